// Copyright (c) 2024, Jay Shah, Ganesh Bikshandi, Ying Zhang, Vijay Thakkar, Pradeep Ramani, Tri Dao.
// Splitting the different template instantiations to different files to speed up compilation.
// This file is auto-generated. See "generate_kernels.py"

#include "flash_fwd_launch_template.h"

#ifndef FLASHATTENTION_DISABLE_HDIM192
template void run_mha_fwd_<90, cutlass::float_e4m3_t, 192, 128, true, true, true, true>(Flash_fwd_params &params, cudaStream_t stream);
#endif


// ===== COMPILED SASS (sm_90a) =====

	.target	sm_90a

	.elftype	@"ET_EXEC"


//--------------------- .note.nv.tkinfo           --------------------------
	.section	.note.nv.tkinfo,"",@"SHT_NOTE"
	.sectionflags	@"SHF_NOTE_NV_TKINFO"
	.tkinfo
        /*0018*/ 	.word	0x00000002
        /*0030*/ 	.string	""
        /*0030*/ 	.string	"ptxas"
        /*0030*/ 	.string	"Cuda compilation tools, release 13.0, V13.0.88"
        /*0030*/ 	.string	"Build cuda_13.0.r13.0/compiler.36424714_0"
        /*0030*/ 	.string	"-arch sm_90a -m 64 "



//--------------------- .note.nv.cuinfo           --------------------------
	.section	.note.nv.cuinfo,"",@"SHT_NOTE"
	.sectionflags	@"SHF_NOTE_NV_CUINFO"
        /*0018*/ 	.short	0x0002
        /*001a*/ 	.short	0x005a
        /*001c*/ 	.short	0x0082
	.zero		2


//--------------------- .nv.info                  --------------------------
	.section	.nv.info,"",@"SHT_CUDA_INFO"
	.align	4


	//----- nvinfo : EIATTR_REGCOUNT
	.align		4
        /*0000*/ 	.byte	0x04, 0x2f
        /*0002*/ 	.short	(.L_27 - .L_26)
	.align		4
.L_26:
        /*0004*/ 	.word	index@(_ZN7cutlass13device_kernelIN5flash11enable_sm90INS1_16FlashAttnFwdSm90INS1_25CollectiveMainloopFwdSm90ILi2EN4cute5tupleIJNS5_1CILi1EEES8_S8_EEENS6_IJNS7_ILi128EEENS7_ILi160EEENS7_ILi192EEEEEELi128ENS_12float_e4m3_tEfNS_4arch4Sm90ELb1ELb0ELb1ELb1ELb1ELb1ELb0ELb1ELb1ELb1ELb1ELb0EEENS1_21CollectiveEpilogueFwdINS6_IJSA_SA_SB_EEES9_NS_10bfloat16_tESG_Li256ELb1ELb1ELb1ELb1EEENS1_36VarlenDynamicPersistentTileSchedulerILi128ELi160ELi256ELi128ELb1ELb1ELb1ELb1ELb1ELb1EEEEEEEEEvNT_6ParamsE)
        /*0008*/ 	.word	0x000000a8


	//----- nvinfo : EIATTR_FRAME_SIZE
	.align		4
.L_27:
        /*000c*/ 	.byte	0x04, 0x11
        /*000e*/ 	.short	(.L_29 - .L_28)
	.align		4
.L_28:
        /*0010*/ 	.word	index@(_ZN7cutlass13device_kernelIN5flash11enable_sm90INS1_16FlashAttnFwdSm90INS1_25CollectiveMainloopFwdSm90ILi2EN4cute5tupleIJNS5_1CILi1EEES8_S8_EEENS6_IJNS7_ILi128EEENS7_ILi160EEENS7_ILi192EEEEEELi128ENS_12float_e4m3_tEfNS_4arch4Sm90ELb1ELb0ELb1ELb1ELb1ELb1ELb0ELb1ELb1ELb1ELb1ELb0EEENS1_21CollectiveEpilogueFwdINS6_IJSA_SA_SB_EEES9_NS_10bfloat16_tESG_Li256ELb1ELb1ELb1ELb1EEENS1_36VarlenDynamicPersistentTileSchedulerILi128ELi160ELi256ELi128ELb1ELb1ELb1ELb1ELb1ELb1EEEEEEEEEvNT_6ParamsE)
        /*0014*/ 	.word	0x00000058


	//----- nvinfo : EIATTR_REGCOUNT
	.align		4
.L_29:
        /*0018*/ 	.byte	0x04, 0x2f
        /*001a*/ 	.short	(.L_31 - .L_30)
	.align		4
.L_30:
        /*001c*/ 	.word	index@(_ZN7cutlass13device_kernelIN5flash11enable_sm90INS1_16FlashAttnFwdSm90INS1_25CollectiveMainloopFwdSm90ILi2EN4cute5tupleIJNS5_1CILi1EEES8_S8_EEENS6_IJNS7_ILi128EEENS7_ILi160EEENS7_ILi192EEEEEELi128ENS_12float_e4m3_tEfNS_4arch4Sm90ELb1ELb0ELb1ELb1ELb1ELb0ELb0ELb1ELb1ELb1ELb1ELb0EEENS1_21CollectiveEpilogueFwdINS6_IJSA_SA_SB_EEES9_NS_10bfloat16_tESG_Li256ELb1ELb1ELb1ELb1EEENS1_36VarlenDynamicPersistentTileSchedulerILi128ELi160ELi256ELi128ELb1ELb1ELb1ELb1ELb1ELb1EEEEEEEEEvNT_6ParamsE)
        /*0020*/ 	.word	0x000000a8


	//----- nvinfo : EIATTR_FRAME_SIZE
	.align		4
.L_31:
        /*0024*/ 	.byte	0x04, 0x11
        /*0026*/ 	.short	(.L_33 - .L_32)
	.align		4
.L_32:
        /*0028*/ 	.word	index@(_ZN7cutlass13device_kernelIN5flash11enable_sm90INS1_16FlashAttnFwdSm90INS1_25CollectiveMainloopFwdSm90ILi2EN4cute5tupleIJNS5_1CILi1EEES8_S8_EEENS6_IJNS7_ILi128EEENS7_ILi160EEENS7_ILi192EEEEEELi128ENS_12float_e4m3_tEfNS_4arch4Sm90ELb1ELb0ELb1ELb1ELb1ELb0ELb0ELb1ELb1ELb1ELb1ELb0EEENS1_21CollectiveEpilogueFwdINS6_IJSA_SA_SB_EEES9_NS_10bfloat16_tESG_Li256ELb1ELb1ELb1ELb1EEENS1_36VarlenDynamicPersistentTileSchedulerILi128ELi160ELi256ELi128ELb1ELb1ELb1ELb1ELb1ELb1EEEEEEEEEvNT_6ParamsE)
        /*002c*/ 	.word	0x00000030


	//----- nvinfo : EIATTR_REGCOUNT
	.align		4
.L_33:
        /*0030*/ 	.byte	0x04, 0x2f
        /*0032*/ 	.short	(.L_35 - .L_34)
	.align		4
.L_34:
        /*0034*/ 	.word	index@(_ZN7cutlass13device_kernelIN5flash11enable_sm90INS1_16FlashAttnFwdSm90INS1_25CollectiveMainloopFwdSm90ILi2EN4cute5tupleIJNS5_1CILi1EEES8_S8_EEENS6_IJNS7_ILi128EEENS7_ILi160EEENS7_ILi192EEEEEELi128ENS_12float_e4m3_tEfNS_4arch4Sm90ELb1ELb0ELb1ELb0ELb1ELb0ELb0ELb1ELb1ELb1ELb1ELb0EEENS1_21CollectiveEpilogueFwdINS6_IJSA_SA_SB_EEES9_NS_10bfloat16_tESG_Li256ELb0ELb1ELb1ELb1EEENS1_19SingleTileSchedulerILb0ELb1ELb1ELi128EEEEEEEEEvNT_6ParamsE)
        /*0038*/ 	.word	0x000000a8


	//----- nvinfo : EIATTR_FRAME_SIZE
	.align		4
.L_35:
        /*003c*/ 	.byte	0x04, 0x11
        /*003e*/ 	.short	(.L_37 - .L_36)
	.align		4
.L_36:
        /*0040*/ 	.word	index@(_ZN7cutlass13device_kernelIN5flash11enable_sm90INS1_16FlashAttnFwdSm90INS1_25CollectiveMainloopFwdSm90ILi2EN4cute5tupleIJNS5_1CILi1EEES8_S8_EEENS6_IJNS7_ILi128EEENS7_ILi160EEENS7_ILi192EEEEEELi128ENS_12float_e4m3_tEfNS_4arch4Sm90ELb1ELb0ELb1ELb0ELb1ELb0ELb0ELb1ELb1ELb1ELb1ELb0EEENS1_21CollectiveEpilogueFwdINS6_IJSA_SA_SB_EEES9_NS_10bfloat16_tESG_Li256ELb0ELb1ELb1ELb1EEENS1_19SingleTileSchedulerILb0ELb1ELb1ELi128EEEEEEEEEvNT_6ParamsE)
        /*0044*/ 	.word	0x00000018


	//----- nvinfo : EIATTR_REGCOUNT
	.align		4
.L_37:
        /*0048*/ 	.byte	0x04, 0x2f
        /*004a*/ 	.short	(.L_39 - .L_38)
	.align		4
.L_38:
        /*004c*/ 	.word	index@(_ZN7cutlass13device_kernelIN5flash11enable_sm90INS1_16FlashAttnFwdSm90INS1_25CollectiveMainloopFwdSm90ILi2EN4cute5tupleIJNS5_1CILi1EEES8_S8_EEENS6_IJNS7_ILi128EEESA_NS7_ILi192EEEEEELi128ENS_12float_e4m3_tEfNS_4arch4Sm90ELb0ELb1ELb1ELb1ELb1ELb1ELb0ELb1ELb1ELb1ELb1ELb0EEENS1_21CollectiveEpilogueFwdINS6_IJSA_SA_SA_EEES9_NS_10bfloat16_tESF_Li256ELb1ELb1ELb1ELb1EEENS1_36VarlenDynamicPersistentTileSchedulerILi128ELi128ELi256ELi128ELb1ELb1ELb1ELb1ELb0ELb1EEEEEEEEEvNT_6ParamsE)
        /*0050*/ 	.word	0x000000a8


	//----- nvinfo : EIATTR_FRAME_SIZE
	.align		4
.L_39:
        /*0054*/ 	.byte	0x04, 0x11
        /*0056*/ 	.short	(.L_41 - .L_40)
	.align		4
.L_40:
        /*0058*/ 	.word	index@(_ZN7cutlass13device_kernelIN5flash11enable_sm90INS1_16FlashAttnFwdSm90INS1_25CollectiveMainloopFwdSm90ILi2EN4cute5tupleIJNS5_1CILi1EEES8_S8_EEENS6_IJNS7_ILi128EEESA_NS7_ILi192EEEEEELi128ENS_12float_e4m3_tEfNS_4arch4Sm90ELb0ELb1ELb1ELb1ELb1ELb1ELb0ELb1ELb1ELb1ELb1ELb0EEENS1_21CollectiveEpilogueFwdINS6_IJSA_SA_SA_EEES9_NS_10bfloat16_tESF_Li256ELb1ELb1ELb1ELb1EEENS1_36VarlenDynamicPersistentTileSchedulerILi128ELi128ELi256ELi128ELb1ELb1ELb1ELb1ELb0ELb1EEEEEEEEEvNT_6ParamsE)
        /*005c*/ 	.word	0x00000058


	//----- nvinfo : EIATTR_REGCOUNT
	.align		4
.L_41:
        /*0060*/ 	.byte	0x04, 0x2f
        /*0062*/ 	.short	(.L_43 - .L_42)
	.align		4
.L_42:
        /*0064*/ 	.word	index@(_ZN7cutlass13device_kernelIN5flash11enable_sm90INS1_16FlashAttnFwdSm90INS1_25CollectiveMainloopFwdSm90ILi2EN4cute5tupleIJNS5_1CILi1EEES8_S8_EEENS6_IJNS7_ILi128EEESA_NS7_ILi192EEEEEELi128ENS_12float_e4m3_tEfNS_4arch4Sm90ELb0ELb1ELb1ELb1ELb1ELb0ELb0ELb1ELb1ELb1ELb1ELb0EEENS1_21CollectiveEpilogueFwdINS6_IJSA_SA_SA_EEES9_NS_10bfloat16_tESF_Li256ELb1ELb1ELb1ELb1EEENS1_36VarlenDynamicPersistentTileSchedulerILi128ELi128ELi256ELi128ELb1ELb1ELb1ELb1ELb0ELb1EEEEEEEEEvNT_6ParamsE)
        /*0068*/ 	.word	0x000000a8


	//----- nvinfo : EIATTR_FRAME_SIZE
	.align		4
.L_43:
        /*006c*/ 	.byte	0x04, 0x11
        /*006e*/ 	.short	(.L_45 - .L_44)
	.align		4
.L_44:
        /*0070*/ 	.word	index@(_ZN7cutlass13device_kernelIN5flash11enable_sm90INS1_16FlashAttnFwdSm90INS1_25CollectiveMainloopFwdSm90ILi2EN4cute5tupleIJNS5_1CILi1EEES8_S8_EEENS6_IJNS7_ILi128EEESA_NS7_ILi192EEEEEELi128ENS_12float_e4m3_tEfNS_4arch4Sm90ELb0ELb1ELb1ELb1ELb1ELb0ELb0ELb1ELb1ELb1ELb1ELb0EEENS1_21CollectiveEpilogueFwdINS6_IJSA_SA_SA_EEES9_NS_10bfloat16_tESF_Li256ELb1ELb1ELb1ELb1EEENS1_36VarlenDynamicPersistentTileSchedulerILi128ELi128ELi256ELi128ELb1ELb1ELb1ELb1ELb0ELb1EEEEEEEEEvNT_6ParamsE)
        /*0074*/ 	.word	0x00000018


	//----- nvinfo : EIATTR_REGCOUNT
	.align		4
.L_45:
        /*0078*/ 	.byte	0x04, 0x2f
        /*007a*/ 	.short	(.L_47 - .L_46)
	.align		4
.L_46:
        /*007c*/ 	.word	index@(_ZN7cutlass13device_kernelIN5flash11enable_sm90INS1_16FlashAttnFwdSm90INS1_25CollectiveMainloopFwdSm90ILi2EN4cute5tupleIJNS5_1CILi1EEES8_S8_EEENS6_IJNS7_ILi128EEESA_NS7_ILi192EEEEEELi128ENS_12float_e4m3_tEfNS_4arch4Sm90ELb0ELb1ELb1ELb0ELb1ELb0ELb0ELb1ELb1ELb1ELb1ELb0EEENS1_21CollectiveEpilogueFwdINS6_IJSA_SA_SA_EEES9_NS_10bfloat16_tESF_Li256ELb0ELb1ELb1ELb1EEENS1_19SingleTileSchedulerILb0ELb1ELb1ELi128EEEEEEEEEvNT_6ParamsE)
        /*0080*/ 	.word	0x000000a8


	//----- nvinfo : EIATTR_FRAME_SIZE
	.align		4
.L_47:
        /*0084*/ 	.byte	0x04, 0x11
        /*0086*/ 	.short	(.L_49 - .L_48)
	.align		4
.L_48:
        /*0088*/ 	.word	index@(_ZN7cutlass13device_kernelIN5flash11enable_sm90INS1_16FlashAttnFwdSm90INS1_25CollectiveMainloopFwdSm90ILi2EN4cute5tupleIJNS5_1CILi1EEES8_S8_EEENS6_IJNS7_ILi128EEESA_NS7_ILi192EEEEEELi128ENS_12float_e4m3_tEfNS_4arch4Sm90ELb0ELb1ELb1ELb0ELb1ELb0ELb0ELb1ELb1ELb1ELb1ELb0EEENS1_21CollectiveEpilogueFwdINS6_IJSA_SA_SA_EEES9_NS_10bfloat16_tESF_Li256ELb0ELb1ELb1ELb1EEENS1_19SingleTileSchedulerILb0ELb1ELb1ELi128EEEEEEEEEvNT_6ParamsE)
        /*008c*/ 	.word	0x00000010


	//----- nvinfo : EIATTR_REGCOUNT
	.align		4
.L_49:
        /*0090*/ 	.byte	0x04, 0x2f
        /*0092*/ 	.short	(.L_51 - .L_50)
	.align		4
.L_50:
        /*0094*/ 	.word	index@(_ZN7cutlass13device_kernelIN5flash11enable_sm90INS1_16FlashAttnFwdSm90INS1_25CollectiveMainloopFwdSm90ILi2EN4cute5tupleIJNS5_1CILi1EEES8_S8_EEENS6_IJNS7_ILi128EEENS7_ILi160EEENS7_ILi192EEEEEELi128ENS_12float_e4m3_tEfNS_4arch4Sm90ELb0ELb0ELb1ELb1ELb1ELb1ELb0ELb1ELb1ELb1ELb1ELb0EEENS1_21CollectiveEpilogueFwdINS6_IJSA_SA_SB_EEES9_NS_10bfloat16_tESG_Li256ELb1ELb1ELb1ELb1EEENS1_36VarlenDynamicPersistentTileSchedulerILi128ELi160ELi256ELi128ELb1ELb1ELb1ELb0ELb1ELb1EEEEEEEEEvNT_6ParamsE)
        /*0098*/ 	.word	0x000000a8


	//----- nvinfo : EIATTR_FRAME_SIZE
	.align		4
.L_51:
        /*009c*/ 	.byte	0x04, 0x11
        /*009e*/ 	.short	(.L_53 - .L_52)
	.align		4
.L_52:
        /*00a0*/ 	.word	index@(_ZN7cutlass13device_kernelIN5flash11enable_sm90INS1_16FlashAttnFwdSm90INS1_25CollectiveMainloopFwdSm90ILi2EN4cute5tupleIJNS5_1CILi1EEES8_S8_EEENS6_IJNS7_ILi128EEENS7_ILi160EEENS7_ILi192EEEEEELi128ENS_12float_e4m3_tEfNS_4arch4Sm90ELb0ELb0ELb1ELb1ELb1ELb1ELb0ELb1ELb1ELb1ELb1ELb0EEENS1_21CollectiveEpilogueFwdINS6_IJSA_SA_SB_EEES9_NS_10bfloat16_tESG_Li256ELb1ELb1ELb1ELb1EEENS1_36VarlenDynamicPersistentTileSchedulerILi128ELi160ELi256ELi128ELb1ELb1ELb1ELb0ELb1ELb1EEEEEEEEEvNT_6ParamsE)
        /*00a4*/ 	.word	0x00000058


	//----- nvinfo : EIATTR_REGCOUNT
	.align		4
.L_53:
        /*00a8*/ 	.byte	0x04, 0x2f
        /*00aa*/ 	.short	(.L_55 - .L_54)
	.align		4
.L_54:
        /*00ac*/ 	.word	index@(_ZN7cutlass13device_kernelIN5flash11enable_sm90INS1_16FlashAttnFwdSm90INS1_25CollectiveMainloopFwdSm90ILi2EN4cute5tupleIJNS5_1CILi1EEES8_S8_EEENS6_IJNS7_ILi128EEENS7_ILi160EEENS7_ILi192EEEEEELi128ENS_12float_e4m3_tEfNS_4arch4Sm90ELb0ELb0ELb1ELb1ELb1ELb0ELb0ELb1ELb1ELb1ELb1ELb0EEENS1_21CollectiveEpilogueFwdINS6_IJSA_SA_SB_EEES9_NS_10bfloat16_tESG_Li256ELb1ELb1ELb1ELb1EEENS1_36VarlenDynamicPersistentTileSchedulerILi128ELi160ELi256ELi128ELb1ELb1ELb1ELb0ELb1ELb1EEEEEEEEEvNT_6ParamsE)
        /*00b0*/ 	.word	0x000000a8


	//----- nvinfo : EIATTR_FRAME_SIZE
	.align		4
.L_55:
        /*00b4*/ 	.byte	0x04, 0x11
        /*00b6*/ 	.short	(.L_57 - .L_56)
	.align		4
.L_56:
        /*00b8*/ 	.word	index@(_ZN7cutlass13device_kernelIN5flash11enable_sm90INS1_16FlashAttnFwdSm90INS1_25CollectiveMainloopFwdSm90ILi2EN4cute5tupleIJNS5_1CILi1EEES8_S8_EEENS6_IJNS7_ILi128EEENS7_ILi160EEENS7_ILi192EEEEEELi128ENS_12float_e4m3_tEfNS_4arch4Sm90ELb0ELb0ELb1ELb1ELb1ELb0ELb0ELb1ELb1ELb1ELb1ELb0EEENS1_21CollectiveEpilogueFwdINS6_IJSA_SA_SB_EEES9_NS_10bfloat16_tESG_Li256ELb1ELb1ELb1ELb1EEENS1_36VarlenDynamicPersistentTileSchedulerILi128ELi160ELi256ELi128ELb1ELb1ELb1ELb0ELb1ELb1EEEEEEEEEvNT_6ParamsE)
        /*00bc*/ 	.word	0x00000030


	//----- nvinfo : EIATTR_REGCOUNT
	.align		4
.L_57:
        /*00c0*/ 	.byte	0x04, 0x2f
        /*00c2*/ 	.short	(.L_59 - .L_58)
	.align		4
.L_58:
        /*00c4*/ 	.word	index@(_ZN7cutlass13device_kernelIN5flash11enable_sm90INS1_16FlashAttnFwdSm90INS1_25CollectiveMainloopFwdSm90ILi2EN4cute5tupleIJNS5_1CILi1EEES8_S8_EEENS6_IJNS7_ILi128EEENS7_ILi160EEENS7_ILi192EEEEEELi128ENS_12float_e4m3_tEfNS_4arch4Sm90ELb0ELb0ELb1ELb0ELb1ELb0ELb0ELb1ELb1ELb1ELb1ELb0EEENS1_21CollectiveEpilogueFwdINS6_IJSA_SA_SB_EEES9_NS_10bfloat16_tESG_Li256ELb0ELb1ELb1ELb1EEENS1_19SingleTileSchedulerILb0ELb1ELb1ELi128EEEEEEEEEvNT_6ParamsE)
        /*00c8*/ 	.word	0x000000a8


	//----- nvinfo : EIATTR_FRAME_SIZE
	.align		4
.L_59:
        /*00cc*/ 	.byte	0x04, 0x11
        /*00ce*/ 	.short	(.L_61 - .L_60)
	.align		4
.L_60:
        /*00d0*/ 	.word	index@(_ZN7cutlass13device_kernelIN5flash11enable_sm90INS1_16FlashAttnFwdSm90INS1_25CollectiveMainloopFwdSm90ILi2EN4cute5tupleIJNS5_1CILi1EEES8_S8_EEENS6_IJNS7_ILi128EEENS7_ILi160EEENS7_ILi192EEEEEELi128ENS_12float_e4m3_tEfNS_4arch4Sm90ELb0ELb0ELb1ELb0ELb1ELb0ELb0ELb1ELb1ELb1ELb1ELb0EEENS1_21CollectiveEpilogueFwdINS6_IJSA_SA_SB_EEES9_NS_10bfloat16_tESG_Li256ELb0ELb1ELb1ELb1EEENS1_19SingleTileSchedulerILb0ELb1ELb1ELi128EEEEEEEEEvNT_6ParamsE)
        /*00d4*/ 	.word	0x00000010


	//----- nvinfo : EIATTR_MIN_STACK_SIZE
	.align		4
.L_61:
        /*00d8*/ 	.byte	0x04, 0x12
        /*00da*/ 	.short	(.L_63 - .L_62)
	.align		4
.L_62:
        /*00dc*/ 	.word	index@(_ZN7cutlass13device_kernelIN5flash11enable_sm90INS1_16FlashAttnFwdSm90INS1_25CollectiveMainloopFwdSm90ILi2EN4cute5tupleIJNS5_1CILi1EEES8_S8_EEENS6_IJNS7_ILi128EEENS7_ILi160EEENS7_ILi192EEEEEELi128ENS_12float_e4m3_tEfNS_4arch4Sm90ELb0ELb0ELb1ELb0ELb1ELb0ELb0ELb1ELb1ELb1ELb1ELb0EEENS1_21CollectiveEpilogueFwdINS6_IJSA_SA_SB_EEES9_NS_10bfloat16_tESG_Li256ELb0ELb1ELb1ELb1EEENS1_19SingleTileSchedulerILb0ELb1ELb1ELi128EEEEEEEEEvNT_6ParamsE)
        /*00e0*/ 	.word	0x00000010


	//----- nvinfo : EIATTR_MIN_STACK_SIZE
	.align		4
.L_63:
        /*00e4*/ 	.byte	0x04, 0x12
        /*00e6*/ 	.short	(.L_65 - .L_64)
	.align		4
.L_64:
        /*00e8*/ 	.word	index@(_ZN7cutlass13device_kernelIN5flash11enable_sm90INS1_16FlashAttnFwdSm90INS1_25CollectiveMainloopFwdSm90ILi2EN4cute5tupleIJNS5_1CILi1EEES8_S8_EEENS6_IJNS7_ILi128EEENS7_ILi160EEENS7_ILi192EEEEEELi128ENS_12float_e4m3_tEfNS_4arch4Sm90ELb0ELb0ELb1ELb1ELb1ELb0ELb0ELb1ELb1ELb1ELb1ELb0EEENS1_21CollectiveEpilogueFwdINS6_IJSA_SA_SB_EEES9_NS_10bfloat16_tESG_Li256ELb1ELb1ELb1ELb1EEENS1_36VarlenDynamicPersistentTileSchedulerILi128ELi160ELi256ELi128ELb1ELb1ELb1ELb0ELb1ELb1EEEEEEEEEvNT_6ParamsE)
        /*00ec*/ 	.word	0x00000030


	//----- nvinfo : EIATTR_MIN_STACK_SIZE
	.align		4
.L_65:
        /*00f0*/ 	.byte	0x04, 0x12
        /*00f2*/ 	.short	(.L_67 - .L_66)
	.align		4
.L_66:
        /*00f4*/ 	.word	index@(_ZN7cutlass13device_kernelIN5flash11enable_sm90INS1_16FlashAttnFwdSm90INS1_25CollectiveMainloopFwdSm90ILi2EN4cute5tupleIJNS5_1CILi1EEES8_S8_EEENS6_IJNS7_ILi128EEENS7_ILi160EEENS7_ILi192EEEEEELi128ENS_12float_e4m3_tEfNS_4arch4Sm90ELb0ELb0ELb1ELb1ELb1ELb1ELb0ELb1ELb1ELb1ELb1ELb0EEENS1_21CollectiveEpilogueFwdINS6_IJSA_SA_SB_EEES9_NS_10bfloat16_tESG_Li256ELb1ELb1ELb1ELb1EEENS1_36VarlenDynamicPersistentTileSchedulerILi128ELi160ELi256ELi128ELb1ELb1ELb1ELb0ELb1ELb1EEEEEEEEEvNT_6ParamsE)
        /*00f8*/ 	.word	0x00000058


	//----- nvinfo : EIATTR_MIN_STACK_SIZE
	.align		4
.L_67:
        /*00fc*/ 	.byte	0x04, 0x12
        /*00fe*/ 	.short	(.L_69 - .L_68)
	.align		4
.L_68:
        /*0100*/ 	.word	index@(_ZN7cutlass13device_kernelIN5flash11enable_sm90INS1_16FlashAttnFwdSm90INS1_25CollectiveMainloopFwdSm90ILi2EN4cute5tupleIJNS5_1CILi1EEES8_S8_EEENS6_IJNS7_ILi128EEESA_NS7_ILi192EEEEEELi128ENS_12float_e4m3_tEfNS_4arch4Sm90ELb0ELb1ELb1ELb0ELb1ELb0ELb0ELb1ELb1ELb1ELb1ELb0EEENS1_21CollectiveEpilogueFwdINS6_IJSA_SA_SA_EEES9_NS_10bfloat16_tESF_Li256ELb0ELb1ELb1ELb1EEENS1_19SingleTileSchedulerILb0ELb1ELb1ELi128EEEEEEEEEvNT_6ParamsE)
        /*0104*/ 	.word	0x00000010


	//----- nvinfo : EIATTR_MIN_STACK_SIZE
	.align		4
.L_69:
        /*0108*/ 	.byte	0x04, 0x12
        /*010a*/ 	.short	(.L_71 - .L_70)
	.align		4
.L_70:
        /*010c*/ 	.word	index@(_ZN7cutlass13device_kernelIN5flash11enable_sm90INS1_16FlashAttnFwdSm90INS1_25CollectiveMainloopFwdSm90ILi2EN4cute5tupleIJNS5_1CILi1EEES8_S8_EEENS6_IJNS7_ILi128EEESA_NS7_ILi192EEEEEELi128ENS_12float_e4m3_tEfNS_4arch4Sm90ELb0ELb1ELb1ELb1ELb1ELb0ELb0ELb1ELb1ELb1ELb1ELb0EEENS1_21CollectiveEpilogueFwdINS6_IJSA_SA_SA_EEES9_NS_10bfloat16_tESF_Li256ELb1ELb1ELb1ELb1EEENS1_36VarlenDynamicPersistentTileSchedulerILi128ELi128ELi256ELi128ELb1ELb1ELb1ELb1ELb0ELb1EEEEEEEEEvNT_6ParamsE)
        /*0110*/ 	.word	0x00000018


	//----- nvinfo : EIATTR_MIN_STACK_SIZE
	.align		4
.L_71:
        /*0114*/ 	.byte	0x04, 0x12
        /*0116*/ 	.short	(.L_73 - .L_72)
	.align		4
.L_72:
        /*0118*/ 	.word	index@(_ZN7cutlass13device_kernelIN5flash11enable_sm90INS1_16FlashAttnFwdSm90INS1_25CollectiveMainloopFwdSm90ILi2EN4cute5tupleIJNS5_1CILi1EEES8_S8_EEENS6_IJNS7_ILi128EEESA_NS7_ILi192EEEEEELi128ENS_12float_e4m3_tEfNS_4arch4Sm90ELb0ELb1ELb1ELb1ELb1ELb1ELb0ELb1ELb1ELb1ELb1ELb0EEENS1_21CollectiveEpilogueFwdINS6_IJSA_SA_SA_EEES9_NS_10bfloat16_tESF_Li256ELb1ELb1ELb1ELb1EEENS1_36VarlenDynamicPersistentTileSchedulerILi128ELi128ELi256ELi128ELb1ELb1ELb1ELb1ELb0ELb1EEEEEEEEEvNT_6ParamsE)
        /*011c*/ 	.word	0x00000058


	//----- nvinfo : EIATTR_MIN_STACK_SIZE
	.align		4
.L_73:
        /*0120*/ 	.byte	0x04, 0x12
        /*0122*/ 	.short	(.L_75 - .L_74)
	.align		4
.L_74:
        /*0124*/ 	.word	index@(_ZN7cutlass13device_kernelIN5flash11enable_sm90INS1_16FlashAttnFwdSm90INS1_25CollectiveMainloopFwdSm90ILi2EN4cute5tupleIJNS5_1CILi1EEES8_S8_EEENS6_IJNS7_ILi128EEENS7_ILi160EEENS7_ILi192EEEEEELi128ENS_12float_e4m3_tEfNS_4arch4Sm90ELb1ELb0ELb1ELb0ELb1ELb0ELb0ELb1ELb1ELb1ELb1ELb0EEENS1_21CollectiveEpilogueFwdINS6_IJSA_SA_SB_EEES9_NS_10bfloat16_tESG_Li256ELb0ELb1ELb1ELb1EEENS1_19SingleTileSchedulerILb0ELb1ELb1ELi128EEEEEEEEEvNT_6ParamsE)
        /*0128*/ 	.word	0x00000018


	//----- nvinfo : EIATTR_MIN_STACK_SIZE
	.align		4
.L_75:
        /*012c*/ 	.byte	0x04, 0x12
        /*012e*/ 	.short	(.L_77 - .L_76)
	.align		4
.L_76:
        /*0130*/ 	.word	index@(_ZN7cutlass13device_kernelIN5flash11enable_sm90INS1_16FlashAttnFwdSm90INS1_25CollectiveMainloopFwdSm90ILi2EN4cute5tupleIJNS5_1CILi1EEES8_S8_EEENS6_IJNS7_ILi128EEENS7_ILi160EEENS7_ILi192EEEEEELi128ENS_12float_e4m3_tEfNS_4arch4Sm90ELb1ELb0ELb1ELb1ELb1ELb0ELb0ELb1ELb1ELb1ELb1ELb0EEENS1_21CollectiveEpilogueFwdINS6_IJSA_SA_SB_EEES9_NS_10bfloat16_tESG_Li256ELb1ELb1ELb1ELb1EEENS1_36VarlenDynamicPersistentTileSchedulerILi128ELi160ELi256ELi128ELb1ELb1ELb1ELb1ELb1ELb1EEEEEEEEEvNT_6ParamsE)
        /*0134*/ 	.word	0x00000030


	//----- nvinfo : EIATTR_MIN_STACK_SIZE
	.align		4
.L_77:
        /*0138*/ 	.byte	0x04, 0x12
        /*013a*/ 	.short	(.L_79 - .L_78)
	.align		4
.L_78:
        /*013c*/ 	.word	index@(_ZN7cutlass13device_kernelIN5flash11enable_sm90INS1_16FlashAttnFwdSm90INS1_25CollectiveMainloopFwdSm90ILi2EN4cute5tupleIJNS5_1CILi1EEES8_S8_EEENS6_IJNS7_ILi128EEENS7_ILi160EEENS7_ILi192EEEEEELi128ENS_12float_e4m3_tEfNS_4arch4Sm90ELb1ELb0ELb1ELb1ELb1ELb1ELb0ELb1ELb1ELb1ELb1ELb0EEENS1_21CollectiveEpilogueFwdINS6_IJSA_SA_SB_EEES9_NS_10bfloat16_tESG_Li256ELb1ELb1ELb1ELb1EEENS1_36VarlenDynamicPersistentTileSchedulerILi128ELi160ELi256ELi128ELb1ELb1ELb1ELb1ELb1ELb1EEEEEEEEEvNT_6ParamsE)
        /*0140*/ 	.word	0x00000058
.L_79:


//--------------------- .nv.compat                --------------------------
	.section	.nv.compat,"",@"SHT_CUDA_COMPAT_INFO"
	.align	4
        /*0000*/ 	.byte	0x02, 0x09, 0x01, 0x00, 0x02, 0x02, 0x04, 0x00, 0x02, 0x05, 0x05, 0x00, 0x03, 0x07, 0x01, 0x01
        /*0010*/ 	.byte	0x02, 0x03, 0x01, 0x00, 0x02, 0x06, 0x01, 0x00, 0x04, 0x0b, 0x08, 0x00, 0x00, 0x00, 0x00, 0x00
        /*0020*/ 	.byte	0x00, 0x00, 0x00, 0x00


//--------------------- .nv.info._ZN7cutlass13device_kernelIN5flash11enable_sm90INS1_16FlashAttnFwdSm90INS1_25CollectiveMainloopFwdSm90ILi2EN4cute5tupleIJNS5_1CILi1EEES8_S8_EEENS6_IJNS7_ILi128EEENS7_ILi160EEENS7_ILi192EEEEEELi128ENS_12float_e4m3_tEfNS_4arch4Sm90ELb0ELb0ELb1ELb0ELb1ELb0ELb0ELb1ELb1ELb1ELb1ELb0EEENS1_21CollectiveEpilogueFwdINS6_IJSA_SA_SB_EEES9_NS_10bfloat16_tESG_Li256ELb0ELb1ELb1ELb1EEENS1_19SingleTileSchedulerILb0ELb1ELb1ELi128EEEEEEEEEvNT_6ParamsE --------------------------
	.section	.nv.info._ZN7cutlass13device_kernelIN5flash11enable_sm90INS1_16FlashAttnFwdSm90INS1_25CollectiveMainloopFwdSm90ILi2EN4cute5tupleIJNS5_1CILi1EEES8_S8_EEENS6_IJNS7_ILi128EEENS7_ILi160EEENS7_ILi192EEEEEELi128ENS_12float_e4m3_tEfNS_4arch4Sm90ELb0ELb0ELb1ELb0ELb1ELb0ELb0ELb1ELb1ELb1ELb1ELb0EEENS1_21CollectiveEpilogueFwdINS6_IJSA_SA_SB_EEES9_NS_10bfloat16_tESG_Li256ELb0ELb1ELb1ELb1EEENS1_19SingleTileSchedulerILb0ELb1ELb1ELi128EEEEEEEEEvNT_6ParamsE,"",@"SHT_CUDA_INFO"
	.sectionflags	@""
	.align	4


	//----- nvinfo : EIATTR_CUDA_API_VERSION
	.align		4
        /*0000*/ 	.byte	0x04, 0x37
        /*0002*/ 	.short	(.L_81 - .L_80)
.L_80:
        /*0004*/ 	.word	0x00000082


	//----- nvinfo : EIATTR_KPARAM_INFO
	.align		4
.L_81:
        /*0008*/ 	.byte	0x04, 0x17
        /*000a*/ 	.short	(.L_83 - .L_82)
.L_82:
        /*000c*/ 	.word	0x00000000
        /*0010*/ 	.short	0x0000
        /*0012*/ 	.short	0x0070
        /*0014*/ 	.byte	0x00, 0xf0, 0x01, 0x28


	//----- nvinfo : EIATTR_SPARSE_MMA_MASK
	.align		4
.L_83:
        /*0018*/ 	.byte	0x03, 0x50
        /*001a*/ 	.short	0x0000


	//----- nvinfo : EIATTR_MAXREG_COUNT
	.align		4
        /*001c*/ 	.byte	0x03, 0x1b
        /*001e*/ 	.short	0x00a8


	//----- nvinfo : EIATTR_NUM_BARRIERS
	.align		4
        /*0020*/ 	.byte	0x02, 0x4c
        /*0022*/ 	.byte	0x10
	.zero		1


	//----- nvinfo : EIATTR_EXTERNS
	.align		4
        /*0024*/ 	.byte	0x04, 0x0f
        /*0026*/ 	.short	(.L_85 - .L_84)


	//   ....[0]....
	.align		4
.L_84:
        /*0028*/ 	.word	index@(__assertfail)


	//----- nvinfo : EIATTR_ANNOTATIONS
	.align		4
.L_85:
        /*002c*/ 	.byte	0x04, 0x55
        /*002e*/ 	.short	(.L_87 - .L_86)


	//   ....[0]....
.L_86:
        /*0030*/ 	.word	0x00000001
        /*0034*/ 	.byte	0x80, 0xc9, 0x00, 0x00, 0x01, 0x00, 0x00, 0x00, 0x10, 0xcc, 0x00, 0x00, 0x01, 0x00, 0x00, 0x00
        /*0044*/ 	.byte	0xc0, 0xcd, 0x00, 0x00, 0x01, 0x00, 0x00, 0x00, 0x30, 0xce, 0x00, 0x00, 0x01, 0x00, 0x00, 0x00
        /*0054*/ 	.byte	0xe0, 0xe6, 0x00, 0x00, 0x01, 0x00, 0x00, 0x00, 0x60, 0xf6, 0x00, 0x00, 0x01, 0x00, 0x00, 0x00
        /*0064*/ 	.byte	0x70, 0xf6, 0x00, 0x00, 0x01, 0x00, 0x00, 0x00, 0x80, 0xf6, 0x00, 0x00, 0x01, 0x00, 0x00, 0x00
        /*0074*/ 	.byte	0x50, 0xfd, 0x00, 0x00, 0x01, 0x00, 0x00, 0x00, 0x60, 0xfd, 0x00, 0x00, 0x01, 0x00, 0x00, 0x00
        /*0084*/ 	.byte	0xe0, 0xfd, 0x00, 0x00


	//----- nvinfo : EIATTR_MERCURY_ISA_VERSION
	.align		4
.L_87:
        /*0088*/ 	.byte	0x03, 0x5f
        /*008a*/ 	.short	0x0101


	//----- nvinfo : EIATTR_INT_WARP_WIDE_INSTR_OFFSETS
	.align		4
        /*008c*/ 	.byte	0x04, 0x31
        /*008e*/ 	.short	(.L_89 - .L_88)


	//   ....[0]....
.L_88:
        /*0090*/ 	.word	0x000000c0


	//   ....[1]....
        /*0094*/ 	.word	0x000000d0


	//   ....[2]....
        /*0098*/ 	.word	0x00000170


	//----- nvinfo : EIATTR_COOP_GROUP_MASK_REGIDS
	.align		4
.L_89:
        /*009c*/ 	.byte	0x04, 0x29
        /*009e*/ 	.short	(.L_91 - .L_90)


	//   ....[0]....
.L_90:
        /*00a0*/ 	.word	0xffffffff


	//   ....[1]....
        /*00a4*/ 	.word	0xffffffff


	//   ....[2]....
        /*00a8*/ 	.word	0xffffffff


	//   ....[3]....
        /*00ac*/ 	.word	0xffffffff


	//   ....[4]....
        /*00b0*/ 	.word	0xffffffff


	//   ....[5]....
        /*00b4*/ 	.word	0xffffffff


	//   ....[6]....
        /*00b8*/ 	.word	0xffffffff


	//   ....[7]....
        /*00bc*/ 	.word	0xffffffff


	//   ....[8]....
        /*00c0*/ 	.word	0xffffffff


	//   ....[9]....
        /*00c4*/ 	.word	0xffffffff


	//   ....[10]....
        /*00c8*/ 	.word	0xffffffff


	//   ....[11]....
        /*00cc*/ 	.word	0xffffffff


	//   ....[12]....
        /*00d0*/ 	.word	0xffffffff


	//   ....[13]....
        /*00d4*/ 	.word	0xffffffff


	//   ....[14]....
        /*00d8*/ 	.word	0xffffffff


	//   ....[15]....
        /*00dc*/ 	.word	0xffffffff


	//   ....[16]....
        /*00e0*/ 	.word	0xffffffff


	//   ....[17]....
        /*00e4*/ 	.word	0xffffffff


	//   ....[18]....
        /*00e8*/ 	.word	0xffffffff


	//   ....[19]....
        /*00ec*/ 	.word	0xffffffff


	//   ....[20]....
        /*00f0*/ 	.word	0xffffffff


	//   ....[21]....
        /*00f4*/ 	.word	0xffffffff


	//   ....[22]....
        /*00f8*/ 	.word	0xffffffff


	//   ....[23]....
        /*00fc*/ 	.word	0xffffffff


	//   ....[24]....
        /*0100*/ 	.word	0xffffffff


	//   ....[25]....
        /*0104*/ 	.word	0xffffffff


	//   ....[26]....
        /*0108*/ 	.word	0xffffffff


	//   ....[27]....
        /*010c*/ 	.word	0xffffffff


	//   ....[28]....
        /*0110*/ 	.word	0xffffffff


	//   ....[29]....
        /*0114*/ 	.word	0xffffffff


	//   ....[30]....
        /*0118*/ 	.word	0xffffffff


	//   ....[31]....
        /*011c*/ 	.word	0xffffffff


	//   ....[32]....
        /*0120*/ 	.word	0xffffffff


	//   ....[33]....
        /*0124*/ 	.word	0xffffffff


	//   ....[34]....
        /*0128*/ 	.word	0xffffffff


	//   ....[35]....
        /*012c*/ 	.word	0xffffffff


	//   ....[36]....
        /*0130*/ 	.word	0xffffffff


	//   ....[37]....
        /*0134*/ 	.word	0xffffffff


	//   ....[38]....
        /*0138*/ 	.word	0xffffffff


	//   ....[39]....
        /*013c*/ 	.word	0xffffffff


	//   ....[40]....
        /*0140*/ 	.word	0xffffffff


	//   ....[41]....
        /*0144*/ 	.word	0xffffffff


	//   ....[42]....
        /*0148*/ 	.word	0xffffffff


	//   ....[43]....
        /*014c*/ 	.word	0xffffffff


	//   ....[44]....
        /*0150*/ 	.word	0xffffffff


	//   ....[45]....
        /*0154*/ 	.word	0xffffffff


	//   ....[46]....
        /*0158*/ 	.word	0xffffffff


	//   ....[47]....
        /*015c*/ 	.word	0xffffffff


	//   ....[48]....
        /*0160*/ 	.word	0xffffffff


	//   ....[49]....
        /*0164*/ 	.word	0xffffffff


	//   ....[50]....
        /*0168*/ 	.word	0xffffffff


	//   ....[51]....
        /*016c*/ 	.word	0xffffffff


	//   ....[52]....
        /*0170*/ 	.word	0xffffffff


	//   ....[53]....
        /*0174*/ 	.word	0xffffffff


	//   ....[54]....
        /*0178*/ 	.word	0xffffffff


	//   ....[55]....
        /*017c*/ 	.word	0xffffffff


	//   ....[56]....
        /*0180*/ 	.word	0xffffffff


	//   ....[57]....
        /*0184*/ 	.word	0xffffffff


	//   ....[58]....
        /*0188*/ 	.word	0xffffffff


	//   ....[59]....
        /*018c*/ 	.word	0xffffffff


	//   ....[60]....
        /*0190*/ 	.word	0xffffffff


	//   ....[61]....
        /*0194*/ 	.word	0xffffffff


	//   ....[62]....
        /*0198*/ 	.word	0xffffffff


	//   ....[63]....
        /*019c*/ 	.word	0xffffffff


	//   ....[64]....
        /*01a0*/ 	.word	0xffffffff


	//   ....[65]....
        /*01a4*/ 	.word	0xffffffff


	//   ....[66]....
        /*01a8*/ 	.word	0xffffffff


	//   ....[67]....
        /*01ac*/ 	.word	0xffffffff


	//   ....[68]....
        /*01b0*/ 	.word	0xffffffff


	//   ....[69]....
        /*01b4*/ 	.word	0xffffffff


	//   ....[70]....
        /*01b8*/ 	.word	0xffffffff


	//   ....[71]....
        /*01bc*/ 	.word	0xffffffff


	//   ....[72]....
        /*01c0*/ 	.word	0xffffffff


	//   ....[73]....
        /*01c4*/ 	.word	0xffffffff


	//   ....[74]....
        /*01c8*/ 	.word	0xffffffff


	//   ....[75]....
        /*01cc*/ 	.word	0xffffffff


	//   ....[76]....
        /*01d0*/ 	.word	0xffffffff


	//   ....[77]....
        /*01d4*/ 	.word	0xffffffff


	//   ....[78]....
        /*01d8*/ 	.word	0xffffffff


	//   ....[79]....
        /*01dc*/ 	.word	0xffffffff


	//   ....[80]....
        /*01e0*/ 	.word	0xffffffff


	//   ....[81]....
        /*01e4*/ 	.word	0xffffffff


	//   ....[82]....
        /*01e8*/ 	.word	0xffffffff


	//   ....[83]....
        /*01ec*/ 	.word	0xffffffff


	//   ....[84]....
        /*01f0*/ 	.word	0xffffffff


	//   ....[85]....
        /*01f4*/ 	.word	0xffffffff


	//   ....[86]....
        /*01f8*/ 	.word	0xffffffff


	//   ....[87]....
        /*01fc*/ 	.word	0xffffffff


	//   ....[88]....
        /*0200*/ 	.word	0xffffffff


	//   ....[89]....
        /*0204*/ 	.word	0xffffffff


	//   ....[90]....
        /*0208*/ 	.word	0xffffffff


	//   ....[91]....
        /*020c*/ 	.word	0xffffffff


	//   ....[92]....
        /*0210*/ 	.word	0xffffffff


	//   ....[93]....
        /*0214*/ 	.word	0xffffffff


	//   ....[94]....
        /*0218*/ 	.word	0xffffffff


	//   ....[95]....
        /*021c*/ 	.word	0xffffffff


	//   ....[96]....
        /*0220*/ 	.word	0xffffffff


	//   ....[97]....
        /*0224*/ 	.word	0xffffffff


	//   ....[98]....
        /*0228*/ 	.word	0xffffffff


	//   ....[99]....
        /*022c*/ 	.word	0xffffffff


	//   ....[100]....
        /*0230*/ 	.word	0xffffffff


	//   ....[101]....
        /*0234*/ 	.word	0xffffffff


	//   ....[102]....
        /*0238*/ 	.word	0xffffffff


	//   ....[103]....
        /*023c*/ 	.word	0xffffffff


	//   ....[104]....
        /*0240*/ 	.word	0xffffffff


	//   ....[105]....
        /*0244*/ 	.word	0xffffffff


	//   ....[106]....
        /*0248*/ 	.word	0xffffffff


	//   ....[107]....
        /*024c*/ 	.word	0xffffffff


	//   ....[108]....
        /*0250*/ 	.word	0xffffffff


	//   ....[109]....
        /*0254*/ 	.word	0xffffffff


	//   ....[110]....
        /*0258*/ 	.word	0xffffffff


	//   ....[111]....
        /*025c*/ 	.word	0xffffffff


	//   ....[112]....
        /*0260*/ 	.word	0xffffffff


	//   ....[113]....
        /*0264*/ 	.word	0xffffffff


	//   ....[114]....
        /*0268*/ 	.word	0xffffffff


	//   ....[115]....
        /*026c*/ 	.word	0xffffffff


	//   ....[116]....
        /*0270*/ 	.word	0xffffffff


	//   ....[117]....
        /*0274*/ 	.word	0xffffffff


	//   ....[118]....
        /*0278*/ 	.word	0xffffffff


	//   ....[119]....
        /*027c*/ 	.word	0xffffffff


	//   ....[120]....
        /*0280*/ 	.word	0xffffffff


	//   ....[121]....
        /*0284*/ 	.word	0xffffffff


	//   ....[122]....
        /*0288*/ 	.word	0xffffffff


	//   ....[123]....
        /*028c*/ 	.word	0xffffffff


	//   ....[124]....
        /*0290*/ 	.word	0xffffffff


	//   ....[125]....
        /*0294*/ 	.word	0xffffffff


	//   ....[126]....
        /*0298*/ 	.word	0xffffffff


	//   ....[127]....
        /*029c*/ 	.word	0xffffffff


	//   ....[128]....
        /*02a0*/ 	.word	0xffffffff


	//   ....[129]....
        /*02a4*/ 	.word	0xffffffff


	//   ....[130]....
        /*02a8*/ 	.word	0xffffffff


	//   ....[131]....
        /*02ac*/ 	.word	0xffffffff


	//   ....[132]....
        /*02b0*/ 	.word	0xffffffff


	//   ....[133]....
        /*02b4*/ 	.word	0xffffffff


	//   ....[134]....
        /*02b8*/ 	.word	0xffffffff


	//   ....[135]....
        /*02bc*/ 	.word	0xffffffff


	//   ....[136]....
        /*02c0*/ 	.word	0xffffffff


	//   ....[137]....
        /*02c4*/ 	.word	0xffffffff


	//   ....[138]....
        /*02c8*/ 	.word	0xffffffff


	//   ....[139]....
        /*02cc*/ 	.word	0xffffffff


	//   ....[140]....
        /*02d0*/ 	.word	0xffffffff


	//   ....[141]....
        /*02d4*/ 	.word	0x0500000f


	//   ....[142]....
        /*02d8*/ 	.word	0x0500000f


	//   ....[143]....
        /*02dc*/ 	.word	0x0500000f


	//   ....[144]....
        /*02e0*/ 	.word	0x0500000f


	//   ....[145]....
        /*02e4*/ 	.word	0x0500000f


	//   ....[146]....
        /*02e8*/ 	.word	0x0500000f


	//   ....[147]....
        /*02ec*/ 	.word	0x0500000f


	//   ....[148]....
        /*02f0*/ 	.word	0x0500000f


	//   ....[149]....
        /*02f4*/ 	.word	0x0500000f


	//   ....[150]....
        /*02f8*/ 	.word	0x0500000f


	//   ....[151]....
        /*02fc*/ 	.word	0x0500000f


	//   ....[152]....
        /*0300*/ 	.word	0x0500000f


	//   ....[153]....
        /*0304*/ 	.word	0x0500000f


	//   ....[154]....
        /*0308*/ 	.word	0x0500000f


	//   ....[155]....
        /*030c*/ 	.word	0x0500000f


	//   ....[156]....
        /*0310*/ 	.word	0x0500000f


	//   ....[157]....
        /*0314*/ 	.word	0x0500000f


	//   ....[158]....
        /*0318*/ 	.word	0x0500000f


	//   ....[159]....
        /*031c*/ 	.word	0x0500000f


	//   ....[160]....
        /*0320*/ 	.word	0x0500000f


	//   ....[161]....
        /*0324*/ 	.word	0x0500000f


	//   ....[162]....
        /*0328*/ 	.word	0x0500000f


	//   ....[163]....
        /*032c*/ 	.word	0x0500000f


	//   ....[164]....
        /*0330*/ 	.word	0x0500000f


	//   ....[165]....
        /*0334*/ 	.word	0x0500000f


	//   ....[166]....
        /*0338*/ 	.word	0x0500000f


	//   ....[167]....
        /*033c*/ 	.word	0x0500000f


	//   ....[168]....
        /*0340*/ 	.word	0x0500000f


	//   ....[169]....
        /*0344*/ 	.word	0x0500000f


	//   ....[170]....
        /*0348*/ 	.word	0x0500000f


	//   ....[171]....
        /*034c*/ 	.word	0x0500000f


	//   ....[172]....
        /*0350*/ 	.word	0x0500000f


	//   ....[173]....
        /*0354*/ 	.word	0x0500000f


	//   ....[174]....
        /*0358*/ 	.word	0x0500000f


	//   ....[175]....
        /*035c*/ 	.word	0x0500000f


	//   ....[176]....
        /*0360*/ 	.word	0x0500000f


	//   ....[177]....
        /*0364*/ 	.word	0x0500000f


	//   ....[178]....
        /*0368*/ 	.word	0x0500000f


	//   ....[179]....
        /*036c*/ 	.word	0x0500000f


	//   ....[180]....
        /*0370*/ 	.word	0x0500000f


	//   ....[181]....
        /*0374*/ 	.word	0x0500000f


	//   ....[182]....
        /*0378*/ 	.word	0x0500000f


	//   ....[183]....
        /*037c*/ 	.word	0x0500000f


	//   ....[184]....
        /*0380*/ 	.word	0x0500000f


	//   ....[185]....
        /*0384*/ 	.word	0x0500000f


	//   ....[186]....
        /*0388*/ 	.word	0x0500000f


	//   ....[187]....
        /*038c*/ 	.word	0x0500000f


	//   ....[188]....
        /*0390*/ 	.word	0x0500000f


	//   ....[189]....
        /*0394*/ 	.word	0x0500000f


	//----- nvinfo : EIATTR_COOP_GROUP_INSTR_OFFSETS
	.align		4
.L_91:
        /*0398*/ 	.byte	0x04, 0x28
        /*039a*/ 	.short	(.L_93 - .L_92)


	//   ....[0]....
.L_92:
        /*039c*/ 	.word	0x00000070


	//   ....[1]....
        /*03a0*/ 	.word	0x000000b0


	//   ....[2]....
        /*03a4*/ 	.word	0x000002d0


	//   ....[3]....
        /*03a8*/ 	.word	0x00000430


	//   ....[4]....
        /*03ac*/ 	.word	0x00000550


	//   ....[5]....
        /*03b0*/ 	.word	0x000006b0


	//   ....[6]....
        /*03b4*/ 	.word	0x000010e0


	//   ....[7]....
        /*03b8*/ 	.word	0x00003990


	//   ....[8]....
        /*03bc*/ 	.word	0x00003a50


	//   ....[9]....
        /*03c0*/ 	.word	0x00003e40


	//   ....[10]....
        /*03c4*/ 	.word	0x00003f30


	//   ....[11]....
        /*03c8*/ 	.word	0x000073c0


	//   ....[12]....
        /*03cc*/ 	.word	0x000073f0


	//   ....[13]....
        /*03d0*/ 	.word	0x00007420


	//   ....[14]....
        /*03d4*/ 	.word	0x00007430


	//   ....[15]....
        /*03d8*/ 	.word	0x00008f30


	//   ....[16]....
        /*03dc*/ 	.word	0x00008f40


	//   ....[17]....
        /*03e0*/ 	.word	0x00008fc0


	//   ....[18]....
        /*03e4*/ 	.word	0x00008fd0


	//   ....[19]....
        /*03e8*/ 	.word	0x00009e60


	//   ....[20]....
        /*03ec*/ 	.word	0x00009e70


	//   ....[21]....
        /*03f0*/ 	.word	0x00009e80


	//   ....[22]....
        /*03f4*/ 	.word	0x00009ea0


	//   ....[23]....
        /*03f8*/ 	.word	0x00009eb0


	//   ....[24]....
        /*03fc*/ 	.word	0x00009ec0


	//   ....[25]....
        /*0400*/ 	.word	0x00009ed0


	//   ....[26]....
        /*0404*/ 	.word	0x00009ee0


	//   ....[27]....
        /*0408*/ 	.word	0x00009ef0


	//   ....[28]....
        /*040c*/ 	.word	0x00009f00


	//   ....[29]....
        /*0410*/ 	.word	0x00009f10


	//   ....[30]....
        /*0414*/ 	.word	0x00009f30


	//   ....[31]....
        /*0418*/ 	.word	0x00009f40


	//   ....[32]....
        /*041c*/ 	.word	0x00009f50


	//   ....[33]....
        /*0420*/ 	.word	0x00009f60


	//   ....[34]....
        /*0424*/ 	.word	0x00009f70


	//   ....[35]....
        /*0428*/ 	.word	0x00009f80


	//   ....[36]....
        /*042c*/ 	.word	0x00009f90


	//   ....[37]....
        /*0430*/ 	.word	0x00009fa0


	//   ....[38]....
        /*0434*/ 	.word	0x00009fb0


	//   ....[39]....
        /*0438*/ 	.word	0x00009fc0


	//   ....[40]....
        /*043c*/ 	.word	0x00009fd0


	//   ....[41]....
        /*0440*/ 	.word	0x00009fe0


	//   ....[42]....
        /*0444*/ 	.word	0x00009ff0


	//   ....[43]....
        /*0448*/ 	.word	0x0000a000


	//   ....[44]....
        /*044c*/ 	.word	0x0000a010


	//   ....[45]....
        /*0450*/ 	.word	0x0000a020


	//   ....[46]....
        /*0454*/ 	.word	0x0000a030


	//   ....[47]....
        /*0458*/ 	.word	0x0000a050


	//   ....[48]....
        /*045c*/ 	.word	0x0000a060


	//   ....[49]....
        /*0460*/ 	.word	0x0000a070


	//   ....[50]....
        /*0464*/ 	.word	0x0000a080


	//   ....[51]....
        /*0468*/ 	.word	0x0000a090


	//   ....[52]....
        /*046c*/ 	.word	0x0000a0a0


	//   ....[53]....
        /*0470*/ 	.word	0x0000a0b0


	//   ....[54]....
        /*0474*/ 	.word	0x0000a0c0


	//   ....[55]....
        /*0478*/ 	.word	0x0000a0d0


	//   ....[56]....
        /*047c*/ 	.word	0x0000a0f0


	//   ....[57]....
        /*0480*/ 	.word	0x0000a100


	//   ....[58]....
        /*0484*/ 	.word	0x0000a110


	//   ....[59]....
        /*0488*/ 	.word	0x0000a130


	//   ....[60]....
        /*048c*/ 	.word	0x0000a140


	//   ....[61]....
        /*0490*/ 	.word	0x0000a150


	//   ....[62]....
        /*0494*/ 	.word	0x0000a160


	//   ....[63]....
        /*0498*/ 	.word	0x0000a170


	//   ....[64]....
        /*049c*/ 	.word	0x0000a180


	//   ....[65]....
        /*04a0*/ 	.word	0x0000a1a0


	//   ....[66]....
        /*04a4*/ 	.word	0x0000a1b0


	//   ....[67]....
        /*04a8*/ 	.word	0x0000a1c0


	//   ....[68]....
        /*04ac*/ 	.word	0x0000a1d0


	//   ....[69]....
        /*04b0*/ 	.word	0x0000a1e0


	//   ....[70]....
        /*04b4*/ 	.word	0x0000a210


	//   ....[71]....
        /*04b8*/ 	.word	0x0000a240


	//   ....[72]....
        /*04bc*/ 	.word	0x0000a270


	//   ....[73]....
        /*04c0*/ 	.word	0x0000a2a0


	//   ....[74]....
        /*04c4*/ 	.word	0x0000a2e0


	//   ....[75]....
        /*04c8*/ 	.word	0x0000a310


	//   ....[76]....
        /*04cc*/ 	.word	0x0000a340


	//   ....[77]....
        /*04d0*/ 	.word	0x0000a370


	//   ....[78]....
        /*04d4*/ 	.word	0x0000a390


	//   ....[79]....
        /*04d8*/ 	.word	0x0000a3a0


	//   ....[80]....
        /*04dc*/ 	.word	0x0000a3c0


	//   ....[81]....
        /*04e0*/ 	.word	0x0000a3d0


	//   ....[82]....
        /*04e4*/ 	.word	0x0000a3e0


	//   ....[83]....
        /*04e8*/ 	.word	0x0000a850


	//   ....[84]....
        /*04ec*/ 	.word	0x0000a890


	//   ....[85]....
        /*04f0*/ 	.word	0x0000a8d0


	//   ....[86]....
        /*04f4*/ 	.word	0x0000a910


	//   ....[87]....
        /*04f8*/ 	.word	0x0000a940


	//   ....[88]....
        /*04fc*/ 	.word	0x0000a980


	//   ....[89]....
        /*0500*/ 	.word	0x0000b030


	//   ....[90]....
        /*0504*/ 	.word	0x0000b060


	//   ....[91]....
        /*0508*/ 	.word	0x0000bbb0


	//   ....[92]....
        /*050c*/ 	.word	0x0000d1c0


	//   ....[93]....
        /*0510*/ 	.word	0x0000d200


	//   ....[94]....
        /*0514*/ 	.word	0x0000d240


	//   ....[95]....
        /*0518*/ 	.word	0x0000d2d0


	//   ....[96]....
        /*051c*/ 	.word	0x0000d2e0


	//   ....[97]....
        /*0520*/ 	.word	0x0000d350


	//   ....[98]....
        /*0524*/ 	.word	0x0000d360


	//   ....[99]....
        /*0528*/ 	.word	0x0000d370


	//   ....[100]....
        /*052c*/ 	.word	0x0000d3e0


	//   ....[101]....
        /*0530*/ 	.word	0x0000d460


	//   ....[102]....
        /*0534*/ 	.word	0x0000d8f0


	//   ....[103]....
        /*0538*/ 	.word	0x0000d930


	//   ....[104]....
        /*053c*/ 	.word	0x0000d960


	//   ....[105]....
        /*0540*/ 	.word	0x0000d970


	//   ....[106]....
        /*0544*/ 	.word	0x0000d9c0


	//   ....[107]....
        /*0548*/ 	.word	0x0000da40


	//   ....[108]....
        /*054c*/ 	.word	0x0000da70


	//   ....[109]....
        /*0550*/ 	.word	0x0000dae0


	//   ....[110]....
        /*0554*/ 	.word	0x0000db00


	//   ....[111]....
        /*0558*/ 	.word	0x0000db80


	//   ....[112]....
        /*055c*/ 	.word	0x0000e1c0


	//   ....[113]....
        /*0560*/ 	.word	0x0000e1f0


	//   ....[114]....
        /*0564*/ 	.word	0x0000e220


	//   ....[115]....
        /*0568*/ 	.word	0x0000e280


	//   ....[116]....
        /*056c*/ 	.word	0x0000e310


	//   ....[117]....
        /*0570*/ 	.word	0x0000e330


	//   ....[118]....
        /*0574*/ 	.word	0x0000e3d0


	//   ....[119]....
        /*0578*/ 	.word	0x0000e3f0


	//   ....[120]....
        /*057c*/ 	.word	0x0000eca0


	//   ....[121]....
        /*0580*/ 	.word	0x0000ecc0


	//   ....[122]....
        /*0584*/ 	.word	0x0000ece0


	//   ....[123]....
        /*0588*/ 	.word	0x0000ecf0


	//   ....[124]....
        /*058c*/ 	.word	0x0000ed40


	//   ....[125]....
        /*0590*/ 	.word	0x0000ed50


	//   ....[126]....
        /*0594*/ 	.word	0x0000eda0


	//   ....[127]....
        /*0598*/ 	.word	0x0000edb0


	//   ....[128]....
        /*059c*/ 	.word	0x0000edc0


	//   ....[129]....
        /*05a0*/ 	.word	0x0000ee10


	//   ....[130]....
        /*05a4*/ 	.word	0x0000f210


	//   ....[131]....
        /*05a8*/ 	.word	0x0000f230


	//   ....[132]....
        /*05ac*/ 	.word	0x0000f240


	//   ....[133]....
        /*05b0*/ 	.word	0x0000f260


	//   ....[134]....
        /*05b4*/ 	.word	0x0000f280


	//   ....[135]....
        /*05b8*/ 	.word	0x0000f2d0


	//   ....[136]....
        /*05bc*/ 	.word	0x0000f2f0


	//   ....[137]....
        /*05c0*/ 	.word	0x0000f300


	//   ....[138]....
        /*05c4*/ 	.word	0x0000f350


	//   ....[139]....
        /*05c8*/ 	.word	0x0000f3b0


	//   ....[140]....
        /*05cc*/ 	.word	0x00010400


	//   ....[141]....
        /*05d0*/ 	.word	0x00010900


	//   ....[142]....
        /*05d4*/ 	.word	0x00010a10


	//   ....[143]....
        /*05d8*/ 	.word	0x00010ae0


	//   ....[144]....
        /*05dc*/ 	.word	0x00010b70


	//   ....[145]....
        /*05e0*/ 	.word	0x00010c50


	//   ....[146]....
        /*05e4*/ 	.word	0x00010cb0


	//   ....[147]....
        /*05e8*/ 	.word	0x00010d90


	//   ....[148]....
        /*05ec*/ 	.word	0x00010df0


	//   ....[149]....
        /*05f0*/ 	.word	0x00010ec0


	//   ....[150]....
        /*05f4*/ 	.word	0x00010f60


	//   ....[151]....
        /*05f8*/ 	.word	0x00011050


	//   ....[152]....
        /*05fc*/ 	.word	0x000111b0


	//   ....[153]....
        /*0600*/ 	.word	0x00011270


	//   ....[154]....
        /*0604*/ 	.word	0x00011370


	//   ....[155]....
        /*0608*/ 	.word	0x00011410


	//   ....[156]....
        /*060c*/ 	.word	0x00011500


	//   ....[157]....
        /*0610*/ 	.word	0x000115c0


	//   ....[158]....
        /*0614*/ 	.word	0x00011630


	//   ....[159]....
        /*0618*/ 	.word	0x00011700


	//   ....[160]....
        /*061c*/ 	.word	0x00011770


	//   ....[161]....
        /*0620*/ 	.word	0x00011850


	//   ....[162]....
        /*0624*/ 	.word	0x000118e0


	//   ....[163]....
        /*0628*/ 	.word	0x00011940


	//   ....[164]....
        /*062c*/ 	.word	0x00011a00


	//   ....[165]....
        /*0630*/ 	.word	0x00011ac0


	//   ....[166]....
        /*0634*/ 	.word	0x00011b40


	//   ....[167]....
        /*0638*/ 	.word	0x00011c30


	//   ....[168]....
        /*063c*/ 	.word	0x00011cb0


	//   ....[169]....
        /*0640*/ 	.word	0x00011d80


	//   ....[170]....
        /*0644*/ 	.word	0x00011ec0


	//   ....[171]....
        /*0648*/ 	.word	0x00011f60


	//   ....[172]....
        /*064c*/ 	.word	0x00011fd0


	//   ....[173]....
        /*0650*/ 	.word	0x00012090


	//   ....[174]....
        /*0654*/ 	.word	0x000120f0


	//   ....[175]....
        /*0658*/ 	.word	0x000121b0


	//   ....[176]....
        /*065c*/ 	.word	0x00012210


	//   ....[177]....
        /*0660*/ 	.word	0x000122d0


	//   ....[178]....
        /*0664*/ 	.word	0x00012330


	//   ....[179]....
        /*0668*/ 	.word	0x000123f0


	//   ....[180]....
        /*066c*/ 	.word	0x000124d0


	//   ....[181]....
        /*0670*/ 	.word	0x00012570


	//   ....[182]....
        /*0674*/ 	.word	0x000125d0


	//   ....[183]....
        /*0678*/ 	.word	0x00012690


	//   ....[184]....
        /*067c*/ 	.word	0x000126f0


	//   ....[185]....
        /*0680*/ 	.word	0x000127b0


	//   ....[186]....
        /*0684*/ 	.word	0x00012810


	//   ....[187]....
        /*0688*/ 	.word	0x000128d0


	//   ....[188]....
        /*068c*/ 	.word	0x00012930


	//   ....[189]....
        /*0690*/ 	.word	0x000129f0


	//----- nvinfo : EIATTR_REG_RECONFIG
	.align		4
.L_93:
        /*0694*/ 	.byte	0x01, 0x54
	.zero		2


	//----- nvinfo : EIATTR_SYSCALL_OFFSETS
	.align		4
        /*0698*/ 	.byte	0x04, 0x46
        /*069a*/ 	.short	(.L_95 - .L_94)


	//   ....[0]....
.L_94:
        /*069c*/ 	.word	0x000012a0


	//   ....[1]....
        /*06a0*/ 	.word	0x0000c300


	//   ....[2]....
        /*06a4*/ 	.word	0x0000c440


	//   ....[3]....
        /*06a8*/ 	.word	0x0000c580


	//   ....[4]....
        /*06ac*/ 	.word	0x0000c6a0


	//   ....[5]....
        /*06b0*/ 	.word	0x0000df40


	//----- nvinfo : EIATTR_MBARRIER_INSTR_OFFSETS
	.align		4
.L_95:
        /*06b4*/ 	.byte	0x04, 0x39
        /*06b6*/ 	.short	(.L_97 - .L_96)


	//   ....[0]....
.L_96:
        /*06b8*/ 	.word	0x00000180
        /*06bc*/ 	.word	0x000000ff
        /*06c0*/ 	.word	0x00029800
        /*06c4*/ 	.short	0x0100
        /*06c6*/ 	.byte	0x08
	.zero		1


	//   ....[1]....
        /*06c8*/ 	.word	0x00000190
        /*06cc*/ 	.word	0x000000ff
        /*06d0*/ 	.word	0x00029820
        /*06d4*/ 	.short	0x0100
        /*06d6*/ 	.byte	0x08
	.zero		1


	//   ....[2]....
        /*06d8*/ 	.word	0x00000280
        /*06dc*/ 	.word	0x000000ff
        /*06e0*/ 	.word	0x00029830
        /*06e4*/ 	.short	0x0100
        /*06e6*/ 	.byte	0x08
	.zero		1


	//   ....[3]....
        /*06e8*/ 	.word	0x00000290
        /*06ec*/ 	.word	0x000000ff
        /*06f0*/ 	.word	0x00029840
        /*06f4*/ 	.short	0x0100
        /*06f6*/ 	.byte	0x08
	.zero		1


	//   ....[4]....
        /*06f8*/ 	.word	0x000002a0
        /*06fc*/ 	.word	0x000000ff
        /*0700*/ 	.word	0x00029838
        /*0704*/ 	.short	0x0100
        /*0706*/ 	.byte	0x08
	.zero		1


	//   ....[5]....
        /*0708*/ 	.word	0x000002b0
        /*070c*/ 	.word	0x000000ff
        /*0710*/ 	.word	0x00029848
        /*0714*/ 	.short	0x0100
        /*0716*/ 	.byte	0x08
	.zero		1


	//   ....[6]....
        /*0718*/ 	.word	0x000003e0
        /*071c*/ 	.word	0x000000ff
        /*0720*/ 	.word	0x00029850
        /*0724*/ 	.short	0x0100
        /*0726*/ 	.byte	0x08
	.zero		1


	//   ....[7]....
        /*0728*/ 	.word	0x000003f0
        /*072c*/ 	.word	0x000000ff
        /*0730*/ 	.word	0x00029860
        /*0734*/ 	.short	0x0100
        /*0736*/ 	.byte	0x08
	.zero		1


	//   ....[8]....
        /*0738*/ 	.word	0x00000400
        /*073c*/ 	.word	0x000000ff
        /*0740*/ 	.word	0x00029858
        /*0744*/ 	.short	0x0100
        /*0746*/ 	.byte	0x08
	.zero		1


	//   ....[9]....
        /*0748*/ 	.word	0x00000410
        /*074c*/ 	.word	0x000000ff
        /*0750*/ 	.word	0x00029868
        /*0754*/ 	.short	0x0100
        /*0756*/ 	.byte	0x08
	.zero		1


	//   ....[10]....
        /*0758*/ 	.word	0x00000500
        /*075c*/ 	.word	0x000000ff
        /*0760*/ 	.word	0x00029870
        /*0764*/ 	.short	0x0100
        /*0766*/ 	.byte	0x06
	.zero		1


	//   ....[11]....
        /*0768*/ 	.word	0x00000510
        /*076c*/ 	.word	0x000000ff
        /*0770*/ 	.word	0x00029880
        /*0774*/ 	.short	0x0100
        /*0776*/ 	.byte	0x06
	.zero		1


	//   ....[12]....
        /*0778*/ 	.word	0x00000520
        /*077c*/ 	.word	0x000000ff
        /*0780*/ 	.word	0x00029878
        /*0784*/ 	.short	0x0100
        /*0786*/ 	.byte	0x06
	.zero		1


	//   ....[13]....
        /*0788*/ 	.word	0x00000530
        /*078c*/ 	.word	0x000000ff
        /*0790*/ 	.word	0x00029888
        /*0794*/ 	.short	0x0100
        /*0796*/ 	.byte	0x06
	.zero		1


	//   ....[14]....
        /*0798*/ 	.word	0x00000660
        /*079c*/ 	.word	0x000000ff
        /*07a0*/ 	.word	0x00029890
        /*07a4*/ 	.short	0x0100
        /*07a6*/ 	.byte	0x08
	.zero		1


	//   ....[15]....
        /*07a8*/ 	.word	0x00000670
        /*07ac*/ 	.word	0x000000ff
        /*07b0*/ 	.word	0x000298a0
        /*07b4*/ 	.short	0x0100
        /*07b6*/ 	.byte	0x08
	.zero		1


	//   ....[16]....
        /*07b8*/ 	.word	0x00000680
        /*07bc*/ 	.word	0x000000ff
        /*07c0*/ 	.word	0x00029898
        /*07c4*/ 	.short	0x0100
        /*07c6*/ 	.byte	0x08
	.zero		1


	//   ....[17]....
        /*07c8*/ 	.word	0x00000690
        /*07cc*/ 	.word	0x000000ff
        /*07d0*/ 	.word	0x000298a8
        /*07d4*/ 	.short	0x0100
        /*07d6*/ 	.byte	0x08
	.zero		1


	//   ....[18]....
        /*07d8*/ 	.word	0x000007d0
        /*07dc*/ 	.word	0x000000ff
        /*07e0*/ 	.word	0x000298b0
        /*07e4*/ 	.short	0x0100
        /*07e6*/ 	.byte	0x08
	.zero		1


	//   ....[19]....
        /*07e8*/ 	.word	0x000007e0
        /*07ec*/ 	.word	0x000000ff
        /*07f0*/ 	.word	0x000298c0
        /*07f4*/ 	.short	0x0100
        /*07f6*/ 	.byte	0x08
	.zero		1


	//   ....[20]....
        /*07f8*/ 	.word	0x000007f0
        /*07fc*/ 	.word	0x000000ff
        /*0800*/ 	.word	0x000298b8
        /*0804*/ 	.short	0x0100
        /*0806*/ 	.byte	0x08
	.zero		1


	//   ....[21]....
        /*0808*/ 	.word	0x00000800
        /*080c*/ 	.word	0x000000ff
        /*0810*/ 	.word	0x000298c8
        /*0814*/ 	.short	0x0100
        /*0816*/ 	.byte	0x08
	.zero		1


	//   ....[22]....
        /*0818*/ 	.word	0x00001570
        /*081c*/ 	.word	0x000000ff
        /*0820*/ 	.word	0x00029800
        /*0824*/ 	.short	0x010a
        /*0826*/ 	.byte	0x24
	.zero		1


	//   ....[23]....
        /*0828*/ 	.word	0x00001600
        /*082c*/ 	.word	0x000000ff
        /*0830*/ 	.word	0x00029830
        /*0834*/ 	.short	0x010a
        /*0836*/ 	.byte	0x24
	.zero		1


	//   ....[24]....
        /*0838*/ 	.word	0x00001660
        /*083c*/ 	.word	0x000000ff
        /*0840*/ 	.word	0x00029830
        /*0844*/ 	.short	0x010a
        /*0846*/ 	.byte	0x24
	.zero		1


	//   ....[25]....
        /*0848*/ 	.word	0x00002db0
        /*084c*/ 	.word	0x000000ff
        /*0850*/ 	.word	0x00000000
        /*0854*/ 	.short	0x0101
        /*0856*/ 	.byte	0x04
	.zero		1


	//   ....[26]....
        /*0858*/ 	.word	0x000054e0
        /*085c*/ 	.word	0x000000ff
        /*0860*/ 	.word	0x00029830
        /*0864*/ 	.short	0x010a
        /*0866*/ 	.byte	0x04
	.zero		1


	//   ....[27]....
        /*0868*/ 	.word	0x00005520
        /*086c*/ 	.word	0x000000ff
        /*0870*/ 	.word	0x00029830
        /*0874*/ 	.short	0x010a
        /*0876*/ 	.byte	0x04
	.zero		1


	//   ....[28]....
        /*0878*/ 	.word	0x000061f0
        /*087c*/ 	.word	0x000000ff
        /*0880*/ 	.word	0x00029850
        /*0884*/ 	.short	0x010a
        /*0886*/ 	.byte	0x04
	.zero		1


	//   ....[29]....
        /*0888*/ 	.word	0x00006230
        /*088c*/ 	.word	0x000000ff
        /*0890*/ 	.word	0x00029850
        /*0894*/ 	.short	0x010a
        /*0896*/ 	.byte	0x04
	.zero		1


	//   ....[30]....
        /*0898*/ 	.word	0x00006b00
        /*089c*/ 	.word	0x000000ff
        /*08a0*/ 	.word	0x00000000
        /*08a4*/ 	.short	0x0101
        /*08a6*/ 	.byte	0x04
	.zero		1


	//   ....[31]....
        /*08a8*/ 	.word	0x00008540
        /*08ac*/ 	.word	0x000000ff
        /*08b0*/ 	.word	0x00000000
        /*08b4*/ 	.short	0x0101
        /*08b6*/ 	.byte	0x04
	.zero		1


	//   ....[32]....
        /*08b8*/ 	.word	0x00008be0
        /*08bc*/ 	.word	0x000000ff
        /*08c0*/ 	.word	0x00029850
        /*08c4*/ 	.short	0x010a
        /*08c6*/ 	.byte	0x09
	.zero		1


	//   ....[33]....
        /*08c8*/ 	.word	0x00008c20
        /*08cc*/ 	.word	0x000000ff
        /*08d0*/ 	.word	0x00029850
        /*08d4*/ 	.short	0x010a
        /*08d6*/ 	.byte	0x09
	.zero		1


	//   ....[34]....
        /*08d8*/ 	.word	0x00009290
        /*08dc*/ 	.word	0x000000ff
        /*08e0*/ 	.word	0x00000000
        /*08e4*/ 	.short	0x0101
        /*08e6*/ 	.byte	0x04
	.zero		1


	//   ....[35]....
        /*08e8*/ 	.word	0x0000a970
        /*08ec*/ 	.word	0x000000ff
        /*08f0*/ 	.word	0x00000000
        /*08f4*/ 	.short	0x0101
        /*08f6*/ 	.byte	0x04
	.zero		1


	//   ....[36]....
        /*08f8*/ 	.word	0x0000ce90
        /*08fc*/ 	.word	0x000000ff
        /*0900*/ 	.word	0x00029880
        /*0904*/ 	.short	0x010a
        /*0906*/ 	.byte	0x2a
	.zero		1


	//   ....[37]....
        /*0908*/ 	.word	0x0000d520
        /*090c*/ 	.word	0x000000ff
        /*0910*/ 	.word	0x00029870
        /*0914*/ 	.short	0x0107
        /*0916*/ 	.byte	0x2a
	.zero		1


	//   ....[38]....
        /*0918*/ 	.word	0x0000d5b0
        /*091c*/ 	.word	0x000000ff
        /*0920*/ 	.word	0x00029870
        /*0924*/ 	.short	0x0101
        /*0926*/ 	.byte	0x2a
	.zero		1


	//   ....[39]....
        /*0928*/ 	.word	0x0000d600
        /*092c*/ 	.word	0x000000ff
        /*0930*/ 	.word	0x00029840
        /*0934*/ 	.short	0x010a
        /*0936*/ 	.byte	0x2a
	.zero		1


	//   ....[40]....
        /*0938*/ 	.word	0x0000dcd0
        /*093c*/ 	.word	0x000000ff
        /*0940*/ 	.word	0x00029830
        /*0944*/ 	.short	0x0107
        /*0946*/ 	.byte	0x2a
	.zero		1


	//   ....[41]....
        /*0948*/ 	.word	0x0000dd60
        /*094c*/ 	.word	0x000000ff
        /*0950*/ 	.word	0x00029830
        /*0954*/ 	.short	0x0101
        /*0956*/ 	.byte	0x2a
	.zero		1


	//   ....[42]....
        /*0958*/ 	.word	0x0000e510
        /*095c*/ 	.word	0x000000ff
        /*0960*/ 	.word	0x00029800
        /*0964*/ 	.short	0x0107
        /*0966*/ 	.byte	0x2a
	.zero		1


	//   ....[43]....
        /*0968*/ 	.word	0x0000e570
        /*096c*/ 	.word	0x000000ff
        /*0970*/ 	.word	0x00029800
        /*0974*/ 	.short	0x0101
        /*0976*/ 	.byte	0x2a
	.zero		1


	//   ....[44]....
        /*0978*/ 	.word	0x0000e580
        /*097c*/ 	.word	0x000000ff
        /*0980*/ 	.word	0x00029820
        /*0984*/ 	.short	0x010a
        /*0986*/ 	.byte	0x2a
	.zero		1


	//   ....[45]....
        /*0988*/ 	.word	0x0000e9d0
        /*098c*/ 	.word	0x0000000a
        /*0990*/ 	.word	0x00029880
        /*0994*/ 	.short	0x010a
        /*0996*/ 	.byte	0x3f
	.zero		1


	//   ....[46]....
        /*0998*/ 	.word	0x0000eee0
        /*099c*/ 	.word	0x0000000a
        /*09a0*/ 	.word	0x00029870
        /*09a4*/ 	.short	0x0107
        /*09a6*/ 	.byte	0x3f
	.zero		1


	//   ....[47]....
        /*09a8*/ 	.word	0x0000ef70
        /*09ac*/ 	.word	0x0000000a
        /*09b0*/ 	.word	0x00029870
        /*09b4*/ 	.short	0x0101
        /*09b6*/ 	.byte	0x3f
	.zero		1


	//   ....[48]....
        /*09b8*/ 	.word	0x0000efa0
        /*09bc*/ 	.word	0x0000000a
        /*09c0*/ 	.word	0x00029840
        /*09c4*/ 	.short	0x010a
        /*09c6*/ 	.byte	0x3f
	.zero		1


	//   ....[49]....
        /*09c8*/ 	.word	0x0000f490
        /*09cc*/ 	.word	0x0000000a
        /*09d0*/ 	.word	0x00029830
        /*09d4*/ 	.short	0x0107
        /*09d6*/ 	.byte	0x3f
	.zero		1


	//   ....[50]....
        /*09d8*/ 	.word	0x0000f530
        /*09dc*/ 	.word	0x0000000a
        /*09e0*/ 	.word	0x00029830
        /*09e4*/ 	.short	0x0101
        /*09e6*/ 	.byte	0x3f
	.zero		1


	//   ....[51]....
        /*09e8*/ 	.word	0x0000f5b0
        /*09ec*/ 	.word	0x00000013
        /*09f0*/ 	.word	0x00029870
        /*09f4*/ 	.short	0x010a
        /*09f6*/ 	.byte	0x3f
	.zero		1


	//   ....[52]....
        /*09f8*/ 	.word	0x0000f640
        /*09fc*/ 	.word	0x00000013
        /*0a00*/ 	.word	0x00029860
        /*0a04*/ 	.short	0x010a
        /*0a06*/ 	.byte	0x3f
	.zero		1


	//   ....[53]....
        /*0a08*/ 	.word	0x0000fb60
        /*0a0c*/ 	.word	0x00000013
        /*0a10*/ 	.word	0x00029850
        /*0a14*/ 	.short	0x0101
        /*0a16*/ 	.byte	0x3f
	.zero		1


	//   ....[54]....
        /*0a18*/ 	.word	0x0000fc00
        /*0a1c*/ 	.word	0x00000013
        /*0a20*/ 	.word	0x00000000
        /*0a24*/ 	.short	0x0101
        /*0a26*/ 	.byte	0x3f
	.zero		1


	//   ....[55]....
        /*0a28*/ 	.word	0x0000fcd0
        /*0a2c*/ 	.word	0x00000010
        /*0a30*/ 	.word	0x00029870
        /*0a34*/ 	.short	0x010a
        /*0a36*/ 	.byte	0x3f
	.zero		1


	//   ....[56]....
        /*0a38*/ 	.word	0x0000fd90
        /*0a3c*/ 	.word	0x00000010
        /*0a40*/ 	.word	0x00029860
        /*0a44*/ 	.short	0x010a
        /*0a46*/ 	.byte	0x3f
	.zero		1


	//   ....[57]....
        /*0a48*/ 	.word	0x00010290
        /*0a4c*/ 	.word	0x00000010
        /*0a50*/ 	.word	0x00029850
        /*0a54*/ 	.short	0x0101
        /*0a56*/ 	.byte	0x3f
	.zero		1


	//   ....[58]....
        /*0a58*/ 	.word	0x00010350
        /*0a5c*/ 	.word	0x00000010
        /*0a60*/ 	.word	0x00000000
        /*0a64*/ 	.short	0x0101
        /*0a66*/ 	.byte	0x3f
	.zero		1


	//   ....[59]....
        /*0a68*/ 	.word	0x000103b0
        /*0a6c*/ 	.word	0x00000006
        /*0a70*/ 	.word	0x00029820
        /*0a74*/ 	.short	0x010a
        /*0a76*/ 	.byte	0x3f
	.zero		1


	//   ....[60]....
        /*0a78*/ 	.word	0x000104d0
        /*0a7c*/ 	.word	0x00000005
        /*0a80*/ 	.word	0x00029840
        /*0a84*/ 	.short	0x010a
        /*0a86*/ 	.byte	0x3f
	.zero		1


	//   ....[61]....
        /*0a88*/ 	.word	0x00010570
        /*0a8c*/ 	.word	0x00000003
        /*0a90*/ 	.word	0x00029840
        /*0a94*/ 	.short	0x010a
        /*0a96*/ 	.byte	0x3f
	.zero		1


	//   ....[62]....
        /*0a98*/ 	.word	0x000105b0
        /*0a9c*/ 	.word	0x00000005
        /*0aa0*/ 	.word	0x00029860
        /*0aa4*/ 	.short	0x010a
        /*0aa6*/ 	.byte	0x3f
	.zero		1


	//   ....[63]....
        /*0aa8*/ 	.word	0x000105f0
        /*0aac*/ 	.word	0x00000003
        /*0ab0*/ 	.word	0x00029860
        /*0ab4*/ 	.short	0x010a
        /*0ab6*/ 	.byte	0x3f
	.zero		1


	//   ....[64]....
        /*0ab8*/ 	.word	0x00010630
        /*0abc*/ 	.word	0x00000005
        /*0ac0*/ 	.word	0x00029880
        /*0ac4*/ 	.short	0x010a
        /*0ac6*/ 	.byte	0x3f
	.zero		1


	//   ....[65]....
        /*0ac8*/ 	.word	0x00010670
        /*0acc*/ 	.word	0x00000003
        /*0ad0*/ 	.word	0x00029880
        /*0ad4*/ 	.short	0x010a
        /*0ad6*/ 	.byte	0x3f
	.zero		1


	//   ....[66]....
        /*0ad8*/ 	.word	0x000106e0
        /*0adc*/ 	.word	0x00000003
        /*0ae0*/ 	.word	0x00029800
        /*0ae4*/ 	.short	0x010a
        /*0ae6*/ 	.byte	0x3f
	.zero		1


	//   ....[67]....
        /*0ae8*/ 	.word	0x00010740
        /*0aec*/ 	.word	0x00000005
        /*0af0*/ 	.word	0x00029830
        /*0af4*/ 	.short	0x010a
        /*0af6*/ 	.byte	0x3f
	.zero		1


	//   ....[68]....
        /*0af8*/ 	.word	0x000107a0
        /*0afc*/ 	.word	0x00000008
        /*0b00*/ 	.word	0x00029830
        /*0b04*/ 	.short	0x010a
        /*0b06*/ 	.byte	0x3f
	.zero		1


	//   ....[69]....
        /*0b08*/ 	.word	0x00010800
        /*0b0c*/ 	.word	0x00000009
        /*0b10*/ 	.word	0x00029850
        /*0b14*/ 	.short	0x010a
        /*0b16*/ 	.byte	0x3f
	.zero		1


	//   ....[70]....
        /*0b18*/ 	.word	0x00010860
        /*0b1c*/ 	.word	0x00000005
        /*0b20*/ 	.word	0x00029850
        /*0b24*/ 	.short	0x010a
        /*0b26*/ 	.byte	0x3f
	.zero		1


	//   ....[71]....
        /*0b28*/ 	.word	0x00010960
        /*0b2c*/ 	.word	0x00000002
        /*0b30*/ 	.word	0x00029880
        /*0b34*/ 	.short	0x010a
        /*0b36*/ 	.byte	0x3f
	.zero		1


	//   ....[72]....
        /*0b38*/ 	.word	0x00011100
        /*0b3c*/ 	.word	0x00000002
        /*0b40*/ 	.word	0x00029840
        /*0b44*/ 	.short	0x010a
        /*0b46*/ 	.byte	0x3f
	.zero		1


	//   ....[73]....
        /*0b48*/ 	.word	0x00011dc0
        /*0b4c*/ 	.word	0x00000003
        /*0b50*/ 	.word	0x00029820
        /*0b54*/ 	.short	0x010a
        /*0b56*/ 	.byte	0x3f
	.zero		1


	//   ....[74]....
        /*0b58*/ 	.word	0x00011e10
        /*0b5c*/ 	.word	0x0000000a
        /*0b60*/ 	.word	0x00029880
        /*0b64*/ 	.short	0x010a
        /*0b66*/ 	.byte	0x3f
	.zero		1


	//   ....[75]....
        /*0b68*/ 	.word	0x00012420
        /*0b6c*/ 	.word	0x0000000a
        /*0b70*/ 	.word	0x00029840
        /*0b74*/ 	.short	0x010a
        /*0b76*/ 	.byte	0x3f
	.zero		1


	//   ....[76]....
        /*0b78*/ 	.word	0x00012a20
        /*0b7c*/ 	.word	0x00000013
        /*0b80*/ 	.word	0x00029870
        /*0b84*/ 	.short	0x010a
        /*0b86*/ 	.byte	0x3f
	.zero		1


	//   ....[77]....
        /*0b88*/ 	.word	0x00012a70
        /*0b8c*/ 	.word	0x00000013
        /*0b90*/ 	.word	0x00029860
        /*0b94*/ 	.short	0x010a
        /*0b96*/ 	.byte	0x3f
	.zero		1


	//   ....[78]....
        /*0b98*/ 	.word	0x00012ac0
        /*0b9c*/ 	.word	0x00000010
        /*0ba0*/ 	.word	0x00029870
        /*0ba4*/ 	.short	0x010a
        /*0ba6*/ 	.byte	0x3f
	.zero		1


	//   ....[79]....
        /*0ba8*/ 	.word	0x00012b10
        /*0bac*/ 	.word	0x00000010
        /*0bb0*/ 	.word	0x00029860
        /*0bb4*/ 	.short	0x010a
        /*0bb6*/ 	.byte	0x3f
	.zero		1


	//   ....[80]....
        /*0bb8*/ 	.word	0x00012b60
        /*0bbc*/ 	.word	0x00000006
        /*0bc0*/ 	.word	0x00029820
        /*0bc4*/ 	.short	0x010a
        /*0bc6*/ 	.byte	0x3f
	.zero		1


	//   ....[81]....
        /*0bc8*/ 	.word	0x00012bb0
        /*0bcc*/ 	.word	0x00000005
        /*0bd0*/ 	.word	0x00029840
        /*0bd4*/ 	.short	0x010a
        /*0bd6*/ 	.byte	0x3f
	.zero		1


	//   ....[82]....
        /*0bd8*/ 	.word	0x00012c00
        /*0bdc*/ 	.word	0x00000003
        /*0be0*/ 	.word	0x00029840
        /*0be4*/ 	.short	0x010a
        /*0be6*/ 	.byte	0x3f
	.zero		1


	//   ....[83]....
        /*0be8*/ 	.word	0x00012c50
        /*0bec*/ 	.word	0x00000005
        /*0bf0*/ 	.word	0x00029860
        /*0bf4*/ 	.short	0x010a
        /*0bf6*/ 	.byte	0x3f
	.zero		1


	//   ....[84]....
        /*0bf8*/ 	.word	0x00012ca0
        /*0bfc*/ 	.word	0x00000003
        /*0c00*/ 	.word	0x00029860
        /*0c04*/ 	.short	0x010a
        /*0c06*/ 	.byte	0x3f
	.zero		1


	//   ....[85]....
        /*0c08*/ 	.word	0x00012cf0
        /*0c0c*/ 	.word	0x00000005
        /*0c10*/ 	.word	0x00029880
        /*0c14*/ 	.short	0x010a
        /*0c16*/ 	.byte	0x3f
	.zero		1


	//----- nvinfo : EIATTR_NUM_MBARRIERS
	.align		4
.L_97:
        /*0c18*/ 	.byte	0x03, 0x38
        /*0c1a*/ 	.short	0x0016


	//----- nvinfo : EIATTR_EXIT_INSTR_OFFSETS
	.align		4
        /*0c1c*/ 	.byte	0x04, 0x1c
        /*0c1e*/ 	.short	(.L_99 - .L_98)


	//   ....[0]....
.L_98:
        /*0c20*/ 	.word	0x000106c0


	//----- nvinfo : EIATTR_MAX_THREADS
	.align		4
.L_99:
        /*0c24*/ 	.byte	0x04, 0x05
        /*0c26*/ 	.short	(.L_101 - .L_100)
.L_100:
        /*0c28*/ 	.word	0x00000180
        /*0c2c*/ 	.word	0x00000001
        /*0c30*/ 	.word	0x00000001


	//----- nvinfo : EIATTR_CRS_STACK_SIZE
	.align		4
.L_101:
        /*0c34*/ 	.byte	0x04, 0x1e
        /*0c36*/ 	.short	(.L_103 - .L_102)
.L_102:
        /*0c38*/ 	.word	0x00000000


	//----- nvinfo : EIATTR_CBANK_PARAM_SIZE
	.align		4
.L_103:
        /*0c3c*/ 	.byte	0x03, 0x19
        /*0c3e*/ 	.short	0x0a70


	//----- nvinfo : EIATTR_PARAM_CBANK
	.align		4
        /*0c40*/ 	.byte	0x04, 0x0a
        /*0c42*/ 	.short	(.L_105 - .L_104)
	.align		4
.L_104:
        /*0c44*/ 	.word	index@(.nv.constant0._ZN7cutlass13device_kernelIN5flash11enable_sm90INS1_16FlashAttnFwdSm90INS1_25CollectiveMainloopFwdSm90ILi2EN4cute5tupleIJNS5_1CILi1EEES8_S8_EEENS6_IJNS7_ILi128EEENS7_ILi160EEENS7_ILi192EEEEEELi128ENS_12float_e4m3_tEfNS_4arch4Sm90ELb0ELb0ELb1ELb0ELb1ELb0ELb0ELb1ELb1ELb1ELb1ELb0EEENS1_21CollectiveEpilogueFwdINS6_IJSA_SA_SB_EEES9_NS_10bfloat16_tESG_Li256ELb0ELb1ELb1ELb1EEENS1_19SingleTileSchedulerILb0ELb1ELb1ELi128EEEEEEEEEvNT_6ParamsE)
        /*0c48*/ 	.short	0x0210
        /*0c4a*/ 	.short	0x0a70


	//----- nvinfo : EIATTR_SW_WAR
	.align		4
.L_105:
        /*0c4c*/ 	.byte	0x04, 0x36
        /*0c4e*/ 	.short	(.L_107 - .L_106)
.L_106:
        /*0c50*/ 	.word	0x00000008
.L_107:


//--------------------- .nv.info._ZN7cutlass13device_kernelIN5flash11enable_sm90INS1_16FlashAttnFwdSm90INS1_25CollectiveMainloopFwdSm90ILi2EN4cute5tupleIJNS5_1CILi1EEES8_S8_EEENS6_IJNS7_ILi128EEENS7_ILi160EEENS7_ILi192EEEEEELi128ENS_12float_e4m3_tEfNS_4arch4Sm90ELb0ELb0ELb1ELb1ELb1ELb0ELb0ELb1ELb1ELb1ELb1ELb0EEENS1_21CollectiveEpilogueFwdINS6_IJSA_SA_SB_EEES9_NS_10bfloat16_tESG_Li256ELb1ELb1ELb1ELb1EEENS1_36VarlenDynamicPersistentTileSchedulerILi128ELi160ELi256ELi128ELb1ELb1ELb1ELb0ELb1ELb1EEEEEEEEEvNT_6ParamsE --------------------------
	.section	.nv.info._ZN7cutlass13device_kernelIN5flash11enable_sm90INS1_16FlashAttnFwdSm90INS1_25CollectiveMainloopFwdSm90ILi2EN4cute5tupleIJNS5_1CILi1EEES8_S8_EEENS6_IJNS7_ILi128EEENS7_ILi160EEENS7_ILi192EEEEEELi128ENS_12float_e4m3_tEfNS_4arch4Sm90ELb0ELb0ELb1ELb1ELb1ELb0ELb0ELb1ELb1ELb1ELb1ELb0EEENS1_21CollectiveEpilogueFwdINS6_IJSA_SA_SB_EEES9_NS_10bfloat16_tESG_Li256ELb1ELb1ELb1ELb1EEENS1_36VarlenDynamicPersistentTileSchedulerILi128ELi160ELi256ELi128ELb1ELb1ELb1ELb0ELb1ELb1EEEEEEEEEvNT_6ParamsE,"",@"SHT_CUDA_INFO"
	.sectionflags	@""
	.align	4


	//----- nvinfo : EIATTR_CUDA_API_VERSION
	.align		4
        /*0000*/ 	.byte	0x04, 0x37
        /*0002*/ 	.short	(.L_109 - .L_108)
.L_108:
        /*0004*/ 	.word	0x00000082


	//----- nvinfo : EIATTR_KPARAM_INFO
	.align		4
.L_109:
        /*0008*/ 	.byte	0x04, 0x17
        /*000a*/ 	.short	(.L_111 - .L_110)
.L_110:
        /*000c*/ 	.word	0x00000000
        /*0010*/ 	.short	0x0000
        /*0012*/ 	.short	0x0070
        /*0014*/ 	.byte	0x00, 0xf0, 0x01, 0x2a


	//----- nvinfo : EIATTR_SPARSE_MMA_MASK
	.align		4
.L_111:
        /*0018*/ 	.byte	0x03, 0x50
        /*001a*/ 	.short	0x0000


	//----- nvinfo : EIATTR_MAXREG_COUNT
	.align		4
        /*001c*/ 	.byte	0x03, 0x1b
        /*001e*/ 	.short	0x00a8


	//----- nvinfo : EIATTR_NUM_BARRIERS
	.align		4
        /*0020*/ 	.byte	0x02, 0x4c
        /*0022*/ 	.byte	0x10
	.zero		1


	//----- nvinfo : EIATTR_EXTERNS
	.align		4
        /*0024*/ 	.byte	0x04, 0x0f
        /*0026*/ 	.short	(.L_113 - .L_112)


	//   ....[0]....
	.align		4
.L_112:
        /*0028*/ 	.word	index@(__assertfail)


	//----- nvinfo : EIATTR_ANNOTATIONS
	.align		4
.L_113:
        /*002c*/ 	.byte	0x04, 0x55
        /*002e*/ 	.short	(.L_115 - .L_114)


	//   ....[0]....
.L_114:
        /*0030*/ 	.word	0x00000001
        /*0034*/ 	.byte	0x90, 0xd8, 0x00, 0x00, 0x01, 0x00, 0x00, 0x00, 0xb0, 0xd8, 0x00, 0x00, 0x01, 0x00, 0x00, 0x00
        /* <DEDUP_REMOVED lines=26> */
        /*01e4*/ 	.byte	0x60, 0x41, 0x01, 0x00


	//----- nvinfo : EIATTR_MERCURY_ISA_VERSION
	.align		4
.L_115:
        /*01e8*/ 	.byte	0x03, 0x5f
        /*01ea*/ 	.short	0x0101


	//----- nvinfo : EIATTR_UNUSED_LOAD_BYTE_OFFSET
	.align		4
        /*01ec*/ 	.byte	0x04, 0x44
        /*01ee*/ 	.short	(.L_117 - .L_116)


	//   ....[0]....
.L_116:
        /*01f0*/ 	.word	0x00000980
        /*01f4*/ 	.word	0x0000fff0


	//   ....[1]....
        /*01f8*/ 	.word	0x00009cb0
        /*01fc*/ 	.word	0x0000fff0


	//----- nvinfo : EIATTR_INT_WARP_WIDE_INSTR_OFFSETS
	.align		4
.L_117:
        /*0200*/ 	.byte	0x04, 0x31
        /*0202*/ 	.short	(.L_119 - .L_118)


	//   ....[0]....
.L_118:
        /*0204*/ 	.word	0x000000c0


	//   ....[1]....
        /*0208*/ 	.word	0x000000d0


	//   ....[2]....
        /*020c*/ 	.word	0x00000170


	//   ....[3]....
        /*0210*/ 	.word	0x0000f050


	//   ....[4]....
        /*0214*/ 	.word	0x0000f0e0


	//   ....[5]....
        /*0218*/ 	.word	0x00012d00


	//   ....[6]....
        /*021c*/ 	.word	0x00012d90


	//----- nvinfo : EIATTR_COOP_GROUP_MASK_REGIDS
	.align		4
.L_119:
        /*0220*/ 	.byte	0x04, 0x29
        /*0222*/ 	.short	(.L_121 - .L_120)


	//   ....[0]....
.L_120:
        /*0224*/ 	.word	0xffffffff


	//   ....[1]....
        /*0228*/ 	.word	0xffffffff


	//   ....[2]....
        /*022c*/ 	.word	0xffffffff


	//   ....[3]....
        /*0230*/ 	.word	0xffffffff


	//   ....[4]....
        /*0234*/ 	.word	0xffffffff


	//   ....[5]....
        /*0238*/ 	.word	0xffffffff


	//   ....[6]....
        /*023c*/ 	.word	0xffffffff


	//   ....[7]....
        /*0240*/ 	.word	0xffffffff


	//   ....[8]....
        /*0244*/ 	.word	0xffffffff


	//   ....[9]....
        /*0248*/ 	.word	0xffffffff


	//   ....[10]....
        /*024c*/ 	.word	0xffffffff


	//   ....[11]....
        /*0250*/ 	.word	0xffffffff


	//   ....[12]....
        /*0254*/ 	.word	0xffffffff


	//   ....[13]....
        /*0258*/ 	.word	0xffffffff


	//   ....[14]....
        /*025c*/ 	.word	0xffffffff


	//   ....[15]....
        /*0260*/ 	.word	0xffffffff


	//   ....[16]....
        /*0264*/ 	.word	0xffffffff


	//   ....[17]....
        /*0268*/ 	.word	0xffffffff


	//   ....[18]....
        /*026c*/ 	.word	0xffffffff


	//   ....[19]....
        /*0270*/ 	.word	0xffffffff


	//   ....[20]....
        /*0274*/ 	.word	0xffffffff


	//   ....[21]....
        /*0278*/ 	.word	0xffffffff


	//   ....[22]....
        /*027c*/ 	.word	0xffffffff


	//   ....[23]....
        /*0280*/ 	.word	0xffffffff


	//   ....[24]....
        /*0284*/ 	.word	0xffffffff


	//   ....[25]....
        /*0288*/ 	.word	0xffffffff


	//   ....[26]....
        /*028c*/ 	.word	0xffffffff


	//   ....[27]....
        /*0290*/ 	.word	0xffffffff


	//   ....[28]....
        /*0294*/ 	.word	0xffffffff


	//   ....[29]....
        /*0298*/ 	.word	0xffffffff


	//   ....[30]....
        /*029c*/ 	.word	0xffffffff


	//   ....[31]....
        /*02a0*/ 	.word	0xffffffff


	//   ....[32]....
        /*02a4*/ 	.word	0xffffffff


	//   ....[33]....
        /*02a8*/ 	.word	0xffffffff


	//   ....[34]....
        /*02ac*/ 	.word	0xffffffff


	//   ....[35]....
        /*02b0*/ 	.word	0xffffffff


	//   ....[36]....
        /*02b4*/ 	.word	0xffffffff


	//   ....[37]....
        /*02b8*/ 	.word	0xffffffff


	//   ....[38]....
        /*02bc*/ 	.word	0xffffffff


	//   ....[39]....
        /*02c0*/ 	.word	0xffffffff


	//   ....[40]....
        /*02c4*/ 	.word	0xffffffff


	//   ....[41]....
        /*02c8*/ 	.word	0xffffffff


	//   ....[42]....
        /*02cc*/ 	.word	0xffffffff


	//   ....[43]....
        /*02d0*/ 	.word	0xffffffff


	//   ....[44]....
        /*02d4*/ 	.word	0xffffffff


	//   ....[45]....
        /*02d8*/ 	.word	0xffffffff


	//   ....[46]....
        /*02dc*/ 	.word	0xffffffff


	//   ....[47]....
        /*02e0*/ 	.word	0xffffffff


	//   ....[48]....
        /*02e4*/ 	.word	0xffffffff


	//   ....[49]....
        /*02e8*/ 	.word	0xffffffff


	//   ....[50]....
        /*02ec*/ 	.word	0xffffffff


	//   ....[51]....
        /*02f0*/ 	.word	0xffffffff


	//   ....[52]....
        /*02f4*/ 	.word	0xffffffff


	//   ....[53]....
        /*02f8*/ 	.word	0xffffffff


	//   ....[54]....
        /*02fc*/ 	.word	0xffffffff


	//   ....[55]....
        /*0300*/ 	.word	0xffffffff


	//   ....[56]....
        /*0304*/ 	.word	0xffffffff


	//   ....[57]....
        /*0308*/ 	.word	0xffffffff


	//   ....[58]....
        /*030c*/ 	.word	0xffffffff


	//   ....[59]....
        /*0310*/ 	.word	0xffffffff


	//   ....[60]....
        /*0314*/ 	.word	0xffffffff


	//   ....[61]....
        /*0318*/ 	.word	0xffffffff


	//   ....[62]....
        /*031c*/ 	.word	0xffffffff


	//   ....[63]....
        /*0320*/ 	.word	0xffffffff


	//   ....[64]....
        /*0324*/ 	.word	0xffffffff


	//   ....[65]....
        /*0328*/ 	.word	0xffffffff


	//   ....[66]....
        /*032c*/ 	.word	0xffffffff


	//   ....[67]....
        /*0330*/ 	.word	0xffffffff


	//   ....[68]....
        /*0334*/ 	.word	0xffffffff


	//   ....[69]....
        /*0338*/ 	.word	0xffffffff


	//   ....[70]....
        /*033c*/ 	.word	0xffffffff


	//   ....[71]....
        /*0340*/ 	.word	0xffffffff


	//   ....[72]....
        /*0344*/ 	.word	0xffffffff


	//   ....[73]....
        /*0348*/ 	.word	0xffffffff


	//   ....[74]....
        /*034c*/ 	.word	0xffffffff


	//   ....[75]....
        /*0350*/ 	.word	0xffffffff


	//   ....[76]....
        /*0354*/ 	.word	0xffffffff


	//   ....[77]....
        /*0358*/ 	.word	0xffffffff


	//   ....[78]....
        /*035c*/ 	.word	0xffffffff


	//   ....[79]....
        /*0360*/ 	.word	0xffffffff


	//   ....[80]....
        /*0364*/ 	.word	0xffffffff


	//   ....[81]....
        /*0368*/ 	.word	0xffffffff


	//   ....[82]....
        /*036c*/ 	.word	0xffffffff


	//   ....[83]....
        /*0370*/ 	.word	0xffffffff


	//   ....[84]....
        /*0374*/ 	.word	0xffffffff


	//   ....[85]....
        /*0378*/ 	.word	0xffffffff


	//   ....[86]....
        /*037c*/ 	.word	0xffffffff


	//   ....[87]....
        /*0380*/ 	.word	0xffffffff


	//   ....[88]....
        /*0384*/ 	.word	0xffffffff


	//   ....[89]....
        /*0388*/ 	.word	0xffffffff


	//   ....[90]....
        /*038c*/ 	.word	0xffffffff


	//   ....[91]....
        /*0390*/ 	.word	0xffffffff


	//   ....[92]....
        /*0394*/ 	.word	0xffffffff


	//   ....[93]....
        /*0398*/ 	.word	0xffffffff


	//   ....[94]....
        /*039c*/ 	.word	0xffffffff


	//   ....[95]....
        /*03a0*/ 	.word	0xffffffff


	//   ....[96]....
        /*03a4*/ 	.word	0xffffffff


	//   ....[97]....
        /*03a8*/ 	.word	0xffffffff


	//   ....[98]....
        /*03ac*/ 	.word	0xffffffff


	//   ....[99]....
        /*03b0*/ 	.word	0xffffffff


	//   ....[100]....
        /*03b4*/ 	.word	0xffffffff


	//   ....[101]....
        /*03b8*/ 	.word	0xffffffff


	//   ....[102]....
        /*03bc*/ 	.word	0xffffffff


	//   ....[103]....
        /*03c0*/ 	.word	0xffffffff


	//   ....[104]....
        /*03c4*/ 	.word	0xffffffff


	//   ....[105]....
        /*03c8*/ 	.word	0xffffffff


	//   ....[106]....
        /*03cc*/ 	.word	0xffffffff


	//   ....[107]....
        /*03d0*/ 	.word	0xffffffff


	//   ....[108]....
        /*03d4*/ 	.word	0xffffffff


	//   ....[109]....
        /*03d8*/ 	.word	0xffffffff


	//   ....[110]....
        /*03dc*/ 	.word	0xffffffff


	//   ....[111]....
        /*03e0*/ 	.word	0xffffffff


	//   ....[112]....
        /*03e4*/ 	.word	0xffffffff


	//   ....[113]....
        /*03e8*/ 	.word	0xffffffff


	//   ....[114]....
        /*03ec*/ 	.word	0xffffffff


	//   ....[115]....
        /*03f0*/ 	.word	0xffffffff


	//   ....[116]....
        /*03f4*/ 	.word	0xffffffff


	//   ....[117]....
        /*03f8*/ 	.word	0xffffffff


	//   ....[118]....
        /*03fc*/ 	.word	0xffffffff


	//   ....[119]....
        /*0400*/ 	.word	0xffffffff


	//   ....[120]....
        /*0404*/ 	.word	0xffffffff


	//   ....[121]....
        /*0408*/ 	.word	0xffffffff


	//   ....[122]....
        /*040c*/ 	.word	0xffffffff


	//   ....[123]....
        /*0410*/ 	.word	0xffffffff


	//   ....[124]....
        /*0414*/ 	.word	0xffffffff


	//   ....[125]....
        /*0418*/ 	.word	0xffffffff


	//   ....[126]....
        /*041c*/ 	.word	0xffffffff


	//   ....[127]....
        /*0420*/ 	.word	0xffffffff


	//   ....[128]....
        /*0424*/ 	.word	0xffffffff


	//   ....[129]....
        /*0428*/ 	.word	0xffffffff


	//   ....[130]....
        /*042c*/ 	.word	0xffffffff


	//   ....[131]....
        /*0430*/ 	.word	0xffffffff


	//   ....[132]....
        /*0434*/ 	.word	0xffffffff


	//   ....[133]....
        /*0438*/ 	.word	0xffffffff


	//   ....[134]....
        /*043c*/ 	.word	0xffffffff


	//   ....[135]....
        /*0440*/ 	.word	0xffffffff


	//   ....[136]....
        /*0444*/ 	.word	0xffffffff


	//   ....[137]....
        /*0448*/ 	.word	0xffffffff


	//   ....[138]....
        /*044c*/ 	.word	0xffffffff


	//   ....[139]....
        /*0450*/ 	.word	0xffffffff


	//   ....[140]....
        /*0454*/ 	.word	0xffffffff


	//   ....[141]....
        /*0458*/ 	.word	0xffffffff


	//   ....[142]....
        /*045c*/ 	.word	0xffffffff


	//   ....[143]....
        /*0460*/ 	.word	0xffffffff


	//   ....[144]....
        /*0464*/ 	.word	0xffffffff


	//   ....[145]....
        /*0468*/ 	.word	0xffffffff


	//   ....[146]....
        /*046c*/ 	.word	0xffffffff


	//   ....[147]....
        /*0470*/ 	.word	0xffffffff


	//   ....[148]....
        /*0474*/ 	.word	0xffffffff


	//   ....[149]....
        /*0478*/ 	.word	0xffffffff


	//   ....[150]....
        /*047c*/ 	.word	0xffffffff


	//   ....[151]....
        /*0480*/ 	.word	0xffffffff


	//   ....[152]....
        /*0484*/ 	.word	0xffffffff


	//   ....[153]....
        /*0488*/ 	.word	0xffffffff


	//   ....[154]....
        /*048c*/ 	.word	0xffffffff


	//   ....[155]....
        /*0490*/ 	.word	0xffffffff


	//   ....[156]....
        /*0494*/ 	.word	0xffffffff


	//   ....[157]....
        /*0498*/ 	.word	0xffffffff


	//   ....[158]....
        /*049c*/ 	.word	0xffffffff


	//   ....[159]....
        /*04a0*/ 	.word	0xffffffff


	//   ....[160]....
        /*04a4*/ 	.word	0xffffffff


	//   ....[161]....
        /*04a8*/ 	.word	0xffffffff


	//   ....[162]....
        /*04ac*/ 	.word	0xffffffff


	//   ....[163]....
        /*04b0*/ 	.word	0xffffffff


	//   ....[164]....
        /*04b4*/ 	.word	0xffffffff


	//   ....[165]....
        /*04b8*/ 	.word	0xffffffff


	//   ....[166]....
        /*04bc*/ 	.word	0xffffffff


	//   ....[167]....
        /*04c0*/ 	.word	0xffffffff


	//   ....[168]....
        /*04c4*/ 	.word	0xffffffff


	//   ....[169]....
        /*04c8*/ 	.word	0xffffffff


	//   ....[170]....
        /*04cc*/ 	.word	0xffffffff


	//   ....[171]....
        /*04d0*/ 	.word	0xffffffff


	//   ....[172]....
        /*04d4*/ 	.word	0xffffffff


	//   ....[173]....
        /*04d8*/ 	.word	0xffffffff


	//   ....[174]....
        /*04dc*/ 	.word	0xffffffff


	//   ....[175]....
        /*04e0*/ 	.word	0xffffffff


	//   ....[176]....
        /*04e4*/ 	.word	0xffffffff


	//   ....[177]....
        /*04e8*/ 	.word	0xffffffff


	//   ....[178]....
        /*04ec*/ 	.word	0xffffffff


	//   ....[179]....
        /*04f0*/ 	.word	0xffffffff


	//   ....[180]....
        /*04f4*/ 	.word	0xffffffff


	//   ....[181]....
        /*04f8*/ 	.word	0xffffffff


	//   ....[182]....
        /*04fc*/ 	.word	0xffffffff


	//   ....[183]....
        /*0500*/ 	.word	0xffffffff


	//   ....[184]....
        /*0504*/ 	.word	0xffffffff


	//   ....[185]....
        /*0508*/ 	.word	0xffffffff


	//   ....[186]....
        /*050c*/ 	.word	0xffffffff


	//   ....[187]....
        /*0510*/ 	.word	0xffffffff


	//   ....[188]....
        /*0514*/ 	.word	0xffffffff


	//   ....[189]....
        /*0518*/ 	.word	0xffffffff


	//   ....[190]....
        /*051c*/ 	.word	0xffffffff


	//   ....[191]....
        /*0520*/ 	.word	0x0500000f


	//   ....[192]....
        /*0524*/ 	.word	0x0500000f


	//   ....[193]....
        /*0528*/ 	.word	0x0500000f


	//   ....[194]....
        /*052c*/ 	.word	0x0500000f


	//   ....[195]....
        /*0530*/ 	.word	0x0500000f


	//   ....[196]....
        /*0534*/ 	.word	0x0500000f


	//   ....[197]....
        /*0538*/ 	.word	0x0500000f


	//   ....[198]....
        /*053c*/ 	.word	0x0500000f


	//   ....[199]....
        /*0540*/ 	.word	0x0500000f


	//   ....[200]....
        /*0544*/ 	.word	0x0500000f


	//   ....[201]....
        /*0548*/ 	.word	0x0500000f


	//   ....[202]....
        /*054c*/ 	.word	0x0500000f


	//   ....[203]....
        /*0550*/ 	.word	0x0500000f


	//   ....[204]....
        /*0554*/ 	.word	0x0500000f


	//   ....[205]....
        /*0558*/ 	.word	0x0500000f


	//   ....[206]....
        /*055c*/ 	.word	0x0500000f


	//   ....[207]....
        /*0560*/ 	.word	0x0500000f


	//   ....[208]....
        /*0564*/ 	.word	0x0500000f


	//   ....[209]....
        /*0568*/ 	.word	0x0500000f


	//   ....[210]....
        /*056c*/ 	.word	0x0500000f


	//   ....[211]....
        /*0570*/ 	.word	0x0500000f


	//   ....[212]....
        /*0574*/ 	.word	0x0500000f


	//   ....[213]....
        /*0578*/ 	.word	0x0500000f


	//   ....[214]....
        /*057c*/ 	.word	0x0500000f


	//   ....[215]....
        /*0580*/ 	.word	0x0500000f


	//   ....[216]....
        /*0584*/ 	.word	0x0500000f


	//   ....[217]....
        /*0588*/ 	.word	0x0500000f


	//   ....[218]....
        /*058c*/ 	.word	0x0500000f


	//   ....[219]....
        /*0590*/ 	.word	0x0500000f


	//   ....[220]....
        /*0594*/ 	.word	0x0500000f


	//   ....[221]....
        /*0598*/ 	.word	0x0500000f


	//   ....[222]....
        /*059c*/ 	.word	0x0500000f


	//   ....[223]....
        /*05a0*/ 	.word	0x0500000f


	//   ....[224]....
        /*05a4*/ 	.word	0x0500000f


	//   ....[225]....
        /*05a8*/ 	.word	0x0500000f


	//   ....[226]....
        /*05ac*/ 	.word	0x0500000f


	//   ....[227]....
        /*05b0*/ 	.word	0x0500000f


	//   ....[228]....
        /*05b4*/ 	.word	0x0500000f


	//   ....[229]....
        /*05b8*/ 	.word	0x0500000f


	//   ....[230]....
        /*05bc*/ 	.word	0x0500000f


	//   ....[231]....
        /*05c0*/ 	.word	0x0500000f


	//   ....[232]....
        /*05c4*/ 	.word	0x0500000f


	//   ....[233]....
        /*05c8*/ 	.word	0x0500000f


	//   ....[234]....
        /*05cc*/ 	.word	0x0500000f


	//   ....[235]....
        /*05d0*/ 	.word	0x0500000f


	//   ....[236]....
        /*05d4*/ 	.word	0x0500000f


	//   ....[237]....
        /*05d8*/ 	.word	0x0500000f


	//   ....[238]....
        /*05dc*/ 	.word	0x0500000f


	//   ....[239]....
        /*05e0*/ 	.word	0x0500000f


	//   ....[240]....
        /*05e4*/ 	.word	0x0500000f


	//----- nvinfo : EIATTR_COOP_GROUP_INSTR_OFFSETS
	.align		4
.L_121:
        /*05e8*/ 	.byte	0x04, 0x28
        /*05ea*/ 	.short	(.L_123 - .L_122)


	//   ....[0]....
.L_122:
        /*05ec*/ 	.word	0x00000080


	//   ....[1]....
        /*05f0*/ 	.word	0x00000090


	//   ....[2]....
        /*05f4*/ 	.word	0x000002d0


	//   ....[3]....
        /*05f8*/ 	.word	0x00000430


	//   ....[4]....
        /*05fc*/ 	.word	0x00000550


	//   ....[5]....
        /*0600*/ 	.word	0x000006b0


	//   ....[6]....
        /*0604*/ 	.word	0x00001850


	//   ....[7]....
        /*0608*/ 	.word	0x00003ea0


	//   ....[8]....
        /*060c*/ 	.word	0x00003ef0


	//   ....[9]....
        /*0610*/ 	.word	0x000045e0


	//   ....[10]....
        /*0614*/ 	.word	0x00004680


	//   ....[11]....
        /*0618*/ 	.word	0x00007a20


	//   ....[12]....
        /*061c*/ 	.word	0x00007a50


	//   ....[13]....
        /*0620*/ 	.word	0x00007a70


	//   ....[14]....
        /*0624*/ 	.word	0x00007a90


	//   ....[15]....
        /*0628*/ 	.word	0x000094f0


	//   ....[16]....
        /*062c*/ 	.word	0x00009500


	//   ....[17]....
        /*0630*/ 	.word	0x00009580


	//   ....[18]....
        /*0634*/ 	.word	0x00009590


	//   ....[19]....
        /*0638*/ 	.word	0x0000a520


	//   ....[20]....
        /*063c*/ 	.word	0x0000a530


	//   ....[21]....
        /*0640*/ 	.word	0x0000a540


	//   ....[22]....
        /*0644*/ 	.word	0x0000a550


	//   ....[23]....
        /*0648*/ 	.word	0x0000a560


	//   ....[24]....
        /*064c*/ 	.word	0x0000a570


	//   ....[25]....
        /*0650*/ 	.word	0x0000a580


	//   ....[26]....
        /*0654*/ 	.word	0x0000a590


	//   ....[27]....
        /*0658*/ 	.word	0x0000a5a0


	//   ....[28]....
        /*065c*/ 	.word	0x0000a5b0


	//   ....[29]....
        /*0660*/ 	.word	0x0000a5c0


	//   ....[30]....
        /*0664*/ 	.word	0x0000a5d0


	//   ....[31]....
        /*0668*/ 	.word	0x0000a5e0


	//   ....[32]....
        /*066c*/ 	.word	0x0000a5f0


	//   ....[33]....
        /*0670*/ 	.word	0x0000a600


	//   ....[34]....
        /*0674*/ 	.word	0x0000a610


	//   ....[35]....
        /*0678*/ 	.word	0x0000a620


	//   ....[36]....
        /*067c*/ 	.word	0x0000a630


	//   ....[37]....
        /*0680*/ 	.word	0x0000a640


	//   ....[38]....
        /*0684*/ 	.word	0x0000a650


	//   ....[39]....
        /*0688*/ 	.word	0x0000a660


	//   ....[40]....
        /*068c*/ 	.word	0x0000a670


	//   ....[41]....
        /*0690*/ 	.word	0x0000a680


	//   ....[42]....
        /*0694*/ 	.word	0x0000a690


	//   ....[43]....
        /*0698*/ 	.word	0x0000a6a0


	//   ....[44]....
        /*069c*/ 	.word	0x0000a6b0


	//   ....[45]....
        /*06a0*/ 	.word	0x0000a6c0


	//   ....[46]....
        /*06a4*/ 	.word	0x0000a6d0


	//   ....[47]....
        /*06a8*/ 	.word	0x0000a6e0


	//   ....[48]....
        /*06ac*/ 	.word	0x0000a6f0


	//   ....[49]....
        /*06b0*/ 	.word	0x0000a700


	//   ....[50]....
        /*06b4*/ 	.word	0x0000a710


	//   ....[51]....
        /*06b8*/ 	.word	0x0000a720


	//   ....[52]....
        /*06bc*/ 	.word	0x0000a730


	//   ....[53]....
        /*06c0*/ 	.word	0x0000a740


	//   ....[54]....
        /*06c4*/ 	.word	0x0000a750


	//   ....[55]....
        /*06c8*/ 	.word	0x0000a760


	//   ....[56]....
        /*06cc*/ 	.word	0x0000a770


	//   ....[57]....
        /*06d0*/ 	.word	0x0000a780


	//   ....[58]....
        /*06d4*/ 	.word	0x0000a7b0


	//   ....[59]....
        /*06d8*/ 	.word	0x0000a7c0


	//   ....[60]....
        /*06dc*/ 	.word	0x0000a7d0


	//   ....[61]....
        /*06e0*/ 	.word	0x0000a7e0


	//   ....[62]....
        /*06e4*/ 	.word	0x0000a7f0


	//   ....[63]....
        /*06e8*/ 	.word	0x0000a810


	//   ....[64]....
        /*06ec*/ 	.word	0x0000a820


	//   ....[65]....
        /*06f0*/ 	.word	0x0000a830


	//   ....[66]....
        /*06f4*/ 	.word	0x0000a840


	//   ....[67]....
        /*06f8*/ 	.word	0x0000a850


	//   ....[68]....
        /*06fc*/ 	.word	0x0000a860


	//   ....[69]....
        /*0700*/ 	.word	0x0000a870


	//   ....[70]....
        /*0704*/ 	.word	0x0000a8a0


	//   ....[71]....
        /*0708*/ 	.word	0x0000a8c0


	//   ....[72]....
        /*070c*/ 	.word	0x0000a8f0


	//   ....[73]....
        /*0710*/ 	.word	0x0000a920


	//   ....[74]....
        /*0714*/ 	.word	0x0000a950


	//   ....[75]....
        /*0718*/ 	.word	0x0000a980


	//   ....[76]....
        /*071c*/ 	.word	0x0000a9b0


	//   ....[77]....
        /*0720*/ 	.word	0x0000a9e0


	//   ....[78]....
        /*0724*/ 	.word	0x0000aa00


	//   ....[79]....
        /*0728*/ 	.word	0x0000aa30


	//   ....[80]....
        /*072c*/ 	.word	0x0000aa60


	//   ....[81]....
        /*0730*/ 	.word	0x0000aa90


	//   ....[82]....
        /*0734*/ 	.word	0x0000aac0


	//   ....[83]....
        /*0738*/ 	.word	0x0000b470


	//   ....[84]....
        /*073c*/ 	.word	0x0000b4b0


	//   ....[85]....
        /*0740*/ 	.word	0x0000b4e0


	//   ....[86]....
        /*0744*/ 	.word	0x0000b500


	//   ....[87]....
        /*0748*/ 	.word	0x0000bbf0


	//   ....[88]....
        /*074c*/ 	.word	0x0000bc30


	//   ....[89]....
        /*0750*/ 	.word	0x0000bcf0


	//   ....[90]....
        /*0754*/ 	.word	0x0000bd10


	//   ....[91]....
        /*0758*/ 	.word	0x0000bdd0


	//   ....[92]....
        /*075c*/ 	.word	0x0000bdf0


	//   ....[93]....
        /*0760*/ 	.word	0x0000bec0


	//   ....[94]....
        /*0764*/ 	.word	0x0000bee0


	//   ....[95]....
        /*0768*/ 	.word	0x0000c2a0


	//   ....[96]....
        /*076c*/ 	.word	0x0000c2b0


	//   ....[97]....
        /*0770*/ 	.word	0x0000c6e0


	//   ....[98]....
        /*0774*/ 	.word	0x0000c6f0


	//   ....[99]....
        /*0778*/ 	.word	0x0000d3f0


	//   ....[100]....
        /*077c*/ 	.word	0x0000d420


	//   ....[101]....
        /*0780*/ 	.word	0x0000d4f0


	//   ....[102]....
        /*0784*/ 	.word	0x0000d510


	//   ....[103]....
        /*0788*/ 	.word	0x0000d5d0


	//   ....[104]....
        /*078c*/ 	.word	0x0000d5f0


	//   ....[105]....
        /*0790*/ 	.word	0x0000d6c0


	//   ....[106]....
        /*0794*/ 	.word	0x0000d6e0


	//   ....[107]....
        /*0798*/ 	.word	0x0000d820


	//   ....[108]....
        /*079c*/ 	.word	0x0000da40


	//   ....[109]....
        /*07a0*/ 	.word	0x0000da70


	//   ....[110]....
        /*07a4*/ 	.word	0x0000daa0


	//   ....[111]....
        /*07a8*/ 	.word	0x0000dad0


	//   ....[112]....
        /*07ac*/ 	.word	0x0000db00


	//   ....[113]....
        /*07b0*/ 	.word	0x0000db40


	//   ....[114]....
        /*07b4*/ 	.word	0x0000dcc0


	//   ....[115]....
        /*07b8*/ 	.word	0x0000dcf0


	//   ....[116]....
        /*07bc*/ 	.word	0x0000dd20


	//   ....[117]....
        /*07c0*/ 	.word	0x0000dd50


	//   ....[118]....
        /*07c4*/ 	.word	0x0000dd80


	//   ....[119]....
        /*07c8*/ 	.word	0x0000ddb0


	//   ....[120]....
        /*07cc*/ 	.word	0x0000de40


	//   ....[121]....
        /*07d0*/ 	.word	0x0000de90


	//   ....[122]....
        /*07d4*/ 	.word	0x0000dea0


	//   ....[123]....
        /*07d8*/ 	.word	0x0000df40


	//   ....[124]....
        /*07dc*/ 	.word	0x00010000


	//   ....[125]....
        /*07e0*/ 	.word	0x00010030


	//   ....[126]....
        /*07e4*/ 	.word	0x00010060


	//   ....[127]....
        /*07e8*/ 	.word	0x00010080


	//   ....[128]....
        /*07ec*/ 	.word	0x00010110


	//   ....[129]....
        /*07f0*/ 	.word	0x00010150


	//   ....[130]....
        /*07f4*/ 	.word	0x00010190


	//   ....[131]....
        /*07f8*/ 	.word	0x000101a0


	//   ....[132]....
        /*07fc*/ 	.word	0x00010280


	//   ....[133]....
        /*0800*/ 	.word	0x000102a0


	//   ....[134]....
        /*0804*/ 	.word	0x00010690


	//   ....[135]....
        /*0808*/ 	.word	0x000106d0


	//   ....[136]....
        /*080c*/ 	.word	0x000106f0


	//   ....[137]....
        /*0810*/ 	.word	0x00010700


	//   ....[138]....
        /*0814*/ 	.word	0x000107b0


	//   ....[139]....
        /*0818*/ 	.word	0x000107d0


	//   ....[140]....
        /*081c*/ 	.word	0x00010860


	//   ....[141]....
        /*0820*/ 	.word	0x00010880


	//   ....[142]....
        /*0824*/ 	.word	0x00010890


	//   ....[143]....
        /*0828*/ 	.word	0x00010920


	//   ....[144]....
        /*082c*/ 	.word	0x000110e0


	//   ....[145]....
        /*0830*/ 	.word	0x00011110


	//   ....[146]....
        /*0834*/ 	.word	0x00011140


	//   ....[147]....
        /*0838*/ 	.word	0x000111c0


	//   ....[148]....
        /*083c*/ 	.word	0x000111e0


	//   ....[149]....
        /*0840*/ 	.word	0x00011270


	//   ....[150]....
        /*0844*/ 	.word	0x00011290


	//   ....[151]....
        /*0848*/ 	.word	0x000112a0


	//   ....[152]....
        /*084c*/ 	.word	0x00011cb0


	//   ....[153]....
        /*0850*/ 	.word	0x00011cd0


	//   ....[154]....
        /*0854*/ 	.word	0x00011cf0


	//   ....[155]....
        /*0858*/ 	.word	0x00011d40


	//   ....[156]....
        /*085c*/ 	.word	0x00011d50


	//   ....[157]....
        /*0860*/ 	.word	0x00011da0


	//   ....[158]....
        /*0864*/ 	.word	0x00011db0


	//   ....[159]....
        /*0868*/ 	.word	0x00011dc0


	//   ....[160]....
        /*086c*/ 	.word	0x00011e10


	//   ....[161]....
        /*0870*/ 	.word	0x00011e60


	//   ....[162]....
        /*0874*/ 	.word	0x00012260


	//   ....[163]....
        /*0878*/ 	.word	0x00012280


	//   ....[164]....
        /*087c*/ 	.word	0x00012290


	//   ....[165]....
        /*0880*/ 	.word	0x000122a0


	//   ....[166]....
        /*0884*/ 	.word	0x00012300


	//   ....[167]....
        /*0888*/ 	.word	0x00012310


	//   ....[168]....
        /*088c*/ 	.word	0x00012370


	//   ....[169]....
        /*0890*/ 	.word	0x000123a0


	//   ....[170]....
        /*0894*/ 	.word	0x000123e0


	//   ....[171]....
        /*0898*/ 	.word	0x00012440


	//   ....[172]....
        /*089c*/ 	.word	0x000136d0


	//   ....[173]....
        /*08a0*/ 	.word	0x00013720


	//   ....[174]....
        /*08a4*/ 	.word	0x00013750


	//   ....[175]....
        /*08a8*/ 	.word	0x00013780


	//   ....[176]....
        /*08ac*/ 	.word	0x000137b0


	//   ....[177]....
        /*08b0*/ 	.word	0x000137c0


	//   ....[178]....
        /*08b4*/ 	.word	0x000137f0


	//   ....[179]....
        /*08b8*/ 	.word	0x00013840


	//   ....[180]....
        /*08bc*/ 	.word	0x000139a0


	//   ....[181]....
        /*08c0*/ 	.word	0x000139d0


	//   ....[182]....
        /*08c4*/ 	.word	0x00013a00


	//   ....[183]....
        /*08c8*/ 	.word	0x00013a30


	//   ....[184]....
        /*08cc*/ 	.word	0x00013a60


	//   ....[185]....
        /*08d0*/ 	.word	0x00013aa0


	//   ....[186]....
        /*08d4*/ 	.word	0x00013b20


	//   ....[187]....
        /*08d8*/ 	.word	0x00013b70


	//   ....[188]....
        /*08dc*/ 	.word	0x00013b80


	//   ....[189]....
        /*08e0*/ 	.word	0x00013c10


	//   ....[190]....
        /*08e4*/ 	.word	0x00014280


	//   ....[191]....
        /*08e8*/ 	.word	0x000147d0


	//   ....[192]....
        /*08ec*/ 	.word	0x000148b0


	//   ....[193]....
        /*08f0*/ 	.word	0x00014980


	//   ....[194]....
        /*08f4*/ 	.word	0x00014a10


	//   ....[195]....
        /*08f8*/ 	.word	0x00014ae0


	//   ....[196]....
        /*08fc*/ 	.word	0x00014b70


	//   ....[197]....
        /*0900*/ 	.word	0x00014c20


	//   ....[198]....
        /*0904*/ 	.word	0x00014cb0


	//   ....[199]....
        /*0908*/ 	.word	0x00014d60


	//   ....[200]....
        /*090c*/ 	.word	0x00014dc0


	//   ....[201]....
        /*0910*/ 	.word	0x00014ec0


	//   ....[202]....
        /*0914*/ 	.word	0x00014fc0


	//   ....[203]....
        /*0918*/ 	.word	0x00015070


	//   ....[204]....
        /*091c*/ 	.word	0x000151a0


	//   ....[205]....
        /*0920*/ 	.word	0x00015250


	//   ....[206]....
        /*0924*/ 	.word	0x00015350


	//   ....[207]....
        /*0928*/ 	.word	0x00015410


	//   ....[208]....
        /*092c*/ 	.word	0x00015470


	//   ....[209]....
        /*0930*/ 	.word	0x00015510


	//   ....[210]....
        /*0934*/ 	.word	0x000155d0


	//   ....[211]....
        /*0938*/ 	.word	0x000156a0


	//   ....[212]....
        /*093c*/ 	.word	0x00015740


	//   ....[213]....
        /*0940*/ 	.word	0x000157b0


	//   ....[214]....
        /*0944*/ 	.word	0x00015810


	//   ....[215]....
        /*0948*/ 	.word	0x00015900


	//   ....[216]....
        /*094c*/ 	.word	0x00015960


	//   ....[217]....
        /*0950*/ 	.word	0x00015a60


	//   ....[218]....
        /*0954*/ 	.word	0x00015ac0


	//   ....[219]....
        /*0958*/ 	.word	0x00015ba0


	//   ....[220]....
        /*095c*/ 	.word	0x00015cd0


	//   ....[221]....
        /*0960*/ 	.word	0x00015d80


	//   ....[222]....
        /*0964*/ 	.word	0x00015de0


	//   ....[223]....
        /*0968*/ 	.word	0x00015ea0


	//   ....[224]....
        /*096c*/ 	.word	0x00015f00


	//   ....[225]....
        /*0970*/ 	.word	0x00015fc0


	//   ....[226]....
        /*0974*/ 	.word	0x00016020


	//   ....[227]....
        /*0978*/ 	.word	0x000160e0


	//   ....[228]....
        /*097c*/ 	.word	0x00016140


	//   ....[229]....
        /*0980*/ 	.word	0x00016200


	//   ....[230]....
        /*0984*/ 	.word	0x000162f0


	//   ....[231]....
        /*0988*/ 	.word	0x00016390


	//   ....[232]....
        /*098c*/ 	.word	0x000163f0


	//   ....[233]....
        /*0990*/ 	.word	0x000164c0


	//   ....[234]....
        /*0994*/ 	.word	0x00016520


	//   ....[235]....
        /*0998*/ 	.word	0x000165f0


	//   ....[236]....
        /*099c*/ 	.word	0x00016650


	//   ....[237]....
        /*09a0*/ 	.word	0x00016720


	//   ....[238]....
        /*09a4*/ 	.word	0x00016780


	//   ....[239]....
        /*09a8*/ 	.word	0x00016850


	//   ....[240]....
        /*09ac*/ 	.word	0x00016ab0


	//----- nvinfo : EIATTR_REG_RECONFIG
	.align		4
.L_123:
        /*09b0*/ 	.byte	0x01, 0x54
	.zero		2


	//----- nvinfo : EIATTR_SYSCALL_OFFSETS
	.align		4
        /*09b4*/ 	.byte	0x04, 0x46
        /*09b6*/ 	.short	(.L_125 - .L_124)


	//   ....[0]....
.L_124:
        /*09b8*/ 	.word	0x00001a30


	//   ....[1]....
        /*09bc*/ 	.word	0x0000f250


	//   ....[2]....
        /*09c0*/ 	.word	0x0000f3c0


	//   ....[3]....
        /*09c4*/ 	.word	0x0000f510


	//   ....[4]....
        /*09c8*/ 	.word	0x0000f650


	//   ....[5]....
        /*09cc*/ 	.word	0x00010d40


	//----- nvinfo : EIATTR_MBARRIER_INSTR_OFFSETS
	.align		4
.L_125:
        /*09d0*/ 	.byte	0x04, 0x39
        /*09d2*/ 	.short	(.L_127 - .L_126)


	//   ....[0]....
.L_126:
        /*09d4*/ 	.word	0x00000180
        /*09d8*/ 	.word	0x000000ff
        /*09dc*/ 	.word	0x00029800
        /*09e0*/ 	.short	0x0100
        /*09e2*/ 	.byte	0x08
	.zero		1


	//   ....[1]....
        /*09e4*/ 	.word	0x00000190
        /*09e8*/ 	.word	0x000000ff
        /*09ec*/ 	.word	0x00029820
        /*09f0*/ 	.short	0x0100
        /*09f2*/ 	.byte	0x08
	.zero		1


	//   ....[2]....
        /*09f4*/ 	.word	0x00000280
        /*09f8*/ 	.word	0x000000ff
        /*09fc*/ 	.word	0x00029830
        /*0a00*/ 	.short	0x0100
        /*0a02*/ 	.byte	0x08
	.zero		1


	//   ....[3]....
        /*0a04*/ 	.word	0x00000290
        /*0a08*/ 	.word	0x000000ff
        /*0a0c*/ 	.word	0x00029840
        /*0a10*/ 	.short	0x0100
        /*0a12*/ 	.byte	0x08
	.zero		1


	//   ....[4]....
        /*0a14*/ 	.word	0x000002a0
        /*0a18*/ 	.word	0x000000ff
        /*0a1c*/ 	.word	0x00029838
        /*0a20*/ 	.short	0x0100
        /*0a22*/ 	.byte	0x08
	.zero		1


	//   ....[5]....
        /*0a24*/ 	.word	0x000002b0
        /*0a28*/ 	.word	0x000000ff
        /*0a2c*/ 	.word	0x00029848
        /*0a30*/ 	.short	0x0100
        /*0a32*/ 	.byte	0x08
	.zero		1


	//   ....[6]....
        /*0a34*/ 	.word	0x000003e0
        /*0a38*/ 	.word	0x000000ff
        /*0a3c*/ 	.word	0x00029850
        /*0a40*/ 	.short	0x0100
        /*0a42*/ 	.byte	0x08
	.zero		1


	//   ....[7]....
        /*0a44*/ 	.word	0x000003f0
        /*0a48*/ 	.word	0x000000ff
        /*0a4c*/ 	.word	0x00029860
        /*0a50*/ 	.short	0x0100
        /*0a52*/ 	.byte	0x08
	.zero		1


	//   ....[8]....
        /*0a54*/ 	.word	0x00000400
        /*0a58*/ 	.word	0x000000ff
        /*0a5c*/ 	.word	0x00029858
        /*0a60*/ 	.short	0x0100
        /*0a62*/ 	.byte	0x08
	.zero		1


	//   ....[9]....
        /*0a64*/ 	.word	0x00000410
        /*0a68*/ 	.word	0x000000ff
        /*0a6c*/ 	.word	0x00029868
        /*0a70*/ 	.short	0x0100
        /*0a72*/ 	.byte	0x08
	.zero		1


	//   ....[10]....
        /*0a74*/ 	.word	0x00000500
        /*0a78*/ 	.word	0x000000ff
        /*0a7c*/ 	.word	0x00029870
        /*0a80*/ 	.short	0x0100
        /*0a82*/ 	.byte	0x06
	.zero		1


	//   ....[11]....
        /*0a84*/ 	.word	0x00000510
        /*0a88*/ 	.word	0x000000ff
        /*0a8c*/ 	.word	0x00029880
        /*0a90*/ 	.short	0x0100
        /*0a92*/ 	.byte	0x06
	.zero		1


	//   ....[12]....
        /*0a94*/ 	.word	0x00000520
        /*0a98*/ 	.word	0x000000ff
        /*0a9c*/ 	.word	0x00029878
        /*0aa0*/ 	.short	0x0100
        /*0aa2*/ 	.byte	0x06
	.zero		1


	//   ....[13]....
        /*0aa4*/ 	.word	0x00000530
        /*0aa8*/ 	.word	0x000000ff
        /*0aac*/ 	.word	0x00029888
        /*0ab0*/ 	.short	0x0100
        /*0ab2*/ 	.byte	0x06
	.zero		1


	//   ....[14]....
        /*0ab4*/ 	.word	0x00000660
        /*0ab8*/ 	.word	0x000000ff
        /*0abc*/ 	.word	0x00029890
        /*0ac0*/ 	.short	0x0100
        /*0ac2*/ 	.byte	0x08
	.zero		1


	//   ....[15]....
        /*0ac4*/ 	.word	0x00000670
        /*0ac8*/ 	.word	0x000000ff
        /*0acc*/ 	.word	0x000298a0
        /*0ad0*/ 	.short	0x0100
        /*0ad2*/ 	.byte	0x08
	.zero		1


	//   ....[16]....
        /*0ad4*/ 	.word	0x00000680
        /*0ad8*/ 	.word	0x000000ff
        /*0adc*/ 	.word	0x00029898
        /*0ae0*/ 	.short	0x0100
        /*0ae2*/ 	.byte	0x08
	.zero		1


	//   ....[17]....
        /*0ae4*/ 	.word	0x00000690
        /*0ae8*/ 	.word	0x000000ff
        /*0aec*/ 	.word	0x000298a8
        /*0af0*/ 	.short	0x0100
        /*0af2*/ 	.byte	0x08
	.zero		1


	//   ....[18]....
        /*0af4*/ 	.word	0x000007e0
        /*0af8*/ 	.word	0x000000ff
        /*0afc*/ 	.word	0x000298b0
        /*0b00*/ 	.short	0x0100
        /*0b02*/ 	.byte	0x08
	.zero		1


	//   ....[19]....
        /*0b04*/ 	.word	0x000007f0
        /*0b08*/ 	.word	0x000000ff
        /*0b0c*/ 	.word	0x000298c0
        /*0b10*/ 	.short	0x0100
        /*0b12*/ 	.byte	0x08
	.zero		1


	//   ....[20]....
        /*0b14*/ 	.word	0x00000800
        /*0b18*/ 	.word	0x000000ff
        /*0b1c*/ 	.word	0x000298b8
        /*0b20*/ 	.short	0x0100
        /*0b22*/ 	.byte	0x08
	.zero		1


	//   ....[21]....
        /*0b24*/ 	.word	0x00000810
        /*0b28*/ 	.word	0x000000ff
        /*0b2c*/ 	.word	0x000298c8
        /*0b30*/ 	.short	0x0100
        /*0b32*/ 	.byte	0x08
	.zero		1


	//   ....[22]....
        /*0b34*/ 	.word	0x00001c80
        /*0b38*/ 	.word	0x000000ff
        /*0b3c*/ 	.word	0x00029800
        /*0b40*/ 	.short	0x010a
        /*0b42*/ 	.byte	0x31
	.zero		1


	//   ....[23]....
        /*0b44*/ 	.word	0x00001d40
        /*0b48*/ 	.word	0x00000003
        /*0b4c*/ 	.word	0x00029830
        /*0b50*/ 	.short	0x010a
        /*0b52*/ 	.byte	0x3f
	.zero		1


	//   ....[24]....
        /*0b54*/ 	.word	0x00001d90
        /*0b58*/ 	.word	0x00000003
        /*0b5c*/ 	.word	0x00029830
        /*0b60*/ 	.short	0x010a
        /*0b62*/ 	.byte	0x3f
	.zero		1


	//   ....[25]....
        /*0b64*/ 	.word	0x000033c0
        /*0b68*/ 	.word	0x000000ff
        /*0b6c*/ 	.word	0x00000000
        /*0b70*/ 	.short	0x0101
        /*0b72*/ 	.byte	0x07
	.zero		1


	//   ....[26]....
        /*0b74*/ 	.word	0x00005b60
        /*0b78*/ 	.word	0x000000ff
        /*0b7c*/ 	.word	0x00029830
        /*0b80*/ 	.short	0x010a
        /*0b82*/ 	.byte	0x06
	.zero		1


	//   ....[27]....
        /*0b84*/ 	.word	0x00005ba0
        /*0b88*/ 	.word	0x000000ff
        /*0b8c*/ 	.word	0x00029830
        /*0b90*/ 	.short	0x010a
        /*0b92*/ 	.byte	0x06
	.zero		1


	//   ....[28]....
        /*0b94*/ 	.word	0x00006810
        /*0b98*/ 	.word	0x000000ff
        /*0b9c*/ 	.word	0x00029850
        /*0ba0*/ 	.short	0x010a
        /*0ba2*/ 	.byte	0x06
	.zero		1


	//   ....[29]....
        /*0ba4*/ 	.word	0x00006850
        /*0ba8*/ 	.word	0x000000ff
        /*0bac*/ 	.word	0x00029850
        /*0bb0*/ 	.short	0x010a
        /*0bb2*/ 	.byte	0x06
	.zero		1


	//   ....[30]....
        /*0bb4*/ 	.word	0x000071e0
        /*0bb8*/ 	.word	0x000000ff
        /*0bbc*/ 	.word	0x00000000
        /*0bc0*/ 	.short	0x0101
        /*0bc2*/ 	.byte	0x07
	.zero		1


	//   ....[31]....
        /*0bc4*/ 	.word	0x00008bb0
        /*0bc8*/ 	.word	0x000000ff
        /*0bcc*/ 	.word	0x00000000
        /*0bd0*/ 	.short	0x0101
        /*0bd2*/ 	.byte	0x07
	.zero		1


	//   ....[32]....
        /*0bd4*/ 	.word	0x00009240
        /*0bd8*/ 	.word	0x000000ff
        /*0bdc*/ 	.word	0x00029850
        /*0be0*/ 	.short	0x010a
        /*0be2*/ 	.byte	0x05
	.zero		1


	//   ....[33]....
        /*0be4*/ 	.word	0x00009280
        /*0be8*/ 	.word	0x000000ff
        /*0bec*/ 	.word	0x00029850
        /*0bf0*/ 	.short	0x010a
        /*0bf2*/ 	.byte	0x05
	.zero		1


	//   ....[34]....
        /*0bf4*/ 	.word	0x00009880
        /*0bf8*/ 	.word	0x000000ff
        /*0bfc*/ 	.word	0x00000000
        /*0c00*/ 	.short	0x0101
        /*0c02*/ 	.byte	0x04
	.zero		1


	//   ....[35]....
        /*0c04*/ 	.word	0x0000bc20
        /*0c08*/ 	.word	0x00000024
        /*0c0c*/ 	.word	0x00000000
        /*0c10*/ 	.short	0x0101
        /*0c12*/ 	.byte	0x3f
	.zero		1


	//   ....[36]....
        /*0c14*/ 	.word	0x0000c090
        /*0c18*/ 	.word	0x00000024
        /*0c1c*/ 	.word	0x00000000
        /*0c20*/ 	.short	0x0101
        /*0c22*/ 	.byte	0x3f
	.zero		1


	//   ....[37]....
        /*0c24*/ 	.word	0x0000fd20
        /*0c28*/ 	.word	0x00000000
        /*0c2c*/ 	.word	0x00029880
        /*0c30*/ 	.short	0x010a
        /*0c32*/ 	.byte	0x3f
	.zero		1


	//   ....[38]....
        /*0c34*/ 	.word	0x00010360
        /*0c38*/ 	.word	0x00000000
        /*0c3c*/ 	.word	0x00029870
        /*0c40*/ 	.short	0x0107
        /*0c42*/ 	.byte	0x3f
	.zero		1


	//   ....[39]....
        /*0c44*/ 	.word	0x00010420
        /*0c48*/ 	.word	0x00000000
        /*0c4c*/ 	.word	0x00029870
        /*0c50*/ 	.short	0x0101
        /*0c52*/ 	.byte	0x3f
	.zero		1


	//   ....[40]....
        /*0c54*/ 	.word	0x00010450
        /*0c58*/ 	.word	0x00000000
        /*0c5c*/ 	.word	0x00029840
        /*0c60*/ 	.short	0x010a
        /*0c62*/ 	.byte	0x3f
	.zero		1


	//   ....[41]....
        /*0c64*/ 	.word	0x00010a80
        /*0c68*/ 	.word	0x00000000
        /*0c6c*/ 	.word	0x00029830
        /*0c70*/ 	.short	0x0107
        /*0c72*/ 	.byte	0x3f
	.zero		1


	//   ....[42]....
        /*0c74*/ 	.word	0x00010b50
        /*0c78*/ 	.word	0x00000000
        /*0c7c*/ 	.word	0x00029830
        /*0c80*/ 	.short	0x0101
        /*0c82*/ 	.byte	0x3f
	.zero		1


	//   ....[43]....
        /*0c84*/ 	.word	0x000113e0
        /*0c88*/ 	.word	0x00000010
        /*0c8c*/ 	.word	0x00029800
        /*0c90*/ 	.short	0x0107
        /*0c92*/ 	.byte	0x3f
	.zero		1


	//   ....[44]....
        /*0c94*/ 	.word	0x000114e0
        /*0c98*/ 	.word	0x00000010
        /*0c9c*/ 	.word	0x00029800
        /*0ca0*/ 	.short	0x0101
        /*0ca2*/ 	.byte	0x3f
	.zero		1


	//   ....[45]....
        /*0ca4*/ 	.word	0x00011500
        /*0ca8*/ 	.word	0x00000010
        /*0cac*/ 	.word	0x00029820
        /*0cb0*/ 	.short	0x010a
        /*0cb2*/ 	.byte	0x3f
	.zero		1


	//   ....[46]....
        /*0cb4*/ 	.word	0x00011a10
        /*0cb8*/ 	.word	0x00000000
        /*0cbc*/ 	.word	0x00029880
        /*0cc0*/ 	.short	0x010a
        /*0cc2*/ 	.byte	0x3f
	.zero		1


	//   ....[47]....
        /*0cc4*/ 	.word	0x00011ef0
        /*0cc8*/ 	.word	0x00000000
        /*0ccc*/ 	.word	0x00029870
        /*0cd0*/ 	.short	0x0107
        /*0cd2*/ 	.byte	0x3f
	.zero		1


	//   ....[48]....
        /*0cd4*/ 	.word	0x00011fb0
        /*0cd8*/ 	.word	0x00000000
        /*0cdc*/ 	.word	0x00029870
        /*0ce0*/ 	.short	0x0101
        /*0ce2*/ 	.byte	0x3f
	.zero		1


	//   ....[49]....
        /*0ce4*/ 	.word	0x00011fe0
        /*0ce8*/ 	.word	0x00000000
        /*0cec*/ 	.word	0x00029840
        /*0cf0*/ 	.short	0x010a
        /*0cf2*/ 	.byte	0x3f
	.zero		1


	//   ....[50]....
        /*0cf4*/ 	.word	0x000124e0
        /*0cf8*/ 	.word	0x00000000
        /*0cfc*/ 	.word	0x00029830
        /*0d00*/ 	.short	0x0107
        /*0d02*/ 	.byte	0x3f
	.zero		1


	//   ....[51]....
        /*0d04*/ 	.word	0x000125a0
        /*0d08*/ 	.word	0x00000000
        /*0d0c*/ 	.word	0x00029830
        /*0d10*/ 	.short	0x0101
        /*0d12*/ 	.byte	0x3f
	.zero		1


	//   ....[52]....
        /*0d14*/ 	.word	0x00012630
        /*0d18*/ 	.word	0x00000000
        /*0d1c*/ 	.word	0x00029870
        /*0d20*/ 	.short	0x010a
        /*0d22*/ 	.byte	0x3f
	.zero		1


	//   ....[53]....
        /*0d24*/ 	.word	0x000126c0
        /*0d28*/ 	.word	0x00000000
        /*0d2c*/ 	.word	0x00029860
        /*0d30*/ 	.short	0x010a
        /*0d32*/ 	.byte	0x3f
	.zero		1


	//   ....[54]....
        /*0d34*/ 	.word	0x00012bd0
        /*0d38*/ 	.word	0x00000000
        /*0d3c*/ 	.word	0x00029850
        /*0d40*/ 	.short	0x0101
        /*0d42*/ 	.byte	0x3f
	.zero		1


	//   ....[55]....
        /*0d44*/ 	.word	0x00012c60
        /*0d48*/ 	.word	0x00000000
        /*0d4c*/ 	.word	0x00000000
        /*0d50*/ 	.short	0x0101
        /*0d52*/ 	.byte	0x3f
	.zero		1


	//   ....[56]....
        /*0d54*/ 	.word	0x00012e30
        /*0d58*/ 	.word	0x00000012
        /*0d5c*/ 	.word	0x00029870
        /*0d60*/ 	.short	0x010a
        /*0d62*/ 	.byte	0x3f
	.zero		1


	//   ....[57]....
        /*0d64*/ 	.word	0x00012eb0
        /*0d68*/ 	.word	0x00000012
        /*0d6c*/ 	.word	0x00029860
        /*0d70*/ 	.short	0x010a
        /*0d72*/ 	.byte	0x3f
	.zero		1


	//   ....[58]....
        /*0d74*/ 	.word	0x000133d0
        /*0d78*/ 	.word	0x00000012
        /*0d7c*/ 	.word	0x00029850
        /*0d80*/ 	.short	0x0101
        /*0d82*/ 	.byte	0x3f
	.zero		1


	//   ....[59]....
        /*0d84*/ 	.word	0x00013490
        /*0d88*/ 	.word	0x00000012
        /*0d8c*/ 	.word	0x00000000
        /*0d90*/ 	.short	0x0101
        /*0d92*/ 	.byte	0x3f
	.zero		1


	//   ....[60]....
        /*0d94*/ 	.word	0x00014200
        /*0d98*/ 	.word	0x00000004
        /*0d9c*/ 	.word	0x00029820
        /*0da0*/ 	.short	0x010a
        /*0da2*/ 	.byte	0x3f
	.zero		1


	//   ....[61]....
        /*0da4*/ 	.word	0x00014380
        /*0da8*/ 	.word	0x00000005
        /*0dac*/ 	.word	0x00029840
        /*0db0*/ 	.short	0x010a
        /*0db2*/ 	.byte	0x3f
	.zero		1


	//   ....[62]....
        /*0db4*/ 	.word	0x00014420
        /*0db8*/ 	.word	0x00000013
        /*0dbc*/ 	.word	0x00029840
        /*0dc0*/ 	.short	0x010a
        /*0dc2*/ 	.byte	0x3f
	.zero		1


	//   ....[63]....
        /*0dc4*/ 	.word	0x00014460
        /*0dc8*/ 	.word	0x00000005
        /*0dcc*/ 	.word	0x00029860
        /*0dd0*/ 	.short	0x010a
        /*0dd2*/ 	.byte	0x3f
	.zero		1


	//   ....[64]....
        /*0dd4*/ 	.word	0x000144a0
        /*0dd8*/ 	.word	0x00000013
        /*0ddc*/ 	.word	0x00029860
        /*0de0*/ 	.short	0x010a
        /*0de2*/ 	.byte	0x3f
	.zero		1


	//   ....[65]....
        /*0de4*/ 	.word	0x000144e0
        /*0de8*/ 	.word	0x00000005
        /*0dec*/ 	.word	0x00029880
        /*0df0*/ 	.short	0x010a
        /*0df2*/ 	.byte	0x3f
	.zero		1


	//   ....[66]....
        /*0df4*/ 	.word	0x00014520
        /*0df8*/ 	.word	0x00000013
        /*0dfc*/ 	.word	0x00029880
        /*0e00*/ 	.short	0x010a
        /*0e02*/ 	.byte	0x3f
	.zero		1


	//   ....[67]....
        /*0e04*/ 	.word	0x00014590
        /*0e08*/ 	.word	0x00000003
        /*0e0c*/ 	.word	0x00029800
        /*0e10*/ 	.short	0x010a
        /*0e12*/ 	.byte	0x3f
	.zero		1


	//   ....[68]....
        /*0e14*/ 	.word	0x000145e0
        /*0e18*/ 	.word	0x00000003
        /*0e1c*/ 	.word	0x00029830
        /*0e20*/ 	.short	0x010a
        /*0e22*/ 	.byte	0x3f
	.zero		1


	//   ....[69]....
        /*0e24*/ 	.word	0x00014640
        /*0e28*/ 	.word	0x00000008
        /*0e2c*/ 	.word	0x00029830
        /*0e30*/ 	.short	0x010a
        /*0e32*/ 	.byte	0x3f
	.zero		1


	//   ....[70]....
        /*0e34*/ 	.word	0x000146a0
        /*0e38*/ 	.word	0x00000008
        /*0e3c*/ 	.word	0x00029850
        /*0e40*/ 	.short	0x010a
        /*0e42*/ 	.byte	0x3f
	.zero		1


	//   ....[71]....
        /*0e44*/ 	.word	0x00014700
        /*0e48*/ 	.word	0x00000003
        /*0e4c*/ 	.word	0x00029850
        /*0e50*/ 	.short	0x010a
        /*0e52*/ 	.byte	0x3f
	.zero		1


	//   ....[72]....
        /*0e54*/ 	.word	0x00014800
        /*0e58*/ 	.word	0x00000000
        /*0e5c*/ 	.word	0x00029880
        /*0e60*/ 	.short	0x010a
        /*0e62*/ 	.byte	0x3f
	.zero		1


	//   ....[73]....
        /*0e64*/ 	.word	0x00014f10
        /*0e68*/ 	.word	0x00000000
        /*0e6c*/ 	.word	0x00029840
        /*0e70*/ 	.short	0x010a
        /*0e72*/ 	.byte	0x3f
	.zero		1


	//   ....[74]....
        /*0e74*/ 	.word	0x00015bd0
        /*0e78*/ 	.word	0x00000010
        /*0e7c*/ 	.word	0x00029820
        /*0e80*/ 	.short	0x010a
        /*0e82*/ 	.byte	0x3f
	.zero		1


	//   ....[75]....
        /*0e84*/ 	.word	0x00015c20
        /*0e88*/ 	.word	0x00000000
        /*0e8c*/ 	.word	0x00029880
        /*0e90*/ 	.short	0x010a
        /*0e92*/ 	.byte	0x3f
	.zero		1


	//   ....[76]....
        /*0e94*/ 	.word	0x00016240
        /*0e98*/ 	.word	0x00000000
        /*0e9c*/ 	.word	0x00029840
        /*0ea0*/ 	.short	0x010a
        /*0ea2*/ 	.byte	0x3f
	.zero		1


	//   ....[77]....
        /*0ea4*/ 	.word	0x00016890
        /*0ea8*/ 	.word	0x00000000
        /*0eac*/ 	.word	0x00029870
        /*0eb0*/ 	.short	0x010a
        /*0eb2*/ 	.byte	0x3f
	.zero		1


	//   ....[78]....
        /*0eb4*/ 	.word	0x000168e0
        /*0eb8*/ 	.word	0x00000000
        /*0ebc*/ 	.word	0x00029860
        /*0ec0*/ 	.short	0x010a
        /*0ec2*/ 	.byte	0x3f
	.zero		1


	//   ....[79]....
        /*0ec4*/ 	.word	0x00016930
        /*0ec8*/ 	.word	0x00000012
        /*0ecc*/ 	.word	0x00029870
        /*0ed0*/ 	.short	0x010a
        /*0ed2*/ 	.byte	0x3f
	.zero		1


	//   ....[80]....
        /*0ed4*/ 	.word	0x00016980
        /*0ed8*/ 	.word	0x00000012
        /*0edc*/ 	.word	0x00029860
        /*0ee0*/ 	.short	0x010a
        /*0ee2*/ 	.byte	0x3f
	.zero		1


	//   ....[81]....
        /*0ee4*/ 	.word	0x000169d0
        /*0ee8*/ 	.word	0x00000004
        /*0eec*/ 	.word	0x00029820
        /*0ef0*/ 	.short	0x010a
        /*0ef2*/ 	.byte	0x3f
	.zero		1


	//   ....[82]....
        /*0ef4*/ 	.word	0x00016b70
        /*0ef8*/ 	.word	0x00000005
        /*0efc*/ 	.word	0x00029840
        /*0f00*/ 	.short	0x010a
        /*0f02*/ 	.byte	0x3f
	.zero		1


	//   ....[83]....
        /*0f04*/ 	.word	0x00016bc0
        /*0f08*/ 	.word	0x00000013
        /*0f0c*/ 	.word	0x00029840
        /*0f10*/ 	.short	0x010a
        /*0f12*/ 	.byte	0x3f
	.zero		1


	//   ....[84]....
        /*0f14*/ 	.word	0x00016c10
        /*0f18*/ 	.word	0x00000005
        /*0f1c*/ 	.word	0x00029860
        /*0f20*/ 	.short	0x010a
        /*0f22*/ 	.byte	0x3f
	.zero		1


	//   ....[85]....
        /*0f24*/ 	.word	0x00016c60
        /*0f28*/ 	.word	0x00000013
        /*0f2c*/ 	.word	0x00029860
        /*0f30*/ 	.short	0x010a
        /*0f32*/ 	.byte	0x3f
	.zero		1


	//   ....[86]....
        /*0f34*/ 	.word	0x00016cb0
        /*0f38*/ 	.word	0x00000005
        /*0f3c*/ 	.word	0x00029880
        /*0f40*/ 	.short	0x010a
        /*0f42*/ 	.byte	0x3f
	.zero		1


	//----- nvinfo : EIATTR_NUM_MBARRIERS
	.align		4
.L_127:
        /*0f44*/ 	.byte	0x03, 0x38
        /*0f46*/ 	.short	0x0016


	//----- nvinfo : EIATTR_EXIT_INSTR_OFFSETS
	.align		4
        /*0f48*/ 	.byte	0x04, 0x1c
        /*0f4a*/ 	.short	(.L_129 - .L_128)


	//   ....[0]....
.L_128:
        /*0f4c*/ 	.word	0x000009c0


	//   ....[1]....
        /*0f50*/ 	.word	0x0000d7d0


	//   ....[2]....
        /*0f54*/ 	.word	0x00014570


	//----- nvinfo : EIATTR_MAX_THREADS
	.align		4
.L_129:
        /*0f58*/ 	.byte	0x04, 0x05
        /*0f5a*/ 	.short	(.L_131 - .L_130)
.L_130:
        /*0f5c*/ 	.word	0x00000180
        /*0f60*/ 	.word	0x00000001
        /*0f64*/ 	.word	0x00000001


	//----- nvinfo : EIATTR_CRS_STACK_SIZE
	.align		4
.L_131:
        /*0f68*/ 	.byte	0x04, 0x1e
        /*0f6a*/ 	.short	(.L_133 - .L_132)
.L_132:
        /*0f6c*/ 	.word	0x00000000


	//----- nvinfo : EIATTR_CBANK_PARAM_SIZE
	.align		4
.L_133:
        /*0f70*/ 	.byte	0x03, 0x19
        /*0f72*/ 	.short	0x0af0


	//----- nvinfo : EIATTR_PARAM_CBANK
	.align		4
        /*0f74*/ 	.byte	0x04, 0x0a
        /*0f76*/ 	.short	(.L_135 - .L_134)
	.align		4
.L_134:
        /*0f78*/ 	.word	index@(.nv.constant0._ZN7cutlass13device_kernelIN5flash11enable_sm90INS1_16FlashAttnFwdSm90INS1_25CollectiveMainloopFwdSm90ILi2EN4cute5tupleIJNS5_1CILi1EEES8_S8_EEENS6_IJNS7_ILi128EEENS7_ILi160EEENS7_ILi192EEEEEELi128ENS_12float_e4m3_tEfNS_4arch4Sm90ELb0ELb0ELb1ELb1ELb1ELb0ELb0ELb1ELb1ELb1ELb1ELb0EEENS1_21CollectiveEpilogueFwdINS6_IJSA_SA_SB_EEES9_NS_10bfloat16_tESG_Li256ELb1ELb1ELb1ELb1EEENS1_36VarlenDynamicPersistentTileSchedulerILi128ELi160ELi256ELi128ELb1ELb1ELb1ELb0ELb1ELb1EEEEEEEEEvNT_6ParamsE)
        /*0f7c*/ 	.short	0x0210
        /*0f7e*/ 	.short	0x0af0


	//----- nvinfo : EIATTR_SW_WAR
	.align		4
.L_135:
        /*0f80*/ 	.byte	0x04, 0x36
        /*0f82*/ 	.short	(.L_137 - .L_136)
.L_136:
        /*0f84*/ 	.word	0x00000008
.L_137:


//--------------------- .nv.info._ZN7cutlass13device_kernelIN5flash11enable_sm90INS1_16FlashAttnFwdSm90INS1_25CollectiveMainloopFwdSm90ILi2EN4cute5tupleIJNS5_1CILi1EEES8_S8_EEENS6_IJNS7_ILi128EEENS7_ILi160EEENS7_ILi192EEEEEELi128ENS_12float_e4m3_tEfNS_4arch4Sm90ELb0ELb0ELb1ELb1ELb1ELb1ELb0ELb1ELb1ELb1ELb1ELb0EEENS1_21CollectiveEpilogueFwdINS6_IJSA_SA_SB_EEES9_NS_10bfloat16_tESG_Li256ELb1ELb1ELb1ELb1EEENS1_36VarlenDynamicPersistentTileSchedulerILi128ELi160ELi256ELi128ELb1ELb1ELb1ELb0ELb1ELb1EEEEEEEEEvNT_6ParamsE --------------------------
	.section	.nv.info._ZN7cutlass13device_kernelIN5flash11enable_sm90INS1_16FlashAttnFwdSm90INS1_25CollectiveMainloopFwdSm90ILi2EN4cute5tupleIJNS5_1CILi1EEES8_S8_EEENS6_IJNS7_ILi128EEENS7_ILi160EEENS7_ILi192EEEEEELi128ENS_12float_e4m3_tEfNS_4arch4Sm90ELb0ELb0ELb1ELb1ELb1ELb1ELb0ELb1ELb1ELb1ELb1ELb0EEENS1_21CollectiveEpilogueFwdINS6_IJSA_SA_SB_EEES9_NS_10bfloat16_tESG_Li256ELb1ELb1ELb1ELb1EEENS1_36VarlenDynamicPersistentTileSchedulerILi128ELi160ELi256ELi128ELb1ELb1ELb1ELb0ELb1ELb1EEEEEEEEEvNT_6ParamsE,"",@"SHT_CUDA_INFO"
	.sectionflags	@""
	.align	4


	//----- nvinfo : EIATTR_CUDA_API_VERSION
	.align		4
        /*0000*/ 	.byte	0x04, 0x37
        /*0002*/ 	.short	(.L_139 - .L_138)
.L_138:
        /*0004*/ 	.word	0x00000082


	//----- nvinfo : EIATTR_KPARAM_INFO
	.align		4
.L_139:
        /*0008*/ 	.byte	0x04, 0x17
        /*000a*/ 	.short	(.L_141 - .L_140)
.L_140:
        /*000c*/ 	.word	0x00000000
        /*0010*/ 	.short	0x0000
        /*0012*/ 	.short	0x0070
        /*0014*/ 	.byte	0x00, 0xf0, 0x01, 0x2a


	//----- nvinfo : EIATTR_SPARSE_MMA_MASK
	.align		4
.L_141:
        /*0018*/ 	.byte	0x03, 0x50
        /*001a*/ 	.short	0x0000


	//----- nvinfo : EIATTR_MAXREG_COUNT
	.align		4
        /*001c*/ 	.byte	0x03, 0x1b
        /*001e*/ 	.short	0x00a8


	//----- nvinfo : EIATTR_NUM_BARRIERS
	.align		4
        /*0020*/ 	.byte	0x02, 0x4c
        /*0022*/ 	.byte	0x10
	.zero		1


	//----- nvinfo : EIATTR_EXTERNS
	.align		4
        /*0024*/ 	.byte	0x04, 0x0f
        /*0026*/ 	.short	(.L_143 - .L_142)


	//   ....[0]....
	.align		4
.L_142:
        /*0028*/ 	.word	index@(__assertfail)


	//----- nvinfo : EIATTR_ANNOTATIONS
	.align		4
.L_143:
        /*002c*/ 	.byte	0x04, 0x55
        /*002e*/ 	.short	(.L_145 - .L_144)


	//   ....[0]....
.L_144:
        /* <DEDUP_REMOVED lines=45> */
        /*02f4*/ 	.byte	0x60, 0x0c, 0x03, 0x00, 0x01, 0x00, 0x00, 0x00, 0x80, 0x0c, 0x03, 0x00


	//----- nvinfo : EIATTR_MERCURY_ISA_VERSION
	.align		4
.L_145:
        /*0300*/ 	.byte	0x03, 0x5f
        /*0302*/ 	.short	0x0101


	//----- nvinfo : EIATTR_UNUSED_LOAD_BYTE_OFFSET
	.align		4
        /*0304*/ 	.byte	0x04, 0x44
        /*0306*/ 	.short	(.L_147 - .L_146)


	//   ....[0]....
.L_146:
        /*0308*/ 	.word	0x00000a90
        /*030c*/ 	.word	0x0000fff0


	//   ....[1]....
        /*0310*/ 	.word	0x000204d0
        /*0314*/ 	.word	0x0000fff0


	//----- nvinfo : EIATTR_INT_WARP_WIDE_INSTR_OFFSETS
	.align		4
.L_147:
        /*0318*/ 	.byte	0x04, 0x31
        /*031a*/ 	.short	(.L_149 - .L_148)


	//   ....[0]....
.L_148:
        /*031c*/ 	.word	0x00000130


	//   ....[1]....
        /*0320*/ 	.word	0x00000170


	//   ....[2]....
        /*0324*/ 	.word	0x000001e0


	//   ....[3]....
        /*0328*/ 	.word	0x00027240


	//   ....[4]....
        /*032c*/ 	.word	0x000272d0


	//   ....[5]....
        /*0330*/ 	.word	0x0002b1b0


	//   ....[6]....
        /*0334*/ 	.word	0x0002b240


	//----- nvinfo : EIATTR_COOP_GROUP_MASK_REGIDS
	.align		4
.L_149:
        /*0338*/ 	.byte	0x04, 0x29
        /*033a*/ 	.short	(.L_151 - .L_150)


	//   ....[0]....
.L_150:
        /*033c*/ 	.word	0xffffffff


	//   ....[1]....
        /*0340*/ 	.word	0xffffffff


	//   ....[2]....
        /*0344*/ 	.word	0xffffffff


	//   ....[3]....
        /*0348*/ 	.word	0xffffffff


	//   ....[4]....
        /*034c*/ 	.word	0xffffffff


	//   ....[5]....
        /*0350*/ 	.word	0xffffffff


	//   ....[6]....
        /*0354*/ 	.word	0xffffffff


	//   ....[7]....
        /*0358*/ 	.word	0xffffffff


	//   ....[8]....
        /*035c*/ 	.word	0xffffffff


	//   ....[9]....
        /*0360*/ 	.word	0xffffffff


	//   ....[10]....
        /*0364*/ 	.word	0xffffffff


	//   ....[11]....
        /*0368*/ 	.word	0xffffffff


	//   ....[12]....
        /*036c*/ 	.word	0xffffffff


	//   ....[13]....
        /*0370*/ 	.word	0xffffffff


	//   ....[14]....
        /*0374*/ 	.word	0xffffffff


	//   ....[15]....
        /*0378*/ 	.word	0xffffffff


	//   ....[16]....
        /*037c*/ 	.word	0xffffffff


	//   ....[17]....
        /*0380*/ 	.word	0xffffffff


	//   ....[18]....
        /*0384*/ 	.word	0xffffffff


	//   ....[19]....
        /*0388*/ 	.word	0xffffffff


	//   ....[20]....
        /*038c*/ 	.word	0xffffffff


	//   ....[21]....
        /*0390*/ 	.word	0xffffffff


	//   ....[22]....
        /*0394*/ 	.word	0xffffffff


	//   ....[23]....
        /*0398*/ 	.word	0xffffffff


	//   ....[24]....
        /*039c*/ 	.word	0xffffffff


	//   ....[25]....
        /*03a0*/ 	.word	0xffffffff


	//   ....[26]....
        /*03a4*/ 	.word	0xffffffff


	//   ....[27]....
        /*03a8*/ 	.word	0xffffffff


	//   ....[28]....
        /*03ac*/ 	.word	0xffffffff


	//   ....[29]....
        /*03b0*/ 	.word	0xffffffff


	//   ....[30]....
        /*03b4*/ 	.word	0xffffffff


	//   ....[31]....
        /*03b8*/ 	.word	0xffffffff


	//   ....[32]....
        /*03bc*/ 	.word	0xffffffff


	//   ....[33]....
        /*03c0*/ 	.word	0xffffffff


	//   ....[34]....
        /*03c4*/ 	.word	0xffffffff


	//   ....[35]....
        /*03c8*/ 	.word	0xffffffff


	//   ....[36]....
        /*03cc*/ 	.word	0xffffffff


	//   ....[37]....
        /*03d0*/ 	.word	0xffffffff


	//   ....[38]....
        /*03d4*/ 	.word	0xffffffff


	//   ....[39]....
        /*03d8*/ 	.word	0xffffffff


	//   ....[40]....
        /*03dc*/ 	.word	0xffffffff


	//   ....[41]....
        /*03e0*/ 	.word	0xffffffff


	//   ....[42]....
        /*03e4*/ 	.word	0xffffffff


	//   ....[43]....
        /*03e8*/ 	.word	0xffffffff


	//   ....[44]....
        /*03ec*/ 	.word	0xffffffff


	//   ....[45]....
        /*03f0*/ 	.word	0xffffffff


	//   ....[46]....
        /*03f4*/ 	.word	0xffffffff


	//   ....[47]....
        /*03f8*/ 	.word	0xffffffff


	//   ....[48]....
        /*03fc*/ 	.word	0xffffffff


	//   ....[49]....
        /*0400*/ 	.word	0xffffffff


	//   ....[50]....
        /*0404*/ 	.word	0xffffffff


	//   ....[51]....
        /*0408*/ 	.word	0xffffffff


	//   ....[52]....
        /*040c*/ 	.word	0xffffffff


	//   ....[53]....
        /*0410*/ 	.word	0xffffffff


	//   ....[54]....
        /*0414*/ 	.word	0xffffffff


	//   ....[55]....
        /*0418*/ 	.word	0xffffffff


	//   ....[56]....
        /*041c*/ 	.word	0xffffffff


	//   ....[57]....
        /*0420*/ 	.word	0xffffffff


	//   ....[58]....
        /*0424*/ 	.word	0xffffffff


	//   ....[59]....
        /*0428*/ 	.word	0xffffffff


	//   ....[60]....
        /*042c*/ 	.word	0xffffffff


	//   ....[61]....
        /*0430*/ 	.word	0xffffffff


	//   ....[62]....
        /*0434*/ 	.word	0xffffffff


	//   ....[63]....
        /*0438*/ 	.word	0xffffffff


	//   ....[64]....
        /*043c*/ 	.word	0xffffffff


	//   ....[65]....
        /*0440*/ 	.word	0xffffffff


	//   ....[66]....
        /*0444*/ 	.word	0xffffffff


	//   ....[67]....
        /*0448*/ 	.word	0xffffffff


	//   ....[68]....
        /*044c*/ 	.word	0xffffffff


	//   ....[69]....
        /*0450*/ 	.word	0xffffffff


	//   ....[70]....
        /*0454*/ 	.word	0xffffffff


	//   ....[71]....
        /*0458*/ 	.word	0xffffffff


	//   ....[72]....
        /*045c*/ 	.word	0xffffffff


	//   ....[73]....
        /*0460*/ 	.word	0xffffffff


	//   ....[74]....
        /*0464*/ 	.word	0xffffffff


	//   ....[75]....
        /*0468*/ 	.word	0xffffffff


	//   ....[76]....
        /*046c*/ 	.word	0xffffffff


	//   ....[77]....
        /*0470*/ 	.word	0xffffffff


	//   ....[78]....
        /*0474*/ 	.word	0xffffffff


	//   ....[79]....
        /*0478*/ 	.word	0xffffffff


	//   ....[80]....
        /*047c*/ 	.word	0xffffffff


	//   ....[81]....
        /*0480*/ 	.word	0xffffffff


	//   ....[82]....
        /*0484*/ 	.word	0xffffffff


	//   ....[83]....
        /*0488*/ 	.word	0xffffffff


	//   ....[84]....
        /*048c*/ 	.word	0xffffffff


	//   ....[85]....
        /*0490*/ 	.word	0xffffffff


	//   ....[86]....
        /*0494*/ 	.word	0xffffffff


	//   ....[87]....
        /*0498*/ 	.word	0xffffffff


	//   ....[88]....
        /*049c*/ 	.word	0xffffffff


	//   ....[89]....
        /*04a0*/ 	.word	0xffffffff


	//   ....[90]....
        /*04a4*/ 	.word	0xffffffff


	//   ....[91]....
        /*04a8*/ 	.word	0xffffffff


	//   ....[92]....
        /*04ac*/ 	.word	0xffffffff


	//   ....[93]....
        /*04b0*/ 	.word	0xffffffff


	//   ....[94]....
        /*04b4*/ 	.word	0xffffffff


	//   ....[95]....
        /*04b8*/ 	.word	0xffffffff


	//   ....[96]....
        /*04bc*/ 	.word	0xffffffff


	//   ....[97]....
        /*04c0*/ 	.word	0xffffffff


	//   ....[98]....
        /*04c4*/ 	.word	0xffffffff


	//   ....[99]....
        /*04c8*/ 	.word	0xffffffff


	//   ....[100]....
        /*04cc*/ 	.word	0xffffffff


	//   ....[101]....
        /*04d0*/ 	.word	0xffffffff


	//   ....[102]....
        /*04d4*/ 	.word	0xffffffff


	//   ....[103]....
        /*04d8*/ 	.word	0xffffffff


	//   ....[104]....
        /*04dc*/ 	.word	0xffffffff


	//   ....[105]....
        /*04e0*/ 	.word	0xffffffff


	//   ....[106]....
        /*04e4*/ 	.word	0xffffffff


	//   ....[107]....
        /*04e8*/ 	.word	0xffffffff


	//   ....[108]....
        /*04ec*/ 	.word	0xffffffff


	//   ....[109]....
        /*04f0*/ 	.word	0xffffffff


	//   ....[110]....
        /*04f4*/ 	.word	0xffffffff


	//   ....[111]....
        /*04f8*/ 	.word	0xffffffff


	//   ....[112]....
        /*04fc*/ 	.word	0xffffffff


	//   ....[113]....
        /*0500*/ 	.word	0xffffffff


	//   ....[114]....
        /*0504*/ 	.word	0xffffffff


	//   ....[115]....
        /*0508*/ 	.word	0xffffffff


	//   ....[116]....
        /*050c*/ 	.word	0xffffffff


	//   ....[117]....
        /*0510*/ 	.word	0xffffffff


	//   ....[118]....
        /*0514*/ 	.word	0xffffffff


	//   ....[119]....
        /*0518*/ 	.word	0xffffffff


	//   ....[120]....
        /*051c*/ 	.word	0xffffffff


	//   ....[121]....
        /*0520*/ 	.word	0xffffffff


	//   ....[122]....
        /*0524*/ 	.word	0xffffffff


	//   ....[123]....
        /*0528*/ 	.word	0xffffffff


	//   ....[124]....
        /*052c*/ 	.word	0xffffffff


	//   ....[125]....
        /*0530*/ 	.word	0xffffffff


	//   ....[126]....
        /*0534*/ 	.word	0xffffffff


	//   ....[127]....
        /*0538*/ 	.word	0xffffffff


	//   ....[128]....
        /*053c*/ 	.word	0xffffffff


	//   ....[129]....
        /*0540*/ 	.word	0xffffffff


	//   ....[130]....
        /*0544*/ 	.word	0xffffffff


	//   ....[131]....
        /*0548*/ 	.word	0xffffffff


	//   ....[132]....
        /*054c*/ 	.word	0xffffffff


	//   ....[133]....
        /*0550*/ 	.word	0xffffffff


	//   ....[134]....
        /*0554*/ 	.word	0xffffffff


	//   ....[135]....
        /*0558*/ 	.word	0xffffffff


	//   ....[136]....
        /*055c*/ 	.word	0xffffffff


	//   ....[137]....
        /*0560*/ 	.word	0xffffffff


	//   ....[138]....
        /*0564*/ 	.word	0xffffffff


	//   ....[139]....
        /*0568*/ 	.word	0xffffffff


	//   ....[140]....
        /*056c*/ 	.word	0xffffffff


	//   ....[141]....
        /*0570*/ 	.word	0xffffffff


	//   ....[142]....
        /*0574*/ 	.word	0xffffffff


	//   ....[143]....
        /*0578*/ 	.word	0xffffffff


	//   ....[144]....
        /*057c*/ 	.word	0xffffffff


	//   ....[145]....
        /*0580*/ 	.word	0xffffffff


	//   ....[146]....
        /*0584*/ 	.word	0xffffffff


	//   ....[147]....
        /*0588*/ 	.word	0xffffffff


	//   ....[148]....
        /*058c*/ 	.word	0xffffffff


	//   ....[149]....
        /*0590*/ 	.word	0xffffffff


	//   ....[150]....
        /*0594*/ 	.word	0xffffffff


	//   ....[151]....
        /*0598*/ 	.word	0xffffffff


	//   ....[152]....
        /*059c*/ 	.word	0xffffffff


	//   ....[153]....
        /*05a0*/ 	.word	0xffffffff


	//   ....[154]....
        /*05a4*/ 	.word	0xffffffff


	//   ....[155]....
        /*05a8*/ 	.word	0xffffffff


	//   ....[156]....
        /*05ac*/ 	.word	0xffffffff


	//   ....[157]....
        /*05b0*/ 	.word	0xffffffff


	//   ....[158]....
        /*05b4*/ 	.word	0xffffffff


	//   ....[159]....
        /*05b8*/ 	.word	0xffffffff


	//   ....[160]....
        /*05bc*/ 	.word	0xffffffff


	//   ....[161]....
        /*05c0*/ 	.word	0xffffffff


	//   ....[162]....
        /*05c4*/ 	.word	0xffffffff


	//   ....[163]....
        /*05c8*/ 	.word	0xffffffff


	//   ....[164]....
        /*05cc*/ 	.word	0xffffffff


	//   ....[165]....
        /*05d0*/ 	.word	0xffffffff


	//   ....[166]....
        /*05d4*/ 	.word	0xffffffff


	//   ....[167]....
        /*05d8*/ 	.word	0xffffffff


	//   ....[168]....
        /*05dc*/ 	.word	0xffffffff


	//   ....[169]....
        /*05e0*/ 	.word	0xffffffff


	//   ....[170]....
        /*05e4*/ 	.word	0xffffffff


	//   ....[171]....
        /*05e8*/ 	.word	0xffffffff


	//   ....[172]....
        /*05ec*/ 	.word	0xffffffff


	//   ....[173]....
        /*05f0*/ 	.word	0xffffffff


	//   ....[174]....
        /*05f4*/ 	.word	0xffffffff


	//   ....[175]....
        /*05f8*/ 	.word	0xffffffff


	//   ....[176]....
        /*05fc*/ 	.word	0xffffffff


	//   ....[177]....
        /*0600*/ 	.word	0xffffffff


	//   ....[178]....
        /*0604*/ 	.word	0xffffffff


	//   ....[179]....
        /*0608*/ 	.word	0xffffffff


	//   ....[180]....
        /*060c*/ 	.word	0xffffffff


	//   ....[181]....
        /*0610*/ 	.word	0xffffffff


	//   ....[182]....
        /*0614*/ 	.word	0xffffffff


	//   ....[183]....
        /*0618*/ 	.word	0xffffffff


	//   ....[184]....
        /*061c*/ 	.word	0xffffffff


	//   ....[185]....
        /*0620*/ 	.word	0xffffffff


	//   ....[186]....
        /*0624*/ 	.word	0xffffffff


	//   ....[187]....
        /*0628*/ 	.word	0xffffffff


	//   ....[188]....
        /*062c*/ 	.word	0xffffffff


	//   ....[189]....
        /*0630*/ 	.word	0xffffffff


	//   ....[190]....
        /*0634*/ 	.word	0xffffffff


	//   ....[191]....
        /*0638*/ 	.word	0xffffffff


	//   ....[192]....
        /*063c*/ 	.word	0xffffffff


	//   ....[193]....
        /*0640*/ 	.word	0xffffffff


	//   ....[194]....
        /*0644*/ 	.word	0xffffffff


	//   ....[195]....
        /*0648*/ 	.word	0xffffffff


	//   ....[196]....
        /*064c*/ 	.word	0xffffffff


	//   ....[197]....
        /*0650*/ 	.word	0xffffffff


	//   ....[198]....
        /*0654*/ 	.word	0xffffffff


	//   ....[199]....
        /*0658*/ 	.word	0xffffffff


	//   ....[200]....
        /*065c*/ 	.word	0xffffffff


	//   ....[201]....
        /*0660*/ 	.word	0xffffffff


	//   ....[202]....
        /*0664*/ 	.word	0xffffffff


	//   ....[203]....
        /*0668*/ 	.word	0xffffffff


	//   ....[204]....
        /*066c*/ 	.word	0xffffffff


	//   ....[205]....
        /*0670*/ 	.word	0xffffffff


	//   ....[206]....
        /*0674*/ 	.word	0xffffffff


	//   ....[207]....
        /*0678*/ 	.word	0xffffffff


	//   ....[208]....
        /*067c*/ 	.word	0xffffffff


	//   ....[209]....
        /*0680*/ 	.word	0xffffffff


	//   ....[210]....
        /*0684*/ 	.word	0xffffffff


	//   ....[211]....
        /*0688*/ 	.word	0xffffffff


	//   ....[212]....
        /*068c*/ 	.word	0xffffffff


	//   ....[213]....
        /*0690*/ 	.word	0xffffffff


	//   ....[214]....
        /*0694*/ 	.word	0xffffffff


	//   ....[215]....
        /*0698*/ 	.word	0xffffffff


	//   ....[216]....
        /*069c*/ 	.word	0xffffffff


	//   ....[217]....
        /*06a0*/ 	.word	0x0500000f


	//   ....[218]....
        /*06a4*/ 	.word	0x0500000f


	//   ....[219]....
        /*06a8*/ 	.word	0x0500000f


	//   ....[220]....
        /*06ac*/ 	.word	0x0500000f


	//   ....[221]....
        /*06b0*/ 	.word	0x0500000f


	//   ....[222]....
        /*06b4*/ 	.word	0x0500000f


	//   ....[223]....
        /*06b8*/ 	.word	0x0500000f


	//   ....[224]....
        /*06bc*/ 	.word	0x0500000f


	//   ....[225]....
        /*06c0*/ 	.word	0x0500000f


	//   ....[226]....
        /*06c4*/ 	.word	0x0500000f


	//   ....[227]....
        /*06c8*/ 	.word	0x0500000f


	//   ....[228]....
        /*06cc*/ 	.word	0x0500000f


	//   ....[229]....
        /*06d0*/ 	.word	0x0500000f


	//   ....[230]....
        /*06d4*/ 	.word	0x0500000f


	//   ....[231]....
        /*06d8*/ 	.word	0x0500000f


	//   ....[232]....
        /*06dc*/ 	.word	0x0500000f


	//   ....[233]....
        /*06e0*/ 	.word	0x0500000f


	//   ....[234]....
        /*06e4*/ 	.word	0x0500000f


	//   ....[235]....
        /*06e8*/ 	.word	0x0500000f


	//   ....[236]....
        /*06ec*/ 	.word	0x0500000f


	//   ....[237]....
        /*06f0*/ 	.word	0x0500000f


	//   ....[238]....
        /*06f4*/ 	.word	0x0500000f


	//   ....[239]....
        /*06f8*/ 	.word	0x0500000f


	//   ....[240]....
        /*06fc*/ 	.word	0x0500000f


	//   ....[241]....
        /*0700*/ 	.word	0x0500000f


	//   ....[242]....
        /*0704*/ 	.word	0x0500000f


	//   ....[243]....
        /*0708*/ 	.word	0x0500000f


	//   ....[244]....
        /*070c*/ 	.word	0x0500000f


	//   ....[245]....
        /*0710*/ 	.word	0x0500000f


	//   ....[246]....
        /*0714*/ 	.word	0x0500000f


	//   ....[247]....
        /*0718*/ 	.word	0x0500000f


	//   ....[248]....
        /*071c*/ 	.word	0x0500000f


	//   ....[249]....
        /*0720*/ 	.word	0x0500000f


	//   ....[250]....
        /*0724*/ 	.word	0x0500000f


	//   ....[251]....
        /*0728*/ 	.word	0x0500000f


	//   ....[252]....
        /*072c*/ 	.word	0x0500000f


	//   ....[253]....
        /*0730*/ 	.word	0x0500000f


	//   ....[254]....
        /*0734*/ 	.word	0x0500000f


	//   ....[255]....
        /*0738*/ 	.word	0x0500000f


	//   ....[0]....
        /*073c*/ 	.word	0x0500000f


	//   ....[1]....
        /*0740*/ 	.word	0x0500000f


	//   ....[2]....
        /*0744*/ 	.word	0x0500000f


	//   ....[3]....
        /*0748*/ 	.word	0x0500000f


	//   ....[4]....
        /*074c*/ 	.word	0x0500000f


	//   ....[5]....
        /*0750*/ 	.word	0x0500000f


	//   ....[6]....
        /*0754*/ 	.word	0x0500000f


	//   ....[7]....
        /*0758*/ 	.word	0x0500000f


	//   ....[8]....
        /*075c*/ 	.word	0x0500000f


	//   ....[9]....
        /*0760*/ 	.word	0x0500000f


	//   ....[10]....
        /*0764*/ 	.word	0x0500000f


	//   ....[11]....
        /*0768*/ 	.word	0x0500000f


	//   ....[12]....
        /*076c*/ 	.word	0x0500000f


	//   ....[13]....
        /*0770*/ 	.word	0x0500000f


	//   ....[14]....
        /*0774*/ 	.word	0x0500000f


	//   ....[15]....
        /*0778*/ 	.word	0x0500000f


	//   ....[16]....
        /*077c*/ 	.word	0x0500000f


	//   ....[17]....
        /*0780*/ 	.word	0x0500000f


	//   ....[18]....
        /*0784*/ 	.word	0x0500000f


	//   ....[19]....
        /*0788*/ 	.word	0x0500000f


	//   ....[20]....
        /*078c*/ 	.word	0x0500000f


	//   ....[21]....
        /*0790*/ 	.word	0x0500000f


	//   ....[22]....
        /*0794*/ 	.word	0x0500000f


	//   ....[23]....
        /*0798*/ 	.word	0x0500000f


	//   ....[24]....
        /*079c*/ 	.word	0x0500000f


	//   ....[25]....
        /*07a0*/ 	.word	0x0500000f


	//   ....[26]....
        /*07a4*/ 	.word	0x0500000f


	//   ....[27]....
        /*07a8*/ 	.word	0x0500000f


	//   ....[28]....
        /*07ac*/ 	.word	0x0500000f


	//   ....[29]....
        /*07b0*/ 	.word	0x0500000f


	//   ....[30]....
        /*07b4*/ 	.word	0x0500000f


	//   ....[31]....
        /*07b8*/ 	.word	0x0500000f


	//   ....[32]....
        /*07bc*/ 	.word	0x0500000f


	//   ....[33]....
        /*07c0*/ 	.word	0x0500000f


	//   ....[34]....
        /*07c4*/ 	.word	0x0500000f


	//   ....[35]....
        /*07c8*/ 	.word	0x0500000f


	//   ....[36]....
        /*07cc*/ 	.word	0x0500000f


	//   ....[37]....
        /*07d0*/ 	.word	0x0500000f


	//   ....[38]....
        /*07d4*/ 	.word	0x0500000f


	//   ....[39]....
        /*07d8*/ 	.word	0x0500000f


	//   ....[40]....
        /*07dc*/ 	.word	0x0500000f


	//   ....[41]....
        /*07e0*/ 	.word	0x0500000f


	//   ....[42]....
        /*07e4*/ 	.word	0x0500000f


	//   ....[43]....
        /*07e8*/ 	.word	0x0500000f


	//   ....[44]....
        /*07ec*/ 	.word	0x0500000f


	//   ....[45]....
        /*07f0*/ 	.word	0x0500000f


	//   ....[46]....
        /*07f4*/ 	.word	0x0500000f


	//   ....[47]....
        /*07f8*/ 	.word	0x0500000f


	//   ....[48]....
        /*07fc*/ 	.word	0x0500000f


	//   ....[49]....
        /*0800*/ 	.word	0x0500000f


	//   ....[50]....
        /*0804*/ 	.word	0x0500000f


	//   ....[51]....
        /*0808*/ 	.word	0x0500000f


	//   ....[52]....
        /*080c*/ 	.word	0x0500000f


	//   ....[53]....
        /*0810*/ 	.word	0x0500000f


	//   ....[54]....
        /*0814*/ 	.word	0x0500000f


	//   ....[55]....
        /*0818*/ 	.word	0x0500000f


	//   ....[56]....
        /*081c*/ 	.word	0x0500000f


	//   ....[57]....
        /*0820*/ 	.word	0x0500000f


	//   ....[58]....
        /*0824*/ 	.word	0x0500000f


	//   ....[59]....
        /*0828*/ 	.word	0x0500000f


	//   ....[60]....
        /*082c*/ 	.word	0x0500000f


	//   ....[61]....
        /*0830*/ 	.word	0x0500000f


	//   ....[62]....
        /*0834*/ 	.word	0x0500000f


	//   ....[63]....
        /*0838*/ 	.word	0x0500000f


	//   ....[64]....
        /*083c*/ 	.word	0x0500000f


	//   ....[65]....
        /*0840*/ 	.word	0x0500000f


	//   ....[66]....
        /*0844*/ 	.word	0x0500000f


	//   ....[67]....
        /*0848*/ 	.word	0x0500000f


	//   ....[68]....
        /*084c*/ 	.word	0x0500000f


	//   ....[69]....
        /*0850*/ 	.word	0x0500000f


	//   ....[70]....
        /*0854*/ 	.word	0x0500000f


	//   ....[71]....
        /*0858*/ 	.word	0x0500000f


	//   ....[72]....
        /*085c*/ 	.word	0x0500000f


	//   ....[73]....
        /*0860*/ 	.word	0x0500000f


	//   ....[74]....
        /*0864*/ 	.word	0x0500000f


	//   ....[75]....
        /*0868*/ 	.word	0x0500000f


	//   ....[76]....
        /*086c*/ 	.word	0x0500000f


	//   ....[77]....
        /*0870*/ 	.word	0x0500000f


	//   ....[78]....
        /*0874*/ 	.word	0x0500000f


	//   ....[79]....
        /*0878*/ 	.word	0x0500000f


	//   ....[80]....
        /*087c*/ 	.word	0x0500000f


	//   ....[81]....
        /*0880*/ 	.word	0x0500000f


	//   ....[82]....
        /*0884*/ 	.word	0x0500000f


	//   ....[83]....
        /*0888*/ 	.word	0x0500000f


	//   ....[84]....
        /*088c*/ 	.word	0x0500000f


	//   ....[85]....
        /*0890*/ 	.word	0x0500000f


	//   ....[86]....
        /*0894*/ 	.word	0x0500000f


	//   ....[87]....
        /*0898*/ 	.word	0x0500000f


	//   ....[88]....
        /*089c*/ 	.word	0x0500000f


	//   ....[89]....
        /*08a0*/ 	.word	0x0500000f


	//   ....[90]....
        /*08a4*/ 	.word	0x0500000f


	//   ....[91]....
        /*08a8*/ 	.word	0x0500000f


	//   ....[92]....
        /*08ac*/ 	.word	0x0500000f


	//   ....[93]....
        /*08b0*/ 	.word	0x0500000f


	//   ....[94]....
        /*08b4*/ 	.word	0x0500000f


	//   ....[95]....
        /*08b8*/ 	.word	0x0500000f


	//   ....[96]....
        /*08bc*/ 	.word	0x0500000f


	//   ....[97]....
        /*08c0*/ 	.word	0x0500000f


	//   ....[98]....
        /*08c4*/ 	.word	0x0500000f


	//   ....[99]....
        /*08c8*/ 	.word	0x0500000f


	//   ....[100]....
        /*08cc*/ 	.word	0x0500000f


	//   ....[101]....
        /*08d0*/ 	.word	0x0500000f


	//   ....[102]....
        /*08d4*/ 	.word	0x0500000f


	//   ....[103]....
        /*08d8*/ 	.word	0x0500000f


	//   ....[104]....
        /*08dc*/ 	.word	0x0500000f


	//   ....[105]....
        /*08e0*/ 	.word	0x0500000f


	//   ....[106]....
        /*08e4*/ 	.word	0x0500000f


	//   ....[107]....
        /*08e8*/ 	.word	0x0500000f


	//   ....[108]....
        /*08ec*/ 	.word	0x0500000f


	//   ....[109]....
        /*08f0*/ 	.word	0x0500000f


	//   ....[110]....
        /*08f4*/ 	.word	0x0500000f


	//   ....[111]....
        /*08f8*/ 	.word	0x0500000f


	//   ....[112]....
        /*08fc*/ 	.word	0x0500000f


	//   ....[113]....
        /*0900*/ 	.word	0x0500000f


	//   ....[114]....
        /*0904*/ 	.word	0x0500000f


	//   ....[115]....
        /*0908*/ 	.word	0x0500000f


	//   ....[116]....
        /*090c*/ 	.word	0x0500000f


	//   ....[117]....
        /*0910*/ 	.word	0x0500000f


	//   ....[118]....
        /*0914*/ 	.word	0x0500000f


	//   ....[119]....
        /*0918*/ 	.word	0x0500000f


	//   ....[120]....
        /*091c*/ 	.word	0x0500000f


	//   ....[121]....
        /*0920*/ 	.word	0x0500000f


	//   ....[122]....
        /*0924*/ 	.word	0x0500000f


	//   ....[123]....
        /*0928*/ 	.word	0x0500000f


	//   ....[124]....
        /*092c*/ 	.word	0x0500000f


	//   ....[125]....
        /*0930*/ 	.word	0x0500000f


	//   ....[126]....
        /*0934*/ 	.word	0x0500000f


	//   ....[127]....
        /*0938*/ 	.word	0x0500000f


	//   ....[128]....
        /*093c*/ 	.word	0x0500000f


	//   ....[129]....
        /*0940*/ 	.word	0x0500000f


	//   ....[130]....
        /*0944*/ 	.word	0x0500000f


	//   ....[131]....
        /*0948*/ 	.word	0x0500000f


	//   ....[132]....
        /*094c*/ 	.word	0x0500000f


	//   ....[133]....
        /*0950*/ 	.word	0x0500000f


	//   ....[134]....
        /*0954*/ 	.word	0x0500000f


	//----- nvinfo : EIATTR_COOP_GROUP_INSTR_OFFSETS
	.align		4
.L_151:
        /*0958*/ 	.byte	0x04, 0x28
        /*095a*/ 	.short	(.L_153 - .L_152)


	//   ....[0]....
.L_152:
        /*095c*/ 	.word	0x00000070


	//   ....[1]....
        /*0960*/ 	.word	0x00000140


	//   ....[2]....
        /*0964*/ 	.word	0x00000190


	//   ....[3]....
        /*0968*/ 	.word	0x000003c0


	//   ....[4]....
        /*096c*/ 	.word	0x00000520


	//   ....[5]....
        /*0970*/ 	.word	0x00000640


	//   ....[6]....
        /*0974*/ 	.word	0x000007a0


	//   ....[7]....
        /*0978*/ 	.word	0x00003940


	//   ....[8]....
        /*097c*/ 	.word	0x00003950


	//   ....[9]....
        /*0980*/ 	.word	0x00006580


	//   ....[10]....
        /*0984*/ 	.word	0x00006590


	//   ....[11]....
        /*0988*/ 	.word	0x00009930


	//   ....[12]....
        /*098c*/ 	.word	0x00009940


	//   ....[13]....
        /*0990*/ 	.word	0x0000c730


	//   ....[14]....
        /*0994*/ 	.word	0x0000c740


	//   ....[15]....
        /*0998*/ 	.word	0x0000f790


	//   ....[16]....
        /*099c*/ 	.word	0x0000f7a0


	//   ....[17]....
        /*09a0*/ 	.word	0x0000fa10


	//   ....[18]....
        /*09a4*/ 	.word	0x0000fa20


	//   ....[19]....
        /*09a8*/ 	.word	0x0000ff00


	//   ....[20]....
        /*09ac*/ 	.word	0x0000ff50


	//   ....[21]....
        /*09b0*/ 	.word	0x000100f0


	//   ....[22]....
        /*09b4*/ 	.word	0x00010110


	//   ....[23]....
        /*09b8*/ 	.word	0x00010a00


	//   ....[24]....
        /*09bc*/ 	.word	0x00011150


	//   ....[25]....
        /*09c0*/ 	.word	0x00011160


	//   ....[26]....
        /*09c4*/ 	.word	0x00011170


	//   ....[27]....
        /*09c8*/ 	.word	0x00011180


	//   ....[28]....
        /*09cc*/ 	.word	0x00014630


	//   ....[29]....
        /*09d0*/ 	.word	0x00014640


	//   ....[30]....
        /*09d4*/ 	.word	0x00014650


	//   ....[31]....
        /*09d8*/ 	.word	0x00014660


	//   ....[32]....
        /*09dc*/ 	.word	0x0001a150


	//   ....[33]....
        /*09e0*/ 	.word	0x0001a1d0


	//   ....[34]....
        /*09e4*/ 	.word	0x0001a860


	//   ....[35]....
        /*09e8*/ 	.word	0x0001a900


	//   ....[36]....
        /*09ec*/ 	.word	0x0001dcf0


	//   ....[37]....
        /*09f0*/ 	.word	0x0001dd50


	//   ....[38]....
        /*09f4*/ 	.word	0x0001e240


	//   ....[39]....
        /*09f8*/ 	.word	0x0001e260


	//   ....[40]....
        /*09fc*/ 	.word	0x0001fce0


	//   ....[41]....
        /*0a00*/ 	.word	0x0001fcf0


	//   ....[42]....
        /*0a04*/ 	.word	0x0001fd70


	//   ....[43]....
        /*0a08*/ 	.word	0x0001fd80


	//   ....[44]....
        /*0a0c*/ 	.word	0x00020930


	//   ....[45]....
        /*0a10*/ 	.word	0x00020960


	//   ....[46]....
        /*0a14*/ 	.word	0x00020990


	//   ....[47]....
        /*0a18*/ 	.word	0x000209c0


	//   ....[48]....
        /*0a1c*/ 	.word	0x000209f0


	//   ....[49]....
        /*0a20*/ 	.word	0x00020a20


	//   ....[50]....
        /*0a24*/ 	.word	0x00020a50


	//   ....[51]....
        /*0a28*/ 	.word	0x00020a80


	//   ....[52]....
        /*0a2c*/ 	.word	0x00020ab0


	//   ....[53]....
        /*0a30*/ 	.word	0x00020ae0


	//   ....[54]....
        /*0a34*/ 	.word	0x00020b10


	//   ....[55]....
        /*0a38*/ 	.word	0x00020b40


	//   ....[56]....
        /*0a3c*/ 	.word	0x00020b70


	//   ....[57]....
        /*0a40*/ 	.word	0x00020ba0


	//   ....[58]....
        /*0a44*/ 	.word	0x00020bd0


	//   ....[59]....
        /*0a48*/ 	.word	0x00020c00


	//   ....[60]....
        /*0a4c*/ 	.word	0x00020c30


	//   ....[61]....
        /*0a50*/ 	.word	0x00020c60


	//   ....[62]....
        /*0a54*/ 	.word	0x00020c90


	//   ....[63]....
        /*0a58*/ 	.word	0x00020cc0


	//   ....[64]....
        /*0a5c*/ 	.word	0x00020cf0


	//   ....[65]....
        /*0a60*/ 	.word	0x00020d20


	//   ....[66]....
        /*0a64*/ 	.word	0x00020d50


	//   ....[67]....
        /*0a68*/ 	.word	0x00020d80


	//   ....[68]....
        /*0a6c*/ 	.word	0x00020db0


	//   ....[69]....
        /*0a70*/ 	.word	0x00020de0


	//   ....[70]....
        /*0a74*/ 	.word	0x00020e10


	//   ....[71]....
        /*0a78*/ 	.word	0x00020e40


	//   ....[72]....
        /*0a7c*/ 	.word	0x00020e70


	//   ....[73]....
        /*0a80*/ 	.word	0x00020ea0


	//   ....[74]....
        /*0a84*/ 	.word	0x00020ed0


	//   ....[75]....
        /*0a88*/ 	.word	0x00020f00


	//   ....[76]....
        /*0a8c*/ 	.word	0x00020f30


	//   ....[77]....
        /*0a90*/ 	.word	0x00020f60


	//   ....[78]....
        /*0a94*/ 	.word	0x00020f90


	//   ....[79]....
        /*0a98*/ 	.word	0x00020fc0


	//   ....[80]....
        /*0a9c*/ 	.word	0x00020fd0


	//   ....[81]....
        /*0aa0*/ 	.word	0x00020fe0


	//   ....[82]....
        /*0aa4*/ 	.word	0x00021010


	//   ....[83]....
        /*0aa8*/ 	.word	0x00021040


	//   ....[84]....
        /*0aac*/ 	.word	0x00021070


	//   ....[85]....
        /*0ab0*/ 	.word	0x000210a0


	//   ....[86]....
        /*0ab4*/ 	.word	0x000210d0


	//   ....[87]....
        /*0ab8*/ 	.word	0x00021100


	//   ....[88]....
        /*0abc*/ 	.word	0x00021130


	//   ....[89]....
        /*0ac0*/ 	.word	0x00021160


	//   ....[90]....
        /*0ac4*/ 	.word	0x000211a0


	//   ....[91]....
        /*0ac8*/ 	.word	0x000211b0


	//   ....[92]....
        /*0acc*/ 	.word	0x000211c0


	//   ....[93]....
        /*0ad0*/ 	.word	0x000211d0


	//   ....[94]....
        /*0ad4*/ 	.word	0x000211e0


	//   ....[95]....
        /*0ad8*/ 	.word	0x00021210


	//   ....[96]....
        /*0adc*/ 	.word	0x00021240


	//   ....[97]....
        /*0ae0*/ 	.word	0x00021270


	//   ....[98]....
        /*0ae4*/ 	.word	0x000212a0


	//   ....[99]....
        /*0ae8*/ 	.word	0x000212d0


	//   ....[100]....
        /*0aec*/ 	.word	0x00021300


	//   ....[101]....
        /*0af0*/ 	.word	0x00021330


	//   ....[102]....
        /*0af4*/ 	.word	0x00021360


	//   ....[103]....
        /*0af8*/ 	.word	0x00021370


	//   ....[104]....
        /*0afc*/ 	.word	0x000213a0


	//   ....[105]....
        /*0b00*/ 	.word	0x000213d0


	//   ....[106]....
        /*0b04*/ 	.word	0x00021400


	//   ....[107]....
        /*0b08*/ 	.word	0x00021430


	//   ....[108]....
        /*0b0c*/ 	.word	0x00021c70


	//   ....[109]....
        /*0b10*/ 	.word	0x00021c90


	//   ....[110]....
        /*0b14*/ 	.word	0x00021ca0


	//   ....[111]....
        /*0b18*/ 	.word	0x00021cb0


	//   ....[112]....
        /*0b1c*/ 	.word	0x000223d0


	//   ....[113]....
        /*0b20*/ 	.word	0x000223e0


	//   ....[114]....
        /*0b24*/ 	.word	0x000224f0


	//   ....[115]....
        /*0b28*/ 	.word	0x00022500


	//   ....[116]....
        /*0b2c*/ 	.word	0x00022610


	//   ....[117]....
        /*0b30*/ 	.word	0x00022620


	//   ....[118]....
        /*0b34*/ 	.word	0x00022730


	//   ....[119]....
        /*0b38*/ 	.word	0x00022740


	//   ....[120]....
        /*0b3c*/ 	.word	0x00022af0


	//   ....[121]....
        /*0b40*/ 	.word	0x00022b30


	//   ....[122]....
        /*0b44*/ 	.word	0x00023330


	//   ....[123]....
        /*0b48*/ 	.word	0x00023340


	//   ....[124]....
        /*0b4c*/ 	.word	0x00024270


	//   ....[125]....
        /*0b50*/ 	.word	0x00024280


	//   ....[126]....
        /*0b54*/ 	.word	0x000243a0


	//   ....[127]....
        /*0b58*/ 	.word	0x000243b0


	//   ....[128]....
        /*0b5c*/ 	.word	0x000244c0


	//   ....[129]....
        /*0b60*/ 	.word	0x000244d0


	//   ....[130]....
        /*0b64*/ 	.word	0x000245e0


	//   ....[131]....
        /*0b68*/ 	.word	0x000245f0


	//   ....[132]....
        /*0b6c*/ 	.word	0x00024750


	//   ....[133]....
        /*0b70*/ 	.word	0x00024960


	//   ....[134]....
        /*0b74*/ 	.word	0x00024990


	//   ....[135]....
        /*0b78*/ 	.word	0x000249c0


	//   ....[136]....
        /*0b7c*/ 	.word	0x000249f0


	//   ....[137]....
        /*0b80*/ 	.word	0x00024a20


	//   ....[138]....
        /*0b84*/ 	.word	0x00024a50


	//   ....[139]....
        /*0b88*/ 	.word	0x00024be0


	//   ....[140]....
        /*0b8c*/ 	.word	0x00024c10


	//   ....[141]....
        /*0b90*/ 	.word	0x00024c40


	//   ....[142]....
        /*0b94*/ 	.word	0x00024c70


	//   ....[143]....
        /*0b98*/ 	.word	0x00024ca0


	//   ....[144]....
        /*0b9c*/ 	.word	0x00024cd0


	//   ....[145]....
        /*0ba0*/ 	.word	0x00024d60


	//   ....[146]....
        /*0ba4*/ 	.word	0x00024d90


	//   ....[147]....
        /*0ba8*/ 	.word	0x00024da0


	//   ....[148]....
        /*0bac*/ 	.word	0x00024e30


	//   ....[149]....
        /*0bb0*/ 	.word	0x00025fb0


	//   ....[150]....
        /*0bb4*/ 	.word	0x000282a0


	//   ....[151]....
        /*0bb8*/ 	.word	0x000282c0


	//   ....[152]....
        /*0bbc*/ 	.word	0x00028320


	//   ....[153]....
        /*0bc0*/ 	.word	0x000283b0


	//   ....[154]....
        /*0bc4*/ 	.word	0x00028410


	//   ....[155]....
        /*0bc8*/ 	.word	0x00028430


	//   ....[156]....
        /*0bcc*/ 	.word	0x00028440


	//   ....[157]....
        /*0bd0*/ 	.word	0x00028450


	//   ....[158]....
        /*0bd4*/ 	.word	0x00028550


	//   ....[159]....
        /*0bd8*/ 	.word	0x00028560


	//   ....[160]....
        /*0bdc*/ 	.word	0x00028a10


	//   ....[161]....
        /*0be0*/ 	.word	0x00028a30


	//   ....[162]....
        /*0be4*/ 	.word	0x00028a50


	//   ....[163]....
        /*0be8*/ 	.word	0x00028b10


	//   ....[164]....
        /*0bec*/ 	.word	0x00028b30


	//   ....[165]....
        /*0bf0*/ 	.word	0x00028bc0


	//   ....[166]....
        /*0bf4*/ 	.word	0x00028be0


	//   ....[167]....
        /*0bf8*/ 	.word	0x00028bf0


	//   ....[168]....
        /*0bfc*/ 	.word	0x00028c80


	//   ....[169]....
        /*0c00*/ 	.word	0x00028ce0


	//   ....[170]....
        /*0c04*/ 	.word	0x000294c0


	//   ....[171]....
        /*0c08*/ 	.word	0x000294f0


	//   ....[172]....
        /*0c0c*/ 	.word	0x000295b0


	//   ....[173]....
        /*0c10*/ 	.word	0x000295d0


	//   ....[174]....
        /*0c14*/ 	.word	0x00029670


	//   ....[175]....
        /*0c18*/ 	.word	0x00029690


	//   ....[176]....
        /*0c1c*/ 	.word	0x000296a0


	//   ....[177]....
        /*0c20*/ 	.word	0x000296b0


	//   ....[178]....
        /*0c24*/ 	.word	0x0002a0f0


	//   ....[179]....
        /*0c28*/ 	.word	0x0002a110


	//   ....[180]....
        /*0c2c*/ 	.word	0x0002a130


	//   ....[181]....
        /*0c30*/ 	.word	0x0002a190


	//   ....[182]....
        /*0c34*/ 	.word	0x0002a1a0


	//   ....[183]....
        /*0c38*/ 	.word	0x0002a1f0


	//   ....[184]....
        /*0c3c*/ 	.word	0x0002a200


	//   ....[185]....
        /*0c40*/ 	.word	0x0002a210


	//   ....[186]....
        /*0c44*/ 	.word	0x0002a260


	//   ....[187]....
        /*0c48*/ 	.word	0x0002a2b0


	//   ....[188]....
        /*0c4c*/ 	.word	0x0002a710


	//   ....[189]....
        /*0c50*/ 	.word	0x0002a730


	//   ....[190]....
        /*0c54*/ 	.word	0x0002a740


	//   ....[191]....
        /*0c58*/ 	.word	0x0002a750


	//   ....[192]....
        /*0c5c*/ 	.word	0x0002a7b0


	//   ....[193]....
        /*0c60*/ 	.word	0x0002a7c0


	//   ....[194]....
        /*0c64*/ 	.word	0x0002a820


	//   ....[195]....
        /*0c68*/ 	.word	0x0002a850


	//   ....[196]....
        /*0c6c*/ 	.word	0x0002a890


	//   ....[197]....
        /*0c70*/ 	.word	0x0002a8f0


	//   ....[198]....
        /*0c74*/ 	.word	0x0002bb20


	//   ....[199]....
        /*0c78*/ 	.word	0x0002bb50


	//   ....[200]....
        /*0c7c*/ 	.word	0x0002bbc0


	//   ....[201]....
        /*0c80*/ 	.word	0x0002bbf0


	//   ....[202]....
        /*0c84*/ 	.word	0x0002bc20


	//   ....[203]....
        /*0c88*/ 	.word	0x0002bc50


	//   ....[204]....
        /*0c8c*/ 	.word	0x0002bc80


	//   ....[205]....
        /*0c90*/ 	.word	0x0002bcb0


	//   ....[206]....
        /*0c94*/ 	.word	0x0002be50


	//   ....[207]....
        /*0c98*/ 	.word	0x0002be80


	//   ....[208]....
        /*0c9c*/ 	.word	0x0002beb0


	//   ....[209]....
        /*0ca0*/ 	.word	0x0002bee0


	//   ....[210]....
        /*0ca4*/ 	.word	0x0002bf10


	//   ....[211]....
        /*0ca8*/ 	.word	0x0002bf40


	//   ....[212]....
        /*0cac*/ 	.word	0x0002c000


	//   ....[213]....
        /*0cb0*/ 	.word	0x0002c020


	//   ....[214]....
        /*0cb4*/ 	.word	0x0002c030


	//   ....[215]....
        /*0cb8*/ 	.word	0x0002c090


	//   ....[216]....
        /*0cbc*/ 	.word	0x0002c6d0


	//   ....[217]....
        /*0cc0*/ 	.word	0x0002ca70


	//   ....[218]....
        /*0cc4*/ 	.word	0x0002cb00


	//   ....[219]....
        /*0cc8*/ 	.word	0x0002cba0


	//   ....[220]....
        /*0ccc*/ 	.word	0x0002cc30


	//   ....[221]....
        /*0cd0*/ 	.word	0x0002cd20


	//   ....[222]....
        /*0cd4*/ 	.word	0x0002cdb0


	//   ....[223]....
        /*0cd8*/ 	.word	0x0002ce50


	//   ....[224]....
        /*0cdc*/ 	.word	0x0002cee0


	//   ....[225]....
        /*0ce0*/ 	.word	0x0002cfd0


	//   ....[226]....
        /*0ce4*/ 	.word	0x0002d060


	//   ....[227]....
        /*0ce8*/ 	.word	0x0002d100


	//   ....[228]....
        /*0cec*/ 	.word	0x0002d190


	//   ....[229]....
        /*0cf0*/ 	.word	0x0002d2d0


	//   ....[230]....
        /*0cf4*/ 	.word	0x0002d380


	//   ....[231]....
        /*0cf8*/ 	.word	0x0002d410


	//   ....[232]....
        /*0cfc*/ 	.word	0x0002d460


	//   ....[233]....
        /*0d00*/ 	.word	0x0002d4b0


	//   ....[234]....
        /*0d04*/ 	.word	0x0002d590


	//   ....[235]....
        /*0d08*/ 	.word	0x0002d620


	//   ....[236]....
        /*0d0c*/ 	.word	0x0002d670


	//   ....[237]....
        /*0d10*/ 	.word	0x0002d6c0


	//   ....[238]....
        /*0d14*/ 	.word	0x0002d910


	//   ....[239]....
        /*0d18*/ 	.word	0x0002da30


	//   ....[240]....
        /*0d1c*/ 	.word	0x0002db50


	//   ....[241]....
        /*0d20*/ 	.word	0x0002dc70


	//   ....[242]....
        /*0d24*/ 	.word	0x0002dd90


	//   ....[243]....
        /*0d28*/ 	.word	0x0002de90


	//   ....[244]....
        /*0d2c*/ 	.word	0x0002def0


	//   ....[245]....
        /*0d30*/ 	.word	0x0002df40


	//   ....[246]....
        /*0d34*/ 	.word	0x0002dfc0


	//   ....[247]....
        /*0d38*/ 	.word	0x0002e030


	//   ....[248]....
        /*0d3c*/ 	.word	0x0002e090


	//   ....[249]....
        /*0d40*/ 	.word	0x0002e0e0


	//   ....[250]....
        /*0d44*/ 	.word	0x0002e160


	//   ....[251]....
        /*0d48*/ 	.word	0x0002e1d0


	//   ....[252]....
        /*0d4c*/ 	.word	0x0002e230


	//   ....[253]....
        /*0d50*/ 	.word	0x0002e280


	//   ....[254]....
        /*0d54*/ 	.word	0x0002e300


	//   ....[255]....
        /*0d58*/ 	.word	0x0002e370


	//   ....[0]....
        /*0d5c*/ 	.word	0x0002e3d0


	//   ....[1]....
        /*0d60*/ 	.word	0x0002e420


	//   ....[2]....
        /*0d64*/ 	.word	0x0002e480


	//   ....[3]....
        /*0d68*/ 	.word	0x0002e4d0


	//   ....[4]....
        /*0d6c*/ 	.word	0x0002e530


	//   ....[5]....
        /*0d70*/ 	.word	0x0002e580


	//   ....[6]....
        /*0d74*/ 	.word	0x0002e5e0


	//   ....[7]....
        /*0d78*/ 	.word	0x0002e670


	//   ....[8]....
        /*0d7c*/ 	.word	0x0002e6d0


	//   ....[9]....
        /*0d80*/ 	.word	0x0002e720


	//   ....[10]....
        /*0d84*/ 	.word	0x0002e7a0


	//   ....[11]....
        /*0d88*/ 	.word	0x0002e830


	//   ....[12]....
        /*0d8c*/ 	.word	0x0002e890


	//   ....[13]....
        /*0d90*/ 	.word	0x0002e8e0


	//   ....[14]....
        /*0d94*/ 	.word	0x0002e980


	//   ....[15]....
        /*0d98*/ 	.word	0x0002e9f0


	//   ....[16]....
        /*0d9c*/ 	.word	0x0002ea50


	//   ....[17]....
        /*0da0*/ 	.word	0x0002eaa0


	//   ....[18]....
        /*0da4*/ 	.word	0x0002eb20


	//   ....[19]....
        /*0da8*/ 	.word	0x0002eb70


	//   ....[20]....
        /*0dac*/ 	.word	0x0002ebd0


	//   ....[21]....
        /*0db0*/ 	.word	0x0002ec20


	//   ....[22]....
        /*0db4*/ 	.word	0x0002ec80


	//   ....[23]....
        /*0db8*/ 	.word	0x0002ecd0


	//   ....[24]....
        /*0dbc*/ 	.word	0x0002ed50


	//   ....[25]....
        /*0dc0*/ 	.word	0x0002edc0


	//   ....[26]....
        /*0dc4*/ 	.word	0x0002ee20


	//   ....[27]....
        /*0dc8*/ 	.word	0x0002ee70


	//   ....[28]....
        /*0dcc*/ 	.word	0x0002eed0


	//   ....[29]....
        /*0dd0*/ 	.word	0x0002ef20


	//   ....[30]....
        /*0dd4*/ 	.word	0x0002efa0


	//   ....[31]....
        /*0dd8*/ 	.word	0x0002f010


	//   ....[32]....
        /*0ddc*/ 	.word	0x0002f070


	//   ....[33]....
        /*0de0*/ 	.word	0x0002f0c0


	//   ....[34]....
        /*0de4*/ 	.word	0x0002f140


	//   ....[35]....
        /*0de8*/ 	.word	0x0002f1b0


	//   ....[36]....
        /*0dec*/ 	.word	0x0002f260


	//   ....[37]....
        /*0df0*/ 	.word	0x0002f2b0


	//   ....[38]....
        /*0df4*/ 	.word	0x0002f330


	//   ....[39]....
        /*0df8*/ 	.word	0x0002f3a0


	//   ....[40]....
        /*0dfc*/ 	.word	0x0002f420


	//   ....[41]....
        /*0e00*/ 	.word	0x0002f470


	//   ....[42]....
        /*0e04*/ 	.word	0x0002f4f0


	//   ....[43]....
        /*0e08*/ 	.word	0x0002f560


	//   ....[44]....
        /*0e0c*/ 	.word	0x0002f5c0


	//   ....[45]....
        /*0e10*/ 	.word	0x0002f610


	//   ....[46]....
        /*0e14*/ 	.word	0x0002f690


	//   ....[47]....
        /*0e18*/ 	.word	0x0002f6e0


	//   ....[48]....
        /*0e1c*/ 	.word	0x0002f770


	//   ....[49]....
        /*0e20*/ 	.word	0x0002f800


	//   ....[50]....
        /*0e24*/ 	.word	0x0002f890


	//   ....[51]....
        /*0e28*/ 	.word	0x0002f920


	//   ....[52]....
        /*0e2c*/ 	.word	0x0002f9b0


	//   ....[53]....
        /*0e30*/ 	.word	0x0002fa40


	//   ....[54]....
        /*0e34*/ 	.word	0x0002faf0


	//   ....[55]....
        /*0e38*/ 	.word	0x0002fb60


	//   ....[56]....
        /*0e3c*/ 	.word	0x0002fbf0


	//   ....[57]....
        /*0e40*/ 	.word	0x0002fc80


	//   ....[58]....
        /*0e44*/ 	.word	0x0002fd00


	//   ....[59]....
        /*0e48*/ 	.word	0x0002fd50


	//   ....[60]....
        /*0e4c*/ 	.word	0x0002fde0


	//   ....[61]....
        /*0e50*/ 	.word	0x0002fe70


	//   ....[62]....
        /*0e54*/ 	.word	0x0002ff00


	//   ....[63]....
        /*0e58*/ 	.word	0x0002ff90


	//   ....[64]....
        /*0e5c*/ 	.word	0x00030020


	//   ....[65]....
        /*0e60*/ 	.word	0x000300b0


	//   ....[66]....
        /*0e64*/ 	.word	0x00030170


	//   ....[67]....
        /*0e68*/ 	.word	0x00030440


	//   ....[68]....
        /*0e6c*/ 	.word	0x00030540


	//   ....[69]....
        /*0e70*/ 	.word	0x000305f0


	//   ....[70]....
        /*0e74*/ 	.word	0x000306a0


	//   ....[71]....
        /*0e78*/ 	.word	0x00030780


	//   ....[72]....
        /*0e7c*/ 	.word	0x00030830


	//   ....[73]....
        /*0e80*/ 	.word	0x000308f0


	//   ....[74]....
        /*0e84*/ 	.word	0x00030a40


	//   ....[75]....
        /*0e88*/ 	.word	0x00030a90


	//   ....[76]....
        /*0e8c*/ 	.word	0x00030b10


	//   ....[77]....
        /*0e90*/ 	.word	0x00030c10


	//   ....[78]....
        /*0e94*/ 	.word	0x00030d40


	//   ....[79]....
        /*0e98*/ 	.word	0x00030e00


	//   ....[80]....
        /*0e9c*/ 	.word	0x00030f50


	//   ....[81]....
        /*0ea0*/ 	.word	0x00031000


	//   ....[82]....
        /*0ea4*/ 	.word	0x00031100


	//   ....[83]....
        /*0ea8*/ 	.word	0x000311c0


	//   ....[84]....
        /*0eac*/ 	.word	0x00031220


	//   ....[85]....
        /*0eb0*/ 	.word	0x000312c0


	//   ....[86]....
        /*0eb4*/ 	.word	0x00031380


	//   ....[87]....
        /*0eb8*/ 	.word	0x00031450


	//   ....[88]....
        /*0ebc*/ 	.word	0x00031500


	//   ....[89]....
        /*0ec0*/ 	.word	0x00031570


	//   ....[90]....
        /*0ec4*/ 	.word	0x000315d0


	//   ....[91]....
        /*0ec8*/ 	.word	0x000316e0


	//   ....[92]....
        /*0ecc*/ 	.word	0x00031740


	//   ....[93]....
        /*0ed0*/ 	.word	0x00031860


	//   ....[94]....
        /*0ed4*/ 	.word	0x000318c0


	//   ....[95]....
        /*0ed8*/ 	.word	0x00031960


	//   ....[96]....
        /*0edc*/ 	.word	0x00031b00


	//   ....[97]....
        /*0ee0*/ 	.word	0x00031bb0


	//   ....[98]....
        /*0ee4*/ 	.word	0x00031c30


	//   ....[99]....
        /*0ee8*/ 	.word	0x00031d10


	//   ....[100]....
        /*0eec*/ 	.word	0x00031dc0


	//   ....[101]....
        /*0ef0*/ 	.word	0x00031e70


	//   ....[102]....
        /*0ef4*/ 	.word	0x00031f20


	//   ....[103]....
        /*0ef8*/ 	.word	0x00031fd0


	//   ....[104]....
        /*0efc*/ 	.word	0x00032030


	//   ....[105]....
        /*0f00*/ 	.word	0x00032110


	//   ....[106]....
        /*0f04*/ 	.word	0x00032200


	//   ....[107]....
        /*0f08*/ 	.word	0x000322a0


	//   ....[108]....
        /*0f0c*/ 	.word	0x00032300


	//   ....[109]....
        /*0f10*/ 	.word	0x000323d0


	//   ....[110]....
        /*0f14*/ 	.word	0x00032430


	//   ....[111]....
        /*0f18*/ 	.word	0x00032500


	//   ....[112]....
        /*0f1c*/ 	.word	0x00032560


	//   ....[113]....
        /*0f20*/ 	.word	0x00032630


	//   ....[114]....
        /*0f24*/ 	.word	0x00032690


	//   ....[115]....
        /*0f28*/ 	.word	0x00032760


	//   ....[116]....
        /*0f2c*/ 	.word	0x00032940


	//   ....[117]....
        /*0f30*/ 	.word	0x000329e0


	//   ....[118]....
        /*0f34*/ 	.word	0x00032b60


	//   ....[119]....
        /*0f38*/ 	.word	0x00032bd0


	//   ....[120]....
        /*0f3c*/ 	.word	0x00032c40


	//   ....[121]....
        /*0f40*/ 	.word	0x00032cb0


	//   ....[122]....
        /*0f44*/ 	.word	0x00032d20


	//   ....[123]....
        /*0f48*/ 	.word	0x00032da0


	//   ....[124]....
        /*0f4c*/ 	.word	0x00032e20


	//   ....[125]....
        /*0f50*/ 	.word	0x00032eb0


	//   ....[126]....
        /*0f54*/ 	.word	0x00032f20


	//   ....[127]....
        /*0f58*/ 	.word	0x00032f90


	//   ....[128]....
        /*0f5c*/ 	.word	0x00033000


	//   ....[129]....
        /*0f60*/ 	.word	0x00033080


	//   ....[130]....
        /*0f64*/ 	.word	0x000330f0


	//   ....[131]....
        /*0f68*/ 	.word	0x00033190


	//   ....[132]....
        /*0f6c*/ 	.word	0x000331e0


	//   ....[133]....
        /*0f70*/ 	.word	0x00033270


	//   ....[134]....
        /*0f74*/ 	.word	0x000333a0


	//----- nvinfo : EIATTR_REG_RECONFIG
	.align		4
.L_153:
        /*0f78*/ 	.byte	0x01, 0x54
	.zero		2


	//----- nvinfo : EIATTR_SYSCALL_OFFSETS
	.align		4
        /*0f7c*/ 	.byte	0x04, 0x46
        /*0f7e*/ 	.short	(.L_155 - .L_154)


	//   ....[0]....
.L_154:
        /*0f80*/ 	.word	0x00001fb0


	//   ....[1]....
        /*0f84*/ 	.word	0x00002100


	//   ....[2]....
        /*0f88*/ 	.word	0x00010b90


	//   ....[3]....
        /*0f8c*/ 	.word	0x000110d0


	//   ....[4]....
        /*0f90*/ 	.word	0x00027430


	//   ....[5]....
        /*0f94*/ 	.word	0x000275c0


	//   ....[6]....
        /*0f98*/ 	.word	0x00027710


	//   ....[7]....
        /*0f9c*/ 	.word	0x00027850


	//   ....[8]....
        /*0fa0*/ 	.word	0x00029110


	//----- nvinfo : EIATTR_MBARRIER_INSTR_OFFSETS
	.align		4
.L_155:
        /*0fa4*/ 	.byte	0x04, 0x39
        /*0fa6*/ 	.short	(.L_157 - .L_156)


	//   ....[0]....
.L_156:
        /*0fa8*/ 	.word	0x00000270
        /*0fac*/ 	.word	0x000000ff
        /*0fb0*/ 	.word	0x00029800
        /*0fb4*/ 	.short	0x0100
        /*0fb6*/ 	.byte	0x08
	.zero		1


	//   ....[1]....
        /*0fb8*/ 	.word	0x00000280
        /*0fbc*/ 	.word	0x000000ff
        /*0fc0*/ 	.word	0x00029820
        /*0fc4*/ 	.short	0x0100
        /*0fc6*/ 	.byte	0x08
	.zero		1


	//   ....[2]....
        /*0fc8*/ 	.word	0x00000370
        /*0fcc*/ 	.word	0x000000ff
        /*0fd0*/ 	.word	0x00029830
        /*0fd4*/ 	.short	0x0100
        /*0fd6*/ 	.byte	0x08
	.zero		1


	//   ....[3]....
        /*0fd8*/ 	.word	0x00000380
        /*0fdc*/ 	.word	0x000000ff
        /*0fe0*/ 	.word	0x00029840
        /*0fe4*/ 	.short	0x0100
        /*0fe6*/ 	.byte	0x08
	.zero		1


	//   ....[4]....
        /*0fe8*/ 	.word	0x00000390
        /*0fec*/ 	.word	0x000000ff
        /*0ff0*/ 	.word	0x00029838
        /*0ff4*/ 	.short	0x0100
        /*0ff6*/ 	.byte	0x08
	.zero		1


	//   ....[5]....
        /*0ff8*/ 	.word	0x000003a0
        /*0ffc*/ 	.word	0x000000ff
        /*1000*/ 	.word	0x00029848
        /*1004*/ 	.short	0x0100
        /*1006*/ 	.byte	0x08
	.zero		1


	//   ....[6]....
        /*1008*/ 	.word	0x000004d0
        /*100c*/ 	.word	0x000000ff
        /*1010*/ 	.word	0x00029850
        /*1014*/ 	.short	0x0100
        /*1016*/ 	.byte	0x08
	.zero		1


	//   ....[7]....
        /*1018*/ 	.word	0x000004e0
        /*101c*/ 	.word	0x000000ff
        /*1020*/ 	.word	0x00029860
        /*1024*/ 	.short	0x0100
        /*1026*/ 	.byte	0x08
	.zero		1


	//   ....[8]....
        /*1028*/ 	.word	0x000004f0
        /*102c*/ 	.word	0x000000ff
        /*1030*/ 	.word	0x00029858
        /*1034*/ 	.short	0x0100
        /*1036*/ 	.byte	0x08
	.zero		1


	//   ....[9]....
        /*1038*/ 	.word	0x00000500
        /*103c*/ 	.word	0x000000ff
        /*1040*/ 	.word	0x00029868
        /*1044*/ 	.short	0x0100
        /*1046*/ 	.byte	0x08
	.zero		1


	//   ....[10]....
        /*1048*/ 	.word	0x000005f0
        /*104c*/ 	.word	0x000000ff
        /*1050*/ 	.word	0x00029870
        /*1054*/ 	.short	0x0100
        /*1056*/ 	.byte	0x06
	.zero		1


	//   ....[11]....
        /*1058*/ 	.word	0x00000600
        /*105c*/ 	.word	0x000000ff
        /*1060*/ 	.word	0x00029880
        /*1064*/ 	.short	0x0100
        /*1066*/ 	.byte	0x06
	.zero		1


	//   ....[12]....
        /*1068*/ 	.word	0x00000610
        /*106c*/ 	.word	0x000000ff
        /*1070*/ 	.word	0x00029878
        /*1074*/ 	.short	0x0100
        /*1076*/ 	.byte	0x06
	.zero		1


	//   ....[13]....
        /*1078*/ 	.word	0x00000620
        /*107c*/ 	.word	0x000000ff
        /*1080*/ 	.word	0x00029888
        /*1084*/ 	.short	0x0100
        /*1086*/ 	.byte	0x06
	.zero		1


	//   ....[14]....
        /*1088*/ 	.word	0x00000750
        /*108c*/ 	.word	0x000000ff
        /*1090*/ 	.word	0x00029890
        /*1094*/ 	.short	0x0100
        /*1096*/ 	.byte	0x08
	.zero		1


	//   ....[15]....
        /*1098*/ 	.word	0x00000760
        /*109c*/ 	.word	0x000000ff
        /*10a0*/ 	.word	0x000298a0
        /*10a4*/ 	.short	0x0100
        /*10a6*/ 	.byte	0x08
	.zero		1


	//   ....[16]....
        /*10a8*/ 	.word	0x00000770
        /*10ac*/ 	.word	0x000000ff
        /*10b0*/ 	.word	0x00029898
        /*10b4*/ 	.short	0x0100
        /*10b6*/ 	.byte	0x08
	.zero		1


	//   ....[17]....
        /*10b8*/ 	.word	0x00000780
        /*10bc*/ 	.word	0x000000ff
        /*10c0*/ 	.word	0x000298a8
        /*10c4*/ 	.short	0x0100
        /*10c6*/ 	.byte	0x08
	.zero		1


	//   ....[18]....
        /*10c8*/ 	.word	0x000008c0
        /*10cc*/ 	.word	0x000000ff
        /*10d0*/ 	.word	0x000298b0
        /*10d4*/ 	.short	0x0100
        /*10d6*/ 	.byte	0x08
	.zero		1


	//   ....[19]....
        /*10d8*/ 	.word	0x000008d0
        /*10dc*/ 	.word	0x000000ff
        /*10e0*/ 	.word	0x000298c0
        /*10e4*/ 	.short	0x0100
        /*10e6*/ 	.byte	0x08
	.zero		1


	//   ....[20]....
        /*10e8*/ 	.word	0x000008e0
        /*10ec*/ 	.word	0x000000ff
        /*10f0*/ 	.word	0x000298b8
        /*10f4*/ 	.short	0x0100
        /*10f6*/ 	.byte	0x08
	.zero		1


	//   ....[21]....
        /*10f8*/ 	.word	0x000008f0
        /*10fc*/ 	.word	0x000000ff
        /*1100*/ 	.word	0x000298c8
        /*1104*/ 	.short	0x0100
        /*1106*/ 	.byte	0x08
	.zero		1


	//   ....[22]....
        /*1108*/ 	.word	0x000038f0
        /*110c*/ 	.word	0x0000005b
        /*1110*/ 	.word	0x00029890
        /*1114*/ 	.short	0x010a
        /*1116*/ 	.byte	0x3f
	.zero		1


	//   ....[23]....
        /*1118*/ 	.word	0x000098d0
        /*111c*/ 	.word	0x0000005b
        /*1120*/ 	.word	0x00029890
        /*1124*/ 	.short	0x010a
        /*1126*/ 	.byte	0x3f
	.zero		1


	//   ....[24]....
        /*1128*/ 	.word	0x0000f5f0
        /*112c*/ 	.word	0x0000005b
        /*1130*/ 	.word	0x00029890
        /*1134*/ 	.short	0x010a
        /*1136*/ 	.byte	0x3f
	.zero		1


	//   ....[25]....
        /*1138*/ 	.word	0x0000fd40
        /*113c*/ 	.word	0x0000000b
        /*1140*/ 	.word	0x00000000
        /*1144*/ 	.short	0x0101
        /*1146*/ 	.byte	0x3f
	.zero		1


	//   ....[26]....
        /*1148*/ 	.word	0x0000fd80
        /*114c*/ 	.word	0x0000005b
        /*1150*/ 	.word	0x000298b0
        /*1154*/ 	.short	0x010a
        /*1156*/ 	.byte	0x3f
	.zero		1


	//   ....[27]....
        /*1158*/ 	.word	0x00010370
        /*115c*/ 	.word	0x0000005b
        /*1160*/ 	.word	0x00000000
        /*1164*/ 	.short	0x0101
        /*1166*/ 	.byte	0x3f
	.zero		1


	//   ....[28]....
        /*1168*/ 	.word	0x00010e30
        /*116c*/ 	.word	0x00000012
        /*1170*/ 	.word	0x00029800
        /*1174*/ 	.short	0x010a
        /*1176*/ 	.byte	0x3f
	.zero		1


	//   ....[29]....
        /*1178*/ 	.word	0x00010e80
        /*117c*/ 	.word	0x00000012
        /*1180*/ 	.word	0x00029800
        /*1184*/ 	.short	0x010a
        /*1186*/ 	.byte	0x3f
	.zero		1


	//   ....[30]....
        /*1188*/ 	.word	0x00011710
        /*118c*/ 	.word	0x00000012
        /*1190*/ 	.word	0x00029800
        /*1194*/ 	.short	0x010a
        /*1196*/ 	.byte	0x3f
	.zero		1


	//   ....[31]....
        /*1198*/ 	.word	0x00014aa0
        /*119c*/ 	.word	0x00000012
        /*11a0*/ 	.word	0x00029800
        /*11a4*/ 	.short	0x010a
        /*11a6*/ 	.byte	0x3f
	.zero		1


	//   ....[32]....
        /*11a8*/ 	.word	0x00017bc0
        /*11ac*/ 	.word	0x00000000
        /*11b0*/ 	.word	0x00029830
        /*11b4*/ 	.short	0x010a
        /*11b6*/ 	.byte	0x3f
	.zero		1


	//   ....[33]....
        /*11b8*/ 	.word	0x00017c10
        /*11bc*/ 	.word	0x00000000
        /*11c0*/ 	.word	0x00029830
        /*11c4*/ 	.short	0x010a
        /*11c6*/ 	.byte	0x3f
	.zero		1


	//   ....[34]....
        /*11c8*/ 	.word	0x0001ac50
        /*11cc*/ 	.word	0x0000004a
        /*11d0*/ 	.word	0x00000000
        /*11d4*/ 	.short	0x0101
        /*11d6*/ 	.byte	0x3f
	.zero		1


	//   ....[35]....
        /*11d8*/ 	.word	0x0001bde0
        /*11dc*/ 	.word	0x0000000b
        /*11e0*/ 	.word	0x00029830
        /*11e4*/ 	.short	0x010a
        /*11e6*/ 	.byte	0x3f
	.zero		1


	//   ....[36]....
        /*11e8*/ 	.word	0x0001be30
        /*11ec*/ 	.word	0x0000000b
        /*11f0*/ 	.word	0x00029830
        /*11f4*/ 	.short	0x010a
        /*11f6*/ 	.byte	0x3f
	.zero		1


	//   ....[37]....
        /*11f8*/ 	.word	0x0001cf30
        /*11fc*/ 	.word	0x0000000a
        /*1200*/ 	.word	0x00029850
        /*1204*/ 	.short	0x010a
        /*1206*/ 	.byte	0x3f
	.zero		1


	//   ....[38]....
        /*1208*/ 	.word	0x0001cf70
        /*120c*/ 	.word	0x0000000a
        /*1210*/ 	.word	0x00029850
        /*1214*/ 	.short	0x010a
        /*1216*/ 	.byte	0x3f
	.zero		1


	//   ....[39]....
        /*1218*/ 	.word	0x0001d3a0
        /*121c*/ 	.word	0x0000009f
        /*1220*/ 	.word	0x00000000
        /*1224*/ 	.short	0x0101
        /*1226*/ 	.byte	0x3f
	.zero		1


	//   ....[40]....
        /*1228*/ 	.word	0x0001f2e0
        /*122c*/ 	.word	0x00000008
        /*1230*/ 	.word	0x00000000
        /*1234*/ 	.short	0x0101
        /*1236*/ 	.byte	0x3f
	.zero		1


	//   ....[41]....
        /*1238*/ 	.word	0x0001f9a0
        /*123c*/ 	.word	0x0000000b
        /*1240*/ 	.word	0x00029850
        /*1244*/ 	.short	0x010a
        /*1246*/ 	.byte	0x3f
	.zero		1


	//   ....[42]....
        /*1248*/ 	.word	0x0001fa20
        /*124c*/ 	.word	0x0000000b
        /*1250*/ 	.word	0x00029850
        /*1254*/ 	.short	0x010a
        /*1256*/ 	.byte	0x3f
	.zero		1


	//   ....[43]....
        /*1258*/ 	.word	0x00020020
        /*125c*/ 	.word	0x00000002
        /*1260*/ 	.word	0x00000000
        /*1264*/ 	.short	0x0101
        /*1266*/ 	.byte	0x3f
	.zero		1


	//   ....[44]....
        /*1268*/ 	.word	0x00022380
        /*126c*/ 	.word	0x00000000
        /*1270*/ 	.word	0x00000000
        /*1274*/ 	.short	0x0101
        /*1276*/ 	.byte	0x3f
	.zero		1


	//   ....[45]....
        /*1278*/ 	.word	0x00022a10
        /*127c*/ 	.word	0x00000008
        /*1280*/ 	.word	0x00000000
        /*1284*/ 	.short	0x0101
        /*1286*/ 	.byte	0x3f
	.zero		1


	//   ....[46]....
        /*1288*/ 	.word	0x00026090
        /*128c*/ 	.word	0x00000016
        /*1290*/ 	.word	0x00029820
        /*1294*/ 	.short	0x010a
        /*1296*/ 	.byte	0x3f
	.zero		1


	//   ....[47]....
        /*1298*/ 	.word	0x00026120
        /*129c*/ 	.word	0x0000000a
        /*12a0*/ 	.word	0x000298a0
        /*12a4*/ 	.short	0x010a
        /*12a6*/ 	.byte	0x3f
	.zero		1


	//   ....[48]....
        /*12a8*/ 	.word	0x00026550
        /*12ac*/ 	.word	0x0000000a
        /*12b0*/ 	.word	0x000298c0
        /*12b4*/ 	.short	0x010a
        /*12b6*/ 	.byte	0x3f
	.zero		1


	//   ....[49]....
        /*12b8*/ 	.word	0x00026890
        /*12bc*/ 	.word	0x0000000a
        /*12c0*/ 	.word	0x000298a0
        /*12c4*/ 	.short	0x010a
        /*12c6*/ 	.byte	0x3f
	.zero		1


	//   ....[50]....
        /*12c8*/ 	.word	0x00026cb0
        /*12cc*/ 	.word	0x0000000a
        /*12d0*/ 	.word	0x000298c0
        /*12d4*/ 	.short	0x010a
        /*12d6*/ 	.byte	0x3f
	.zero		1


	//   ....[51]....
        /*12d8*/ 	.word	0x00027f60
        /*12dc*/ 	.word	0x00000000
        /*12e0*/ 	.word	0x00029880
        /*12e4*/ 	.short	0x010a
        /*12e6*/ 	.byte	0x3f
	.zero		1


	//   ....[52]....
        /*12e8*/ 	.word	0x00028670
        /*12ec*/ 	.word	0x00000000
        /*12f0*/ 	.word	0x00029870
        /*12f4*/ 	.short	0x0107
        /*12f6*/ 	.byte	0x3f
	.zero		1


	//   ....[53]....
        /*12f8*/ 	.word	0x00028730
        /*12fc*/ 	.word	0x00000000
        /*1300*/ 	.word	0x00029870
        /*1304*/ 	.short	0x0101
        /*1306*/ 	.byte	0x3f
	.zero		1


	//   ....[54]....
        /*1308*/ 	.word	0x00028780
        /*130c*/ 	.word	0x00000000
        /*1310*/ 	.word	0x00029840
        /*1314*/ 	.short	0x010a
        /*1316*/ 	.byte	0x3f
	.zero		1


	//   ....[55]....
        /*1318*/ 	.word	0x00028e20
        /*131c*/ 	.word	0x00000000
        /*1320*/ 	.word	0x00029830
        /*1324*/ 	.short	0x0107
        /*1326*/ 	.byte	0x3f
	.zero		1


	//   ....[56]....
        /*1328*/ 	.word	0x00028f00
        /*132c*/ 	.word	0x00000000
        /*1330*/ 	.word	0x00029830
        /*1334*/ 	.short	0x0101
        /*1336*/ 	.byte	0x3f
	.zero		1


	//   ....[57]....
        /*1338*/ 	.word	0x00029810
        /*133c*/ 	.word	0x00000016
        /*1340*/ 	.word	0x00029800
        /*1344*/ 	.short	0x0107
        /*1346*/ 	.byte	0x3f
	.zero		1


	//   ....[58]....
        /*1348*/ 	.word	0x00029920
        /*134c*/ 	.word	0x00000016
        /*1350*/ 	.word	0x00029800
        /*1354*/ 	.short	0x0101
        /*1356*/ 	.byte	0x3f
	.zero		1


	//   ....[59]....
        /*1358*/ 	.word	0x00029940
        /*135c*/ 	.word	0x00000016
        /*1360*/ 	.word	0x00029820
        /*1364*/ 	.short	0x010a
        /*1366*/ 	.byte	0x3f
	.zero		1


	//   ....[60]....
        /*1368*/ 	.word	0x00029e20
        /*136c*/ 	.word	0x00000000
        /*1370*/ 	.word	0x00029880
        /*1374*/ 	.short	0x010a
        /*1376*/ 	.byte	0x3f
	.zero		1


	//   ....[61]....
        /*1378*/ 	.word	0x0002a370
        /*137c*/ 	.word	0x00000000
        /*1380*/ 	.word	0x00029870
        /*1384*/ 	.short	0x0107
        /*1386*/ 	.byte	0x3f
	.zero		1


	//   ....[62]....
        /*1388*/ 	.word	0x0002a430
        /*138c*/ 	.word	0x00000000
        /*1390*/ 	.word	0x00029870
        /*1394*/ 	.short	0x0101
        /*1396*/ 	.byte	0x3f
	.zero		1


	//   ....[63]....
        /*1398*/ 	.word	0x0002a460
        /*139c*/ 	.word	0x00000000
        /*13a0*/ 	.word	0x00029840
        /*13a4*/ 	.short	0x010a
        /*13a6*/ 	.byte	0x3f
	.zero		1


	//   ....[64]....
        /*13a8*/ 	.word	0x0002a990
        /*13ac*/ 	.word	0x00000000
        /*13b0*/ 	.word	0x00029830
        /*13b4*/ 	.short	0x0107
        /*13b6*/ 	.byte	0x3f
	.zero		1


	//   ....[65]....
        /*13b8*/ 	.word	0x0002aa50
        /*13bc*/ 	.word	0x00000000
        /*13c0*/ 	.word	0x00029830
        /*13c4*/ 	.short	0x0101
        /*13c6*/ 	.byte	0x3f
	.zero		1


	//   ....[66]....
        /*13c8*/ 	.word	0x0002aae0
        /*13cc*/ 	.word	0x00000003
        /*13d0*/ 	.word	0x00029870
        /*13d4*/ 	.short	0x010a
        /*13d6*/ 	.byte	0x3f
	.zero		1


	//   ....[67]....
        /*13d8*/ 	.word	0x0002ab70
        /*13dc*/ 	.word	0x00000003
        /*13e0*/ 	.word	0x00029860
        /*13e4*/ 	.short	0x010a
        /*13e6*/ 	.byte	0x3f
	.zero		1


	//   ....[68]....
        /*13e8*/ 	.word	0x0002b080
        /*13ec*/ 	.word	0x00000003
        /*13f0*/ 	.word	0x00029850
        /*13f4*/ 	.short	0x0101
        /*13f6*/ 	.byte	0x3f
	.zero		1


	//   ....[69]....
        /*13f8*/ 	.word	0x0002b110
        /*13fc*/ 	.word	0x00000003
        /*1400*/ 	.word	0x00000000
        /*1404*/ 	.short	0x0101
        /*1406*/ 	.byte	0x3f
	.zero		1


	//   ....[70]....
        /*1408*/ 	.word	0x0002b2d0
        /*140c*/ 	.word	0x00000011
        /*1410*/ 	.word	0x00029870
        /*1414*/ 	.short	0x010a
        /*1416*/ 	.byte	0x3f
	.zero		1


	//   ....[71]....
        /*1418*/ 	.word	0x0002b350
        /*141c*/ 	.word	0x00000011
        /*1420*/ 	.word	0x00029860
        /*1424*/ 	.short	0x010a
        /*1426*/ 	.byte	0x3f
	.zero		1


	//   ....[72]....
        /*1428*/ 	.word	0x0002b870
        /*142c*/ 	.word	0x00000011
        /*1430*/ 	.word	0x00029850
        /*1434*/ 	.short	0x0101
        /*1436*/ 	.byte	0x3f
	.zero		1


	//   ....[73]....
        /*1438*/ 	.word	0x0002b930
        /*143c*/ 	.word	0x00000011
        /*1440*/ 	.word	0x00000000
        /*1444*/ 	.short	0x0101
        /*1446*/ 	.byte	0x3f
	.zero		1


	//   ....[74]....
        /*1448*/ 	.word	0x0002c650
        /*144c*/ 	.word	0x00000004
        /*1450*/ 	.word	0x00029820
        /*1454*/ 	.short	0x010a
        /*1456*/ 	.byte	0x3f
	.zero		1


	//   ....[75]....
        /*1458*/ 	.word	0x0002c7c0
        /*145c*/ 	.word	0x00000005
        /*1460*/ 	.word	0x00029840
        /*1464*/ 	.short	0x010a
        /*1466*/ 	.byte	0x3f
	.zero		1


	//   ....[76]....
        /*1468*/ 	.word	0x0002c860
        /*146c*/ 	.word	0x00000017
        /*1470*/ 	.word	0x00029840
        /*1474*/ 	.short	0x010a
        /*1476*/ 	.byte	0x3f
	.zero		1


	//   ....[77]....
        /*1478*/ 	.word	0x0002c8a0
        /*147c*/ 	.word	0x00000005
        /*1480*/ 	.word	0x00029860
        /*1484*/ 	.short	0x010a
        /*1486*/ 	.byte	0x3f
	.zero		1


	//   ....[78]....
        /*1488*/ 	.word	0x0002c8e0
        /*148c*/ 	.word	0x00000017
        /*1490*/ 	.word	0x00029860
        /*1494*/ 	.short	0x010a
        /*1496*/ 	.byte	0x3f
	.zero		1


	//   ....[79]....
        /*1498*/ 	.word	0x0002c920
        /*149c*/ 	.word	0x00000005
        /*14a0*/ 	.word	0x00029880
        /*14a4*/ 	.short	0x010a
        /*14a6*/ 	.byte	0x3f
	.zero		1


	//   ....[80]....
        /*14a8*/ 	.word	0x0002c960
        /*14ac*/ 	.word	0x00000017
        /*14b0*/ 	.word	0x00029880
        /*14b4*/ 	.short	0x010a
        /*14b6*/ 	.byte	0x3f
	.zero		1


	//   ....[81]....
        /*14b8*/ 	.word	0x0002c9c0
        /*14bc*/ 	.word	0x0000005b
        /*14c0*/ 	.word	0x00029890
        /*14c4*/ 	.short	0x010a
        /*14c6*/ 	.byte	0x3f
	.zero		1


	//   ....[82]....
        /*14c8*/ 	.word	0x0002cc70
        /*14cc*/ 	.word	0x0000005b
        /*14d0*/ 	.word	0x00029890
        /*14d4*/ 	.short	0x010a
        /*14d6*/ 	.byte	0x3f
	.zero		1


	//   ....[83]....
        /*14d8*/ 	.word	0x0002cf20
        /*14dc*/ 	.word	0x0000005b
        /*14e0*/ 	.word	0x00029890
        /*14e4*/ 	.short	0x010a
        /*14e6*/ 	.byte	0x3f
	.zero		1


	//   ....[84]....
        /*14e8*/ 	.word	0x0002d1d0
        /*14ec*/ 	.word	0x0000005b
        /*14f0*/ 	.word	0x000298b0
        /*14f4*/ 	.short	0x010a
        /*14f6*/ 	.byte	0x3f
	.zero		1


	//   ....[85]....
        /*14f8*/ 	.word	0x0002d4e0
        /*14fc*/ 	.word	0x00000012
        /*1500*/ 	.word	0x00029800
        /*1504*/ 	.short	0x010a
        /*1506*/ 	.byte	0x3f
	.zero		1


	//   ....[86]....
        /*1508*/ 	.word	0x0002d700
        /*150c*/ 	.word	0x00000012
        /*1510*/ 	.word	0x00029800
        /*1514*/ 	.short	0x010a
        /*1516*/ 	.byte	0x3f
	.zero		1


	//   ....[87]....
        /*1518*/ 	.word	0x0002d750
        /*151c*/ 	.word	0x00000000
        /*1520*/ 	.word	0x00029830
        /*1524*/ 	.short	0x010a
        /*1526*/ 	.byte	0x3f
	.zero		1


	//   ....[88]....
        /*1528*/ 	.word	0x0002d7a0
        /*152c*/ 	.word	0x0000000b
        /*1530*/ 	.word	0x00029830
        /*1534*/ 	.short	0x010a
        /*1536*/ 	.byte	0x3f
	.zero		1


	//   ....[89]....
        /*1538*/ 	.word	0x0002d7f0
        /*153c*/ 	.word	0x0000000a
        /*1540*/ 	.word	0x00029850
        /*1544*/ 	.short	0x010a
        /*1546*/ 	.byte	0x3f
	.zero		1


	//   ....[90]....
        /*1548*/ 	.word	0x0002d840
        /*154c*/ 	.word	0x0000000b
        /*1550*/ 	.word	0x00029850
        /*1554*/ 	.short	0x010a
        /*1556*/ 	.byte	0x3f
	.zero		1


	//   ....[91]....
        /*1558*/ 	.word	0x00030230
        /*155c*/ 	.word	0x00000016
        /*1560*/ 	.word	0x00029820
        /*1564*/ 	.short	0x010a
        /*1566*/ 	.byte	0x3f
	.zero		1


	//   ....[92]....
        /*1568*/ 	.word	0x00030280
        /*156c*/ 	.word	0x0000000a
        /*1570*/ 	.word	0x000298a0
        /*1574*/ 	.short	0x010a
        /*1576*/ 	.byte	0x3f
	.zero		1


	//   ....[93]....
        /*1578*/ 	.word	0x000302d0
        /*157c*/ 	.word	0x0000000a
        /*1580*/ 	.word	0x000298c0
        /*1584*/ 	.short	0x010a
        /*1586*/ 	.byte	0x3f
	.zero		1


	//   ....[94]....
        /*1588*/ 	.word	0x00030320
        /*158c*/ 	.word	0x0000000a
        /*1590*/ 	.word	0x000298a0
        /*1594*/ 	.short	0x010a
        /*1596*/ 	.byte	0x3f
	.zero		1


	//   ....[95]....
        /*1598*/ 	.word	0x00030370
        /*159c*/ 	.word	0x0000000a
        /*15a0*/ 	.word	0x000298c0
        /*15a4*/ 	.short	0x010a
        /*15a6*/ 	.byte	0x3f
	.zero		1


	//   ....[96]....
        /*15a8*/ 	.word	0x00030490
        /*15ac*/ 	.word	0x00000000
        /*15b0*/ 	.word	0x00029880
        /*15b4*/ 	.short	0x010a
        /*15b6*/ 	.byte	0x3f
	.zero		1


	//   ....[97]....
        /*15b8*/ 	.word	0x00030c90
        /*15bc*/ 	.word	0x00000000
        /*15c0*/ 	.word	0x00029840
        /*15c4*/ 	.short	0x010a
        /*15c6*/ 	.byte	0x3f
	.zero		1


	//   ....[98]....
        /*15c8*/ 	.word	0x00031a00
        /*15cc*/ 	.word	0x00000016
        /*15d0*/ 	.word	0x00029820
        /*15d4*/ 	.short	0x010a
        /*15d6*/ 	.byte	0x3f
	.zero		1


	//   ....[99]....
        /*15d8*/ 	.word	0x00031a50
        /*15dc*/ 	.word	0x00000000
        /*15e0*/ 	.word	0x00029880
        /*15e4*/ 	.short	0x010a
        /*15e6*/ 	.byte	0x3f
	.zero		1


	//   ....[100]....
        /*15e8*/ 	.word	0x00032150
        /*15ec*/ 	.word	0x00000000
        /*15f0*/ 	.word	0x00029840
        /*15f4*/ 	.short	0x010a
        /*15f6*/ 	.byte	0x3f
	.zero		1


	//   ....[101]....
        /*15f8*/ 	.word	0x000327a0
        /*15fc*/ 	.word	0x00000003
        /*1600*/ 	.word	0x00029870
        /*1604*/ 	.short	0x010a
        /*1606*/ 	.byte	0x3f
	.zero		1


	//   ....[102]....
        /*1608*/ 	.word	0x000327f0
        /*160c*/ 	.word	0x00000003
        /*1610*/ 	.word	0x00029860
        /*1614*/ 	.short	0x010a
        /*1616*/ 	.byte	0x3f
	.zero		1


	//   ....[103]....
        /*1618*/ 	.word	0x00032840
        /*161c*/ 	.word	0x00000011
        /*1620*/ 	.word	0x00029870
        /*1624*/ 	.short	0x010a
        /*1626*/ 	.byte	0x3f
	.zero		1


	//   ....[104]....
        /*1628*/ 	.word	0x00032890
        /*162c*/ 	.word	0x00000011
        /*1630*/ 	.word	0x00029860
        /*1634*/ 	.short	0x010a
        /*1636*/ 	.byte	0x3f
	.zero		1


	//   ....[105]....
        /*1638*/ 	.word	0x000332c0
        /*163c*/ 	.word	0x00000004
        /*1640*/ 	.word	0x00029820
        /*1644*/ 	.short	0x010a
        /*1646*/ 	.byte	0x3f
	.zero		1


	//   ....[106]....
        /*1648*/ 	.word	0x00033460
        /*164c*/ 	.word	0x00000005
        /*1650*/ 	.word	0x00029840
        /*1654*/ 	.short	0x010a
        /*1656*/ 	.byte	0x3f
	.zero		1


	//   ....[107]....
        /*1658*/ 	.word	0x000334b0
        /*165c*/ 	.word	0x00000017
        /*1660*/ 	.word	0x00029840
        /*1664*/ 	.short	0x010a
        /*1666*/ 	.byte	0x3f
	.zero		1


	//   ....[108]....
        /*1668*/ 	.word	0x00033500
        /*166c*/ 	.word	0x00000005
        /*1670*/ 	.word	0x00029860
        /*1674*/ 	.short	0x010a
        /*1676*/ 	.byte	0x3f
	.zero		1


	//   ....[109]....
        /*1678*/ 	.word	0x00033550
        /*167c*/ 	.word	0x00000017
        /*1680*/ 	.word	0x00029860
        /*1684*/ 	.short	0x010a
        /*1686*/ 	.byte	0x3f
	.zero		1


	//   ....[110]....
        /*1688*/ 	.word	0x000335a0
        /*168c*/ 	.word	0x00000005
        /*1690*/ 	.word	0x00029880
        /*1694*/ 	.short	0x010a
        /*1696*/ 	.byte	0x3f
	.zero		1


	//----- nvinfo : EIATTR_NUM_MBARRIERS
	.align		4
.L_157:
        /*1698*/ 	.byte	0x03, 0x38
        /*169a*/ 	.short	0x0016


	//----- nvinfo : EIATTR_EXIT_INSTR_OFFSETS
	.align		4
        /*169c*/ 	.byte	0x04, 0x1c
        /*169e*/ 	.short	(.L_159 - .L_158)


	//   ....[0]....
.L_158:
        /*16a0*/ 	.word	0x0002c9b0


	//----- nvinfo : EIATTR_MAX_THREADS
	.align		4
.L_159:
        /*16a4*/ 	.byte	0x04, 0x05
        /*16a6*/ 	.short	(.L_161 - .L_160)
.L_160:
        /*16a8*/ 	.word	0x00000180
        /*16ac*/ 	.word	0x00000001
        /*16b0*/ 	.word	0x00000001


	//----- nvinfo : EIATTR_CRS_STACK_SIZE
	.align		4
.L_161:
        /*16b4*/ 	.byte	0x04, 0x1e
        /*16b6*/ 	.short	(.L_163 - .L_162)
.L_162:
        /*16b8*/ 	.word	0x00000000


	//----- nvinfo : EIATTR_CBANK_PARAM_SIZE
	.align		4
.L_163:
        /*16bc*/ 	.byte	0x03, 0x19
        /*16be*/ 	.short	0x0af0


	//----- nvinfo : EIATTR_PARAM_CBANK
	.align		4
        /*16c0*/ 	.byte	0x04, 0x0a
        /*16c2*/ 	.short	(.L_165 - .L_164)
	.align		4
.L_164:
        /*16c4*/ 	.word	index@(.nv.constant0._ZN7cutlass13device_kernelIN5flash11enable_sm90INS1_16FlashAttnFwdSm90INS1_25CollectiveMainloopFwdSm90ILi2EN4cute5tupleIJNS5_1CILi1EEES8_S8_EEENS6_IJNS7_ILi128EEENS7_ILi160EEENS7_ILi192EEEEEELi128ENS_12float_e4m3_tEfNS_4arch4Sm90ELb0ELb0ELb1ELb1ELb1ELb1ELb0ELb1ELb1ELb1ELb1ELb0EEENS1_21CollectiveEpilogueFwdINS6_IJSA_SA_SB_EEES9_NS_10bfloat16_tESG_Li256ELb1ELb1ELb1ELb1EEENS1_36VarlenDynamicPersistentTileSchedulerILi128ELi160ELi256ELi128ELb1ELb1ELb1ELb0ELb1ELb1EEEEEEEEEvNT_6ParamsE)
        /*16c8*/ 	.short	0x0210
        /*16ca*/ 	.short	0x0af0


	//----- nvinfo : EIATTR_SW_WAR
	.align		4
.L_165:
        /*16cc*/ 	.byte	0x04, 0x36
        /*16ce*/ 	.short	(.L_167 - .L_166)
.L_166:
        /*16d0*/ 	.word	0x00000008
.L_167:


//--------------------- .nv.info._ZN7cutlass13device_kernelIN5flash11enable_sm90INS1_16FlashAttnFwdSm90INS1_25CollectiveMainloopFwdSm90ILi2EN4cute5tupleIJNS5_1CILi1EEES8_S8_EEENS6_IJNS7_ILi128EEESA_NS7_ILi192EEEEEELi128ENS_12float_e4m3_tEfNS_4arch4Sm90ELb0ELb1ELb1ELb0ELb1ELb0ELb0ELb1ELb1ELb1ELb1ELb0EEENS1_21CollectiveEpilogueFwdINS6_IJSA_SA_SA_EEES9_NS_10bfloat16_tESF_Li256ELb0ELb1ELb1ELb1EEENS1_19SingleTileSchedulerILb0ELb1ELb1ELi128EEEEEEEEEvNT_6ParamsE --------------------------
	.section	.nv.info._ZN7cutlass13device_kernelIN5flash11enable_sm90INS1_16FlashAttnFwdSm90INS1_25CollectiveMainloopFwdSm90ILi2EN4cute5tupleIJNS5_1CILi1EEES8_S8_EEENS6_IJNS7_ILi128EEESA_NS7_ILi192EEEEEELi128ENS_12float_e4m3_tEfNS_4arch4Sm90ELb0ELb1ELb1ELb0ELb1ELb0ELb0ELb1ELb1ELb1ELb1ELb0EEENS1_21CollectiveEpilogueFwdINS6_IJSA_SA_SA_EEES9_NS_10bfloat16_tESF_Li256ELb0ELb1ELb1ELb1EEENS1_19SingleTileSchedulerILb0ELb1ELb1ELi128EEEEEEEEEvNT_6ParamsE,"",@"SHT_CUDA_INFO"
	.sectionflags	@""
	.align	4


	//----- nvinfo : EIATTR_CUDA_API_VERSION
	.align		4
        /*0000*/ 	.byte	0x04, 0x37
        /*0002*/ 	.short	(.L_169 - .L_168)
.L_168:
        /*0004*/ 	.word	0x00000082


	//----- nvinfo : EIATTR_KPARAM_INFO
	.align		4
.L_169:
        /*0008*/ 	.byte	0x04, 0x17
        /*000a*/ 	.short	(.L_171 - .L_170)
.L_170:
        /*000c*/ 	.word	0x00000000
        /*0010*/ 	.short	0x0000
        /*0012*/ 	.short	0x0070
        /*0014*/ 	.byte	0x00, 0xf0, 0x01, 0x28


	//----- nvinfo : EIATTR_SPARSE_MMA_MASK
	.align		4
.L_171:
        /*0018*/ 	.byte	0x03, 0x50
        /*001a*/ 	.short	0x0000


	//----- nvinfo : EIATTR_MAXREG_COUNT
	.align		4
        /*001c*/ 	.byte	0x03, 0x1b
        /*001e*/ 	.short	0x00a8


	//----- nvinfo : EIATTR_NUM_BARRIERS
	.align		4
        /*0020*/ 	.byte	0x02, 0x4c
        /*0022*/ 	.byte	0x10
	.zero		1


	//----- nvinfo : EIATTR_EXTERNS
	.align		4
        /*0024*/ 	.byte	0x04, 0x0f
        /*0026*/ 	.short	(.L_173 - .L_172)


	//   ....[0]....
	.align		4
.L_172:
        /*0028*/ 	.word	index@(__assertfail)


	//----- nvinfo : EIATTR_ANNOTATIONS
	.align		4
.L_173:
        /*002c*/ 	.byte	0x04, 0x55
        /*002e*/ 	.short	(.L_175 - .L_174)


	//   ....[0]....
.L_174:
        /* <DEDUP_REMOVED lines=12> */


	//----- nvinfo : EIATTR_MERCURY_ISA_VERSION
	.align		4
.L_175:
        /*00d8*/ 	.byte	0x03, 0x5f
        /*00da*/ 	.short	0x0101


	//----- nvinfo : EIATTR_INT_WARP_WIDE_INSTR_OFFSETS
	.align		4
        /*00dc*/ 	.byte	0x04, 0x31
        /*00de*/ 	.short	(.L_177 - .L_176)


	//   ....[0]....
.L_176:
        /*00e0*/ 	.word	0x000000c0


	//   ....[1]....
        /*00e4*/ 	.word	0x000000d0


	//   ....[2]....
        /*00e8*/ 	.word	0x00000170


	//----- nvinfo : EIATTR_COOP_GROUP_MASK_REGIDS
	.align		4
.L_177:
        /*00ec*/ 	.byte	0x04, 0x29
        /*00ee*/ 	.short	(.L_179 - .L_178)


	//   ....[0]....
.L_178:
        /*00f0*/ 	.word	0xffffffff


	//   ....[1]....
        /*00f4*/ 	.word	0xffffffff


	//   ....[2]....
        /*00f8*/ 	.word	0xffffffff


	//   ....[3]....
        /*00fc*/ 	.word	0xffffffff


	//   ....[4]....
        /*0100*/ 	.word	0xffffffff


	//   ....[5]....
        /*0104*/ 	.word	0xffffffff


	//   ....[6]....
        /*0108*/ 	.word	0xffffffff


	//   ....[7]....
        /*010c*/ 	.word	0xffffffff


	//   ....[8]....
        /*0110*/ 	.word	0xffffffff


	//   ....[9]....
        /*0114*/ 	.word	0xffffffff


	//   ....[10]....
        /*0118*/ 	.word	0xffffffff


	//   ....[11]....
        /*011c*/ 	.word	0xffffffff


	//   ....[12]....
        /*0120*/ 	.word	0xffffffff


	//   ....[13]....
        /*0124*/ 	.word	0xffffffff


	//   ....[14]....
        /*0128*/ 	.word	0xffffffff


	//   ....[15]....
        /*012c*/ 	.word	0xffffffff


	//   ....[16]....
        /*0130*/ 	.word	0xffffffff


	//   ....[17]....
        /*0134*/ 	.word	0xffffffff


	//   ....[18]....
        /*0138*/ 	.word	0xffffffff


	//   ....[19]....
        /*013c*/ 	.word	0xffffffff


	//   ....[20]....
        /*0140*/ 	.word	0xffffffff


	//   ....[21]....
        /*0144*/ 	.word	0xffffffff


	//   ....[22]....
        /*0148*/ 	.word	0xffffffff


	//   ....[23]....
        /*014c*/ 	.word	0xffffffff


	//   ....[24]....
        /*0150*/ 	.word	0xffffffff


	//   ....[25]....
        /*0154*/ 	.word	0xffffffff


	//   ....[26]....
        /*0158*/ 	.word	0xffffffff


	//   ....[27]....
        /*015c*/ 	.word	0xffffffff


	//   ....[28]....
        /*0160*/ 	.word	0xffffffff


	//   ....[29]....
        /*0164*/ 	.word	0xffffffff


	//   ....[30]....
        /*0168*/ 	.word	0xffffffff


	//   ....[31]....
        /*016c*/ 	.word	0xffffffff


	//   ....[32]....
        /*0170*/ 	.word	0xffffffff


	//   ....[33]....
        /*0174*/ 	.word	0xffffffff


	//   ....[34]....
        /*0178*/ 	.word	0xffffffff


	//   ....[35]....
        /*017c*/ 	.word	0xffffffff


	//   ....[36]....
        /*0180*/ 	.word	0xffffffff


	//   ....[37]....
        /*0184*/ 	.word	0xffffffff


	//   ....[38]....
        /*0188*/ 	.word	0xffffffff


	//   ....[39]....
        /*018c*/ 	.word	0xffffffff


	//   ....[40]....
        /*0190*/ 	.word	0xffffffff


	//   ....[41]....
        /*0194*/ 	.word	0xffffffff


	//   ....[42]....
        /*0198*/ 	.word	0xffffffff


	//   ....[43]....
        /*019c*/ 	.word	0xffffffff


	//   ....[44]....
        /*01a0*/ 	.word	0xffffffff


	//   ....[45]....
        /*01a4*/ 	.word	0xffffffff


	//   ....[46]....
        /*01a8*/ 	.word	0xffffffff


	//   ....[47]....
        /*01ac*/ 	.word	0xffffffff


	//   ....[48]....
        /*01b0*/ 	.word	0xffffffff


	//   ....[49]....
        /*01b4*/ 	.word	0xffffffff


	//   ....[50]....
        /*01b8*/ 	.word	0xffffffff


	//   ....[51]....
        /*01bc*/ 	.word	0xffffffff


	//   ....[52]....
        /*01c0*/ 	.word	0xffffffff


	//   ....[53]....
        /*01c4*/ 	.word	0xffffffff


	//   ....[54]....
        /*01c8*/ 	.word	0xffffffff


	//   ....[55]....
        /*01cc*/ 	.word	0xffffffff


	//   ....[56]....
        /*01d0*/ 	.word	0xffffffff


	//   ....[57]....
        /*01d4*/ 	.word	0xffffffff


	//   ....[58]....
        /*01d8*/ 	.word	0xffffffff


	//   ....[59]....
        /*01dc*/ 	.word	0xffffffff


	//   ....[60]....
        /*01e0*/ 	.word	0xffffffff


	//   ....[61]....
        /*01e4*/ 	.word	0xffffffff


	//   ....[62]....
        /*01e8*/ 	.word	0xffffffff


	//   ....[63]....
        /*01ec*/ 	.word	0xffffffff


	//   ....[64]....
        /*01f0*/ 	.word	0xffffffff


	//   ....[65]....
        /*01f4*/ 	.word	0xffffffff


	//   ....[66]....
        /*01f8*/ 	.word	0xffffffff


	//   ....[67]....
        /*01fc*/ 	.word	0xffffffff


	//   ....[68]....
        /*0200*/ 	.word	0xffffffff


	//   ....[69]....
        /*0204*/ 	.word	0xffffffff


	//   ....[70]....
        /*0208*/ 	.word	0xffffffff


	//   ....[71]....
        /*020c*/ 	.word	0xffffffff


	//   ....[72]....
        /*0210*/ 	.word	0xffffffff


	//   ....[73]....
        /*0214*/ 	.word	0xffffffff


	//   ....[74]....
        /*0218*/ 	.word	0xffffffff


	//   ....[75]....
        /*021c*/ 	.word	0xffffffff


	//   ....[76]....
        /*0220*/ 	.word	0xffffffff


	//   ....[77]....
        /*0224*/ 	.word	0xffffffff


	//   ....[78]....
        /*0228*/ 	.word	0xffffffff


	//   ....[79]....
        /*022c*/ 	.word	0xffffffff


	//   ....[80]....
        /*0230*/ 	.word	0xffffffff


	//   ....[81]....
        /*0234*/ 	.word	0xffffffff


	//   ....[82]....
        /*0238*/ 	.word	0xffffffff


	//   ....[83]....
        /*023c*/ 	.word	0xffffffff


	//   ....[84]....
        /*0240*/ 	.word	0xffffffff


	//   ....[85]....
        /*0244*/ 	.word	0xffffffff


	//   ....[86]....
        /*0248*/ 	.word	0xffffffff


	//   ....[87]....
        /*024c*/ 	.word	0xffffffff


	//   ....[88]....
        /*0250*/ 	.word	0xffffffff


	//   ....[89]....
        /*0254*/ 	.word	0xffffffff


	//   ....[90]....
        /*0258*/ 	.word	0xffffffff


	//   ....[91]....
        /*025c*/ 	.word	0xffffffff


	//   ....[92]....
        /*0260*/ 	.word	0xffffffff


	//   ....[93]....
        /*0264*/ 	.word	0xffffffff


	//   ....[94]....
        /*0268*/ 	.word	0xffffffff


	//   ....[95]....
        /*026c*/ 	.word	0xffffffff


	//   ....[96]....
        /*0270*/ 	.word	0xffffffff


	//   ....[97]....
        /*0274*/ 	.word	0xffffffff


	//   ....[98]....
        /*0278*/ 	.word	0xffffffff


	//   ....[99]....
        /*027c*/ 	.word	0xffffffff


	//   ....[100]....
        /*0280*/ 	.word	0xffffffff


	//   ....[101]....
        /*0284*/ 	.word	0xffffffff


	//   ....[102]....
        /*0288*/ 	.word	0xffffffff


	//   ....[103]....
        /*028c*/ 	.word	0xffffffff


	//   ....[104]....
        /*0290*/ 	.word	0xffffffff


	//   ....[105]....
        /*0294*/ 	.word	0xffffffff


	//   ....[106]....
        /*0298*/ 	.word	0xffffffff


	//   ....[107]....
        /*029c*/ 	.word	0xffffffff


	//   ....[108]....
        /*02a0*/ 	.word	0xffffffff


	//   ....[109]....
        /*02a4*/ 	.word	0xffffffff


	//   ....[110]....
        /*02a8*/ 	.word	0xffffffff


	//   ....[111]....
        /*02ac*/ 	.word	0xffffffff


	//   ....[112]....
        /*02b0*/ 	.word	0xffffffff


	//   ....[113]....
        /*02b4*/ 	.word	0xffffffff


	//   ....[114]....
        /*02b8*/ 	.word	0xffffffff


	//   ....[115]....
        /*02bc*/ 	.word	0xffffffff


	//   ....[116]....
        /*02c0*/ 	.word	0xffffffff


	//   ....[117]....
        /*02c4*/ 	.word	0xffffffff


	//   ....[118]....
        /*02c8*/ 	.word	0xffffffff


	//   ....[119]....
        /*02cc*/ 	.word	0xffffffff


	//   ....[120]....
        /*02d0*/ 	.word	0xffffffff


	//   ....[121]....
        /*02d4*/ 	.word	0xffffffff


	//   ....[122]....
        /*02d8*/ 	.word	0xffffffff


	//   ....[123]....
        /*02dc*/ 	.word	0xffffffff


	//   ....[124]....
        /*02e0*/ 	.word	0xffffffff


	//   ....[125]....
        /*02e4*/ 	.word	0xffffffff


	//   ....[126]....
        /*02e8*/ 	.word	0xffffffff


	//   ....[127]....
        /*02ec*/ 	.word	0xffffffff


	//   ....[128]....
        /*02f0*/ 	.word	0xffffffff


	//   ....[129]....
        /*02f4*/ 	.word	0xffffffff


	//   ....[130]....
        /*02f8*/ 	.word	0xffffffff


	//   ....[131]....
        /*02fc*/ 	.word	0xffffffff


	//   ....[132]....
        /*0300*/ 	.word	0xffffffff


	//   ....[133]....
        /*0304*/ 	.word	0xffffffff


	//   ....[134]....
        /*0308*/ 	.word	0xffffffff


	//   ....[135]....
        /*030c*/ 	.word	0xffffffff


	//   ....[136]....
        /*0310*/ 	.word	0xffffffff


	//   ....[137]....
        /*0314*/ 	.word	0xffffffff


	//   ....[138]....
        /*0318*/ 	.word	0xffffffff


	//   ....[139]....
        /*031c*/ 	.word	0xffffffff


	//   ....[140]....
        /*0320*/ 	.word	0xffffffff


	//   ....[141]....
        /*0324*/ 	.word	0xffffffff


	//   ....[142]....
        /*0328*/ 	.word	0xffffffff


	//   ....[143]....
        /*032c*/ 	.word	0xffffffff


	//   ....[144]....
        /*0330*/ 	.word	0xffffffff


	//   ....[145]....
        /*0334*/ 	.word	0xffffffff


	//   ....[146]....
        /*0338*/ 	.word	0xffffffff


	//   ....[147]....
        /*033c*/ 	.word	0x0500000f


	//   ....[148]....
        /*0340*/ 	.word	0x0500000f


	//   ....[149]....
        /*0344*/ 	.word	0x0500000f


	//   ....[150]....
        /*0348*/ 	.word	0x0500000f


	//   ....[151]....
        /*034c*/ 	.word	0x0500000f


	//   ....[152]....
        /*0350*/ 	.word	0x0500000f


	//   ....[153]....
        /*0354*/ 	.word	0x0500000f


	//   ....[154]....
        /*0358*/ 	.word	0x0500000f


	//   ....[155]....
        /*035c*/ 	.word	0x0500000f


	//   ....[156]....
        /*0360*/ 	.word	0x0500000f


	//   ....[157]....
        /*0364*/ 	.word	0x0500000f


	//   ....[158]....
        /*0368*/ 	.word	0x0500000f


	//   ....[159]....
        /*036c*/ 	.word	0x0500000f


	//   ....[160]....
        /*0370*/ 	.word	0x0500000f


	//   ....[161]....
        /*0374*/ 	.word	0x0500000f


	//   ....[162]....
        /*0378*/ 	.word	0x0500000f


	//   ....[163]....
        /*037c*/ 	.word	0x0500000f


	//   ....[164]....
        /*0380*/ 	.word	0x0500000f


	//   ....[165]....
        /*0384*/ 	.word	0x0500000f


	//   ....[166]....
        /*0388*/ 	.word	0x0500000f


	//   ....[167]....
        /*038c*/ 	.word	0x0500000f


	//   ....[168]....
        /*0390*/ 	.word	0x0500000f


	//   ....[169]....
        /*0394*/ 	.word	0x0500000f


	//   ....[170]....
        /*0398*/ 	.word	0x0500000f


	//   ....[171]....
        /*039c*/ 	.word	0x0500000f


	//   ....[172]....
        /*03a0*/ 	.word	0x0500000f


	//   ....[173]....
        /*03a4*/ 	.word	0x0500000f


	//   ....[174]....
        /*03a8*/ 	.word	0x0500000f


	//   ....[175]....
        /*03ac*/ 	.word	0x0500000f


	//   ....[176]....
        /*03b0*/ 	.word	0x0500000f


	//   ....[177]....
        /*03b4*/ 	.word	0x0500000f


	//   ....[178]....
        /*03b8*/ 	.word	0x0500000f


	//   ....[179]....
        /*03bc*/ 	.word	0x0500000f


	//   ....[180]....
        /*03c0*/ 	.word	0x0500000f


	//   ....[181]....
        /*03c4*/ 	.word	0x0500000f


	//   ....[182]....
        /*03c8*/ 	.word	0x0500000f


	//   ....[183]....
        /*03cc*/ 	.word	0x0500000f


	//   ....[184]....
        /*03d0*/ 	.word	0x0500000f


	//   ....[185]....
        /*03d4*/ 	.word	0x0500000f


	//   ....[186]....
        /*03d8*/ 	.word	0x0500000f


	//   ....[187]....
        /*03dc*/ 	.word	0x0500000f


	//----- nvinfo : EIATTR_COOP_GROUP_INSTR_OFFSETS
	.align		4
.L_179:
        /*03e0*/ 	.byte	0x04, 0x28
        /*03e2*/ 	.short	(.L_181 - .L_180)


	//   ....[0]....
.L_180:
        /*03e4*/ 	.word	0x00000080


	//   ....[1]....
        /*03e8*/ 	.word	0x00000090


	//   ....[2]....
        /*03ec*/ 	.word	0x000002d0


	//   ....[3]....
        /*03f0*/ 	.word	0x00000430


	//   ....[4]....
        /*03f4*/ 	.word	0x00000550


	//   ....[5]....
        /*03f8*/ 	.word	0x000006b0


	//   ....[6]....
        /*03fc*/ 	.word	0x00001460


	//   ....[7]....
        /*0400*/ 	.word	0x000020b0


	//   ....[8]....
        /*0404*/ 	.word	0x00003360


	//   ....[9]....
        /*0408*/ 	.word	0x00003b50


	//   ....[10]....
        /*040c*/ 	.word	0x00003c50


	//   ....[11]....
        /*0410*/ 	.word	0x00004490


	//   ....[12]....
        /*0414*/ 	.word	0x00004500


	//   ....[13]....
        /*0418*/ 	.word	0x00006370


	//   ....[14]....
        /*041c*/ 	.word	0x00006810


	//   ....[15]....
        /*0420*/ 	.word	0x000072b0


	//   ....[16]....
        /*0424*/ 	.word	0x000072e0


	//   ....[17]....
        /*0428*/ 	.word	0x00007d40


	//   ....[18]....
        /*042c*/ 	.word	0x00007de0


	//   ....[19]....
        /*0430*/ 	.word	0x0000a270


	//   ....[20]....
        /*0434*/ 	.word	0x0000a290


	//   ....[21]....
        /*0438*/ 	.word	0x0000a2b0


	//   ....[22]....
        /*043c*/ 	.word	0x0000a2d0


	//   ....[23]....
        /*0440*/ 	.word	0x0000bfe0


	//   ....[24]....
        /*0444*/ 	.word	0x0000c830


	//   ....[25]....
        /*0448*/ 	.word	0x0000d2b0


	//   ....[26]....
        /*044c*/ 	.word	0x0000d2e0


	//   ....[27]....
        /*0450*/ 	.word	0x0000dd50


	//   ....[28]....
        /*0454*/ 	.word	0x0000ddf0


	//   ....[29]....
        /*0458*/ 	.word	0x0000f090


	//   ....[30]....
        /*045c*/ 	.word	0x0000f0a0


	//   ....[31]....
        /*0460*/ 	.word	0x0000f120


	//   ....[32]....
        /*0464*/ 	.word	0x0000f130


	//   ....[33]....
        /*0468*/ 	.word	0x0000ffc0


	//   ....[34]....
        /*046c*/ 	.word	0x0000ffd0


	//   ....[35]....
        /*0470*/ 	.word	0x0000ffe0


	//   ....[36]....
        /*0474*/ 	.word	0x00010000


	//   ....[37]....
        /*0478*/ 	.word	0x00010010


	//   ....[38]....
        /*047c*/ 	.word	0x00010020


	//   ....[39]....
        /*0480*/ 	.word	0x00010030


	//   ....[40]....
        /*0484*/ 	.word	0x00010040


	//   ....[41]....
        /*0488*/ 	.word	0x00010050


	//   ....[42]....
        /*048c*/ 	.word	0x00010060


	//   ....[43]....
        /*0490*/ 	.word	0x00010070


	//   ....[44]....
        /*0494*/ 	.word	0x00010080


	//   ....[45]....
        /*0498*/ 	.word	0x00010090


	//   ....[46]....
        /*049c*/ 	.word	0x000100a0


	//   ....[47]....
        /*04a0*/ 	.word	0x000100b0


	//   ....[48]....
        /*04a4*/ 	.word	0x000100c0


	//   ....[49]....
        /*04a8*/ 	.word	0x000100d0


	//   ....[50]....
        /*04ac*/ 	.word	0x000100e0


	//   ....[51]....
        /*04b0*/ 	.word	0x000100f0


	//   ....[52]....
        /*04b4*/ 	.word	0x00010100


	//   ....[53]....
        /*04b8*/ 	.word	0x00010120


	//   ....[54]....
        /*04bc*/ 	.word	0x00010130


	//   ....[55]....
        /*04c0*/ 	.word	0x00010140


	//   ....[56]....
        /*04c4*/ 	.word	0x00010150


	//   ....[57]....
        /*04c8*/ 	.word	0x00010160


	//   ....[58]....
        /*04cc*/ 	.word	0x00010170


	//   ....[59]....
        /*04d0*/ 	.word	0x00010180


	//   ....[60]....
        /*04d4*/ 	.word	0x00010190


	//   ....[61]....
        /*04d8*/ 	.word	0x000101a0


	//   ....[62]....
        /*04dc*/ 	.word	0x000101b0


	//   ....[63]....
        /*04e0*/ 	.word	0x000101c0


	//   ....[64]....
        /*04e4*/ 	.word	0x000101d0


	//   ....[65]....
        /*04e8*/ 	.word	0x000101e0


	//   ....[66]....
        /*04ec*/ 	.word	0x000101f0


	//   ....[67]....
        /*04f0*/ 	.word	0x00010220


	//   ....[68]....
        /*04f4*/ 	.word	0x00010250


	//   ....[69]....
        /*04f8*/ 	.word	0x00010270


	//   ....[70]....
        /*04fc*/ 	.word	0x00010280


	//   ....[71]....
        /*0500*/ 	.word	0x00010290


	//   ....[72]....
        /*0504*/ 	.word	0x000102a0


	//   ....[73]....
        /*0508*/ 	.word	0x000102b0


	//   ....[74]....
        /*050c*/ 	.word	0x000102c0


	//   ....[75]....
        /*0510*/ 	.word	0x000102d0


	//   ....[76]....
        /*0514*/ 	.word	0x000102e0


	//   ....[77]....
        /*0518*/ 	.word	0x000102f0


	//   ....[78]....
        /*051c*/ 	.word	0x00010300


	//   ....[79]....
        /*0520*/ 	.word	0x00010310


	//   ....[80]....
        /*0524*/ 	.word	0x00010330


	//   ....[81]....
        /*0528*/ 	.word	0x00010360


	//   ....[82]....
        /*052c*/ 	.word	0x00010390


	//   ....[83]....
        /*0530*/ 	.word	0x000103c0


	//   ....[84]....
        /*0534*/ 	.word	0x000103f0


	//   ....[85]....
        /*0538*/ 	.word	0x00010420


	//   ....[86]....
        /*053c*/ 	.word	0x00010450


	//   ....[87]....
        /*0540*/ 	.word	0x00010490


	//   ....[88]....
        /*0544*/ 	.word	0x000104c0


	//   ....[89]....
        /*0548*/ 	.word	0x000104d0


	//   ....[90]....
        /*054c*/ 	.word	0x000104e0


	//   ....[91]....
        /*0550*/ 	.word	0x000104f0


	//   ....[92]....
        /*0554*/ 	.word	0x00010500


	//   ....[93]....
        /*0558*/ 	.word	0x00010510


	//   ....[94]....
        /*055c*/ 	.word	0x00010520


	//   ....[95]....
        /*0560*/ 	.word	0x00010530


	//   ....[96]....
        /*0564*/ 	.word	0x00010540


	//   ....[97]....
        /*0568*/ 	.word	0x00010940


	//   ....[98]....
        /*056c*/ 	.word	0x00010980


	//   ....[99]....
        /*0570*/ 	.word	0x000109c0


	//   ....[100]....
        /*0574*/ 	.word	0x000109f0


	//   ....[101]....
        /*0578*/ 	.word	0x00010a40


	//   ....[102]....
        /*057c*/ 	.word	0x00010a70


	//   ....[103]....
        /*0580*/ 	.word	0x00011130


	//   ....[104]....
        /*0584*/ 	.word	0x00011160


	//   ....[105]....
        /*0588*/ 	.word	0x00011c80


	//   ....[106]....
        /*058c*/ 	.word	0x00013490


	//   ....[107]....
        /*0590*/ 	.word	0x000134d0


	//   ....[108]....
        /*0594*/ 	.word	0x00013530


	//   ....[109]....
        /*0598*/ 	.word	0x00013590


	//   ....[110]....
        /*059c*/ 	.word	0x000135b0


	//   ....[111]....
        /*05a0*/ 	.word	0x00013610


	//   ....[112]....
        /*05a4*/ 	.word	0x00013630


	//   ....[113]....
        /*05a8*/ 	.word	0x00013640


	//   ....[114]....
        /*05ac*/ 	.word	0x00013a60


	//   ....[115]....
        /*05b0*/ 	.word	0x00013a90


	//   ....[116]....
        /*05b4*/ 	.word	0x00013ab0


	//   ....[117]....
        /*05b8*/ 	.word	0x00013ac0


	//   ....[118]....
        /*05bc*/ 	.word	0x00013b10


	//   ....[119]....
        /*05c0*/ 	.word	0x00013b90


	//   ....[120]....
        /*05c4*/ 	.word	0x00013bc0


	//   ....[121]....
        /*05c8*/ 	.word	0x00013c40


	//   ....[122]....
        /*05cc*/ 	.word	0x00014230


	//   ....[123]....
        /*05d0*/ 	.word	0x00014260


	//   ....[124]....
        /*05d4*/ 	.word	0x00014280


	//   ....[125]....
        /*05d8*/ 	.word	0x000142f0


	//   ....[126]....
        /*05dc*/ 	.word	0x00014390


	//   ....[127]....
        /*05e0*/ 	.word	0x000143b0


	//   ....[128]....
        /*05e4*/ 	.word	0x00014400


	//   ....[129]....
        /*05e8*/ 	.word	0x00014460


	//   ....[130]....
        /*05ec*/ 	.word	0x00014b60


	//   ....[131]....
        /*05f0*/ 	.word	0x00014b80


	//   ....[132]....
        /*05f4*/ 	.word	0x00014ba0


	//   ....[133]....
        /*05f8*/ 	.word	0x00014bc0


	//   ....[134]....
        /*05fc*/ 	.word	0x00014c10


	//   ....[135]....
        /*0600*/ 	.word	0x00014c20


	//   ....[136]....
        /*0604*/ 	.word	0x00014c40


	//   ....[137]....
        /*0608*/ 	.word	0x00014c80


	//   ....[138]....
        /*060c*/ 	.word	0x00015000


	//   ....[139]....
        /*0610*/ 	.word	0x00015020


	//   ....[140]....
        /*0614*/ 	.word	0x00015040


	//   ....[141]....
        /*0618*/ 	.word	0x00015060


	//   ....[142]....
        /*061c*/ 	.word	0x000150b0


	//   ....[143]....
        /*0620*/ 	.word	0x000150d0


	//   ....[144]....
        /*0624*/ 	.word	0x00015110


	//   ....[145]....
        /*0628*/ 	.word	0x00015130


	//   ....[146]....
        /*062c*/ 	.word	0x00016020


	//   ....[147]....
        /*0630*/ 	.word	0x000166a0


	//   ....[148]....
        /*0634*/ 	.word	0x00016790


	//   ....[149]....
        /*0638*/ 	.word	0x00016860


	//   ....[150]....
        /*063c*/ 	.word	0x000168e0


	//   ....[151]....
        /*0640*/ 	.word	0x000169b0


	//   ....[152]....
        /*0644*/ 	.word	0x00016a10


	//   ....[153]....
        /*0648*/ 	.word	0x00016ae0


	//   ....[154]....
        /*064c*/ 	.word	0x00016b40


	//   ....[155]....
        /*0650*/ 	.word	0x00016c10


	//   ....[156]....
        /*0654*/ 	.word	0x00016d40


	//   ....[157]....
        /*0658*/ 	.word	0x00016e00


	//   ....[158]....
        /*065c*/ 	.word	0x00016ee0


	//   ....[159]....
        /*0660*/ 	.word	0x00016f90


	//   ....[160]....
        /*0664*/ 	.word	0x00017000


	//   ....[161]....
        /*0668*/ 	.word	0x000170e0


	//   ....[162]....
        /*066c*/ 	.word	0x00017150


	//   ....[163]....
        /*0670*/ 	.word	0x00017230


	//   ....[164]....
        /*0674*/ 	.word	0x000172b0


	//   ....[165]....
        /*0678*/ 	.word	0x00017300


	//   ....[166]....
        /*067c*/ 	.word	0x000173e0


	//   ....[167]....
        /*0680*/ 	.word	0x000174a0


	//   ....[168]....
        /*0684*/ 	.word	0x00017520


	//   ....[169]....
        /*0688*/ 	.word	0x00017610


	//   ....[170]....
        /*068c*/ 	.word	0x00017690


	//   ....[171]....
        /*0690*/ 	.word	0x00017760


	//   ....[172]....
        /*0694*/ 	.word	0x000178a0


	//   ....[173]....
        /*0698*/ 	.word	0x00017940


	//   ....[174]....
        /*069c*/ 	.word	0x000179b0


	//   ....[175]....
        /*06a0*/ 	.word	0x00017a60


	//   ....[176]....
        /*06a4*/ 	.word	0x00017ac0


	//   ....[177]....
        /*06a8*/ 	.word	0x00017b70


	//   ....[178]....
        /*06ac*/ 	.word	0x00017bd0


	//   ....[179]....
        /*06b0*/ 	.word	0x00017c80


	//   ....[180]....
        /*06b4*/ 	.word	0x00017d60


	//   ....[181]....
        /*06b8*/ 	.word	0x00017e00


	//   ....[182]....
        /*06bc*/ 	.word	0x00017e60


	//   ....[183]....
        /*06c0*/ 	.word	0x00017f20


	//   ....[184]....
        /*06c4*/ 	.word	0x00017f80


	//   ....[185]....
        /*06c8*/ 	.word	0x00018040


	//   ....[186]....
        /*06cc*/ 	.word	0x000180a0


	//   ....[187]....
        /*06d0*/ 	.word	0x00018160


	//----- nvinfo : EIATTR_REG_RECONFIG
	.align		4
.L_181:
        /*06d4*/ 	.byte	0x01, 0x54
	.zero		2


	//----- nvinfo : EIATTR_SYSCALL_OFFSETS
	.align		4
        /*06d8*/ 	.byte	0x04, 0x46
        /*06da*/ 	.short	(.L_183 - .L_182)


	//   ....[0]....
.L_182:
        /*06dc*/ 	.word	0x00001620


	//   ....[1]....
        /*06e0*/ 	.word	0x00012850


	//   ....[2]....
        /*06e4*/ 	.word	0x00012990


	//   ....[3]....
        /*06e8*/ 	.word	0x00012ad0


	//   ....[4]....
        /*06ec*/ 	.word	0x00012bf0


	//   ....[5]....
        /*06f0*/ 	.word	0x00013f90


	//----- nvinfo : EIATTR_MBARRIER_INSTR_OFFSETS
	.align		4
.L_183:
        /*06f4*/ 	.byte	0x04, 0x39
        /*06f6*/ 	.short	(.L_185 - .L_184)


	//   ....[0]....
.L_184:
        /*06f8*/ 	.word	0x00000180
        /*06fc*/ 	.word	0x000000ff
        /*0700*/ 	.word	0x00022800
        /*0704*/ 	.short	0x0100
        /*0706*/ 	.byte	0x08
	.zero		1


	//   ....[1]....
        /*0708*/ 	.word	0x00000190
        /*070c*/ 	.word	0x000000ff
        /*0710*/ 	.word	0x00022820
        /*0714*/ 	.short	0x0100
        /*0716*/ 	.byte	0x08
	.zero		1


	//   ....[2]....
        /*0718*/ 	.word	0x00000280
        /*071c*/ 	.word	0x000000ff
        /*0720*/ 	.word	0x00022830
        /*0724*/ 	.short	0x0100
        /*0726*/ 	.byte	0x08
	.zero		1


	//   ....[3]....
        /*0728*/ 	.word	0x00000290
        /*072c*/ 	.word	0x000000ff
        /*0730*/ 	.word	0x00022840
        /*0734*/ 	.short	0x0100
        /*0736*/ 	.byte	0x08
	.zero		1


	//   ....[4]....
        /*0738*/ 	.word	0x000002a0
        /*073c*/ 	.word	0x000000ff
        /*0740*/ 	.word	0x00022838
        /*0744*/ 	.short	0x0100
        /*0746*/ 	.byte	0x08
	.zero		1


	//   ....[5]....
        /*0748*/ 	.word	0x000002b0
        /*074c*/ 	.word	0x000000ff
        /*0750*/ 	.word	0x00022848
        /*0754*/ 	.short	0x0100
        /*0756*/ 	.byte	0x08
	.zero		1


	//   ....[6]....
        /*0758*/ 	.word	0x000003e0
        /*075c*/ 	.word	0x000000ff
        /*0760*/ 	.word	0x00022850
        /*0764*/ 	.short	0x0100
        /*0766*/ 	.byte	0x08
	.zero		1


	//   ....[7]....
        /*0768*/ 	.word	0x000003f0
        /*076c*/ 	.word	0x000000ff
        /*0770*/ 	.word	0x00022860
        /*0774*/ 	.short	0x0100
        /*0776*/ 	.byte	0x08
	.zero		1


	//   ....[8]....
        /*0778*/ 	.word	0x00000400
        /*077c*/ 	.word	0x000000ff
        /*0780*/ 	.word	0x00022858
        /*0784*/ 	.short	0x0100
        /*0786*/ 	.byte	0x08
	.zero		1


	//   ....[9]....
        /*0788*/ 	.word	0x00000410
        /*078c*/ 	.word	0x000000ff
        /*0790*/ 	.word	0x00022868
        /*0794*/ 	.short	0x0100
        /*0796*/ 	.byte	0x08
	.zero		1


	//   ....[10]....
        /*0798*/ 	.word	0x00000500
        /*079c*/ 	.word	0x000000ff
        /*07a0*/ 	.word	0x00022870
        /*07a4*/ 	.short	0x0100
        /*07a6*/ 	.byte	0x06
	.zero		1


	//   ....[11]....
        /*07a8*/ 	.word	0x00000510
        /*07ac*/ 	.word	0x000000ff
        /*07b0*/ 	.word	0x00022880
        /*07b4*/ 	.short	0x0100
        /*07b6*/ 	.byte	0x06
	.zero		1


	//   ....[12]....
        /*07b8*/ 	.word	0x00000520
        /*07bc*/ 	.word	0x000000ff
        /*07c0*/ 	.word	0x00022878
        /*07c4*/ 	.short	0x0100
        /*07c6*/ 	.byte	0x06
	.zero		1


	//   ....[13]....
        /*07c8*/ 	.word	0x00000530
        /*07cc*/ 	.word	0x000000ff
        /*07d0*/ 	.word	0x00022888
        /*07d4*/ 	.short	0x0100
        /*07d6*/ 	.byte	0x06
	.zero		1


	//   ....[14]....
        /*07d8*/ 	.word	0x00000660
        /*07dc*/ 	.word	0x000000ff
        /*07e0*/ 	.word	0x00022890
        /*07e4*/ 	.short	0x0100
        /*07e6*/ 	.byte	0x08
	.zero		1


	//   ....[15]....
        /*07e8*/ 	.word	0x00000670
        /*07ec*/ 	.word	0x000000ff
        /*07f0*/ 	.word	0x000228a0
        /*07f4*/ 	.short	0x0100
        /*07f6*/ 	.byte	0x08
	.zero		1


	//   ....[16]....
        /*07f8*/ 	.word	0x00000680
        /*07fc*/ 	.word	0x000000ff
        /*0800*/ 	.word	0x00022898
        /*0804*/ 	.short	0x0100
        /*0806*/ 	.byte	0x08
	.zero		1


	//   ....[17]....
        /*0808*/ 	.word	0x00000690
        /*080c*/ 	.word	0x000000ff
        /*0810*/ 	.word	0x000228a8
        /*0814*/ 	.short	0x0100
        /*0816*/ 	.byte	0x08
	.zero		1


	//   ....[18]....
        /*0818*/ 	.word	0x000007d0
        /*081c*/ 	.word	0x000000ff
        /*0820*/ 	.word	0x000228b0
        /*0824*/ 	.short	0x0100
        /*0826*/ 	.byte	0x08
	.zero		1


	//   ....[19]....
        /*0828*/ 	.word	0x000007e0
        /*082c*/ 	.word	0x000000ff
        /*0830*/ 	.word	0x000228c0
        /*0834*/ 	.short	0x0100
        /*0836*/ 	.byte	0x08
	.zero		1


	//   ....[20]....
        /*0838*/ 	.word	0x000007f0
        /*083c*/ 	.word	0x000000ff
        /*0840*/ 	.word	0x000228b8
        /*0844*/ 	.short	0x0100
        /*0846*/ 	.byte	0x08
	.zero		1


	//   ....[21]....
        /*0848*/ 	.word	0x00000800
        /*084c*/ 	.word	0x000000ff
        /*0850*/ 	.word	0x000228c8
        /*0854*/ 	.short	0x0100
        /*0856*/ 	.byte	0x08
	.zero		1


	//   ....[22]....
        /*0858*/ 	.word	0x00001890
        /*085c*/ 	.word	0x000000ff
        /*0860*/ 	.word	0x00022800
        /*0864*/ 	.short	0x010a
        /*0866*/ 	.byte	0x24
	.zero		1


	//   ....[23]....
        /*0868*/ 	.word	0x00001920
        /*086c*/ 	.word	0x000000ff
        /*0870*/ 	.word	0x00022830
        /*0874*/ 	.short	0x010a
        /*0876*/ 	.byte	0x24
	.zero		1


	//   ....[24]....
        /*0878*/ 	.word	0x00001980
        /*087c*/ 	.word	0x000000ff
        /*0880*/ 	.word	0x00022830
        /*0884*/ 	.short	0x010a
        /*0886*/ 	.byte	0x24
	.zero		1


	//   ....[25]....
        /*0888*/ 	.word	0x00002340
        /*088c*/ 	.word	0x000000ff
        /*0890*/ 	.word	0x00000000
        /*0894*/ 	.short	0x0101
        /*0896*/ 	.byte	0x04
	.zero		1


	//   ....[26]....
        /*0898*/ 	.word	0x00005770
        /*089c*/ 	.word	0x000000ff
        /*08a0*/ 	.word	0x00022830
        /*08a4*/ 	.short	0x010a
        /*08a6*/ 	.byte	0x04
	.zero		1


	//   ....[27]....
        /*08a8*/ 	.word	0x000057b0
        /*08ac*/ 	.word	0x000000ff
        /*08b0*/ 	.word	0x00022830
        /*08b4*/ 	.short	0x010a
        /*08b6*/ 	.byte	0x04
	.zero		1


	//   ....[28]....
        /*08b8*/ 	.word	0x00005a70
        /*08bc*/ 	.word	0x000000ff
        /*08c0*/ 	.word	0x00022850
        /*08c4*/ 	.short	0x010a
        /*08c6*/ 	.byte	0x0a
	.zero		1


	//   ....[29]....
        /*08c8*/ 	.word	0x00005ab0
        /*08cc*/ 	.word	0x000000ff
        /*08d0*/ 	.word	0x00022850
        /*08d4*/ 	.short	0x010a
        /*08d6*/ 	.byte	0x0a
	.zero		1


	//   ....[30]....
        /*08d8*/ 	.word	0x000060e0
        /*08dc*/ 	.word	0x000000ff
        /*08e0*/ 	.word	0x00000000
        /*08e4*/ 	.short	0x0101
        /*08e6*/ 	.byte	0x0a
	.zero		1


	//   ....[31]....
        /*08e8*/ 	.word	0x00008800
        /*08ec*/ 	.word	0x000000ff
        /*08f0*/ 	.word	0x00000000
        /*08f4*/ 	.short	0x0101
        /*08f6*/ 	.byte	0x0a
	.zero		1


	//   ....[32]....
        /*08f8*/ 	.word	0x00009110
        /*08fc*/ 	.word	0x000000ff
        /*0900*/ 	.word	0x00022830
        /*0904*/ 	.short	0x010a
        /*0906*/ 	.byte	0x04
	.zero		1


	//   ....[33]....
        /*0908*/ 	.word	0x00009150
        /*090c*/ 	.word	0x000000ff
        /*0910*/ 	.word	0x00022830
        /*0914*/ 	.short	0x010a
        /*0916*/ 	.byte	0x04
	.zero		1


	//   ....[34]....
        /*0918*/ 	.word	0x00009410
        /*091c*/ 	.word	0x000000ff
        /*0920*/ 	.word	0x00022850
        /*0924*/ 	.short	0x010a
        /*0926*/ 	.byte	0x0a
	.zero		1


	//   ....[35]....
        /*0928*/ 	.word	0x00009450
        /*092c*/ 	.word	0x000000ff
        /*0930*/ 	.word	0x00022850
        /*0934*/ 	.short	0x010a
        /*0936*/ 	.byte	0x0a
	.zero		1


	//   ....[36]....
        /*0938*/ 	.word	0x00009bc0
        /*093c*/ 	.word	0x000000ff
        /*0940*/ 	.word	0x00000000
        /*0944*/ 	.short	0x0101
        /*0946*/ 	.byte	0x0a
	.zero		1


	//   ....[37]....
        /*0948*/ 	.word	0x0000b0c0
        /*094c*/ 	.word	0x000000ff
        /*0950*/ 	.word	0x00000000
        /*0954*/ 	.short	0x0101
        /*0956*/ 	.byte	0x0a
	.zero		1


	//   ....[38]....
        /*0958*/ 	.word	0x0000b7d0
        /*095c*/ 	.word	0x000000ff
        /*0960*/ 	.word	0x00022830
        /*0964*/ 	.short	0x010a
        /*0966*/ 	.byte	0x0a
	.zero		1


	//   ....[39]....
        /*0968*/ 	.word	0x0000b810
        /*096c*/ 	.word	0x000000ff
        /*0970*/ 	.word	0x00022830
        /*0974*/ 	.short	0x010a
        /*0976*/ 	.byte	0x0a
	.zero		1


	//   ....[40]....
        /*0978*/ 	.word	0x0000ba90
        /*097c*/ 	.word	0x000000ff
        /*0980*/ 	.word	0x00022850
        /*0984*/ 	.short	0x010a
        /*0986*/ 	.byte	0x0a
	.zero		1


	//   ....[41]....
        /*0988*/ 	.word	0x0000bad0
        /*098c*/ 	.word	0x000000ff
        /*0990*/ 	.word	0x00022850
        /*0994*/ 	.short	0x010a
        /*0996*/ 	.byte	0x0a
	.zero		1


	//   ....[42]....
        /*0998*/ 	.word	0x0000c190
        /*099c*/ 	.word	0x000000ff
        /*09a0*/ 	.word	0x00000000
        /*09a4*/ 	.short	0x0101
        /*09a6*/ 	.byte	0x0a
	.zero		1


	//   ....[43]....
        /*09a8*/ 	.word	0x0000e800
        /*09ac*/ 	.word	0x000000ff
        /*09b0*/ 	.word	0x00000000
        /*09b4*/ 	.short	0x0101
        /*09b6*/ 	.byte	0x0a
	.zero		1


	//   ....[44]....
        /*09b8*/ 	.word	0x0000ede0
        /*09bc*/ 	.word	0x000000ff
        /*09c0*/ 	.word	0x00022850
        /*09c4*/ 	.short	0x010a
        /*09c6*/ 	.byte	0x05
	.zero		1


	//   ....[45]....
        /*09c8*/ 	.word	0x0000ee20
        /*09cc*/ 	.word	0x000000ff
        /*09d0*/ 	.word	0x00022850
        /*09d4*/ 	.short	0x010a
        /*09d6*/ 	.byte	0x05
	.zero		1


	//   ....[46]....
        /*09d8*/ 	.word	0x0000f3f0
        /*09dc*/ 	.word	0x000000ff
        /*09e0*/ 	.word	0x00000000
        /*09e4*/ 	.short	0x0101
        /*09e6*/ 	.byte	0x04
	.zero		1


	//   ....[47]....
        /*09e8*/ 	.word	0x00010a30
        /*09ec*/ 	.word	0x000000ff
        /*09f0*/ 	.word	0x00000000
        /*09f4*/ 	.short	0x0101
        /*09f6*/ 	.byte	0x04
	.zero		1


	//   ....[48]....
        /*09f8*/ 	.word	0x00013230
        /*09fc*/ 	.word	0x000000ff
        /*0a00*/ 	.word	0x00022880
        /*0a04*/ 	.short	0x010a
        /*0a06*/ 	.byte	0x30
	.zero		1


	//   ....[49]....
        /*0a08*/ 	.word	0x00013740
        /*0a0c*/ 	.word	0x000000ff
        /*0a10*/ 	.word	0x00022870
        /*0a14*/ 	.short	0x0107
        /*0a16*/ 	.byte	0x30
	.zero		1


	//   ....[50]....
        /*0a18*/ 	.word	0x000137d0
        /*0a1c*/ 	.word	0x000000ff
        /*0a20*/ 	.word	0x00022870
        /*0a24*/ 	.short	0x0101
        /*0a26*/ 	.byte	0x30
	.zero		1


	//   ....[51]....
        /*0a28*/ 	.word	0x00013800
        /*0a2c*/ 	.word	0x000000ff
        /*0a30*/ 	.word	0x00022840
        /*0a34*/ 	.short	0x010a
        /*0a36*/ 	.byte	0x30
	.zero		1


	//   ....[52]....
        /*0a38*/ 	.word	0x00013d30
        /*0a3c*/ 	.word	0x000000ff
        /*0a40*/ 	.word	0x00022830
        /*0a44*/ 	.short	0x0107
        /*0a46*/ 	.byte	0x30
	.zero		1


	//   ....[53]....
        /*0a48*/ 	.word	0x00013dc0
        /*0a4c*/ 	.word	0x000000ff
        /*0a50*/ 	.word	0x00022830
        /*0a54*/ 	.short	0x0101
        /*0a56*/ 	.byte	0x30
	.zero		1


	//   ....[54]....
        /*0a58*/ 	.word	0x00014580
        /*0a5c*/ 	.word	0x000000ff
        /*0a60*/ 	.word	0x00022800
        /*0a64*/ 	.short	0x0107
        /*0a66*/ 	.byte	0x30
	.zero		1


	//   ....[55]....
        /*0a68*/ 	.word	0x00014600
        /*0a6c*/ 	.word	0x000000ff
        /*0a70*/ 	.word	0x00022800
        /*0a74*/ 	.short	0x0101
        /*0a76*/ 	.byte	0x30
	.zero		1


	//   ....[56]....
        /*0a78*/ 	.word	0x00014610
        /*0a7c*/ 	.word	0x000000ff
        /*0a80*/ 	.word	0x00022820
        /*0a84*/ 	.short	0x010a
        /*0a86*/ 	.byte	0x30
	.zero		1


	//   ....[57]....
        /*0a88*/ 	.word	0x00014940
        /*0a8c*/ 	.word	0x00000008
        /*0a90*/ 	.word	0x00022880
        /*0a94*/ 	.short	0x010a
        /*0a96*/ 	.byte	0x3f
	.zero		1


	//   ....[58]....
        /*0a98*/ 	.word	0x00014d40
        /*0a9c*/ 	.word	0x00000008
        /*0aa0*/ 	.word	0x00022870
        /*0aa4*/ 	.short	0x0107
        /*0aa6*/ 	.byte	0x3f
	.zero		1


	//   ....[59]....
        /*0aa8*/ 	.word	0x00014dd0
        /*0aac*/ 	.word	0x00000008
        /*0ab0*/ 	.word	0x00022870
        /*0ab4*/ 	.short	0x0101
        /*0ab6*/ 	.byte	0x3f
	.zero		1


	//   ....[60]....
        /*0ab8*/ 	.word	0x00014e00
        /*0abc*/ 	.word	0x00000008
        /*0ac0*/ 	.word	0x00022840
        /*0ac4*/ 	.short	0x010a
        /*0ac6*/ 	.byte	0x3f
	.zero		1


	//   ....[61]....
        /*0ac8*/ 	.word	0x00015210
        /*0acc*/ 	.word	0x00000008
        /*0ad0*/ 	.word	0x00022830
        /*0ad4*/ 	.short	0x0107
        /*0ad6*/ 	.byte	0x3f
	.zero		1


	//   ....[62]....
        /*0ad8*/ 	.word	0x000152b0
        /*0adc*/ 	.word	0x00000008
        /*0ae0*/ 	.word	0x00022830
        /*0ae4*/ 	.short	0x0101
        /*0ae6*/ 	.byte	0x3f
	.zero		1


	//   ....[63]....
        /*0ae8*/ 	.word	0x00015330
        /*0aec*/ 	.word	0x00000002
        /*0af0*/ 	.word	0x00022870
        /*0af4*/ 	.short	0x010a
        /*0af6*/ 	.byte	0x3f
	.zero		1


	//   ....[64]....
        /*0af8*/ 	.word	0x000153c0
        /*0afc*/ 	.word	0x00000002
        /*0b00*/ 	.word	0x00022860
        /*0b04*/ 	.short	0x010a
        /*0b06*/ 	.byte	0x3f
	.zero		1


	//   ....[65]....
        /*0b08*/ 	.word	0x00015830
        /*0b0c*/ 	.word	0x00000002
        /*0b10*/ 	.word	0x00022850
        /*0b14*/ 	.short	0x0101
        /*0b16*/ 	.byte	0x3f
	.zero		1


	//   ....[66]....
        /*0b18*/ 	.word	0x000158d0
        /*0b1c*/ 	.word	0x00000002
        /*0b20*/ 	.word	0x00000000
        /*0b24*/ 	.short	0x0101
        /*0b26*/ 	.byte	0x3f
	.zero		1


	//   ....[67]....
        /*0b28*/ 	.word	0x000159a0
        /*0b2c*/ 	.word	0x00000011
        /*0b30*/ 	.word	0x00022870
        /*0b34*/ 	.short	0x010a
        /*0b36*/ 	.byte	0x3f
	.zero		1


	//   ....[68]....
        /*0b38*/ 	.word	0x00015a50
        /*0b3c*/ 	.word	0x00000011
        /*0b40*/ 	.word	0x00022860
        /*0b44*/ 	.short	0x010a
        /*0b46*/ 	.byte	0x3f
	.zero		1


	//   ....[69]....
        /*0b48*/ 	.word	0x00015eb0
        /*0b4c*/ 	.word	0x00000011
        /*0b50*/ 	.word	0x00022850
        /*0b54*/ 	.short	0x0101
        /*0b56*/ 	.byte	0x3f
	.zero		1


	//   ....[70]....
        /*0b58*/ 	.word	0x00015f80
        /*0b5c*/ 	.word	0x00000011
        /*0b60*/ 	.word	0x00000000
        /*0b64*/ 	.short	0x0101
        /*0b66*/ 	.byte	0x3f
	.zero		1


	//   ....[71]....
        /*0b68*/ 	.word	0x00015fd0
        /*0b6c*/ 	.word	0x00000005
        /*0b70*/ 	.word	0x00022820
        /*0b74*/ 	.short	0x010a
        /*0b76*/ 	.byte	0x3f
	.zero		1


	//   ....[72]....
        /*0b78*/ 	.word	0x000160f0
        /*0b7c*/ 	.word	0x00000004
        /*0b80*/ 	.word	0x00022840
        /*0b84*/ 	.short	0x010a
        /*0b86*/ 	.byte	0x3f
	.zero		1


	//   ....[73]....
        /*0b88*/ 	.word	0x00016190
        /*0b8c*/ 	.word	0x00000005
        /*0b90*/ 	.word	0x00022840
        /*0b94*/ 	.short	0x010a
        /*0b96*/ 	.byte	0x3f
	.zero		1


	//   ....[74]....
        /*0b98*/ 	.word	0x000161d0
        /*0b9c*/ 	.word	0x00000004
        /*0ba0*/ 	.word	0x00022860
        /*0ba4*/ 	.short	0x010a
        /*0ba6*/ 	.byte	0x3f
	.zero		1


	//   ....[75]....
        /*0ba8*/ 	.word	0x00016210
        /*0bac*/ 	.word	0x00000005
        /*0bb0*/ 	.word	0x00022860
        /*0bb4*/ 	.short	0x010a
        /*0bb6*/ 	.byte	0x3f
	.zero		1


	//   ....[76]....
        /*0bb8*/ 	.word	0x00016250
        /*0bbc*/ 	.word	0x00000004
        /*0bc0*/ 	.word	0x00022880
        /*0bc4*/ 	.short	0x010a
        /*0bc6*/ 	.byte	0x3f
	.zero		1


	//   ....[77]....
        /*0bc8*/ 	.word	0x00016290
        /*0bcc*/ 	.word	0x00000005
        /*0bd0*/ 	.word	0x00022880
        /*0bd4*/ 	.short	0x010a
        /*0bd6*/ 	.byte	0x3f
	.zero		1


	//   ....[78]....
        /*0bd8*/ 	.word	0x00016300
        /*0bdc*/ 	.word	0x00000003
        /*0be0*/ 	.word	0x00022800
        /*0be4*/ 	.short	0x010a
        /*0be6*/ 	.byte	0x3f
	.zero		1


	//   ....[79]....
        /*0be8*/ 	.word	0x00016360
        /*0bec*/ 	.word	0x00000003
        /*0bf0*/ 	.word	0x00022830
        /*0bf4*/ 	.short	0x010a
        /*0bf6*/ 	.byte	0x3f
	.zero		1


	//   ....[80]....
        /*0bf8*/ 	.word	0x000163c0
        /*0bfc*/ 	.word	0x0000000a
        /*0c00*/ 	.word	0x00022830
        /*0c04*/ 	.short	0x010a
        /*0c06*/ 	.byte	0x3f
	.zero		1


	//   ....[81]....
        /*0c08*/ 	.word	0x00016420
        /*0c0c*/ 	.word	0x0000000a
        /*0c10*/ 	.word	0x00022850
        /*0c14*/ 	.short	0x010a
        /*0c16*/ 	.byte	0x3f
	.zero		1


	//   ....[82]....
        /*0c18*/ 	.word	0x00016480
        /*0c1c*/ 	.word	0x0000000a
        /*0c20*/ 	.word	0x00022830
        /*0c24*/ 	.short	0x010a
        /*0c26*/ 	.byte	0x3f
	.zero		1


	//   ....[83]....
        /*0c28*/ 	.word	0x000164e0
        /*0c2c*/ 	.word	0x0000000a
        /*0c30*/ 	.word	0x00022850
        /*0c34*/ 	.short	0x010a
        /*0c36*/ 	.byte	0x3f
	.zero		1


	//   ....[84]....
        /*0c38*/ 	.word	0x00016540
        /*0c3c*/ 	.word	0x0000000a
        /*0c40*/ 	.word	0x00022830
        /*0c44*/ 	.short	0x010a
        /*0c46*/ 	.byte	0x3f
	.zero		1


	//   ....[85]....
        /*0c48*/ 	.word	0x000165a0
        /*0c4c*/ 	.word	0x0000000a
        /*0c50*/ 	.word	0x00022850
        /*0c54*/ 	.short	0x010a
        /*0c56*/ 	.byte	0x3f
	.zero		1


	//   ....[86]....
        /*0c58*/ 	.word	0x00016600
        /*0c5c*/ 	.word	0x00000003
        /*0c60*/ 	.word	0x00022850
        /*0c64*/ 	.short	0x010a
        /*0c66*/ 	.byte	0x3f
	.zero		1


	//   ....[87]....
        /*0c68*/ 	.word	0x000166e0
        /*0c6c*/ 	.word	0x00000002
        /*0c70*/ 	.word	0x00022880
        /*0c74*/ 	.short	0x010a
        /*0c76*/ 	.byte	0x3f
	.zero		1


	//   ....[88]....
        /*0c78*/ 	.word	0x00016c90
        /*0c7c*/ 	.word	0x00000002
        /*0c80*/ 	.word	0x00022840
        /*0c84*/ 	.short	0x010a
        /*0c86*/ 	.byte	0x3f
	.zero		1


	//   ....[89]....
        /*0c88*/ 	.word	0x000177a0
        /*0c8c*/ 	.word	0x00000003
        /*0c90*/ 	.word	0x00022820
        /*0c94*/ 	.short	0x010a
        /*0c96*/ 	.byte	0x3f
	.zero		1


	//   ....[90]....
        /*0c98*/ 	.word	0x000177f0
        /*0c9c*/ 	.word	0x00000008
        /*0ca0*/ 	.word	0x00022880
        /*0ca4*/ 	.short	0x010a
        /*0ca6*/ 	.byte	0x3f
	.zero		1


	//   ....[91]....
        /*0ca8*/ 	.word	0x00017cb0
        /*0cac*/ 	.word	0x00000008
        /*0cb0*/ 	.word	0x00022840
        /*0cb4*/ 	.short	0x010a
        /*0cb6*/ 	.byte	0x3f
	.zero		1


	//   ....[92]....
        /*0cb8*/ 	.word	0x00018190
        /*0cbc*/ 	.word	0x00000002
        /*0cc0*/ 	.word	0x00022870
        /*0cc4*/ 	.short	0x010a
        /*0cc6*/ 	.byte	0x3f
	.zero		1


	//   ....[93]....
        /*0cc8*/ 	.word	0x000181e0
        /*0ccc*/ 	.word	0x00000002
        /*0cd0*/ 	.word	0x00022860
        /*0cd4*/ 	.short	0x010a
        /*0cd6*/ 	.byte	0x3f
	.zero		1


	//   ....[94]....
        /*0cd8*/ 	.word	0x00018230
        /*0cdc*/ 	.word	0x00000011
        /*0ce0*/ 	.word	0x00022870
        /*0ce4*/ 	.short	0x010a
        /*0ce6*/ 	.byte	0x3f
	.zero		1


	//   ....[95]....
        /*0ce8*/ 	.word	0x00018280
        /*0cec*/ 	.word	0x00000011
        /*0cf0*/ 	.word	0x00022860
        /*0cf4*/ 	.short	0x010a
        /*0cf6*/ 	.byte	0x3f
	.zero		1


	//   ....[96]....
        /*0cf8*/ 	.word	0x000182d0
        /*0cfc*/ 	.word	0x00000005
        /*0d00*/ 	.word	0x00022820
        /*0d04*/ 	.short	0x010a
        /*0d06*/ 	.byte	0x3f
	.zero		1


	//   ....[97]....
        /*0d08*/ 	.word	0x00018320
        /*0d0c*/ 	.word	0x00000004
        /*0d10*/ 	.word	0x00022840
        /*0d14*/ 	.short	0x010a
        /*0d16*/ 	.byte	0x3f
	.zero		1


	//   ....[98]....
        /*0d18*/ 	.word	0x00018370
        /*0d1c*/ 	.word	0x00000005
        /*0d20*/ 	.word	0x00022840
        /*0d24*/ 	.short	0x010a
        /*0d26*/ 	.byte	0x3f
	.zero		1


	//   ....[99]....
        /*0d28*/ 	.word	0x000183c0
        /*0d2c*/ 	.word	0x00000004
        /*0d30*/ 	.word	0x00022860
        /*0d34*/ 	.short	0x010a
        /*0d36*/ 	.byte	0x3f
	.zero		1


	//   ....[100]....
        /*0d38*/ 	.word	0x00018410
        /*0d3c*/ 	.word	0x00000005
        /*0d40*/ 	.word	0x00022860
        /*0d44*/ 	.short	0x010a
        /*0d46*/ 	.byte	0x3f
	.zero		1


	//   ....[101]....
        /*0d48*/ 	.word	0x00018460
        /*0d4c*/ 	.word	0x00000004
        /*0d50*/ 	.word	0x00022880
        /*0d54*/ 	.short	0x010a
        /*0d56*/ 	.byte	0x3f
	.zero		1


	//----- nvinfo : EIATTR_NUM_MBARRIERS
	.align		4
.L_185:
        /*0d58*/ 	.byte	0x03, 0x38
        /*0d5a*/ 	.short	0x0016


	//----- nvinfo : EIATTR_EXIT_INSTR_OFFSETS
	.align		4
        /*0d5c*/ 	.byte	0x04, 0x1c
        /*0d5e*/ 	.short	(.L_187 - .L_186)


	//   ....[0]....
.L_186:
        /*0d60*/ 	.word	0x000162e0


	//----- nvinfo : EIATTR_MAX_THREADS
	.align		4
.L_187:
        /*0d64*/ 	.byte	0x04, 0x05
        /*0d66*/ 	.short	(.L_189 - .L_188)
.L_188:
        /*0d68*/ 	.word	0x00000180
        /*0d6c*/ 	.word	0x00000001
        /*0d70*/ 	.word	0x00000001


	//----- nvinfo : EIATTR_CRS_STACK_SIZE
	.align		4
.L_189:
        /*0d74*/ 	.byte	0x04, 0x1e
        /*0d76*/ 	.short	(.L_191 - .L_190)
.L_190:
        /*0d78*/ 	.word	0x00000000


	//----- nvinfo : EIATTR_CBANK_PARAM_SIZE
	.align		4
.L_191:
        /*0d7c*/ 	.byte	0x03, 0x19
        /*0d7e*/ 	.short	0x0a70


	//----- nvinfo : EIATTR_PARAM_CBANK
	.align		4
        /*0d80*/ 	.byte	0x04, 0x0a
        /*0d82*/ 	.short	(.L_193 - .L_192)
	.align		4
.L_192:
        /*0d84*/ 	.word	index@(.nv.constant0._ZN7cutlass13device_kernelIN5flash11enable_sm90INS1_16FlashAttnFwdSm90INS1_25CollectiveMainloopFwdSm90ILi2EN4cute5tupleIJNS5_1CILi1EEES8_S8_EEENS6_IJNS7_ILi128EEESA_NS7_ILi192EEEEEELi128ENS_12float_e4m3_tEfNS_4arch4Sm90ELb0ELb1ELb1ELb0ELb1ELb0ELb0ELb1ELb1ELb1ELb1ELb0EEENS1_21CollectiveEpilogueFwdINS6_IJSA_SA_SA_EEES9_NS_10bfloat16_tESF_Li256ELb0ELb1ELb1ELb1EEENS1_19SingleTileSchedulerILb0ELb1ELb1ELi128EEEEEEEEEvNT_6ParamsE)
        /*0d88*/ 	.short	0x0210
        /*0d8a*/ 	.short	0x0a70


	//----- nvinfo : EIATTR_SW_WAR
	.align		4
.L_193:
        /*0d8c*/ 	.byte	0x04, 0x36
        /*0d8e*/ 	.short	(.L_195 - .L_194)
.L_194:
        /*0d90*/ 	.word	0x00000008
.L_195:


//--------------------- .nv.info._ZN7cutlass13device_kernelIN5flash11enable_sm90INS1_16FlashAttnFwdSm90INS1_25CollectiveMainloopFwdSm90ILi2EN4cute5tupleIJNS5_1CILi1EEES8_S8_EEENS6_IJNS7_ILi128EEESA_NS7_ILi192EEEEEELi128ENS_12float_e4m3_tEfNS_4arch4Sm90ELb0ELb1ELb1ELb1ELb1ELb0ELb0ELb1ELb1ELb1ELb1ELb0EEENS1_21CollectiveEpilogueFwdINS6_IJSA_SA_SA_EEES9_NS_10bfloat16_tESF_Li256ELb1ELb1ELb1ELb1EEENS1_36VarlenDynamicPersistentTileSchedulerILi128ELi128ELi256ELi128ELb1ELb1ELb1ELb1ELb0ELb1EEEEEEEEEvNT_6ParamsE --------------------------
	.section	.nv.info._ZN7cutlass13device_kernelIN5flash11enable_sm90INS1_16FlashAttnFwdSm90INS1_25CollectiveMainloopFwdSm90ILi2EN4cute5tupleIJNS5_1CILi1EEES8_S8_EEENS6_IJNS7_ILi128EEESA_NS7_ILi192EEEEEELi128ENS_12float_e4m3_tEfNS_4arch4Sm90ELb0ELb1ELb1ELb1ELb1ELb0ELb0ELb1ELb1ELb1ELb1ELb0EEENS1_21CollectiveEpilogueFwdINS6_IJSA_SA_SA_EEES9_NS_10bfloat16_tESF_Li256ELb1ELb1ELb1ELb1EEENS1_36VarlenDynamicPersistentTileSchedulerILi128ELi128ELi256ELi128ELb1ELb1ELb1ELb1ELb0ELb1EEEEEEEEEvNT_6ParamsE,"",@"SHT_CUDA_INFO"
	.sectionflags	@""
	.align	4


	//----- nvinfo : EIATTR_CUDA_API_VERSION
	.align		4
        /*0000*/ 	.byte	0x04, 0x37
        /*0002*/ 	.short	(.L_197 - .L_196)
.L_196:
        /*0004*/ 	.word	0x00000082


	//----- nvinfo : EIATTR_KPARAM_INFO
	.align		4
.L_197:
        /*0008*/ 	.byte	0x04, 0x17
        /*000a*/ 	.short	(.L_199 - .L_198)
.L_198:
        /*000c*/ 	.word	0x00000000
        /*0010*/ 	.short	0x0000
        /*0012*/ 	.short	0x0070
        /*0014*/ 	.byte	0x00, 0xf0, 0x01, 0x2a


	//----- nvinfo : EIATTR_SPARSE_MMA_MASK
	.align		4
.L_199:
        /*0018*/ 	.byte	0x03, 0x50
        /*001a*/ 	.short	0x0000


	//----- nvinfo : EIATTR_MAXREG_COUNT
	.align		4
        /*001c*/ 	.byte	0x03, 0x1b
        /*001e*/ 	.short	0x00a8


	//----- nvinfo : EIATTR_NUM_BARRIERS
	.align		4
        /*0020*/ 	.byte	0x02, 0x4c
        /*0022*/ 	.byte	0x10
	.zero		1


	//----- nvinfo : EIATTR_EXTERNS
	.align		4
        /*0024*/ 	.byte	0x04, 0x0f
        /*0026*/ 	.short	(.L_201 - .L_200)


	//   ....[0]....
	.align		4
.L_200:
        /*0028*/ 	.word	index@(__assertfail)


	//----- nvinfo : EIATTR_ANNOTATIONS
	.align		4
.L_201:
        /*002c*/ 	.byte	0x04, 0x55
        /*002e*/ 	.short	(.L_203 - .L_202)


	//   ....[0]....
.L_202:
        /* <DEDUP_REMOVED lines=9> */


	//----- nvinfo : EIATTR_MERCURY_ISA_VERSION
	.align		4
.L_203:
        /*00b0*/ 	.byte	0x03, 0x5f
        /*00b2*/ 	.short	0x0101


	//----- nvinfo : EIATTR_UNUSED_LOAD_BYTE_OFFSET
	.align		4
        /*00b4*/ 	.byte	0x04, 0x44
        /*00b6*/ 	.short	(.L_205 - .L_204)


	//   ....[0]....
.L_204:
        /*00b8*/ 	.word	0x00000980
        /*00bc*/ 	.word	0x0000fff0


	//   ....[1]....
        /*00c0*/ 	.word	0x00010310
        /*00c4*/ 	.word	0x0000fff0


	//----- nvinfo : EIATTR_INT_WARP_WIDE_INSTR_OFFSETS
	.align		4
.L_205:
        /*00c8*/ 	.byte	0x04, 0x31
        /*00ca*/ 	.short	(.L_207 - .L_206)


	//   ....[0]....
.L_206:
        /*00cc*/ 	.word	0x000000c0


	//   ....[1]....
        /*00d0*/ 	.word	0x000000d0


	//   ....[2]....
        /*00d4*/ 	.word	0x00000170


	//   ....[3]....
        /*00d8*/ 	.word	0x00015ea0


	//   ....[4]....
        /*00dc*/ 	.word	0x00015f30


	//   ....[5]....
        /*00e0*/ 	.word	0x00019180


	//   ....[6]....
        /*00e4*/ 	.word	0x00019210


	//----- nvinfo : EIATTR_COOP_GROUP_MASK_REGIDS
	.align		4
.L_207:
        /*00e8*/ 	.byte	0x04, 0x29
        /*00ea*/ 	.short	(.L_209 - .L_208)


	//   ....[0]....
.L_208:
        /*00ec*/ 	.word	0xffffffff


	//   ....[1]....
        /*00f0*/ 	.word	0xffffffff


	//   ....[2]....
        /*00f4*/ 	.word	0xffffffff


	//   ....[3]....
        /*00f8*/ 	.word	0xffffffff


	//   ....[4]....
        /*00fc*/ 	.word	0xffffffff


	//   ....[5]....
        /*0100*/ 	.word	0xffffffff


	//   ....[6]....
        /*0104*/ 	.word	0xffffffff


	//   ....[7]....
        /*0108*/ 	.word	0xffffffff


	//   ....[8]....
        /*010c*/ 	.word	0xffffffff


	//   ....[9]....
        /*0110*/ 	.word	0xffffffff


	//   ....[10]....
        /*0114*/ 	.word	0xffffffff


	//   ....[11]....
        /*0118*/ 	.word	0xffffffff


	//   ....[12]....
        /*011c*/ 	.word	0xffffffff


	//   ....[13]....
        /*0120*/ 	.word	0xffffffff


	//   ....[14]....
        /*0124*/ 	.word	0xffffffff


	//   ....[15]....
        /*0128*/ 	.word	0xffffffff


	//   ....[16]....
        /*012c*/ 	.word	0xffffffff


	//   ....[17]....
        /*0130*/ 	.word	0xffffffff


	//   ....[18]....
        /*0134*/ 	.word	0xffffffff


	//   ....[19]....
        /*0138*/ 	.word	0xffffffff


	//   ....[20]....
        /*013c*/ 	.word	0xffffffff


	//   ....[21]....
        /*0140*/ 	.word	0xffffffff


	//   ....[22]....
        /*0144*/ 	.word	0xffffffff


	//   ....[23]....
        /*0148*/ 	.word	0xffffffff


	//   ....[24]....
        /*014c*/ 	.word	0xffffffff


	//   ....[25]....
        /*0150*/ 	.word	0xffffffff


	//   ....[26]....
        /*0154*/ 	.word	0xffffffff


	//   ....[27]....
        /*0158*/ 	.word	0xffffffff


	//   ....[28]....
        /*015c*/ 	.word	0xffffffff


	//   ....[29]....
        /*0160*/ 	.word	0xffffffff


	//   ....[30]....
        /*0164*/ 	.word	0xffffffff


	//   ....[31]....
        /*0168*/ 	.word	0xffffffff


	//   ....[32]....
        /*016c*/ 	.word	0xffffffff


	//   ....[33]....
        /*0170*/ 	.word	0xffffffff


	//   ....[34]....
        /*0174*/ 	.word	0xffffffff


	//   ....[35]....
        /*0178*/ 	.word	0xffffffff


	//   ....[36]....
        /*017c*/ 	.word	0xffffffff


	//   ....[37]....
        /*0180*/ 	.word	0xffffffff


	//   ....[38]....
        /*0184*/ 	.word	0xffffffff


	//   ....[39]....
        /*0188*/ 	.word	0xffffffff


	//   ....[40]....
        /*018c*/ 	.word	0xffffffff


	//   ....[41]....
        /*0190*/ 	.word	0xffffffff


	//   ....[42]....
        /*0194*/ 	.word	0xffffffff


	//   ....[43]....
        /*0198*/ 	.word	0xffffffff


	//   ....[44]....
        /*019c*/ 	.word	0xffffffff


	//   ....[45]....
        /*01a0*/ 	.word	0xffffffff


	//   ....[46]....
        /*01a4*/ 	.word	0xffffffff


	//   ....[47]....
        /*01a8*/ 	.word	0xffffffff


	//   ....[48]....
        /*01ac*/ 	.word	0xffffffff


	//   ....[49]....
        /*01b0*/ 	.word	0xffffffff


	//   ....[50]....
        /*01b4*/ 	.word	0xffffffff


	//   ....[51]....
        /*01b8*/ 	.word	0xffffffff


	//   ....[52]....
        /*01bc*/ 	.word	0xffffffff


	//   ....[53]....
        /*01c0*/ 	.word	0xffffffff


	//   ....[54]....
        /*01c4*/ 	.word	0xffffffff


	//   ....[55]....
        /*01c8*/ 	.word	0xffffffff


	//   ....[56]....
        /*01cc*/ 	.word	0xffffffff


	//   ....[57]....
        /*01d0*/ 	.word	0xffffffff


	//   ....[58]....
        /*01d4*/ 	.word	0xffffffff


	//   ....[59]....
        /*01d8*/ 	.word	0xffffffff


	//   ....[60]....
        /*01dc*/ 	.word	0xffffffff


	//   ....[61]....
        /*01e0*/ 	.word	0xffffffff


	//   ....[62]....
        /*01e4*/ 	.word	0xffffffff


	//   ....[63]....
        /*01e8*/ 	.word	0xffffffff


	//   ....[64]....
        /*01ec*/ 	.word	0xffffffff


	//   ....[65]....
        /*01f0*/ 	.word	0xffffffff


	//   ....[66]....
        /*01f4*/ 	.word	0xffffffff


	//   ....[67]....
        /*01f8*/ 	.word	0xffffffff


	//   ....[68]....
        /*01fc*/ 	.word	0xffffffff


	//   ....[69]....
        /*0200*/ 	.word	0xffffffff


	//   ....[70]....
        /*0204*/ 	.word	0xffffffff


	//   ....[71]....
        /*0208*/ 	.word	0xffffffff


	//   ....[72]....
        /*020c*/ 	.word	0xffffffff


	//   ....[73]....
        /*0210*/ 	.word	0xffffffff


	//   ....[74]....
        /*0214*/ 	.word	0xffffffff


	//   ....[75]....
        /*0218*/ 	.word	0xffffffff


	//   ....[76]....
        /*021c*/ 	.word	0xffffffff


	//   ....[77]....
        /*0220*/ 	.word	0xffffffff


	//   ....[78]....
        /*0224*/ 	.word	0xffffffff


	//   ....[79]....
        /*0228*/ 	.word	0xffffffff


	//   ....[80]....
        /*022c*/ 	.word	0xffffffff


	//   ....[81]....
        /*0230*/ 	.word	0xffffffff


	//   ....[82]....
        /*0234*/ 	.word	0xffffffff


	//   ....[83]....
        /*0238*/ 	.word	0xffffffff


	//   ....[84]....
        /*023c*/ 	.word	0xffffffff


	//   ....[85]....
        /*0240*/ 	.word	0xffffffff


	//   ....[86]....
        /*0244*/ 	.word	0xffffffff


	//   ....[87]....
        /*0248*/ 	.word	0xffffffff


	//   ....[88]....
        /*024c*/ 	.word	0xffffffff


	//   ....[89]....
        /*0250*/ 	.word	0xffffffff


	//   ....[90]....
        /*0254*/ 	.word	0xffffffff


	//   ....[91]....
        /*0258*/ 	.word	0xffffffff


	//   ....[92]....
        /*025c*/ 	.word	0xffffffff


	//   ....[93]....
        /*0260*/ 	.word	0xffffffff


	//   ....[94]....
        /*0264*/ 	.word	0xffffffff


	//   ....[95]....
        /*0268*/ 	.word	0xffffffff


	//   ....[96]....
        /*026c*/ 	.word	0xffffffff


	//   ....[97]....
        /*0270*/ 	.word	0xffffffff


	//   ....[98]....
        /*0274*/ 	.word	0xffffffff


	//   ....[99]....
        /*0278*/ 	.word	0xffffffff


	//   ....[100]....
        /*027c*/ 	.word	0xffffffff


	//   ....[101]....
        /*0280*/ 	.word	0xffffffff


	//   ....[102]....
        /*0284*/ 	.word	0xffffffff


	//   ....[103]....
        /*0288*/ 	.word	0xffffffff


	//   ....[104]....
        /*028c*/ 	.word	0xffffffff


	//   ....[105]....
        /*0290*/ 	.word	0xffffffff


	//   ....[106]....
        /*0294*/ 	.word	0xffffffff


	//   ....[107]....
        /*0298*/ 	.word	0xffffffff


	//   ....[108]....
        /*029c*/ 	.word	0xffffffff


	//   ....[109]....
        /*02a0*/ 	.word	0xffffffff


	//   ....[110]....
        /*02a4*/ 	.word	0xffffffff


	//   ....[111]....
        /*02a8*/ 	.word	0xffffffff


	//   ....[112]....
        /*02ac*/ 	.word	0xffffffff


	//   ....[113]....
        /*02b0*/ 	.word	0xffffffff


	//   ....[114]....
        /*02b4*/ 	.word	0xffffffff


	//   ....[115]....
        /*02b8*/ 	.word	0xffffffff


	//   ....[116]....
        /*02bc*/ 	.word	0xffffffff


	//   ....[117]....
        /*02c0*/ 	.word	0xffffffff


	//   ....[118]....
        /*02c4*/ 	.word	0xffffffff


	//   ....[119]....
        /*02c8*/ 	.word	0xffffffff


	//   ....[120]....
        /*02cc*/ 	.word	0xffffffff


	//   ....[121]....
        /*02d0*/ 	.word	0xffffffff


	//   ....[122]....
        /*02d4*/ 	.word	0xffffffff


	//   ....[123]....
        /*02d8*/ 	.word	0xffffffff


	//   ....[124]....
        /*02dc*/ 	.word	0xffffffff


	//   ....[125]....
        /*02e0*/ 	.word	0xffffffff


	//   ....[126]....
        /*02e4*/ 	.word	0xffffffff


	//   ....[127]....
        /*02e8*/ 	.word	0xffffffff


	//   ....[128]....
        /*02ec*/ 	.word	0xffffffff


	//   ....[129]....
        /*02f0*/ 	.word	0xffffffff


	//   ....[130]....
        /*02f4*/ 	.word	0xffffffff


	//   ....[131]....
        /*02f8*/ 	.word	0xffffffff


	//   ....[132]....
        /*02fc*/ 	.word	0xffffffff


	//   ....[133]....
        /*0300*/ 	.word	0xffffffff


	//   ....[134]....
        /*0304*/ 	.word	0xffffffff


	//   ....[135]....
        /*0308*/ 	.word	0xffffffff


	//   ....[136]....
        /*030c*/ 	.word	0xffffffff


	//   ....[137]....
        /*0310*/ 	.word	0xffffffff


	//   ....[138]....
        /*0314*/ 	.word	0xffffffff


	//   ....[139]....
        /*0318*/ 	.word	0xffffffff


	//   ....[140]....
        /*031c*/ 	.word	0xffffffff


	//   ....[141]....
        /*0320*/ 	.word	0xffffffff


	//   ....[142]....
        /*0324*/ 	.word	0xffffffff


	//   ....[143]....
        /*0328*/ 	.word	0xffffffff


	//   ....[144]....
        /*032c*/ 	.word	0xffffffff


	//   ....[145]....
        /*0330*/ 	.word	0xffffffff


	//   ....[146]....
        /*0334*/ 	.word	0xffffffff


	//   ....[147]....
        /*0338*/ 	.word	0xffffffff


	//   ....[148]....
        /*033c*/ 	.word	0xffffffff


	//   ....[149]....
        /*0340*/ 	.word	0xffffffff


	//   ....[150]....
        /*0344*/ 	.word	0xffffffff


	//   ....[151]....
        /*0348*/ 	.word	0xffffffff


	//   ....[152]....
        /*034c*/ 	.word	0xffffffff


	//   ....[153]....
        /*0350*/ 	.word	0xffffffff


	//   ....[154]....
        /*0354*/ 	.word	0xffffffff


	//   ....[155]....
        /*0358*/ 	.word	0xffffffff


	//   ....[156]....
        /*035c*/ 	.word	0xffffffff


	//   ....[157]....
        /*0360*/ 	.word	0xffffffff


	//   ....[158]....
        /*0364*/ 	.word	0xffffffff


	//   ....[159]....
        /*0368*/ 	.word	0xffffffff


	//   ....[160]....
        /*036c*/ 	.word	0xffffffff


	//   ....[161]....
        /*0370*/ 	.word	0xffffffff


	//   ....[162]....
        /*0374*/ 	.word	0xffffffff


	//   ....[163]....
        /*0378*/ 	.word	0xffffffff


	//   ....[164]....
        /*037c*/ 	.word	0xffffffff


	//   ....[165]....
        /*0380*/ 	.word	0xffffffff


	//   ....[166]....
        /*0384*/ 	.word	0xffffffff


	//   ....[167]....
        /*0388*/ 	.word	0xffffffff


	//   ....[168]....
        /*038c*/ 	.word	0xffffffff


	//   ....[169]....
        /*0390*/ 	.word	0xffffffff


	//   ....[170]....
        /*0394*/ 	.word	0xffffffff


	//   ....[171]....
        /*0398*/ 	.word	0xffffffff


	//   ....[172]....
        /*039c*/ 	.word	0xffffffff


	//   ....[173]....
        /*03a0*/ 	.word	0xffffffff


	//   ....[174]....
        /*03a4*/ 	.word	0xffffffff


	//   ....[175]....
        /*03a8*/ 	.word	0xffffffff


	//   ....[176]....
        /*03ac*/ 	.word	0xffffffff


	//   ....[177]....
        /*03b0*/ 	.word	0xffffffff


	//   ....[178]....
        /*03b4*/ 	.word	0xffffffff


	//   ....[179]....
        /*03b8*/ 	.word	0xffffffff


	//   ....[180]....
        /*03bc*/ 	.word	0xffffffff


	//   ....[181]....
        /*03c0*/ 	.word	0xffffffff


	//   ....[182]....
        /*03c4*/ 	.word	0xffffffff


	//   ....[183]....
        /*03c8*/ 	.word	0xffffffff


	//   ....[184]....
        /*03cc*/ 	.word	0xffffffff


	//   ....[185]....
        /*03d0*/ 	.word	0xffffffff


	//   ....[186]....
        /*03d4*/ 	.word	0xffffffff


	//   ....[187]....
        /*03d8*/ 	.word	0xffffffff


	//   ....[188]....
        /*03dc*/ 	.word	0xffffffff


	//   ....[189]....
        /*03e0*/ 	.word	0xffffffff


	//   ....[190]....
        /*03e4*/ 	.word	0xffffffff


	//   ....[191]....
        /*03e8*/ 	.word	0xffffffff


	//   ....[192]....
        /*03ec*/ 	.word	0xffffffff


	//   ....[193]....
        /*03f0*/ 	.word	0xffffffff


	//   ....[194]....
        /*03f4*/ 	.word	0xffffffff


	//   ....[195]....
        /*03f8*/ 	.word	0xffffffff


	//   ....[196]....
        /*03fc*/ 	.word	0xffffffff


	//   ....[197]....
        /*0400*/ 	.word	0x0500000f


	//   ....[198]....
        /*0404*/ 	.word	0x0500000f


	//   ....[199]....
        /*0408*/ 	.word	0x0500000f


	//   ....[200]....
        /*040c*/ 	.word	0x0500000f


	//   ....[201]....
        /*0410*/ 	.word	0x0500000f


	//   ....[202]....
        /*0414*/ 	.word	0x0500000f


	//   ....[203]....
        /*0418*/ 	.word	0x0500000f


	//   ....[204]....
        /*041c*/ 	.word	0x0500000f


	//   ....[205]....
        /*0420*/ 	.word	0x0500000f


	//   ....[206]....
        /*0424*/ 	.word	0x0500000f


	//   ....[207]....
        /*0428*/ 	.word	0x0500000f


	//   ....[208]....
        /*042c*/ 	.word	0x0500000f


	//   ....[209]....
        /*0430*/ 	.word	0x0500000f


	//   ....[210]....
        /*0434*/ 	.word	0x0500000f


	//   ....[211]....
        /*0438*/ 	.word	0x0500000f


	//   ....[212]....
        /*043c*/ 	.word	0x0500000f


	//   ....[213]....
        /*0440*/ 	.word	0x0500000f


	//   ....[214]....
        /*0444*/ 	.word	0x0500000f


	//   ....[215]....
        /*0448*/ 	.word	0x0500000f


	//   ....[216]....
        /*044c*/ 	.word	0x0500000f


	//   ....[217]....
        /*0450*/ 	.word	0x0500000f


	//   ....[218]....
        /*0454*/ 	.word	0x0500000f


	//   ....[219]....
        /*0458*/ 	.word	0x0500000f


	//   ....[220]....
        /*045c*/ 	.word	0x0500000f


	//   ....[221]....
        /*0460*/ 	.word	0x0500000f


	//   ....[222]....
        /*0464*/ 	.word	0x0500000f


	//   ....[223]....
        /*0468*/ 	.word	0x0500000f


	//   ....[224]....
        /*046c*/ 	.word	0x0500000f


	//   ....[225]....
        /*0470*/ 	.word	0x0500000f


	//   ....[226]....
        /*0474*/ 	.word	0x0500000f


	//   ....[227]....
        /*0478*/ 	.word	0x0500000f


	//   ....[228]....
        /*047c*/ 	.word	0x0500000f


	//   ....[229]....
        /*0480*/ 	.word	0x0500000f


	//   ....[230]....
        /*0484*/ 	.word	0x0500000f


	//   ....[231]....
        /*0488*/ 	.word	0x0500000f


	//   ....[232]....
        /*048c*/ 	.word	0x0500000f


	//   ....[233]....
        /*0490*/ 	.word	0x0500000f


	//   ....[234]....
        /*0494*/ 	.word	0x0500000f


	//   ....[235]....
        /*0498*/ 	.word	0x0500000f


	//   ....[236]....
        /*049c*/ 	.word	0x0500000f


	//   ....[237]....
        /*04a0*/ 	.word	0x0500000f


	//   ....[238]....
        /*04a4*/ 	.word	0x0500000f


	//----- nvinfo : EIATTR_COOP_GROUP_INSTR_OFFSETS
	.align		4
.L_209:
        /*04a8*/ 	.byte	0x04, 0x28
        /*04aa*/ 	.short	(.L_211 - .L_210)


	//   ....[0]....
.L_210:
        /*04ac*/ 	.word	0x00000080


	//   ....[1]....
        /*04b0*/ 	.word	0x00000090


	//   ....[2]....
        /*04b4*/ 	.word	0x000002d0


	//   ....[3]....
        /*04b8*/ 	.word	0x00000430


	//   ....[4]....
        /*04bc*/ 	.word	0x00000550


	//   ....[5]....
        /*04c0*/ 	.word	0x000006b0


	//   ....[6]....
        /*04c4*/ 	.word	0x00001eb0


	//   ....[7]....
        /*04c8*/ 	.word	0x00002960


	//   ....[8]....
        /*04cc*/ 	.word	0x00003390


	//   ....[9]....
        /*04d0*/ 	.word	0x00004520


	//   ....[10]....
        /*04d4*/ 	.word	0x00004630


	//   ....[11]....
        /*04d8*/ 	.word	0x00004e50


	//   ....[12]....
        /*04dc*/ 	.word	0x00004eb0


	//   ....[13]....
        /*04e0*/ 	.word	0x00006800


	//   ....[14]....
        /*04e4*/ 	.word	0x00007140


	//   ....[15]....
        /*04e8*/ 	.word	0x00007d30


	//   ....[16]....
        /*04ec*/ 	.word	0x00007e30


	//   ....[17]....
        /*04f0*/ 	.word	0x00008670


	//   ....[18]....
        /*04f4*/ 	.word	0x000086e0


	//   ....[19]....
        /*04f8*/ 	.word	0x0000acc0


	//   ....[20]....
        /*04fc*/ 	.word	0x0000acd0


	//   ....[21]....
        /*0500*/ 	.word	0x0000ad00


	//   ....[22]....
        /*0504*/ 	.word	0x0000ad10


	//   ....[23]....
        /*0508*/ 	.word	0x0000c8f0


	//   ....[24]....
        /*050c*/ 	.word	0x0000d230


	//   ....[25]....
        /*0510*/ 	.word	0x0000de20


	//   ....[26]....
        /*0514*/ 	.word	0x0000df20


	//   ....[27]....
        /*0518*/ 	.word	0x0000e760


	//   ....[28]....
        /*051c*/ 	.word	0x0000e7d0


	//   ....[29]....
        /*0520*/ 	.word	0x0000fb50


	//   ....[30]....
        /*0524*/ 	.word	0x0000fb60


	//   ....[31]....
        /*0528*/ 	.word	0x0000fbe0


	//   ....[32]....
        /*052c*/ 	.word	0x0000fbf0


	//   ....[33]....
        /*0530*/ 	.word	0x00010b70


	//   ....[34]....
        /*0534*/ 	.word	0x00010b80


	//   ....[35]....
        /*0538*/ 	.word	0x00010b90


	//   ....[36]....
        /*053c*/ 	.word	0x00010ba0


	//   ....[37]....
        /*0540*/ 	.word	0x00010bb0


	//   ....[38]....
        /*0544*/ 	.word	0x00010bc0


	//   ....[39]....
        /*0548*/ 	.word	0x00010bd0


	//   ....[40]....
        /*054c*/ 	.word	0x00010be0


	//   ....[41]....
        /*0550*/ 	.word	0x00010bf0


	//   ....[42]....
        /*0554*/ 	.word	0x00010c00


	//   ....[43]....
        /*0558*/ 	.word	0x00010c10


	//   ....[44]....
        /*055c*/ 	.word	0x00010c20


	//   ....[45]....
        /*0560*/ 	.word	0x00010c30


	//   ....[46]....
        /*0564*/ 	.word	0x00010c40


	//   ....[47]....
        /*0568*/ 	.word	0x00010c50


	//   ....[48]....
        /*056c*/ 	.word	0x00010c60


	//   ....[49]....
        /*0570*/ 	.word	0x00010c70


	//   ....[50]....
        /*0574*/ 	.word	0x00010c80


	//   ....[51]....
        /*0578*/ 	.word	0x00010c90


	//   ....[52]....
        /*057c*/ 	.word	0x00010cb0


	//   ....[53]....
        /*0580*/ 	.word	0x00010cc0


	//   ....[54]....
        /*0584*/ 	.word	0x00010cd0


	//   ....[55]....
        /*0588*/ 	.word	0x00010ce0


	//   ....[56]....
        /*058c*/ 	.word	0x00010cf0


	//   ....[57]....
        /*0590*/ 	.word	0x00010d00


	//   ....[58]....
        /*0594*/ 	.word	0x00010d10


	//   ....[59]....
        /*0598*/ 	.word	0x00010d40


	//   ....[60]....
        /*059c*/ 	.word	0x00010d50


	//   ....[61]....
        /*05a0*/ 	.word	0x00010d60


	//   ....[62]....
        /*05a4*/ 	.word	0x00010d70


	//   ....[63]....
        /*05a8*/ 	.word	0x00010d90


	//   ....[64]....
        /*05ac*/ 	.word	0x00010db0


	//   ....[65]....
        /*05b0*/ 	.word	0x00010dc0


	//   ....[66]....
        /*05b4*/ 	.word	0x00010dd0


	//   ....[67]....
        /*05b8*/ 	.word	0x00010de0


	//   ....[68]....
        /*05bc*/ 	.word	0x00010df0


	//   ....[69]....
        /*05c0*/ 	.word	0x00010e00


	//   ....[70]....
        /*05c4*/ 	.word	0x00010e10


	//   ....[71]....
        /*05c8*/ 	.word	0x00010e20


	//   ....[72]....
        /*05cc*/ 	.word	0x00010e40


	//   ....[73]....
        /*05d0*/ 	.word	0x00010e50


	//   ....[74]....
        /*05d4*/ 	.word	0x00010e80


	//   ....[75]....
        /*05d8*/ 	.word	0x00010e90


	//   ....[76]....
        /*05dc*/ 	.word	0x00010ea0


	//   ....[77]....
        /*05e0*/ 	.word	0x00010eb0


	//   ....[78]....
        /*05e4*/ 	.word	0x00010ec0


	//   ....[79]....
        /*05e8*/ 	.word	0x00010ed0


	//   ....[80]....
        /*05ec*/ 	.word	0x00010ef0


	//   ....[81]....
        /*05f0*/ 	.word	0x00010f00


	//   ....[82]....
        /*05f4*/ 	.word	0x00010f20


	//   ....[83]....
        /*05f8*/ 	.word	0x00010f30


	//   ....[84]....
        /*05fc*/ 	.word	0x00010f40


	//   ....[85]....
        /*0600*/ 	.word	0x00010f70


	//   ....[86]....
        /*0604*/ 	.word	0x00010f80


	//   ....[87]....
        /*0608*/ 	.word	0x00010fa0


	//   ....[88]....
        /*060c*/ 	.word	0x00010fd0


	//   ....[89]....
        /*0610*/ 	.word	0x00011000


	//   ....[90]....
        /*0614*/ 	.word	0x00011030


	//   ....[91]....
        /*0618*/ 	.word	0x00011060


	//   ....[92]....
        /*061c*/ 	.word	0x00011080


	//   ....[93]....
        /*0620*/ 	.word	0x000110b0


	//   ....[94]....
        /*0624*/ 	.word	0x000110e0


	//   ....[95]....
        /*0628*/ 	.word	0x00011110


	//   ....[96]....
        /*062c*/ 	.word	0x00011140


	//   ....[97]....
        /*0630*/ 	.word	0x00011ab0


	//   ....[98]....
        /*0634*/ 	.word	0x00011af0


	//   ....[99]....
        /*0638*/ 	.word	0x00011b20


	//   ....[100]....
        /*063c*/ 	.word	0x00011b50


	//   ....[101]....
        /*0640*/ 	.word	0x00012220


	//   ....[102]....
        /*0644*/ 	.word	0x00012240


	//   ....[103]....
        /*0648*/ 	.word	0x00012310


	//   ....[104]....
        /*064c*/ 	.word	0x00012330


	//   ....[105]....
        /*0650*/ 	.word	0x000123f0


	//   ....[106]....
        /*0654*/ 	.word	0x00012410


	//   ....[107]....
        /*0658*/ 	.word	0x000124e0


	//   ....[108]....
        /*065c*/ 	.word	0x00012500


	//   ....[109]....
        /*0660*/ 	.word	0x00012890


	//   ....[110]....
        /*0664*/ 	.word	0x000128c0


	//   ....[111]....
        /*0668*/ 	.word	0x00012d00


	//   ....[112]....
        /*066c*/ 	.word	0x00012d10


	//   ....[113]....
        /*0670*/ 	.word	0x00013a20


	//   ....[114]....
        /*0674*/ 	.word	0x00013a40


	//   ....[115]....
        /*0678*/ 	.word	0x00013b00


	//   ....[116]....
        /*067c*/ 	.word	0x00013b20


	//   ....[117]....
        /*0680*/ 	.word	0x00013be0


	//   ....[118]....
        /*0684*/ 	.word	0x00013c00


	//   ....[119]....
        /*0688*/ 	.word	0x00013cd0


	//   ....[120]....
        /*068c*/ 	.word	0x00013cf0


	//   ....[121]....
        /*0690*/ 	.word	0x00013e40


	//   ....[122]....
        /*0694*/ 	.word	0x00014020


	//   ....[123]....
        /*0698*/ 	.word	0x00014050


	//   ....[124]....
        /*069c*/ 	.word	0x00014080


	//   ....[125]....
        /*06a0*/ 	.word	0x000140b0


	//   ....[126]....
        /*06a4*/ 	.word	0x000140e0


	//   ....[127]....
        /*06a8*/ 	.word	0x00014130


	//   ....[128]....
        /*06ac*/ 	.word	0x000142b0


	//   ....[129]....
        /*06b0*/ 	.word	0x000142e0


	//   ....[130]....
        /*06b4*/ 	.word	0x00014310


	//   ....[131]....
        /*06b8*/ 	.word	0x00014340


	//   ....[132]....
        /*06bc*/ 	.word	0x00014370


	//   ....[133]....
        /*06c0*/ 	.word	0x000143a0


	//   ....[134]....
        /*06c4*/ 	.word	0x00014450


	//   ....[135]....
        /*06c8*/ 	.word	0x000144b0


	//   ....[136]....
        /*06cc*/ 	.word	0x000144c0


	//   ....[137]....
        /*06d0*/ 	.word	0x00014510


	//   ....[138]....
        /*06d4*/ 	.word	0x00016b60


	//   ....[139]....
        /*06d8*/ 	.word	0x00016b90


	//   ....[140]....
        /*06dc*/ 	.word	0x00016c50


	//   ....[141]....
        /*06e0*/ 	.word	0x00016c60


	//   ....[142]....
        /*06e4*/ 	.word	0x00016cd0


	//   ....[143]....
        /*06e8*/ 	.word	0x00016ce0


	//   ....[144]....
        /*06ec*/ 	.word	0x00016cf0


	//   ....[145]....
        /*06f0*/ 	.word	0x00016d60


	//   ....[146]....
        /*06f4*/ 	.word	0x000170a0


	//   ....[147]....
        /*06f8*/ 	.word	0x000170d0


	//   ....[148]....
        /*06fc*/ 	.word	0x000170f0


	//   ....[149]....
        /*0700*/ 	.word	0x000171a0


	//   ....[150]....
        /*0704*/ 	.word	0x000171c0


	//   ....[151]....
        /*0708*/ 	.word	0x00017250


	//   ....[152]....
        /*070c*/ 	.word	0x00017260


	//   ....[153]....
        /*0710*/ 	.word	0x00017270


	//   ....[154]....
        /*0714*/ 	.word	0x00017a50


	//   ....[155]....
        /*0718*/ 	.word	0x00017a80


	//   ....[156]....
        /*071c*/ 	.word	0x00017ab0


	//   ....[157]....
        /*0720*/ 	.word	0x00017b30


	//   ....[158]....
        /*0724*/ 	.word	0x00017b50


	//   ....[159]....
        /*0728*/ 	.word	0x00017be0


	//   ....[160]....
        /*072c*/ 	.word	0x00017c00


	//   ....[161]....
        /*0730*/ 	.word	0x00017c10


	//   ....[162]....
        /*0734*/ 	.word	0x00018380


	//   ....[163]....
        /*0738*/ 	.word	0x000183a0


	//   ....[164]....
        /*073c*/ 	.word	0x00018410


	//   ....[165]....
        /*0740*/ 	.word	0x00018420


	//   ....[166]....
        /*0744*/ 	.word	0x00018470


	//   ....[167]....
        /*0748*/ 	.word	0x00018480


	//   ....[168]....
        /*074c*/ 	.word	0x00018490


	//   ....[169]....
        /*0750*/ 	.word	0x000184e0


	//   ....[170]....
        /*0754*/ 	.word	0x00018810


	//   ....[171]....
        /*0758*/ 	.word	0x00018830


	//   ....[172]....
        /*075c*/ 	.word	0x00018840


	//   ....[173]....
        /*0760*/ 	.word	0x000188a0


	//   ....[174]....
        /*0764*/ 	.word	0x000188b0


	//   ....[175]....
        /*0768*/ 	.word	0x00018910


	//   ....[176]....
        /*076c*/ 	.word	0x00018940


	//   ....[177]....
        /*0770*/ 	.word	0x00018980


	//   ....[178]....
        /*0774*/ 	.word	0x00019a70


	//   ....[179]....
        /*0778*/ 	.word	0x00019aa0


	//   ....[180]....
        /*077c*/ 	.word	0x00019ad0


	//   ....[181]....
        /*0780*/ 	.word	0x00019af0


	//   ....[182]....
        /*0784*/ 	.word	0x00019b10


	//   ....[183]....
        /*0788*/ 	.word	0x00019b40


	//   ....[184]....
        /*078c*/ 	.word	0x00019b70


	//   ....[185]....
        /*0790*/ 	.word	0x00019b80


	//   ....[186]....
        /*0794*/ 	.word	0x00019cf0


	//   ....[187]....
        /*0798*/ 	.word	0x00019d20


	//   ....[188]....
        /*079c*/ 	.word	0x00019d50


	//   ....[189]....
        /*07a0*/ 	.word	0x00019d90


	//   ....[190]....
        /*07a4*/ 	.word	0x00019dc0


	//   ....[191]....
        /*07a8*/ 	.word	0x00019df0


	//   ....[192]....
        /*07ac*/ 	.word	0x00019e70


	//   ....[193]....
        /*07b0*/ 	.word	0x00019ec0


	//   ....[194]....
        /*07b4*/ 	.word	0x00019ed0


	//   ....[195]....
        /*07b8*/ 	.word	0x00019f10


	//   ....[196]....
        /*07bc*/ 	.word	0x0001a930


	//   ....[197]....
        /*07c0*/ 	.word	0x0001b000


	//   ....[198]....
        /*07c4*/ 	.word	0x0001b0e0


	//   ....[199]....
        /*07c8*/ 	.word	0x0001b1c0


	//   ....[200]....
        /*07cc*/ 	.word	0x0001b220


	//   ....[201]....
        /*07d0*/ 	.word	0x0001b300


	//   ....[202]....
        /*07d4*/ 	.word	0x0001b360


	//   ....[203]....
        /*07d8*/ 	.word	0x0001b440


	//   ....[204]....
        /*07dc*/ 	.word	0x0001b4a0


	//   ....[205]....
        /*07e0*/ 	.word	0x0001b580


	//   ....[206]....
        /*07e4*/ 	.word	0x0001b6b0


	//   ....[207]....
        /*07e8*/ 	.word	0x0001b780


	//   ....[208]....
        /*07ec*/ 	.word	0x0001b890


	//   ....[209]....
        /*07f0*/ 	.word	0x0001b950


	//   ....[210]....
        /*07f4*/ 	.word	0x0001b9b0


	//   ....[211]....
        /*07f8*/ 	.word	0x0001bab0


	//   ....[212]....
        /*07fc*/ 	.word	0x0001bb10


	//   ....[213]....
        /*0800*/ 	.word	0x0001bc20


	//   ....[214]....
        /*0804*/ 	.word	0x0001bcc0


	//   ....[215]....
        /*0808*/ 	.word	0x0001bd30


	//   ....[216]....
        /*080c*/ 	.word	0x0001bd90


	//   ....[217]....
        /*0810*/ 	.word	0x0001be80


	//   ....[218]....
        /*0814*/ 	.word	0x0001bee0


	//   ....[219]....
        /*0818*/ 	.word	0x0001bfe0


	//   ....[220]....
        /*081c*/ 	.word	0x0001c040


	//   ....[221]....
        /*0820*/ 	.word	0x0001c120


	//   ....[222]....
        /*0824*/ 	.word	0x0001c250


	//   ....[223]....
        /*0828*/ 	.word	0x0001c300


	//   ....[224]....
        /*082c*/ 	.word	0x0001c360


	//   ....[225]....
        /*0830*/ 	.word	0x0001c420


	//   ....[226]....
        /*0834*/ 	.word	0x0001c480


	//   ....[227]....
        /*0838*/ 	.word	0x0001c540


	//   ....[228]....
        /*083c*/ 	.word	0x0001c5a0


	//   ....[229]....
        /*0840*/ 	.word	0x0001c660


	//   ....[230]....
        /*0844*/ 	.word	0x0001c750


	//   ....[231]....
        /*0848*/ 	.word	0x0001c7f0


	//   ....[232]....
        /*084c*/ 	.word	0x0001c850


	//   ....[233]....
        /*0850*/ 	.word	0x0001c920


	//   ....[234]....
        /*0854*/ 	.word	0x0001c980


	//   ....[235]....
        /*0858*/ 	.word	0x0001ca50


	//   ....[236]....
        /*085c*/ 	.word	0x0001cab0


	//   ....[237]....
        /*0860*/ 	.word	0x0001cb80


	//   ....[238]....
        /*0864*/ 	.word	0x0001cde0


	//----- nvinfo : EIATTR_REG_RECONFIG
	.align		4
.L_211:
        /*0868*/ 	.byte	0x01, 0x54
	.zero		2


	//----- nvinfo : EIATTR_SYSCALL_OFFSETS
	.align		4
        /*086c*/ 	.byte	0x04, 0x46
        /*086e*/ 	.short	(.L_213 - .L_212)


	//   ....[0]....
.L_212:
        /*0870*/ 	.word	0x00002090


	//   ....[1]....
        /*0874*/ 	.word	0x00016090


	//   ....[2]....
        /*0878*/ 	.word	0x00016200


	//   ....[3]....
        /*087c*/ 	.word	0x00016350


	//   ....[4]....
        /*0880*/ 	.word	0x00016490


	//   ....[5]....
        /*0884*/ 	.word	0x00017640


	//----- nvinfo : EIATTR_MBARRIER_INSTR_OFFSETS
	.align		4
.L_213:
        /*0888*/ 	.byte	0x04, 0x39
        /*088a*/ 	.short	(.L_215 - .L_214)


	//   ....[0]....
.L_214:
        /*088c*/ 	.word	0x00000180
        /*0890*/ 	.word	0x000000ff
        /*0894*/ 	.word	0x00022800
        /*0898*/ 	.short	0x0100
        /*089a*/ 	.byte	0x08
	.zero		1


	//   ....[1]....
        /*089c*/ 	.word	0x00000190
        /*08a0*/ 	.word	0x000000ff
        /*08a4*/ 	.word	0x00022820
        /*08a8*/ 	.short	0x0100
        /*08aa*/ 	.byte	0x08
	.zero		1


	//   ....[2]....
        /*08ac*/ 	.word	0x00000280
        /*08b0*/ 	.word	0x000000ff
        /*08b4*/ 	.word	0x00022830
        /*08b8*/ 	.short	0x0100
        /*08ba*/ 	.byte	0x08
	.zero		1


	//   ....[3]....
        /*08bc*/ 	.word	0x00000290
        /*08c0*/ 	.word	0x000000ff
        /*08c4*/ 	.word	0x00022840
        /*08c8*/ 	.short	0x0100
        /*08ca*/ 	.byte	0x08
	.zero		1


	//   ....[4]....
        /*08cc*/ 	.word	0x000002a0
        /*08d0*/ 	.word	0x000000ff
        /*08d4*/ 	.word	0x00022838
        /*08d8*/ 	.short	0x0100
        /*08da*/ 	.byte	0x08
	.zero		1


	//   ....[5]....
        /*08dc*/ 	.word	0x000002b0
        /*08e0*/ 	.word	0x000000ff
        /*08e4*/ 	.word	0x00022848
        /*08e8*/ 	.short	0x0100
        /*08ea*/ 	.byte	0x08
	.zero		1


	//   ....[6]....
        /*08ec*/ 	.word	0x000003e0
        /*08f0*/ 	.word	0x000000ff
        /*08f4*/ 	.word	0x00022850
        /*08f8*/ 	.short	0x0100
        /*08fa*/ 	.byte	0x08
	.zero		1


	//   ....[7]....
        /*08fc*/ 	.word	0x000003f0
        /*0900*/ 	.word	0x000000ff
        /*0904*/ 	.word	0x00022860
        /*0908*/ 	.short	0x0100
        /*090a*/ 	.byte	0x08
	.zero		1


	//   ....[8]....
        /*090c*/ 	.word	0x00000400
        /*0910*/ 	.word	0x000000ff
        /*0914*/ 	.word	0x00022858
        /*0918*/ 	.short	0x0100
        /*091a*/ 	.byte	0x08
	.zero		1


	//   ....[9]....
        /*091c*/ 	.word	0x00000410
        /*0920*/ 	.word	0x000000ff
        /*0924*/ 	.word	0x00022868
        /*0928*/ 	.short	0x0100
        /*092a*/ 	.byte	0x08
	.zero		1


	//   ....[10]....
        /*092c*/ 	.word	0x00000500
        /*0930*/ 	.word	0x000000ff
        /*0934*/ 	.word	0x00022870
        /*0938*/ 	.short	0x0100
        /*093a*/ 	.byte	0x06
	.zero		1


	//   ....[11]....
        /*093c*/ 	.word	0x00000510
        /*0940*/ 	.word	0x000000ff
        /*0944*/ 	.word	0x00022880
        /*0948*/ 	.short	0x0100
        /*094a*/ 	.byte	0x06
	.zero		1


	//   ....[12]....
        /*094c*/ 	.word	0x00000520
        /*0950*/ 	.word	0x000000ff
        /*0954*/ 	.word	0x00022878
        /*0958*/ 	.short	0x0100
        /*095a*/ 	.byte	0x06
	.zero		1


	//   ....[13]....
        /*095c*/ 	.word	0x00000530
        /*0960*/ 	.word	0x000000ff
        /*0964*/ 	.word	0x00022888
        /*0968*/ 	.short	0x0100
        /*096a*/ 	.byte	0x06
	.zero		1


	//   ....[14]....
        /*096c*/ 	.word	0x00000660
        /*0970*/ 	.word	0x000000ff
        /*0974*/ 	.word	0x00022890
        /*0978*/ 	.short	0x0100
        /*097a*/ 	.byte	0x08
	.zero		1


	//   ....[15]....
        /*097c*/ 	.word	0x00000670
        /*0980*/ 	.word	0x000000ff
        /*0984*/ 	.word	0x000228a0
        /*0988*/ 	.short	0x0100
        /*098a*/ 	.byte	0x08
	.zero		1


	//   ....[16]....
        /*098c*/ 	.word	0x00000680
        /*0990*/ 	.word	0x000000ff
        /*0994*/ 	.word	0x00022898
        /*0998*/ 	.short	0x0100
        /*099a*/ 	.byte	0x08
	.zero		1


	//   ....[17]....
        /*099c*/ 	.word	0x00000690
        /*09a0*/ 	.word	0x000000ff
        /*09a4*/ 	.word	0x000228a8
        /*09a8*/ 	.short	0x0100
        /*09aa*/ 	.byte	0x08
	.zero		1


	//   ....[18]....
        /*09ac*/ 	.word	0x000007e0
        /*09b0*/ 	.word	0x000000ff
        /*09b4*/ 	.word	0x000228b0
        /*09b8*/ 	.short	0x0100
        /*09ba*/ 	.byte	0x08
	.zero		1


	//   ....[19]....
        /*09bc*/ 	.word	0x000007f0
        /*09c0*/ 	.word	0x000000ff
        /*09c4*/ 	.word	0x000228c0
        /*09c8*/ 	.short	0x0100
        /*09ca*/ 	.byte	0x08
	.zero		1


	//   ....[20]....
        /*09cc*/ 	.word	0x00000800
        /*09d0*/ 	.word	0x000000ff
        /*09d4*/ 	.word	0x000228b8
        /*09d8*/ 	.short	0x0100
        /*09da*/ 	.byte	0x08
	.zero		1


	//   ....[21]....
        /*09dc*/ 	.word	0x00000810
        /*09e0*/ 	.word	0x000000ff
        /*09e4*/ 	.word	0x000228c8
        /*09e8*/ 	.short	0x0100
        /*09ea*/ 	.byte	0x08
	.zero		1


	//   ....[22]....
        /*09ec*/ 	.word	0x00002380
        /*09f0*/ 	.word	0x000000ff
        /*09f4*/ 	.word	0x00022800
        /*09f8*/ 	.short	0x010a
        /*09fa*/ 	.byte	0x24
	.zero		1


	//   ....[23]....
        /*09fc*/ 	.word	0x00002420
        /*0a00*/ 	.word	0x0000005b
        /*0a04*/ 	.word	0x00022830
        /*0a08*/ 	.short	0x010a
        /*0a0a*/ 	.byte	0x3f
	.zero		1


	//   ....[24]....
        /*0a0c*/ 	.word	0x00002460
        /*0a10*/ 	.word	0x0000005b
        /*0a14*/ 	.word	0x00022830
        /*0a18*/ 	.short	0x010a
        /*0a1a*/ 	.byte	0x3f
	.zero		1


	//   ....[25]....
        /*0a1c*/ 	.word	0x00002ce0
        /*0a20*/ 	.word	0x000000ff
        /*0a24*/ 	.word	0x00000000
        /*0a28*/ 	.short	0x0101
        /*0a2a*/ 	.byte	0x06
	.zero		1


	//   ....[26]....
        /*0a2c*/ 	.word	0x000060d0
        /*0a30*/ 	.word	0x000000ff
        /*0a34*/ 	.word	0x00022830
        /*0a38*/ 	.short	0x010a
        /*0a3a*/ 	.byte	0x06
	.zero		1


	//   ....[27]....
        /*0a3c*/ 	.word	0x00006110
        /*0a40*/ 	.word	0x000000ff
        /*0a44*/ 	.word	0x00022830
        /*0a48*/ 	.short	0x010a
        /*0a4a*/ 	.byte	0x06
	.zero		1


	//   ....[28]....
        /*0a4c*/ 	.word	0x000063e0
        /*0a50*/ 	.word	0x000000ff
        /*0a54*/ 	.word	0x00022850
        /*0a58*/ 	.short	0x010a
        /*0a5a*/ 	.byte	0x06
	.zero		1


	//   ....[29]....
        /*0a5c*/ 	.word	0x00006420
        /*0a60*/ 	.word	0x000000ff
        /*0a64*/ 	.word	0x00022850
        /*0a68*/ 	.short	0x010a
        /*0a6a*/ 	.byte	0x06
	.zero		1


	//   ....[30]....
        /*0a6c*/ 	.word	0x00006b50
        /*0a70*/ 	.word	0x000000ff
        /*0a74*/ 	.word	0x00000000
        /*0a78*/ 	.short	0x0101
        /*0a7a*/ 	.byte	0x06
	.zero		1


	//   ....[31]....
        /*0a7c*/ 	.word	0x000091d0
        /*0a80*/ 	.word	0x000000ff
        /*0a84*/ 	.word	0x00000000
        /*0a88*/ 	.short	0x0101
        /*0a8a*/ 	.byte	0x06
	.zero		1


	//   ....[32]....
        /*0a8c*/ 	.word	0x00009b00
        /*0a90*/ 	.word	0x000000ff
        /*0a94*/ 	.word	0x00022830
        /*0a98*/ 	.short	0x010a
        /*0a9a*/ 	.byte	0x06
	.zero		1


	//   ....[33]....
        /*0a9c*/ 	.word	0x00009b40
        /*0aa0*/ 	.word	0x000000ff
        /*0aa4*/ 	.word	0x00022830
        /*0aa8*/ 	.short	0x010a
        /*0aaa*/ 	.byte	0x06
	.zero		1


	//   ....[34]....
        /*0aac*/ 	.word	0x00009e10
        /*0ab0*/ 	.word	0x000000ff
        /*0ab4*/ 	.word	0x00022850
        /*0ab8*/ 	.short	0x010a
        /*0aba*/ 	.byte	0x06
	.zero		1


	//   ....[35]....
        /*0abc*/ 	.word	0x00009e50
        /*0ac0*/ 	.word	0x000000ff
        /*0ac4*/ 	.word	0x00022850
        /*0ac8*/ 	.short	0x010a
        /*0aca*/ 	.byte	0x06
	.zero		1


	//   ....[36]....
        /*0acc*/ 	.word	0x0000a570
        /*0ad0*/ 	.word	0x000000ff
        /*0ad4*/ 	.word	0x00000000
        /*0ad8*/ 	.short	0x0101
        /*0ada*/ 	.byte	0x06
	.zero		1


	//   ....[37]....
        /*0adc*/ 	.word	0x0000bb00
        /*0ae0*/ 	.word	0x000000ff
        /*0ae4*/ 	.word	0x00000000
        /*0ae8*/ 	.short	0x0101
        /*0aea*/ 	.byte	0x06
	.zero		1


	//   ....[38]....
        /*0aec*/ 	.word	0x0000c1f0
        /*0af0*/ 	.word	0x000000ff
        /*0af4*/ 	.word	0x00022830
        /*0af8*/ 	.short	0x010a
        /*0afa*/ 	.byte	0x06
	.zero		1


	//   ....[39]....
        /*0afc*/ 	.word	0x0000c230
        /*0b00*/ 	.word	0x000000ff
        /*0b04*/ 	.word	0x00022830
        /*0b08*/ 	.short	0x010a
        /*0b0a*/ 	.byte	0x06
	.zero		1


	//   ....[40]....
        /*0b0c*/ 	.word	0x0000c4d0
        /*0b10*/ 	.word	0x000000ff
        /*0b14*/ 	.word	0x00022850
        /*0b18*/ 	.short	0x010a
        /*0b1a*/ 	.byte	0x06
	.zero		1


	//   ....[41]....
        /*0b1c*/ 	.word	0x0000c510
        /*0b20*/ 	.word	0x000000ff
        /*0b24*/ 	.word	0x00022850
        /*0b28*/ 	.short	0x010a
        /*0b2a*/ 	.byte	0x06
	.zero		1


	//   ....[42]....
        /*0b2c*/ 	.word	0x0000cc40
        /*0b30*/ 	.word	0x000000ff
        /*0b34*/ 	.word	0x00000000
        /*0b38*/ 	.short	0x0101
        /*0b3a*/ 	.byte	0x06
	.zero		1


	//   ....[43]....
        /*0b3c*/ 	.word	0x0000f2c0
        /*0b40*/ 	.word	0x000000ff
        /*0b44*/ 	.word	0x00000000
        /*0b48*/ 	.short	0x0101
        /*0b4a*/ 	.byte	0x06
	.zero		1


	//   ....[44]....
        /*0b4c*/ 	.word	0x0000f8b0
        /*0b50*/ 	.word	0x000000ff
        /*0b54*/ 	.word	0x00022850
        /*0b58*/ 	.short	0x010a
        /*0b5a*/ 	.byte	0x09
	.zero		1


	//   ....[45]....
        /*0b5c*/ 	.word	0x0000f8f0
        /*0b60*/ 	.word	0x000000ff
        /*0b64*/ 	.word	0x00022850
        /*0b68*/ 	.short	0x010a
        /*0b6a*/ 	.byte	0x09
	.zero		1


	//   ....[46]....
        /*0b6c*/ 	.word	0x0000fed0
        /*0b70*/ 	.word	0x000000ff
        /*0b74*/ 	.word	0x00000000
        /*0b78*/ 	.short	0x0101
        /*0b7a*/ 	.byte	0x04
	.zero		1


	//   ....[47]....
        /*0b7c*/ 	.word	0x00012210
        /*0b80*/ 	.word	0x00000003
        /*0b84*/ 	.word	0x00000000
        /*0b88*/ 	.short	0x0101
        /*0b8a*/ 	.byte	0x3f
	.zero		1


	//   ....[48]....
        /*0b8c*/ 	.word	0x000128b0
        /*0b90*/ 	.word	0x00000002
        /*0b94*/ 	.word	0x00000000
        /*0b98*/ 	.short	0x0101
        /*0b9a*/ 	.byte	0x3f
	.zero		1


	//   ....[49]....
        /*0b9c*/ 	.word	0x00016970
        /*0ba0*/ 	.word	0x00000000
        /*0ba4*/ 	.word	0x00022880
        /*0ba8*/ 	.short	0x010a
        /*0baa*/ 	.byte	0x3f
	.zero		1


	//   ....[50]....
        /*0bac*/ 	.word	0x00016e20
        /*0bb0*/ 	.word	0x00000000
        /*0bb4*/ 	.word	0x00022870
        /*0bb8*/ 	.short	0x0107
        /*0bba*/ 	.byte	0x3f
	.zero		1


	//   ....[51]....
        /*0bbc*/ 	.word	0x00016ee0
        /*0bc0*/ 	.word	0x00000000
        /*0bc4*/ 	.word	0x00022870
        /*0bc8*/ 	.short	0x0101
        /*0bca*/ 	.byte	0x3f
	.zero		1


	//   ....[52]....
        /*0bcc*/ 	.word	0x00016f10
        /*0bd0*/ 	.word	0x00000000
        /*0bd4*/ 	.word	0x00022840
        /*0bd8*/ 	.short	0x010a
        /*0bda*/ 	.byte	0x3f
	.zero		1


	//   ....[53]....
        /*0bdc*/ 	.word	0x000173c0
        /*0be0*/ 	.word	0x00000000
        /*0be4*/ 	.word	0x00022830
        /*0be8*/ 	.short	0x0107
        /*0bea*/ 	.byte	0x3f
	.zero		1


	//   ....[54]....
        /*0bec*/ 	.word	0x00017480
        /*0bf0*/ 	.word	0x00000000
        /*0bf4*/ 	.word	0x00022830
        /*0bf8*/ 	.short	0x0101
        /*0bfa*/ 	.byte	0x3f
	.zero		1


	//   ....[55]....
        /*0bfc*/ 	.word	0x00017d50
        /*0c00*/ 	.word	0x00000010
        /*0c04*/ 	.word	0x00022800
        /*0c08*/ 	.short	0x0107
        /*0c0a*/ 	.byte	0x3f
	.zero		1


	//   ....[56]....
        /*0c0c*/ 	.word	0x00017e60
        /*0c10*/ 	.word	0x00000010
        /*0c14*/ 	.word	0x00022800
        /*0c18*/ 	.short	0x0101
        /*0c1a*/ 	.byte	0x3f
	.zero		1


	//   ....[57]....
        /*0c1c*/ 	.word	0x00017e80
        /*0c20*/ 	.word	0x00000010
        /*0c24*/ 	.word	0x00022820
        /*0c28*/ 	.short	0x010a
        /*0c2a*/ 	.byte	0x3f
	.zero		1


	//   ....[58]....
        /*0c2c*/ 	.word	0x000181c0
        /*0c30*/ 	.word	0x00000000
        /*0c34*/ 	.word	0x00022880
        /*0c38*/ 	.short	0x010a
        /*0c3a*/ 	.byte	0x3f
	.zero		1


	//   ....[59]....
        /*0c3c*/ 	.word	0x00018570
        /*0c40*/ 	.word	0x00000000
        /*0c44*/ 	.word	0x00022870
        /*0c48*/ 	.short	0x0107
        /*0c4a*/ 	.byte	0x3f
	.zero		1


	//   ....[60]....
        /*0c4c*/ 	.word	0x00018630
        /*0c50*/ 	.word	0x00000000
        /*0c54*/ 	.word	0x00022870
        /*0c58*/ 	.short	0x0101
        /*0c5a*/ 	.byte	0x3f
	.zero		1


	//   ....[61]....
        /*0c5c*/ 	.word	0x00018660
        /*0c60*/ 	.word	0x00000000
        /*0c64*/ 	.word	0x00022840
        /*0c68*/ 	.short	0x010a
        /*0c6a*/ 	.byte	0x3f
	.zero		1


	//   ....[62]....
        /*0c6c*/ 	.word	0x00018a20
        /*0c70*/ 	.word	0x00000000
        /*0c74*/ 	.word	0x00022830
        /*0c78*/ 	.short	0x0107
        /*0c7a*/ 	.byte	0x3f
	.zero		1


	//   ....[63]....
        /*0c7c*/ 	.word	0x00018ae0
        /*0c80*/ 	.word	0x00000000
        /*0c84*/ 	.word	0x00022830
        /*0c88*/ 	.short	0x0101
        /*0c8a*/ 	.byte	0x3f
	.zero		1


	//   ....[64]....
        /*0c8c*/ 	.word	0x00018b70
        /*0c90*/ 	.word	0x00000000
        /*0c94*/ 	.word	0x00022870
        /*0c98*/ 	.short	0x010a
        /*0c9a*/ 	.byte	0x3f
	.zero		1


	//   ....[65]....
        /*0c9c*/ 	.word	0x00018c00
        /*0ca0*/ 	.word	0x00000000
        /*0ca4*/ 	.word	0x00022860
        /*0ca8*/ 	.short	0x010a
        /*0caa*/ 	.byte	0x3f
	.zero		1


	//   ....[66]....
        /*0cac*/ 	.word	0x00019060
        /*0cb0*/ 	.word	0x00000000
        /*0cb4*/ 	.word	0x00022850
        /*0cb8*/ 	.short	0x0101
        /*0cba*/ 	.byte	0x3f
	.zero		1


	//   ....[67]....
        /*0cbc*/ 	.word	0x000190e0
        /*0cc0*/ 	.word	0x00000000
        /*0cc4*/ 	.word	0x00000000
        /*0cc8*/ 	.short	0x0101
        /*0cca*/ 	.byte	0x3f
	.zero		1


	//   ....[68]....
        /*0ccc*/ 	.word	0x000192a0
        /*0cd0*/ 	.word	0x00000012
        /*0cd4*/ 	.word	0x00022870
        /*0cd8*/ 	.short	0x010a
        /*0cda*/ 	.byte	0x3f
	.zero		1


	//   ....[69]....
        /*0cdc*/ 	.word	0x00019320
        /*0ce0*/ 	.word	0x00000012
        /*0ce4*/ 	.word	0x00022860
        /*0ce8*/ 	.short	0x010a
        /*0cea*/ 	.byte	0x3f
	.zero		1


	//   ....[70]....
        /*0cec*/ 	.word	0x00019790
        /*0cf0*/ 	.word	0x00000012
        /*0cf4*/ 	.word	0x00022850
        /*0cf8*/ 	.short	0x0101
        /*0cfa*/ 	.byte	0x3f
	.zero		1


	//   ....[71]....
        /*0cfc*/ 	.word	0x00019810
        /*0d00*/ 	.word	0x00000012
        /*0d04*/ 	.word	0x00000000
        /*0d08*/ 	.short	0x0101
        /*0d0a*/ 	.byte	0x3f
	.zero		1


	//   ....[72]....
        /*0d0c*/ 	.word	0x0001a8b0
        /*0d10*/ 	.word	0x00000005
        /*0d14*/ 	.word	0x00022820
        /*0d18*/ 	.short	0x010a
        /*0d1a*/ 	.byte	0x3f
	.zero		1


	//   ....[73]....
        /*0d1c*/ 	.word	0x0001aa30
        /*0d20*/ 	.word	0x00000003
        /*0d24*/ 	.word	0x00022840
        /*0d28*/ 	.short	0x010a
        /*0d2a*/ 	.byte	0x3f
	.zero		1


	//   ....[74]....
        /*0d2c*/ 	.word	0x0001aad0
        /*0d30*/ 	.word	0x00000013
        /*0d34*/ 	.word	0x00022840
        /*0d38*/ 	.short	0x010a
        /*0d3a*/ 	.byte	0x3f
	.zero		1


	//   ....[75]....
        /*0d3c*/ 	.word	0x0001ab10
        /*0d40*/ 	.word	0x00000003
        /*0d44*/ 	.word	0x00022860
        /*0d48*/ 	.short	0x010a
        /*0d4a*/ 	.byte	0x3f
	.zero		1


	//   ....[76]....
        /*0d4c*/ 	.word	0x0001ab50
        /*0d50*/ 	.word	0x00000013
        /*0d54*/ 	.word	0x00022860
        /*0d58*/ 	.short	0x010a
        /*0d5a*/ 	.byte	0x3f
	.zero		1


	//   ....[77]....
        /*0d5c*/ 	.word	0x0001ab90
        /*0d60*/ 	.word	0x00000003
        /*0d64*/ 	.word	0x00022880
        /*0d68*/ 	.short	0x010a
        /*0d6a*/ 	.byte	0x3f
	.zero		1


	//   ....[78]....
        /*0d6c*/ 	.word	0x0001abd0
        /*0d70*/ 	.word	0x00000013
        /*0d74*/ 	.word	0x00022880
        /*0d78*/ 	.short	0x010a
        /*0d7a*/ 	.byte	0x3f
	.zero		1


	//   ....[79]....
        /*0d7c*/ 	.word	0x0001ac40
        /*0d80*/ 	.word	0x00000003
        /*0d84*/ 	.word	0x00022800
        /*0d88*/ 	.short	0x010a
        /*0d8a*/ 	.byte	0x3f
	.zero		1


	//   ....[80]....
        /*0d8c*/ 	.word	0x0001ac90
        /*0d90*/ 	.word	0x0000005b
        /*0d94*/ 	.word	0x00022830
        /*0d98*/ 	.short	0x010a
        /*0d9a*/ 	.byte	0x3f
	.zero		1


	//   ....[81]....
        /*0d9c*/ 	.word	0x0001acf0
        /*0da0*/ 	.word	0x00000008
        /*0da4*/ 	.word	0x00022830
        /*0da8*/ 	.short	0x010a
        /*0daa*/ 	.byte	0x3f
	.zero		1


	//   ....[82]....
        /*0dac*/ 	.word	0x0001ad50
        /*0db0*/ 	.word	0x00000008
        /*0db4*/ 	.word	0x00022850
        /*0db8*/ 	.short	0x010a
        /*0dba*/ 	.byte	0x3f
	.zero		1


	//   ....[83]....
        /*0dbc*/ 	.word	0x0001adb0
        /*0dc0*/ 	.word	0x00000008
        /*0dc4*/ 	.word	0x00022830
        /*0dc8*/ 	.short	0x010a
        /*0dca*/ 	.byte	0x3f
	.zero		1


	//   ....[84]....
        /*0dcc*/ 	.word	0x0001ae10
        /*0dd0*/ 	.word	0x00000008
        /*0dd4*/ 	.word	0x00022850
        /*0dd8*/ 	.short	0x010a
        /*0dda*/ 	.byte	0x3f
	.zero		1


	//   ....[85]....
        /*0ddc*/ 	.word	0x0001ae70
        /*0de0*/ 	.word	0x00000008
        /*0de4*/ 	.word	0x00022830
        /*0de8*/ 	.short	0x010a
        /*0dea*/ 	.byte	0x3f
	.zero		1


	//   ....[86]....
        /*0dec*/ 	.word	0x0001aed0
        /*0df0*/ 	.word	0x00000008
        /*0df4*/ 	.word	0x00022850
        /*0df8*/ 	.short	0x010a
        /*0dfa*/ 	.byte	0x3f
	.zero		1


	//   ....[87]....
        /*0dfc*/ 	.word	0x0001af30
        /*0e00*/ 	.word	0x00000005
        /*0e04*/ 	.word	0x00022850
        /*0e08*/ 	.short	0x010a
        /*0e0a*/ 	.byte	0x3f
	.zero		1


	//   ....[88]....
        /*0e0c*/ 	.word	0x0001b030
        /*0e10*/ 	.word	0x00000000
        /*0e14*/ 	.word	0x00022880
        /*0e18*/ 	.short	0x010a
        /*0e1a*/ 	.byte	0x3f
	.zero		1


	//   ....[89]....
        /*0e1c*/ 	.word	0x0001b600
        /*0e20*/ 	.word	0x00000000
        /*0e24*/ 	.word	0x00022840
        /*0e28*/ 	.short	0x010a
        /*0e2a*/ 	.byte	0x3f
	.zero		1


	//   ....[90]....
        /*0e2c*/ 	.word	0x0001c150
        /*0e30*/ 	.word	0x00000010
        /*0e34*/ 	.word	0x00022820
        /*0e38*/ 	.short	0x010a
        /*0e3a*/ 	.byte	0x3f
	.zero		1


	//   ....[91]....
        /*0e3c*/ 	.word	0x0001c1a0
        /*0e40*/ 	.word	0x00000000
        /*0e44*/ 	.word	0x00022880
        /*0e48*/ 	.short	0x010a
        /*0e4a*/ 	.byte	0x3f
	.zero		1


	//   ....[92]....
        /*0e4c*/ 	.word	0x0001c6a0
        /*0e50*/ 	.word	0x00000000
        /*0e54*/ 	.word	0x00022840
        /*0e58*/ 	.short	0x010a
        /*0e5a*/ 	.byte	0x3f
	.zero		1


	//   ....[93]....
        /*0e5c*/ 	.word	0x0001cbc0
        /*0e60*/ 	.word	0x00000000
        /*0e64*/ 	.word	0x00022870
        /*0e68*/ 	.short	0x010a
        /*0e6a*/ 	.byte	0x3f
	.zero		1


	//   ....[94]....
        /*0e6c*/ 	.word	0x0001cc10
        /*0e70*/ 	.word	0x00000000
        /*0e74*/ 	.word	0x00022860
        /*0e78*/ 	.short	0x010a
        /*0e7a*/ 	.byte	0x3f
	.zero		1


	//   ....[95]....
        /*0e7c*/ 	.word	0x0001cc60
        /*0e80*/ 	.word	0x00000012
        /*0e84*/ 	.word	0x00022870
        /*0e88*/ 	.short	0x010a
        /*0e8a*/ 	.byte	0x3f
	.zero		1


	//   ....[96]....
        /*0e8c*/ 	.word	0x0001ccb0
        /*0e90*/ 	.word	0x00000012
        /*0e94*/ 	.word	0x00022860
        /*0e98*/ 	.short	0x010a
        /*0e9a*/ 	.byte	0x3f
	.zero		1


	//   ....[97]....
        /*0e9c*/ 	.word	0x0001cd00
        /*0ea0*/ 	.word	0x00000005
        /*0ea4*/ 	.word	0x00022820
        /*0ea8*/ 	.short	0x010a
        /*0eaa*/ 	.byte	0x3f
	.zero		1


	//   ....[98]....
        /*0eac*/ 	.word	0x0001cea0
        /*0eb0*/ 	.word	0x00000003
        /*0eb4*/ 	.word	0x00022840
        /*0eb8*/ 	.short	0x010a
        /*0eba*/ 	.byte	0x3f
	.zero		1


	//   ....[99]....
        /*0ebc*/ 	.word	0x0001cef0
        /*0ec0*/ 	.word	0x00000013
        /*0ec4*/ 	.word	0x00022840
        /*0ec8*/ 	.short	0x010a
        /*0eca*/ 	.byte	0x3f
	.zero		1


	//   ....[100]....
        /*0ecc*/ 	.word	0x0001cf40
        /*0ed0*/ 	.word	0x00000003
        /*0ed4*/ 	.word	0x00022860
        /*0ed8*/ 	.short	0x010a
        /*0eda*/ 	.byte	0x3f
	.zero		1


	//   ....[101]....
        /*0edc*/ 	.word	0x0001cf90
        /*0ee0*/ 	.word	0x00000013
        /*0ee4*/ 	.word	0x00022860
        /*0ee8*/ 	.short	0x010a
        /*0eea*/ 	.byte	0x3f
	.zero		1


	//   ....[102]....
        /*0eec*/ 	.word	0x0001cfe0
        /*0ef0*/ 	.word	0x00000003
        /*0ef4*/ 	.word	0x00022880
        /*0ef8*/ 	.short	0x010a
        /*0efa*/ 	.byte	0x3f
	.zero		1


	//----- nvinfo : EIATTR_NUM_MBARRIERS
	.align		4
.L_215:
        /*0efc*/ 	.byte	0x03, 0x38
        /*0efe*/ 	.short	0x0016


	//----- nvinfo : EIATTR_EXIT_INSTR_OFFSETS
	.align		4
        /*0f00*/ 	.byte	0x04, 0x1c
        /*0f02*/ 	.short	(.L_217 - .L_216)


	//   ....[0]....
.L_216:
        /*0f04*/ 	.word	0x000009c0


	//   ....[1]....
        /*0f08*/ 	.word	0x00013df0


	//   ....[2]....
        /*0f0c*/ 	.word	0x0001ac20


	//----- nvinfo : EIATTR_MAX_THREADS
	.align		4
.L_217:
        /*0f10*/ 	.byte	0x04, 0x05
        /*0f12*/ 	.short	(.L_219 - .L_218)
.L_218:
        /*0f14*/ 	.word	0x00000180
        /*0f18*/ 	.word	0x00000001
        /*0f1c*/ 	.word	0x00000001


	//----- nvinfo : EIATTR_CRS_STACK_SIZE
	.align		4
.L_219:
        /*0f20*/ 	.byte	0x04, 0x1e
        /*0f22*/ 	.short	(.L_221 - .L_220)
.L_220:
        /*0f24*/ 	.word	0x00000000


	//----- nvinfo : EIATTR_CBANK_PARAM_SIZE
	.align		4
.L_221:
        /*0f28*/ 	.byte	0x03, 0x19
        /*0f2a*/ 	.short	0x0af0


	//----- nvinfo : EIATTR_PARAM_CBANK
	.align		4
        /*0f2c*/ 	.byte	0x04, 0x0a
        /*0f2e*/ 	.short	(.L_223 - .L_222)
	.align		4
.L_222:
        /*0f30*/ 	.word	index@(.nv.constant0._ZN7cutlass13device_kernelIN5flash11enable_sm90INS1_16FlashAttnFwdSm90INS1_25CollectiveMainloopFwdSm90ILi2EN4cute5tupleIJNS5_1CILi1EEES8_S8_EEENS6_IJNS7_ILi128EEESA_NS7_ILi192EEEEEELi128ENS_12float_e4m3_tEfNS_4arch4Sm90ELb0ELb1ELb1ELb1ELb1ELb0ELb0ELb1ELb1ELb1ELb1ELb0EEENS1_21CollectiveEpilogueFwdINS6_IJSA_SA_SA_EEES9_NS_10bfloat16_tESF_Li256ELb1ELb1ELb1ELb1EEENS1_36VarlenDynamicPersistentTileSchedulerILi128ELi128ELi256ELi128ELb1ELb1ELb1ELb1ELb0ELb1EEEEEEEEEvNT_6ParamsE)
        /*0f34*/ 	.short	0x0210
        /*0f36*/ 	.short	0x0af0


	//----- nvinfo : EIATTR_SW_WAR
	.align		4
.L_223:
        /*0f38*/ 	.byte	0x04, 0x36
        /*0f3a*/ 	.short	(.L_225 - .L_224)
.L_224:
        /*0f3c*/ 	.word	0x00000008
.L_225:


//--------------------- .nv.info._ZN7cutlass13device_kernelIN5flash11enable_sm90INS1_16FlashAttnFwdSm90INS1_25CollectiveMainloopFwdSm90ILi2EN4cute5tupleIJNS5_1CILi1EEES8_S8_EEENS6_IJNS7_ILi128EEESA_NS7_ILi192EEEEEELi128ENS_12float_e4m3_tEfNS_4arch4Sm90ELb0ELb1ELb1ELb1ELb1ELb1ELb0ELb1ELb1ELb1ELb1ELb0EEENS1_21CollectiveEpilogueFwdINS6_IJSA_SA_SA_EEES9_NS_10bfloat16_tESF_Li256ELb1ELb1ELb1ELb1EEENS1_36VarlenDynamicPersistentTileSchedulerILi128ELi128ELi256ELi128ELb1ELb1ELb1ELb1ELb0ELb1EEEEEEEEEvNT_6ParamsE --------------------------
	.section	.nv.info._ZN7cutlass13device_kernelIN5flash11enable_sm90INS1_16FlashAttnFwdSm90INS1_25CollectiveMainloopFwdSm90ILi2EN4cute5tupleIJNS5_1CILi1EEES8_S8_EEENS6_IJNS7_ILi128EEESA_NS7_ILi192EEEEEELi128ENS_12float_e4m3_tEfNS_4arch4Sm90ELb0ELb1ELb1ELb1ELb1ELb1ELb0ELb1ELb1ELb1ELb1ELb0EEENS1_21CollectiveEpilogueFwdINS6_IJSA_SA_SA_EEES9_NS_10bfloat16_tESF_Li256ELb1ELb1ELb1ELb1EEENS1_36VarlenDynamicPersistentTileSchedulerILi128ELi128ELi256ELi128ELb1ELb1ELb1ELb1ELb0ELb1EEEEEEEEEvNT_6ParamsE,"",@"SHT_CUDA_INFO"
	.sectionflags	@""
	.align	4


	//----- nvinfo : EIATTR_CUDA_API_VERSION
	.align		4
        /*0000*/ 	.byte	0x04, 0x37
        /*0002*/ 	.short	(.L_227 - .L_226)
.L_226:
        /*0004*/ 	.word	0x00000082


	//----- nvinfo : EIATTR_KPARAM_INFO
	.align		4
.L_227:
        /*0008*/ 	.byte	0x04, 0x17
        /*000a*/ 	.short	(.L_229 - .L_228)
.L_228:
        /*000c*/ 	.word	0x00000000
        /*0010*/ 	.short	0x0000
        /*0012*/ 	.short	0x0070
        /*0014*/ 	.byte	0x00, 0xf0, 0x01, 0x2a


	//----- nvinfo : EIATTR_SPARSE_MMA_MASK
	.align		4
.L_229:
        /*0018*/ 	.byte	0x03, 0x50
        /*001a*/ 	.short	0x0000


	//----- nvinfo : EIATTR_MAXREG_COUNT
	.align		4
        /*001c*/ 	.byte	0x03, 0x1b
        /*001e*/ 	.short	0x00a8


	//----- nvinfo : EIATTR_NUM_BARRIERS
	.align		4
        /*0020*/ 	.byte	0x02, 0x4c
        /*0022*/ 	.byte	0x10
	.zero		1


	//----- nvinfo : EIATTR_EXTERNS
	.align		4
        /*0024*/ 	.byte	0x04, 0x0f
        /*0026*/ 	.short	(.L_231 - .L_230)


	//   ....[0]....
	.align		4
.L_230:
        /*0028*/ 	.word	index@(__assertfail)


	//----- nvinfo : EIATTR_ANNOTATIONS
	.align		4
.L_231:
        /*002c*/ 	.byte	0x04, 0x55
        /*002e*/ 	.short	(.L_233 - .L_232)


	//   ....[0]....
.L_232:
        /* <DEDUP_REMOVED lines=31> */


	//----- nvinfo : EIATTR_MERCURY_ISA_VERSION
	.align		4
.L_233:
        /*0208*/ 	.byte	0x03, 0x5f
        /*020a*/ 	.short	0x0101


	//----- nvinfo : EIATTR_UNUSED_LOAD_BYTE_OFFSET
	.align		4
        /*020c*/ 	.byte	0x04, 0x44
        /*020e*/ 	.short	(.L_235 - .L_234)


	//   ....[0]....
.L_234:
        /*0210*/ 	.word	0x00000a80
        /*0214*/ 	.word	0x0000fff0


	//   ....[1]....
        /*0218*/ 	.word	0x0001ffd0
        /*021c*/ 	.word	0x0000fff0


	//----- nvinfo : EIATTR_INT_WARP_WIDE_INSTR_OFFSETS
	.align		4
.L_235:
        /*0220*/ 	.byte	0x04, 0x31
        /*0222*/ 	.short	(.L_237 - .L_236)


	//   ....[0]....
.L_236:
        /*0224*/ 	.word	0x00000130


	//   ....[1]....
        /*0228*/ 	.word	0x00000170


	//   ....[2]....
        /*022c*/ 	.word	0x000001e0


	//   ....[3]....
        /*0230*/ 	.word	0x00027700


	//   ....[4]....
        /*0234*/ 	.word	0x00027790


	//   ....[5]....
        /*0238*/ 	.word	0x0002aa60


	//   ....[6]....
        /*023c*/ 	.word	0x0002aaf0


	//----- nvinfo : EIATTR_COOP_GROUP_MASK_REGIDS
	.align		4
.L_237:
        /*0240*/ 	.byte	0x04, 0x29
        /*0242*/ 	.short	(.L_239 - .L_238)


	//   ....[0]....
.L_238:
        /*0244*/ 	.word	0xffffffff


	//   ....[1]....
        /*0248*/ 	.word	0xffffffff


	//   ....[2]....
        /*024c*/ 	.word	0xffffffff


	//   ....[3]....
        /*0250*/ 	.word	0xffffffff


	//   ....[4]....
        /*0254*/ 	.word	0xffffffff


	//   ....[5]....
        /*0258*/ 	.word	0xffffffff


	//   ....[6]....
        /*025c*/ 	.word	0xffffffff


	//   ....[7]....
        /*0260*/ 	.word	0xffffffff


	//   ....[8]....
        /*0264*/ 	.word	0xffffffff


	//   ....[9]....
        /*0268*/ 	.word	0xffffffff


	//   ....[10]....
        /*026c*/ 	.word	0xffffffff


	//   ....[11]....
        /*0270*/ 	.word	0xffffffff


	//   ....[12]....
        /*0274*/ 	.word	0xffffffff


	//   ....[13]....
        /*0278*/ 	.word	0xffffffff


	//   ....[14]....
        /*027c*/ 	.word	0xffffffff


	//   ....[15]....
        /*0280*/ 	.word	0xffffffff


	//   ....[16]....
        /*0284*/ 	.word	0xffffffff


	//   ....[17]....
        /*0288*/ 	.word	0xffffffff


	//   ....[18]....
        /*028c*/ 	.word	0xffffffff


	//   ....[19]....
        /*0290*/ 	.word	0xffffffff


	//   ....[20]....
        /*0294*/ 	.word	0xffffffff


	//   ....[21]....
        /*0298*/ 	.word	0xffffffff


	//   ....[22]....
        /*029c*/ 	.word	0xffffffff


	//   ....[23]....
        /*02a0*/ 	.word	0xffffffff


	//   ....[24]....
        /*02a4*/ 	.word	0xffffffff


	//   ....[25]....
        /*02a8*/ 	.word	0xffffffff


	//   ....[26]....
        /*02ac*/ 	.word	0xffffffff


	//   ....[27]....
        /*02b0*/ 	.word	0xffffffff


	//   ....[28]....
        /*02b4*/ 	.word	0xffffffff


	//   ....[29]....
        /*02b8*/ 	.word	0xffffffff


	//   ....[30]....
        /*02bc*/ 	.word	0xffffffff


	//   ....[31]....
        /*02c0*/ 	.word	0xffffffff


	//   ....[32]....
        /*02c4*/ 	.word	0xffffffff


	//   ....[33]....
        /*02c8*/ 	.word	0xffffffff


	//   ....[34]....
        /*02cc*/ 	.word	0xffffffff


	//   ....[35]....
        /*02d0*/ 	.word	0xffffffff


	//   ....[36]....
        /*02d4*/ 	.word	0xffffffff


	//   ....[37]....
        /*02d8*/ 	.word	0xffffffff


	//   ....[38]....
        /*02dc*/ 	.word	0xffffffff


	//   ....[39]....
        /*02e0*/ 	.word	0xffffffff


	//   ....[40]....
        /*02e4*/ 	.word	0xffffffff


	//   ....[41]....
        /*02e8*/ 	.word	0xffffffff


	//   ....[42]....
        /*02ec*/ 	.word	0xffffffff


	//   ....[43]....
        /*02f0*/ 	.word	0xffffffff


	//   ....[44]....
        /*02f4*/ 	.word	0xffffffff


	//   ....[45]....
        /*02f8*/ 	.word	0xffffffff


	//   ....[46]....
        /*02fc*/ 	.word	0xffffffff


	//   ....[47]....
        /*0300*/ 	.word	0xffffffff


	//   ....[48]....
        /*0304*/ 	.word	0xffffffff


	//   ....[49]....
        /*0308*/ 	.word	0xffffffff


	//   ....[50]....
        /*030c*/ 	.word	0xffffffff


	//   ....[51]....
        /*0310*/ 	.word	0xffffffff


	//   ....[52]....
        /*0314*/ 	.word	0xffffffff


	//   ....[53]....
        /*0318*/ 	.word	0xffffffff


	//   ....[54]....
        /*031c*/ 	.word	0xffffffff


	//   ....[55]....
        /*0320*/ 	.word	0xffffffff


	//   ....[56]....
        /*0324*/ 	.word	0xffffffff


	//   ....[57]....
        /*0328*/ 	.word	0xffffffff


	//   ....[58]....
        /*032c*/ 	.word	0xffffffff


	//   ....[59]....
        /*0330*/ 	.word	0xffffffff


	//   ....[60]....
        /*0334*/ 	.word	0xffffffff


	//   ....[61]....
        /*0338*/ 	.word	0xffffffff


	//   ....[62]....
        /*033c*/ 	.word	0xffffffff


	//   ....[63]....
        /*0340*/ 	.word	0xffffffff


	//   ....[64]....
        /*0344*/ 	.word	0xffffffff


	//   ....[65]....
        /*0348*/ 	.word	0xffffffff


	//   ....[66]....
        /*034c*/ 	.word	0xffffffff


	//   ....[67]....
        /*0350*/ 	.word	0xffffffff


	//   ....[68]....
        /*0354*/ 	.word	0xffffffff


	//   ....[69]....
        /*0358*/ 	.word	0xffffffff


	//   ....[70]....
        /*035c*/ 	.word	0xffffffff


	//   ....[71]....
        /*0360*/ 	.word	0xffffffff


	//   ....[72]....
        /*0364*/ 	.word	0xffffffff


	//   ....[73]....
        /*0368*/ 	.word	0xffffffff


	//   ....[74]....
        /*036c*/ 	.word	0xffffffff


	//   ....[75]....
        /*0370*/ 	.word	0xffffffff


	//   ....[76]....
        /*0374*/ 	.word	0xffffffff


	//   ....[77]....
        /*0378*/ 	.word	0xffffffff


	//   ....[78]....
        /*037c*/ 	.word	0xffffffff


	//   ....[79]....
        /*0380*/ 	.word	0xffffffff


	//   ....[80]....
        /*0384*/ 	.word	0xffffffff


	//   ....[81]....
        /*0388*/ 	.word	0xffffffff


	//   ....[82]....
        /*038c*/ 	.word	0xffffffff


	//   ....[83]....
        /*0390*/ 	.word	0xffffffff


	//   ....[84]....
        /*0394*/ 	.word	0xffffffff


	//   ....[85]....
        /*0398*/ 	.word	0xffffffff


	//   ....[86]....
        /*039c*/ 	.word	0xffffffff


	//   ....[87]....
        /*03a0*/ 	.word	0xffffffff


	//   ....[88]....
        /*03a4*/ 	.word	0xffffffff


	//   ....[89]....
        /*03a8*/ 	.word	0xffffffff


	//   ....[90]....
        /*03ac*/ 	.word	0xffffffff


	//   ....[91]....
        /*03b0*/ 	.word	0xffffffff


	//   ....[92]....
        /*03b4*/ 	.word	0xffffffff


	//   ....[93]....
        /*03b8*/ 	.word	0xffffffff


	//   ....[94]....
        /*03bc*/ 	.word	0xffffffff


	//   ....[95]....
        /*03c0*/ 	.word	0xffffffff


	//   ....[96]....
        /*03c4*/ 	.word	0xffffffff


	//   ....[97]....
        /*03c8*/ 	.word	0xffffffff


	//   ....[98]....
        /*03cc*/ 	.word	0xffffffff


	//   ....[99]....
        /*03d0*/ 	.word	0xffffffff


	//   ....[100]....
        /*03d4*/ 	.word	0xffffffff


	//   ....[101]....
        /*03d8*/ 	.word	0xffffffff


	//   ....[102]....
        /*03dc*/ 	.word	0xffffffff


	//   ....[103]....
        /*03e0*/ 	.word	0xffffffff


	//   ....[104]....
        /*03e4*/ 	.word	0xffffffff


	//   ....[105]....
        /*03e8*/ 	.word	0xffffffff


	//   ....[106]....
        /*03ec*/ 	.word	0xffffffff


	//   ....[107]....
        /*03f0*/ 	.word	0xffffffff


	//   ....[108]....
        /*03f4*/ 	.word	0xffffffff


	//   ....[109]....
        /*03f8*/ 	.word	0xffffffff


	//   ....[110]....
        /*03fc*/ 	.word	0xffffffff


	//   ....[111]....
        /*0400*/ 	.word	0xffffffff


	//   ....[112]....
        /*0404*/ 	.word	0xffffffff


	//   ....[113]....
        /*0408*/ 	.word	0xffffffff


	//   ....[114]....
        /*040c*/ 	.word	0xffffffff


	//   ....[115]....
        /*0410*/ 	.word	0xffffffff


	//   ....[116]....
        /*0414*/ 	.word	0xffffffff


	//   ....[117]....
        /*0418*/ 	.word	0xffffffff


	//   ....[118]....
        /*041c*/ 	.word	0xffffffff


	//   ....[119]....
        /*0420*/ 	.word	0xffffffff


	//   ....[120]....
        /*0424*/ 	.word	0xffffffff


	//   ....[121]....
        /*0428*/ 	.word	0xffffffff


	//   ....[122]....
        /*042c*/ 	.word	0xffffffff


	//   ....[123]....
        /*0430*/ 	.word	0xffffffff


	//   ....[124]....
        /*0434*/ 	.word	0xffffffff


	//   ....[125]....
        /*0438*/ 	.word	0xffffffff


	//   ....[126]....
        /*043c*/ 	.word	0xffffffff


	//   ....[127]....
        /*0440*/ 	.word	0xffffffff


	//   ....[128]....
        /*0444*/ 	.word	0xffffffff


	//   ....[129]....
        /*0448*/ 	.word	0xffffffff


	//   ....[130]....
        /*044c*/ 	.word	0xffffffff


	//   ....[131]....
        /*0450*/ 	.word	0xffffffff


	//   ....[132]....
        /*0454*/ 	.word	0xffffffff


	//   ....[133]....
        /*0458*/ 	.word	0xffffffff


	//   ....[134]....
        /*045c*/ 	.word	0xffffffff


	//   ....[135]....
        /*0460*/ 	.word	0xffffffff


	//   ....[136]....
        /*0464*/ 	.word	0xffffffff


	//   ....[137]....
        /*0468*/ 	.word	0xffffffff


	//   ....[138]....
        /*046c*/ 	.word	0xffffffff


	//   ....[139]....
        /*0470*/ 	.word	0xffffffff


	//   ....[140]....
        /*0474*/ 	.word	0xffffffff


	//   ....[141]....
        /*0478*/ 	.word	0xffffffff


	//   ....[142]....
        /*047c*/ 	.word	0xffffffff


	//   ....[143]....
        /*0480*/ 	.word	0xffffffff


	//   ....[144]....
        /*0484*/ 	.word	0xffffffff


	//   ....[145]....
        /*0488*/ 	.word	0xffffffff


	//   ....[146]....
        /*048c*/ 	.word	0xffffffff


	//   ....[147]....
        /*0490*/ 	.word	0xffffffff


	//   ....[148]....
        /*0494*/ 	.word	0xffffffff


	//   ....[149]....
        /*0498*/ 	.word	0xffffffff


	//   ....[150]....
        /*049c*/ 	.word	0xffffffff


	//   ....[151]....
        /*04a0*/ 	.word	0xffffffff


	//   ....[152]....
        /*04a4*/ 	.word	0xffffffff


	//   ....[153]....
        /*04a8*/ 	.word	0xffffffff


	//   ....[154]....
        /*04ac*/ 	.word	0xffffffff


	//   ....[155]....
        /*04b0*/ 	.word	0xffffffff


	//   ....[156]....
        /*04b4*/ 	.word	0xffffffff


	//   ....[157]....
        /*04b8*/ 	.word	0xffffffff


	//   ....[158]....
        /*04bc*/ 	.word	0xffffffff


	//   ....[159]....
        /*04c0*/ 	.word	0xffffffff


	//   ....[160]....
        /*04c4*/ 	.word	0xffffffff


	//   ....[161]....
        /*04c8*/ 	.word	0xffffffff


	//   ....[162]....
        /*04cc*/ 	.word	0xffffffff


	//   ....[163]....
        /*04d0*/ 	.word	0xffffffff


	//   ....[164]....
        /*04d4*/ 	.word	0xffffffff


	//   ....[165]....
        /*04d8*/ 	.word	0xffffffff


	//   ....[166]....
        /*04dc*/ 	.word	0xffffffff


	//   ....[167]....
        /*04e0*/ 	.word	0xffffffff


	//   ....[168]....
        /*04e4*/ 	.word	0xffffffff


	//   ....[169]....
        /*04e8*/ 	.word	0xffffffff


	//   ....[170]....
        /*04ec*/ 	.word	0xffffffff


	//   ....[171]....
        /*04f0*/ 	.word	0xffffffff


	//   ....[172]....
        /*04f4*/ 	.word	0xffffffff


	//   ....[173]....
        /*04f8*/ 	.word	0xffffffff


	//   ....[174]....
        /*04fc*/ 	.word	0xffffffff


	//   ....[175]....
        /*0500*/ 	.word	0xffffffff


	//   ....[176]....
        /*0504*/ 	.word	0xffffffff


	//   ....[177]....
        /*0508*/ 	.word	0xffffffff


	//   ....[178]....
        /*050c*/ 	.word	0xffffffff


	//   ....[179]....
        /*0510*/ 	.word	0xffffffff


	//   ....[180]....
        /*0514*/ 	.word	0xffffffff


	//   ....[181]....
        /*0518*/ 	.word	0xffffffff


	//   ....[182]....
        /*051c*/ 	.word	0xffffffff


	//   ....[183]....
        /*0520*/ 	.word	0xffffffff


	//   ....[184]....
        /*0524*/ 	.word	0xffffffff


	//   ....[185]....
        /*0528*/ 	.word	0xffffffff


	//   ....[186]....
        /*052c*/ 	.word	0xffffffff


	//   ....[187]....
        /*0530*/ 	.word	0xffffffff


	//   ....[188]....
        /*0534*/ 	.word	0xffffffff


	//   ....[189]....
        /*0538*/ 	.word	0xffffffff


	//   ....[190]....
        /*053c*/ 	.word	0xffffffff


	//   ....[191]....
        /*0540*/ 	.word	0xffffffff


	//   ....[192]....
        /*0544*/ 	.word	0xffffffff


	//   ....[193]....
        /*0548*/ 	.word	0xffffffff


	//   ....[194]....
        /*054c*/ 	.word	0xffffffff


	//   ....[195]....
        /*0550*/ 	.word	0xffffffff


	//   ....[196]....
        /*0554*/ 	.word	0xffffffff


	//   ....[197]....
        /*0558*/ 	.word	0xffffffff


	//   ....[198]....
        /*055c*/ 	.word	0xffffffff


	//   ....[199]....
        /*0560*/ 	.word	0xffffffff


	//   ....[200]....
        /*0564*/ 	.word	0xffffffff


	//   ....[201]....
        /*0568*/ 	.word	0xffffffff


	//   ....[202]....
        /*056c*/ 	.word	0xffffffff


	//   ....[203]....
        /*0570*/ 	.word	0xffffffff


	//   ....[204]....
        /*0574*/ 	.word	0xffffffff


	//   ....[205]....
        /*0578*/ 	.word	0xffffffff


	//   ....[206]....
        /*057c*/ 	.word	0xffffffff


	//   ....[207]....
        /*0580*/ 	.word	0xffffffff


	//   ....[208]....
        /*0584*/ 	.word	0xffffffff


	//   ....[209]....
        /*0588*/ 	.word	0xffffffff


	//   ....[210]....
        /*058c*/ 	.word	0xffffffff


	//   ....[211]....
        /*0590*/ 	.word	0xffffffff


	//   ....[212]....
        /*0594*/ 	.word	0xffffffff


	//   ....[213]....
        /*0598*/ 	.word	0xffffffff


	//   ....[214]....
        /*059c*/ 	.word	0xffffffff


	//   ....[215]....
        /*05a0*/ 	.word	0x0500000f


	//   ....[216]....
        /*05a4*/ 	.word	0x0500000f


	//   ....[217]....
        /*05a8*/ 	.word	0x0500000f


	//   ....[218]....
        /*05ac*/ 	.word	0x0500000f


	//   ....[219]....
        /*05b0*/ 	.word	0x0500000f


	//   ....[220]....
        /*05b4*/ 	.word	0x0500000f


	//   ....[221]....
        /*05b8*/ 	.word	0x0500000f


	//   ....[222]....
        /*05bc*/ 	.word	0x0500000f


	//   ....[223]....
        /*05c0*/ 	.word	0x0500000f


	//   ....[224]....
        /*05c4*/ 	.word	0x0500000f


	//   ....[225]....
        /*05c8*/ 	.word	0x0500000f


	//   ....[226]....
        /*05cc*/ 	.word	0x0500000f


	//   ....[227]....
        /*05d0*/ 	.word	0x0500000f


	//   ....[228]....
        /*05d4*/ 	.word	0x0500000f


	//   ....[229]....
        /*05d8*/ 	.word	0x0500000f


	//   ....[230]....
        /*05dc*/ 	.word	0x0500000f


	//   ....[231]....
        /*05e0*/ 	.word	0x0500000f


	//   ....[232]....
        /*05e4*/ 	.word	0x0500000f


	//   ....[233]....
        /*05e8*/ 	.word	0x0500000f


	//   ....[234]....
        /*05ec*/ 	.word	0x0500000f


	//   ....[235]....
        /*05f0*/ 	.word	0x0500000f


	//   ....[236]....
        /*05f4*/ 	.word	0x0500000f


	//   ....[237]....
        /*05f8*/ 	.word	0x0500000f


	//   ....[238]....
        /*05fc*/ 	.word	0x0500000f


	//   ....[239]....
        /*0600*/ 	.word	0x0500000f


	//   ....[240]....
        /*0604*/ 	.word	0x0500000f


	//   ....[241]....
        /*0608*/ 	.word	0x0500000f


	//   ....[242]....
        /*060c*/ 	.word	0x0500000f


	//   ....[243]....
        /*0610*/ 	.word	0x0500000f


	//   ....[244]....
        /*0614*/ 	.word	0x0500000f


	//   ....[245]....
        /*0618*/ 	.word	0x0500000f


	//   ....[246]....
        /*061c*/ 	.word	0x0500000f


	//   ....[247]....
        /*0620*/ 	.word	0x0500000f


	//   ....[248]....
        /*0624*/ 	.word	0x0500000f


	//   ....[249]....
        /*0628*/ 	.word	0x0500000f


	//   ....[250]....
        /*062c*/ 	.word	0x0500000f


	//   ....[251]....
        /*0630*/ 	.word	0x0500000f


	//   ....[252]....
        /*0634*/ 	.word	0x0500000f


	//   ....[253]....
        /*0638*/ 	.word	0x0500000f


	//   ....[254]....
        /*063c*/ 	.word	0x0500000f


	//   ....[255]....
        /*0640*/ 	.word	0x0500000f


	//   ....[0]....
        /*0644*/ 	.word	0x0500000f


	//   ....[1]....
        /*0648*/ 	.word	0x0500000f


	//   ....[2]....
        /*064c*/ 	.word	0x0500000f


	//   ....[3]....
        /*0650*/ 	.word	0x0500000f


	//   ....[4]....
        /*0654*/ 	.word	0x0500000f


	//   ....[5]....
        /*0658*/ 	.word	0x0500000f


	//   ....[6]....
        /*065c*/ 	.word	0x0500000f


	//   ....[7]....
        /*0660*/ 	.word	0x0500000f


	//   ....[8]....
        /*0664*/ 	.word	0x0500000f


	//   ....[9]....
        /*0668*/ 	.word	0x0500000f


	//   ....[10]....
        /*066c*/ 	.word	0x0500000f


	//   ....[11]....
        /*0670*/ 	.word	0x0500000f


	//   ....[12]....
        /*0674*/ 	.word	0x0500000f


	//   ....[13]....
        /*0678*/ 	.word	0x0500000f


	//   ....[14]....
        /*067c*/ 	.word	0x0500000f


	//   ....[15]....
        /*0680*/ 	.word	0x0500000f


	//   ....[16]....
        /*0684*/ 	.word	0x0500000f


	//   ....[17]....
        /*0688*/ 	.word	0x0500000f


	//   ....[18]....
        /*068c*/ 	.word	0x0500000f


	//   ....[19]....
        /*0690*/ 	.word	0x0500000f


	//   ....[20]....
        /*0694*/ 	.word	0x0500000f


	//   ....[21]....
        /*0698*/ 	.word	0x0500000f


	//   ....[22]....
        /*069c*/ 	.word	0x0500000f


	//   ....[23]....
        /*06a0*/ 	.word	0x0500000f


	//   ....[24]....
        /*06a4*/ 	.word	0x0500000f


	//   ....[25]....
        /*06a8*/ 	.word	0x0500000f


	//   ....[26]....
        /*06ac*/ 	.word	0x0500000f


	//   ....[27]....
        /*06b0*/ 	.word	0x0500000f


	//   ....[28]....
        /*06b4*/ 	.word	0x0500000f


	//   ....[29]....
        /*06b8*/ 	.word	0x0500000f


	//   ....[30]....
        /*06bc*/ 	.word	0x0500000f


	//   ....[31]....
        /*06c0*/ 	.word	0x0500000f


	//   ....[32]....
        /*06c4*/ 	.word	0x0500000f


	//   ....[33]....
        /*06c8*/ 	.word	0x0500000f


	//   ....[34]....
        /*06cc*/ 	.word	0x0500000f


	//   ....[35]....
        /*06d0*/ 	.word	0x0500000f


	//   ....[36]....
        /*06d4*/ 	.word	0x0500000f


	//   ....[37]....
        /*06d8*/ 	.word	0x0500000f


	//   ....[38]....
        /*06dc*/ 	.word	0x0500000f


	//   ....[39]....
        /*06e0*/ 	.word	0x0500000f


	//   ....[40]....
        /*06e4*/ 	.word	0x0500000f


	//   ....[41]....
        /*06e8*/ 	.word	0x0500000f


	//   ....[42]....
        /*06ec*/ 	.word	0x0500000f


	//   ....[43]....
        /*06f0*/ 	.word	0x0500000f


	//   ....[44]....
        /*06f4*/ 	.word	0x0500000f


	//   ....[45]....
        /*06f8*/ 	.word	0x0500000f


	//   ....[46]....
        /*06fc*/ 	.word	0x0500000f


	//   ....[47]....
        /*0700*/ 	.word	0x0500000f


	//   ....[48]....
        /*0704*/ 	.word	0x0500000f


	//   ....[49]....
        /*0708*/ 	.word	0x0500000f


	//   ....[50]....
        /*070c*/ 	.word	0x0500000f


	//   ....[51]....
        /*0710*/ 	.word	0x0500000f


	//   ....[52]....
        /*0714*/ 	.word	0x0500000f


	//   ....[53]....
        /*0718*/ 	.word	0x0500000f


	//   ....[54]....
        /*071c*/ 	.word	0x0500000f


	//   ....[55]....
        /*0720*/ 	.word	0x0500000f


	//   ....[56]....
        /*0724*/ 	.word	0x0500000f


	//   ....[57]....
        /*0728*/ 	.word	0x0500000f


	//   ....[58]....
        /*072c*/ 	.word	0x0500000f


	//   ....[59]....
        /*0730*/ 	.word	0x0500000f


	//   ....[60]....
        /*0734*/ 	.word	0x0500000f


	//   ....[61]....
        /*0738*/ 	.word	0x0500000f


	//   ....[62]....
        /*073c*/ 	.word	0x0500000f


	//   ....[63]....
        /*0740*/ 	.word	0x0500000f


	//   ....[64]....
        /*0744*/ 	.word	0x0500000f


	//   ....[65]....
        /*0748*/ 	.word	0x0500000f


	//   ....[66]....
        /*074c*/ 	.word	0x0500000f


	//   ....[67]....
        /*0750*/ 	.word	0x0500000f


	//   ....[68]....
        /*0754*/ 	.word	0x0500000f


	//   ....[69]....
        /*0758*/ 	.word	0x0500000f


	//   ....[70]....
        /*075c*/ 	.word	0x0500000f


	//   ....[71]....
        /*0760*/ 	.word	0x0500000f


	//   ....[72]....
        /*0764*/ 	.word	0x0500000f


	//   ....[73]....
        /*0768*/ 	.word	0x0500000f


	//   ....[74]....
        /*076c*/ 	.word	0x0500000f


	//   ....[75]....
        /*0770*/ 	.word	0x0500000f


	//   ....[76]....
        /*0774*/ 	.word	0x0500000f


	//   ....[77]....
        /*0778*/ 	.word	0x0500000f


	//   ....[78]....
        /*077c*/ 	.word	0x0500000f


	//   ....[79]....
        /*0780*/ 	.word	0x0500000f


	//   ....[80]....
        /*0784*/ 	.word	0x0500000f


	//   ....[81]....
        /*0788*/ 	.word	0x0500000f


	//   ....[82]....
        /*078c*/ 	.word	0x0500000f


	//   ....[83]....
        /*0790*/ 	.word	0x0500000f


	//   ....[84]....
        /*0794*/ 	.word	0x0500000f


	//   ....[85]....
        /*0798*/ 	.word	0x0500000f


	//   ....[86]....
        /*079c*/ 	.word	0x0500000f


	//   ....[87]....
        /*07a0*/ 	.word	0x0500000f


	//   ....[88]....
        /*07a4*/ 	.word	0x0500000f


	//   ....[89]....
        /*07a8*/ 	.word	0x0500000f


	//   ....[90]....
        /*07ac*/ 	.word	0x0500000f


	//   ....[91]....
        /*07b0*/ 	.word	0x0500000f


	//   ....[92]....
        /*07b4*/ 	.word	0x0500000f


	//   ....[93]....
        /*07b8*/ 	.word	0x0500000f


	//   ....[94]....
        /*07bc*/ 	.word	0x0500000f


	//   ....[95]....
        /*07c0*/ 	.word	0x0500000f


	//   ....[96]....
        /*07c4*/ 	.word	0x0500000f


	//   ....[97]....
        /*07c8*/ 	.word	0x0500000f


	//   ....[98]....
        /*07cc*/ 	.word	0x0500000f


	//   ....[99]....
        /*07d0*/ 	.word	0x0500000f


	//   ....[100]....
        /*07d4*/ 	.word	0x0500000f


	//   ....[101]....
        /*07d8*/ 	.word	0x0500000f


	//   ....[102]....
        /*07dc*/ 	.word	0x0500000f


	//   ....[103]....
        /*07e0*/ 	.word	0x0500000f


	//   ....[104]....
        /*07e4*/ 	.word	0x0500000f


	//   ....[105]....
        /*07e8*/ 	.word	0x0500000f


	//   ....[106]....
        /*07ec*/ 	.word	0x0500000f


	//   ....[107]....
        /*07f0*/ 	.word	0x0500000f


	//   ....[108]....
        /*07f4*/ 	.word	0x0500000f


	//   ....[109]....
        /*07f8*/ 	.word	0x0500000f


	//   ....[110]....
        /*07fc*/ 	.word	0x0500000f


	//   ....[111]....
        /*0800*/ 	.word	0x0500000f


	//   ....[112]....
        /*0804*/ 	.word	0x0500000f


	//   ....[113]....
        /*0808*/ 	.word	0x0500000f


	//   ....[114]....
        /*080c*/ 	.word	0x0500000f


	//   ....[115]....
        /*0810*/ 	.word	0x0500000f


	//   ....[116]....
        /*0814*/ 	.word	0x0500000f


	//   ....[117]....
        /*0818*/ 	.word	0x0500000f


	//   ....[118]....
        /*081c*/ 	.word	0x0500000f


	//----- nvinfo : EIATTR_COOP_GROUP_INSTR_OFFSETS
	.align		4
.L_239:
        /*0820*/ 	.byte	0x04, 0x28
        /*0822*/ 	.short	(.L_241 - .L_240)


	//   ....[0]....
.L_240:
        /*0824*/ 	.word	0x00000070


	//   ....[1]....
        /*0828*/ 	.word	0x00000140


	//   ....[2]....
        /*082c*/ 	.word	0x00000190


	//   ....[3]....
        /*0830*/ 	.word	0x000003c0


	//   ....[4]....
        /*0834*/ 	.word	0x00000520


	//   ....[5]....
        /*0838*/ 	.word	0x00000640


	//   ....[6]....
        /*083c*/ 	.word	0x000007a0


	//   ....[7]....
        /*0840*/ 	.word	0x000035f0


	//   ....[8]....
        /*0844*/ 	.word	0x00003600


	//   ....[9]....
        /*0848*/ 	.word	0x000065a0


	//   ....[10]....
        /*084c*/ 	.word	0x000065b0


	//   ....[11]....
        /*0850*/ 	.word	0x000095e0


	//   ....[12]....
        /*0854*/ 	.word	0x000095f0


	//   ....[13]....
        /*0858*/ 	.word	0x00009a90


	//   ....[14]....
        /*085c*/ 	.word	0x00009ab0


	//   ....[15]....
        /*0860*/ 	.word	0x0000a990


	//   ....[16]....
        /*0864*/ 	.word	0x0000b280


	//   ....[17]....
        /*0868*/ 	.word	0x0000b290


	//   ....[18]....
        /*086c*/ 	.word	0x0000b2a0


	//   ....[19]....
        /*0870*/ 	.word	0x0000b2b0


	//   ....[20]....
        /*0874*/ 	.word	0x0000e8b0


	//   ....[21]....
        /*0878*/ 	.word	0x0000e8c0


	//   ....[22]....
        /*087c*/ 	.word	0x0000e8d0


	//   ....[23]....
        /*0880*/ 	.word	0x0000e8e0


	//   ....[24]....
        /*0884*/ 	.word	0x000126c0


	//   ....[25]....
        /*0888*/ 	.word	0x00013690


	//   ....[26]....
        /*088c*/ 	.word	0x00013e00


	//   ....[27]....
        /*0890*/ 	.word	0x00013ec0


	//   ....[28]....
        /*0894*/ 	.word	0x000147d0


	//   ....[29]....
        /*0898*/ 	.word	0x00014840


	//   ....[30]....
        /*089c*/ 	.word	0x00016340


	//   ....[31]....
        /*08a0*/ 	.word	0x00016b50


	//   ....[32]....
        /*08a4*/ 	.word	0x00017500


	//   ....[33]....
        /*08a8*/ 	.word	0x00017520


	//   ....[34]....
        /*08ac*/ 	.word	0x000181e0


	//   ....[35]....
        /*08b0*/ 	.word	0x00018200


	//   ....[36]....
        /*08b4*/ 	.word	0x0001a440


	//   ....[37]....
        /*08b8*/ 	.word	0x0001a4a0


	//   ....[38]....
        /*08bc*/ 	.word	0x0001a890


	//   ....[39]....
        /*08c0*/ 	.word	0x0001a8b0


	//   ....[40]....
        /*08c4*/ 	.word	0x0001c6b0


	//   ....[41]....
        /*08c8*/ 	.word	0x0001ce90


	//   ....[42]....
        /*08cc*/ 	.word	0x0001d840


	//   ....[43]....
        /*08d0*/ 	.word	0x0001d860


	//   ....[44]....
        /*08d4*/ 	.word	0x0001e4a0


	//   ....[45]....
        /*08d8*/ 	.word	0x0001e520


	//   ....[46]....
        /*08dc*/ 	.word	0x0001f7e0


	//   ....[47]....
        /*08e0*/ 	.word	0x0001f7f0


	//   ....[48]....
        /*08e4*/ 	.word	0x0001f870


	//   ....[49]....
        /*08e8*/ 	.word	0x0001f880


	//   ....[50]....
        /*08ec*/ 	.word	0x00020430


	//   ....[51]....
        /*08f0*/ 	.word	0x00020480


	//   ....[52]....
        /*08f4*/ 	.word	0x000204b0


	//   ....[53]....
        /*08f8*/ 	.word	0x000204e0


	//   ....[54]....
        /*08fc*/ 	.word	0x00020510


	//   ....[55]....
        /*0900*/ 	.word	0x00020540


	//   ....[56]....
        /*0904*/ 	.word	0x00020570


	//   ....[57]....
        /*0908*/ 	.word	0x000205a0


	//   ....[58]....
        /*090c*/ 	.word	0x000205d0


	//   ....[59]....
        /*0910*/ 	.word	0x00020600


	//   ....[60]....
        /*0914*/ 	.word	0x00020630


	//   ....[61]....
        /*0918*/ 	.word	0x00020660


	//   ....[62]....
        /*091c*/ 	.word	0x00020690


	//   ....[63]....
        /*0920*/ 	.word	0x000206c0


	//   ....[64]....
        /*0924*/ 	.word	0x000206f0


	//   ....[65]....
        /*0928*/ 	.word	0x00020720


	//   ....[66]....
        /*092c*/ 	.word	0x00020750


	//   ....[67]....
        /*0930*/ 	.word	0x00020780


	//   ....[68]....
        /*0934*/ 	.word	0x000207b0


	//   ....[69]....
        /*0938*/ 	.word	0x000207e0


	//   ....[70]....
        /*093c*/ 	.word	0x00020810


	//   ....[71]....
        /*0940*/ 	.word	0x00020840


	//   ....[72]....
        /*0944*/ 	.word	0x00020870


	//   ....[73]....
        /*0948*/ 	.word	0x000208a0


	//   ....[74]....
        /*094c*/ 	.word	0x000208d0


	//   ....[75]....
        /*0950*/ 	.word	0x00020900


	//   ....[76]....
        /*0954*/ 	.word	0x00020930


	//   ....[77]....
        /*0958*/ 	.word	0x00020960


	//   ....[78]....
        /*095c*/ 	.word	0x00020990


	//   ....[79]....
        /*0960*/ 	.word	0x000209c0


	//   ....[80]....
        /*0964*/ 	.word	0x000209f0


	//   ....[81]....
        /*0968*/ 	.word	0x00020a20


	//   ....[82]....
        /*096c*/ 	.word	0x00020a50


	//   ....[83]....
        /*0970*/ 	.word	0x00020a70


	//   ....[84]....
        /*0974*/ 	.word	0x00020a80


	//   ....[85]....
        /*0978*/ 	.word	0x00020a90


	//   ....[86]....
        /*097c*/ 	.word	0x00020ab0


	//   ....[87]....
        /*0980*/ 	.word	0x00020ae0


	//   ....[88]....
        /*0984*/ 	.word	0x00020b00


	//   ....[89]....
        /*0988*/ 	.word	0x00020b10


	//   ....[90]....
        /*098c*/ 	.word	0x00020b30


	//   ....[91]....
        /*0990*/ 	.word	0x00020b60


	//   ....[92]....
        /*0994*/ 	.word	0x00020b90


	//   ....[93]....
        /*0998*/ 	.word	0x00020bc0


	//   ....[94]....
        /*099c*/ 	.word	0x00020bf0


	//   ....[95]....
        /*09a0*/ 	.word	0x00020c20


	//   ....[96]....
        /*09a4*/ 	.word	0x00020c50


	//   ....[97]....
        /*09a8*/ 	.word	0x00020c70


	//   ....[98]....
        /*09ac*/ 	.word	0x00020c80


	//   ....[99]....
        /*09b0*/ 	.word	0x00020ca0


	//   ....[100]....
        /*09b4*/ 	.word	0x00020cd0


	//   ....[101]....
        /*09b8*/ 	.word	0x00020cf0


	//   ....[102]....
        /*09bc*/ 	.word	0x00020d10


	//   ....[103]....
        /*09c0*/ 	.word	0x00020d40


	//   ....[104]....
        /*09c4*/ 	.word	0x00020d70


	//   ....[105]....
        /*09c8*/ 	.word	0x00020d80


	//   ....[106]....
        /*09cc*/ 	.word	0x00020db0


	//   ....[107]....
        /*09d0*/ 	.word	0x00020de0


	//   ....[108]....
        /*09d4*/ 	.word	0x00020e10


	//   ....[109]....
        /*09d8*/ 	.word	0x00020e40


	//   ....[110]....
        /*09dc*/ 	.word	0x00020e70


	//   ....[111]....
        /*09e0*/ 	.word	0x00020ea0


	//   ....[112]....
        /*09e4*/ 	.word	0x00020ed0


	//   ....[113]....
        /*09e8*/ 	.word	0x00020f00


	//   ....[114]....
        /*09ec*/ 	.word	0x00021700


	//   ....[115]....
        /*09f0*/ 	.word	0x00021720


	//   ....[116]....
        /*09f4*/ 	.word	0x00021740


	//   ....[117]....
        /*09f8*/ 	.word	0x00021750


	//   ....[118]....
        /*09fc*/ 	.word	0x00021de0


	//   ....[119]....
        /*0a00*/ 	.word	0x00021df0


	//   ....[120]....
        /*0a04*/ 	.word	0x00021f20


	//   ....[121]....
        /*0a08*/ 	.word	0x00021f30


	//   ....[122]....
        /*0a0c*/ 	.word	0x00022060


	//   ....[123]....
        /*0a10*/ 	.word	0x00022070


	//   ....[124]....
        /*0a14*/ 	.word	0x000221a0


	//   ....[125]....
        /*0a18*/ 	.word	0x000221b0


	//   ....[126]....
        /*0a1c*/ 	.word	0x00022580


	//   ....[127]....
        /*0a20*/ 	.word	0x00022590


	//   ....[128]....
        /*0a24*/ 	.word	0x00022d00


	//   ....[129]....
        /*0a28*/ 	.word	0x00022d10


	//   ....[130]....
        /*0a2c*/ 	.word	0x00023b30


	//   ....[131]....
        /*0a30*/ 	.word	0x00023b40


	//   ....[132]....
        /*0a34*/ 	.word	0x00023c80


	//   ....[133]....
        /*0a38*/ 	.word	0x00023c90


	//   ....[134]....
        /*0a3c*/ 	.word	0x00023dc0


	//   ....[135]....
        /*0a40*/ 	.word	0x00023dd0


	//   ....[136]....
        /*0a44*/ 	.word	0x00023f00


	//   ....[137]....
        /*0a48*/ 	.word	0x00023f10


	//   ....[138]....
        /*0a4c*/ 	.word	0x00024090


	//   ....[139]....
        /*0a50*/ 	.word	0x00024280


	//   ....[140]....
        /*0a54*/ 	.word	0x000242b0


	//   ....[141]....
        /*0a58*/ 	.word	0x000242e0


	//   ....[142]....
        /*0a5c*/ 	.word	0x00024310


	//   ....[143]....
        /*0a60*/ 	.word	0x00024340


	//   ....[144]....
        /*0a64*/ 	.word	0x00024370


	//   ....[145]....
        /*0a68*/ 	.word	0x00024500


	//   ....[146]....
        /*0a6c*/ 	.word	0x00024530


	//   ....[147]....
        /*0a70*/ 	.word	0x00024560


	//   ....[148]....
        /*0a74*/ 	.word	0x00024590


	//   ....[149]....
        /*0a78*/ 	.word	0x000245c0


	//   ....[150]....
        /*0a7c*/ 	.word	0x000245f0


	//   ....[151]....
        /*0a80*/ 	.word	0x00024680


	//   ....[152]....
        /*0a84*/ 	.word	0x000246b0


	//   ....[153]....
        /*0a88*/ 	.word	0x000246c0


	//   ....[154]....
        /*0a8c*/ 	.word	0x00024700


	//   ....[155]....
        /*0a90*/ 	.word	0x00026040


	//   ....[156]....
        /*0a94*/ 	.word	0x000283c0


	//   ....[157]....
        /*0a98*/ 	.word	0x000283f0


	//   ....[158]....
        /*0a9c*/ 	.word	0x00028420


	//   ....[159]....
        /*0aa0*/ 	.word	0x000284b0


	//   ....[160]....
        /*0aa4*/ 	.word	0x000284f0


	//   ....[161]....
        /*0aa8*/ 	.word	0x00028500


	//   ....[162]....
        /*0aac*/ 	.word	0x00028540


	//   ....[163]....
        /*0ab0*/ 	.word	0x00028550


	//   ....[164]....
        /*0ab4*/ 	.word	0x00028910


	//   ....[165]....
        /*0ab8*/ 	.word	0x00028940


	//   ....[166]....
        /*0abc*/ 	.word	0x00028a10


	//   ....[167]....
        /*0ac0*/ 	.word	0x00028a30


	//   ....[168]....
        /*0ac4*/ 	.word	0x00028ac0


	//   ....[169]....
        /*0ac8*/ 	.word	0x00028ad0


	//   ....[170]....
        /*0acc*/ 	.word	0x00028ae0


	//   ....[171]....
        /*0ad0*/ 	.word	0x00028b70


	//   ....[172]....
        /*0ad4*/ 	.word	0x000292d0


	//   ....[173]....
        /*0ad8*/ 	.word	0x00029300


	//   ....[174]....
        /*0adc*/ 	.word	0x000293c0


	//   ....[175]....
        /*0ae0*/ 	.word	0x000293e0


	//   ....[176]....
        /*0ae4*/ 	.word	0x00029480


	//   ....[177]....
        /*0ae8*/ 	.word	0x000294a0


	//   ....[178]....
        /*0aec*/ 	.word	0x000294b0


	//   ....[179]....
        /*0af0*/ 	.word	0x00029540


	//   ....[180]....
        /*0af4*/ 	.word	0x00029c50


	//   ....[181]....
        /*0af8*/ 	.word	0x00029c70


	//   ....[182]....
        /*0afc*/ 	.word	0x00029ce0


	//   ....[183]....
        /*0b00*/ 	.word	0x00029cf0


	//   ....[184]....
        /*0b04*/ 	.word	0x00029d40


	//   ....[185]....
        /*0b08*/ 	.word	0x00029d50


	//   ....[186]....
        /*0b0c*/ 	.word	0x00029d60


	//   ....[187]....
        /*0b10*/ 	.word	0x00029db0


	//   ....[188]....
        /*0b14*/ 	.word	0x0002a0e0


	//   ....[189]....
        /*0b18*/ 	.word	0x0002a100


	//   ....[190]....
        /*0b1c*/ 	.word	0x0002a110


	//   ....[191]....
        /*0b20*/ 	.word	0x0002a170


	//   ....[192]....
        /*0b24*/ 	.word	0x0002a180


	//   ....[193]....
        /*0b28*/ 	.word	0x0002a1e0


	//   ....[194]....
        /*0b2c*/ 	.word	0x0002a210


	//   ....[195]....
        /*0b30*/ 	.word	0x0002a250


	//   ....[196]....
        /*0b34*/ 	.word	0x0002b320


	//   ....[197]....
        /*0b38*/ 	.word	0x0002b350


	//   ....[198]....
        /*0b3c*/ 	.word	0x0002b3b0


	//   ....[199]....
        /*0b40*/ 	.word	0x0002b3e0


	//   ....[200]....
        /*0b44*/ 	.word	0x0002b410


	//   ....[201]....
        /*0b48*/ 	.word	0x0002b440


	//   ....[202]....
        /*0b4c*/ 	.word	0x0002b470


	//   ....[203]....
        /*0b50*/ 	.word	0x0002b4a0


	//   ....[204]....
        /*0b54*/ 	.word	0x0002b640


	//   ....[205]....
        /*0b58*/ 	.word	0x0002b670


	//   ....[206]....
        /*0b5c*/ 	.word	0x0002b6a0


	//   ....[207]....
        /*0b60*/ 	.word	0x0002b6d0


	//   ....[208]....
        /*0b64*/ 	.word	0x0002b700


	//   ....[209]....
        /*0b68*/ 	.word	0x0002b730


	//   ....[210]....
        /*0b6c*/ 	.word	0x0002b7f0


	//   ....[211]....
        /*0b70*/ 	.word	0x0002b810


	//   ....[212]....
        /*0b74*/ 	.word	0x0002b830


	//   ....[213]....
        /*0b78*/ 	.word	0x0002b890


	//   ....[214]....
        /*0b7c*/ 	.word	0x0002c2e0


	//   ....[215]....
        /*0b80*/ 	.word	0x0002c680


	//   ....[216]....
        /*0b84*/ 	.word	0x0002c710


	//   ....[217]....
        /*0b88*/ 	.word	0x0002c800


	//   ....[218]....
        /*0b8c*/ 	.word	0x0002c890


	//   ....[219]....
        /*0b90*/ 	.word	0x0002c970


	//   ....[220]....
        /*0b94*/ 	.word	0x0002ca00


	//   ....[221]....
        /*0b98*/ 	.word	0x0002cb30


	//   ....[222]....
        /*0b9c*/ 	.word	0x0002cbd0


	//   ....[223]....
        /*0ba0*/ 	.word	0x0002cc60


	//   ....[224]....
        /*0ba4*/ 	.word	0x0002ccb0


	//   ....[225]....
        /*0ba8*/ 	.word	0x0002cd00


	//   ....[226]....
        /*0bac*/ 	.word	0x0002cde0


	//   ....[227]....
        /*0bb0*/ 	.word	0x0002ce70


	//   ....[228]....
        /*0bb4*/ 	.word	0x0002cec0


	//   ....[229]....
        /*0bb8*/ 	.word	0x0002cf10


	//   ....[230]....
        /*0bbc*/ 	.word	0x0002d2b0


	//   ....[231]....
        /*0bc0*/ 	.word	0x0002d3d0


	//   ....[232]....
        /*0bc4*/ 	.word	0x0002d500


	//   ....[233]....
        /*0bc8*/ 	.word	0x0002d620


	//   ....[234]....
        /*0bcc*/ 	.word	0x0002d740


	//   ....[235]....
        /*0bd0*/ 	.word	0x0002d820


	//   ....[236]....
        /*0bd4*/ 	.word	0x0002d880


	//   ....[237]....
        /*0bd8*/ 	.word	0x0002d8d0


	//   ....[238]....
        /*0bdc*/ 	.word	0x0002d950


	//   ....[239]....
        /*0be0*/ 	.word	0x0002d9b0


	//   ....[240]....
        /*0be4*/ 	.word	0x0002da10


	//   ....[241]....
        /*0be8*/ 	.word	0x0002da60


	//   ....[242]....
        /*0bec*/ 	.word	0x0002daf0


	//   ....[243]....
        /*0bf0*/ 	.word	0x0002db60


	//   ....[244]....
        /*0bf4*/ 	.word	0x0002dbc0


	//   ....[245]....
        /*0bf8*/ 	.word	0x0002dc10


	//   ....[246]....
        /*0bfc*/ 	.word	0x0002dc80


	//   ....[247]....
        /*0c00*/ 	.word	0x0002dcd0


	//   ....[248]....
        /*0c04*/ 	.word	0x0002dd30


	//   ....[249]....
        /*0c08*/ 	.word	0x0002dd80


	//   ....[250]....
        /*0c0c*/ 	.word	0x0002dde0


	//   ....[251]....
        /*0c10*/ 	.word	0x0002de30


	//   ....[252]....
        /*0c14*/ 	.word	0x0002de90


	//   ....[253]....
        /*0c18*/ 	.word	0x0002df00


	//   ....[254]....
        /*0c1c*/ 	.word	0x0002df60


	//   ....[255]....
        /*0c20*/ 	.word	0x0002dfb0


	//   ....[0]....
        /*0c24*/ 	.word	0x0002e030


	//   ....[1]....
        /*0c28*/ 	.word	0x0002e080


	//   ....[2]....
        /*0c2c*/ 	.word	0x0002e0f0


	//   ....[3]....
        /*0c30*/ 	.word	0x0002e150


	//   ....[4]....
        /*0c34*/ 	.word	0x0002e1c0


	//   ....[5]....
        /*0c38*/ 	.word	0x0002e220


	//   ....[6]....
        /*0c3c*/ 	.word	0x0002e2a0


	//   ....[7]....
        /*0c40*/ 	.word	0x0002e320


	//   ....[8]....
        /*0c44*/ 	.word	0x0002e3b0


	//   ....[9]....
        /*0c48*/ 	.word	0x0002e410


	//   ....[10]....
        /*0c4c*/ 	.word	0x0002e490


	//   ....[11]....
        /*0c50*/ 	.word	0x0002e4e0


	//   ....[12]....
        /*0c54*/ 	.word	0x0002e570


	//   ....[13]....
        /*0c58*/ 	.word	0x0002e5c0


	//   ....[14]....
        /*0c5c*/ 	.word	0x0002e650


	//   ....[15]....
        /*0c60*/ 	.word	0x0002e6b0


	//   ....[16]....
        /*0c64*/ 	.word	0x0002e710


	//   ....[17]....
        /*0c68*/ 	.word	0x0002e760


	//   ....[18]....
        /*0c6c*/ 	.word	0x0002e7d0


	//   ....[19]....
        /*0c70*/ 	.word	0x0002e830


	//   ....[20]....
        /*0c74*/ 	.word	0x0002e890


	//   ....[21]....
        /*0c78*/ 	.word	0x0002e8e0


	//   ....[22]....
        /*0c7c*/ 	.word	0x0002e950


	//   ....[23]....
        /*0c80*/ 	.word	0x0002e9b0


	//   ....[24]....
        /*0c84*/ 	.word	0x0002ea10


	//   ....[25]....
        /*0c88*/ 	.word	0x0002ea60


	//   ....[26]....
        /*0c8c*/ 	.word	0x0002ead0


	//   ....[27]....
        /*0c90*/ 	.word	0x0002eb30


	//   ....[28]....
        /*0c94*/ 	.word	0x0002ebc0


	//   ....[29]....
        /*0c98*/ 	.word	0x0002ec20


	//   ....[30]....
        /*0c9c*/ 	.word	0x0002ecb0


	//   ....[31]....
        /*0ca0*/ 	.word	0x0002ed20


	//   ....[32]....
        /*0ca4*/ 	.word	0x0002edb0


	//   ....[33]....
        /*0ca8*/ 	.word	0x0002ee00


	//   ....[34]....
        /*0cac*/ 	.word	0x0002ee80


	//   ....[35]....
        /*0cb0*/ 	.word	0x0002eef0


	//   ....[36]....
        /*0cb4*/ 	.word	0x0002ef50


	//   ....[37]....
        /*0cb8*/ 	.word	0x0002efa0


	//   ....[38]....
        /*0cbc*/ 	.word	0x0002f020


	//   ....[39]....
        /*0cc0*/ 	.word	0x0002f070


	//   ....[40]....
        /*0cc4*/ 	.word	0x0002f100


	//   ....[41]....
        /*0cc8*/ 	.word	0x0002f190


	//   ....[42]....
        /*0ccc*/ 	.word	0x0002f220


	//   ....[43]....
        /*0cd0*/ 	.word	0x0002f2b0


	//   ....[44]....
        /*0cd4*/ 	.word	0x0002f340


	//   ....[45]....
        /*0cd8*/ 	.word	0x0002f3d0


	//   ....[46]....
        /*0cdc*/ 	.word	0x0002f450


	//   ....[47]....
        /*0ce0*/ 	.word	0x0002f4a0


	//   ....[48]....
        /*0ce4*/ 	.word	0x0002f530


	//   ....[49]....
        /*0ce8*/ 	.word	0x0002f5c0


	//   ....[50]....
        /*0cec*/ 	.word	0x0002f640


	//   ....[51]....
        /*0cf0*/ 	.word	0x0002f690


	//   ....[52]....
        /*0cf4*/ 	.word	0x0002f720


	//   ....[53]....
        /*0cf8*/ 	.word	0x0002f7b0


	//   ....[54]....
        /*0cfc*/ 	.word	0x0002f840


	//   ....[55]....
        /*0d00*/ 	.word	0x0002f8d0


	//   ....[56]....
        /*0d04*/ 	.word	0x0002f960


	//   ....[57]....
        /*0d08*/ 	.word	0x0002f9f0


	//   ....[58]....
        /*0d0c*/ 	.word	0x0002fab0


	//   ....[59]....
        /*0d10*/ 	.word	0x0002fd90


	//   ....[60]....
        /*0d14*/ 	.word	0x0002fe90


	//   ....[61]....
        /*0d18*/ 	.word	0x0002ff50


	//   ....[62]....
        /*0d1c*/ 	.word	0x0002ffb0


	//   ....[63]....
        /*0d20*/ 	.word	0x000300a0


	//   ....[64]....
        /*0d24*/ 	.word	0x00030140


	//   ....[65]....
        /*0d28*/ 	.word	0x00030210


	//   ....[66]....
        /*0d2c*/ 	.word	0x000302b0


	//   ....[67]....
        /*0d30*/ 	.word	0x00030390


	//   ....[68]....
        /*0d34*/ 	.word	0x000304d0


	//   ....[69]....
        /*0d38*/ 	.word	0x000305a0


	//   ....[70]....
        /*0d3c*/ 	.word	0x000306b0


	//   ....[71]....
        /*0d40*/ 	.word	0x00030770


	//   ....[72]....
        /*0d44*/ 	.word	0x000307d0


	//   ....[73]....
        /*0d48*/ 	.word	0x000308d0


	//   ....[74]....
        /*0d4c*/ 	.word	0x00030930


	//   ....[75]....
        /*0d50*/ 	.word	0x000309d0


	//   ....[76]....
        /*0d54*/ 	.word	0x00030af0


	//   ....[77]....
        /*0d58*/ 	.word	0x00030b60


	//   ....[78]....
        /*0d5c*/ 	.word	0x00030bc0


	//   ....[79]....
        /*0d60*/ 	.word	0x00030cd0


	//   ....[80]....
        /*0d64*/ 	.word	0x00030d30


	//   ....[81]....
        /*0d68*/ 	.word	0x00030e50


	//   ....[82]....
        /*0d6c*/ 	.word	0x00030eb0


	//   ....[83]....
        /*0d70*/ 	.word	0x00030f50


	//   ....[84]....
        /*0d74*/ 	.word	0x000310f0


	//   ....[85]....
        /*0d78*/ 	.word	0x000311a0


	//   ....[86]....
        /*0d7c*/ 	.word	0x00031200


	//   ....[87]....
        /*0d80*/ 	.word	0x000312c0


	//   ....[88]....
        /*0d84*/ 	.word	0x00031320


	//   ....[89]....
        /*0d88*/ 	.word	0x000313e0


	//   ....[90]....
        /*0d8c*/ 	.word	0x00031440


	//   ....[91]....
        /*0d90*/ 	.word	0x00031500


	//   ....[92]....
        /*0d94*/ 	.word	0x000315f0


	//   ....[93]....
        /*0d98*/ 	.word	0x00031690


	//   ....[94]....
        /*0d9c*/ 	.word	0x000316f0


	//   ....[95]....
        /*0da0*/ 	.word	0x000317c0


	//   ....[96]....
        /*0da4*/ 	.word	0x00031820


	//   ....[97]....
        /*0da8*/ 	.word	0x000318f0


	//   ....[98]....
        /*0dac*/ 	.word	0x00031950


	//   ....[99]....
        /*0db0*/ 	.word	0x00031a20


	//   ....[100]....
        /*0db4*/ 	.word	0x00031c00


	//   ....[101]....
        /*0db8*/ 	.word	0x00031ca0


	//   ....[102]....
        /*0dbc*/ 	.word	0x00031e10


	//   ....[103]....
        /*0dc0*/ 	.word	0x00031e80


	//   ....[104]....
        /*0dc4*/ 	.word	0x00031ef0


	//   ....[105]....
        /*0dc8*/ 	.word	0x00031f60


	//   ....[106]....
        /*0dcc*/ 	.word	0x00031fd0


	//   ....[107]....
        /*0dd0*/ 	.word	0x00032050


	//   ....[108]....
        /*0dd4*/ 	.word	0x000320d0


	//   ....[109]....
        /*0dd8*/ 	.word	0x00032160


	//   ....[110]....
        /*0ddc*/ 	.word	0x000321d0


	//   ....[111]....
        /*0de0*/ 	.word	0x00032240


	//   ....[112]....
        /*0de4*/ 	.word	0x000322b0


	//   ....[113]....
        /*0de8*/ 	.word	0x00032330


	//   ....[114]....
        /*0dec*/ 	.word	0x000323a0


	//   ....[115]....
        /*0df0*/ 	.word	0x00032450


	//   ....[116]....
        /*0df4*/ 	.word	0x000324a0


	//   ....[117]....
        /*0df8*/ 	.word	0x00032530


	//   ....[118]....
        /*0dfc*/ 	.word	0x00032660


	//----- nvinfo : EIATTR_REG_RECONFIG
	.align		4
.L_241:
        /*0e00*/ 	.byte	0x01, 0x54
	.zero		2


	//----- nvinfo : EIATTR_SYSCALL_OFFSETS
	.align		4
        /*0e04*/ 	.byte	0x04, 0x46
        /*0e06*/ 	.short	(.L_243 - .L_242)


	//   ....[0]....
.L_242:
        /*0e08*/ 	.word	0x000023b0


	//   ....[1]....
        /*0e0c*/ 	.word	0x00002500


	//   ....[2]....
        /*0e10*/ 	.word	0x0000ab20


	//   ....[3]....
        /*0e14*/ 	.word	0x0000b060


	//   ....[4]....
        /*0e18*/ 	.word	0x000278f0


	//   ....[5]....
        /*0e1c*/ 	.word	0x00027a60


	//   ....[6]....
        /*0e20*/ 	.word	0x00027bb0


	//   ....[7]....
        /*0e24*/ 	.word	0x00027cf0


	//   ....[8]....
        /*0e28*/ 	.word	0x00028f60


	//----- nvinfo : EIATTR_MBARRIER_INSTR_OFFSETS
	.align		4
.L_243:
        /*0e2c*/ 	.byte	0x04, 0x39
        /*0e2e*/ 	.short	(.L_245 - .L_244)


	//   ....[0]....
.L_244:
        /*0e30*/ 	.word	0x00000270
        /*0e34*/ 	.word	0x000000ff
        /*0e38*/ 	.word	0x00022800
        /*0e3c*/ 	.short	0x0100
        /*0e3e*/ 	.byte	0x08
	.zero		1


	//   ....[1]....
        /*0e40*/ 	.word	0x00000280
        /*0e44*/ 	.word	0x000000ff
        /*0e48*/ 	.word	0x00022820
        /*0e4c*/ 	.short	0x0100
        /*0e4e*/ 	.byte	0x08
	.zero		1


	//   ....[2]....
        /*0e50*/ 	.word	0x00000370
        /*0e54*/ 	.word	0x000000ff
        /*0e58*/ 	.word	0x00022830
        /*0e5c*/ 	.short	0x0100
        /*0e5e*/ 	.byte	0x08
	.zero		1


	//   ....[3]....
        /*0e60*/ 	.word	0x00000380
        /*0e64*/ 	.word	0x000000ff
        /*0e68*/ 	.word	0x00022840
        /*0e6c*/ 	.short	0x0100
        /*0e6e*/ 	.byte	0x08
	.zero		1


	//   ....[4]....
        /*0e70*/ 	.word	0x00000390
        /*0e74*/ 	.word	0x000000ff
        /*0e78*/ 	.word	0x00022838
        /*0e7c*/ 	.short	0x0100
        /*0e7e*/ 	.byte	0x08
	.zero		1


	//   ....[5]....
        /*0e80*/ 	.word	0x000003a0
        /*0e84*/ 	.word	0x000000ff
        /*0e88*/ 	.word	0x00022848
        /*0e8c*/ 	.short	0x0100
        /*0e8e*/ 	.byte	0x08
	.zero		1


	//   ....[6]....
        /*0e90*/ 	.word	0x000004d0
        /*0e94*/ 	.word	0x000000ff
        /*0e98*/ 	.word	0x00022850
        /*0e9c*/ 	.short	0x0100
        /*0e9e*/ 	.byte	0x08
	.zero		1


	//   ....[7]....
        /*0ea0*/ 	.word	0x000004e0
        /*0ea4*/ 	.word	0x000000ff
        /*0ea8*/ 	.word	0x00022860
        /*0eac*/ 	.short	0x0100
        /*0eae*/ 	.byte	0x08
	.zero		1


	//   ....[8]....
        /*0eb0*/ 	.word	0x000004f0
        /*0eb4*/ 	.word	0x000000ff
        /*0eb8*/ 	.word	0x00022858
        /*0ebc*/ 	.short	0x0100
        /*0ebe*/ 	.byte	0x08
	.zero		1


	//   ....[9]....
        /*0ec0*/ 	.word	0x00000500
        /*0ec4*/ 	.word	0x000000ff
        /*0ec8*/ 	.word	0x00022868
        /*0ecc*/ 	.short	0x0100
        /*0ece*/ 	.byte	0x08
	.zero		1


	//   ....[10]....
        /*0ed0*/ 	.word	0x000005f0
        /*0ed4*/ 	.word	0x000000ff
        /*0ed8*/ 	.word	0x00022870
        /*0edc*/ 	.short	0x0100
        /*0ede*/ 	.byte	0x06
	.zero		1


	//   ....[11]....
        /*0ee0*/ 	.word	0x00000600
        /*0ee4*/ 	.word	0x000000ff
        /*0ee8*/ 	.word	0x00022880
        /*0eec*/ 	.short	0x0100
        /*0eee*/ 	.byte	0x06
	.zero		1


	//   ....[12]....
        /*0ef0*/ 	.word	0x00000610
        /*0ef4*/ 	.word	0x000000ff
        /*0ef8*/ 	.word	0x00022878
        /*0efc*/ 	.short	0x0100
        /*0efe*/ 	.byte	0x06
	.zero		1


	//   ....[13]....
        /*0f00*/ 	.word	0x00000620
        /*0f04*/ 	.word	0x000000ff
        /*0f08*/ 	.word	0x00022888
        /*0f0c*/ 	.short	0x0100
        /*0f0e*/ 	.byte	0x06
	.zero		1


	//   ....[14]....
        /*0f10*/ 	.word	0x00000750
        /*0f14*/ 	.word	0x000000ff
        /*0f18*/ 	.word	0x00022890
        /*0f1c*/ 	.short	0x0100
        /*0f1e*/ 	.byte	0x08
	.zero		1


	//   ....[15]....
        /*0f20*/ 	.word	0x00000760
        /*0f24*/ 	.word	0x000000ff
        /*0f28*/ 	.word	0x000228a0
        /*0f2c*/ 	.short	0x0100
        /*0f2e*/ 	.byte	0x08
	.zero		1


	//   ....[16]....
        /*0f30*/ 	.word	0x00000770
        /*0f34*/ 	.word	0x000000ff
        /*0f38*/ 	.word	0x00022898
        /*0f3c*/ 	.short	0x0100
        /*0f3e*/ 	.byte	0x08
	.zero		1


	//   ....[17]....
        /*0f40*/ 	.word	0x00000780
        /*0f44*/ 	.word	0x000000ff
        /*0f48*/ 	.word	0x000228a8
        /*0f4c*/ 	.short	0x0100
        /*0f4e*/ 	.byte	0x08
	.zero		1


	//   ....[18]....
        /*0f50*/ 	.word	0x000008c0
        /*0f54*/ 	.word	0x000000ff
        /*0f58*/ 	.word	0x000228b0
        /*0f5c*/ 	.short	0x0100
        /*0f5e*/ 	.byte	0x08
	.zero		1


	//   ....[19]....
        /*0f60*/ 	.word	0x000008d0
        /*0f64*/ 	.word	0x000000ff
        /*0f68*/ 	.word	0x000228c0
        /*0f6c*/ 	.short	0x0100
        /*0f6e*/ 	.byte	0x08
	.zero		1


	//   ....[20]....
        /*0f70*/ 	.word	0x000008e0
        /*0f74*/ 	.word	0x000000ff
        /*0f78*/ 	.word	0x000228b8
        /*0f7c*/ 	.short	0x0100
        /*0f7e*/ 	.byte	0x08
	.zero		1


	//   ....[21]....
        /*0f80*/ 	.word	0x000008f0
        /*0f84*/ 	.word	0x000000ff
        /*0f88*/ 	.word	0x000228c8
        /*0f8c*/ 	.short	0x0100
        /*0f8e*/ 	.byte	0x08
	.zero		1


	//   ....[22]....
        /*0f90*/ 	.word	0x000035a0
        /*0f94*/ 	.word	0x00000053
        /*0f98*/ 	.word	0x00022890
        /*0f9c*/ 	.short	0x010a
        /*0f9e*/ 	.byte	0x3f
	.zero		1


	//   ....[23]....
        /*0fa0*/ 	.word	0x00006550
        /*0fa4*/ 	.word	0x00000053
        /*0fa8*/ 	.word	0x00022890
        /*0fac*/ 	.short	0x010a
        /*0fae*/ 	.byte	0x3f
	.zero		1


	//   ....[24]....
        /*0fb0*/ 	.word	0x00009450
        /*0fb4*/ 	.word	0x00000053
        /*0fb8*/ 	.word	0x00022890
        /*0fbc*/ 	.short	0x010a
        /*0fbe*/ 	.byte	0x3f
	.zero		1


	//   ....[25]....
        /*0fc0*/ 	.word	0x00009900
        /*0fc4*/ 	.word	0x00000004
        /*0fc8*/ 	.word	0x00000000
        /*0fcc*/ 	.short	0x0101
        /*0fce*/ 	.byte	0x3f
	.zero		1


	//   ....[26]....
        /*0fd0*/ 	.word	0x00009940
        /*0fd4*/ 	.word	0x00000053
        /*0fd8*/ 	.word	0x000228b0
        /*0fdc*/ 	.short	0x010a
        /*0fde*/ 	.byte	0x3f
	.zero		1


	//   ....[27]....
        /*0fe0*/ 	.word	0x00009eb0
        /*0fe4*/ 	.word	0x00000053
        /*0fe8*/ 	.word	0x00000000
        /*0fec*/ 	.short	0x0101
        /*0fee*/ 	.byte	0x3f
	.zero		1


	//   ....[28]....
        /*0ff0*/ 	.word	0x0000ade0
        /*0ff4*/ 	.word	0x00000010
        /*0ff8*/ 	.word	0x00022800
        /*0ffc*/ 	.short	0x010a
        /*0ffe*/ 	.byte	0x3f
	.zero		1


	//   ....[29]....
        /*1000*/ 	.word	0x0000ae30
        /*1004*/ 	.word	0x00000010
        /*1008*/ 	.word	0x00022800
        /*100c*/ 	.short	0x010a
        /*100e*/ 	.byte	0x3f
	.zero		1


	//   ....[30]....
        /*1010*/ 	.word	0x0000b820
        /*1014*/ 	.word	0x00000010
        /*1018*/ 	.word	0x00022800
        /*101c*/ 	.short	0x010a
        /*101e*/ 	.byte	0x3f
	.zero		1


	//   ....[31]....
        /*1020*/ 	.word	0x0000ed10
        /*1024*/ 	.word	0x00000010
        /*1028*/ 	.word	0x00022800
        /*102c*/ 	.short	0x010a
        /*102e*/ 	.byte	0x3f
	.zero		1


	//   ....[32]....
        /*1030*/ 	.word	0x00011de0
        /*1034*/ 	.word	0x0000000c
        /*1038*/ 	.word	0x00022830
        /*103c*/ 	.short	0x010a
        /*103e*/ 	.byte	0x3f
	.zero		1


	//   ....[33]....
        /*1040*/ 	.word	0x00011e20
        /*1044*/ 	.word	0x0000000c
        /*1048*/ 	.word	0x00022830
        /*104c*/ 	.short	0x010a
        /*104e*/ 	.byte	0x3f
	.zero		1


	//   ....[34]....
        /*1050*/ 	.word	0x00012710
        /*1054*/ 	.word	0x00000008
        /*1058*/ 	.word	0x00000000
        /*105c*/ 	.short	0x0101
        /*105e*/ 	.byte	0x3f
	.zero		1


	//   ....[35]....
        /*1060*/ 	.word	0x00015a40
        /*1064*/ 	.word	0x00000007
        /*1068*/ 	.word	0x00022830
        /*106c*/ 	.short	0x010a
        /*106e*/ 	.byte	0x3f
	.zero		1


	//   ....[36]....
        /*1070*/ 	.word	0x00015a90
        /*1074*/ 	.word	0x00000007
        /*1078*/ 	.word	0x00022830
        /*107c*/ 	.short	0x010a
        /*107e*/ 	.byte	0x3f
	.zero		1


	//   ....[37]....
        /*1080*/ 	.word	0x00015de0
        /*1084*/ 	.word	0x00000007
        /*1088*/ 	.word	0x00022850
        /*108c*/ 	.short	0x010a
        /*108e*/ 	.byte	0x3f
	.zero		1


	//   ....[38]....
        /*1090*/ 	.word	0x00015e20
        /*1094*/ 	.word	0x00000007
        /*1098*/ 	.word	0x00022850
        /*109c*/ 	.short	0x010a
        /*109e*/ 	.byte	0x3f
	.zero		1


	//   ....[39]....
        /*10a0*/ 	.word	0x000165c0
        /*10a4*/ 	.word	0x00000006
        /*10a8*/ 	.word	0x00000000
        /*10ac*/ 	.short	0x0101
        /*10ae*/ 	.byte	0x3f
	.zero		1


	//   ....[40]....
        /*10b0*/ 	.word	0x00018b80
        /*10b4*/ 	.word	0x00000016
        /*10b8*/ 	.word	0x00000000
        /*10bc*/ 	.short	0x0101
        /*10be*/ 	.byte	0x3f
	.zero		1


	//   ....[41]....
        /*10c0*/ 	.word	0x00019520
        /*10c4*/ 	.word	0x00000007
        /*10c8*/ 	.word	0x00022830
        /*10cc*/ 	.short	0x010a
        /*10ce*/ 	.byte	0x3f
	.zero		1


	//   ....[42]....
        /*10d0*/ 	.word	0x00019570
        /*10d4*/ 	.word	0x00000007
        /*10d8*/ 	.word	0x00022830
        /*10dc*/ 	.short	0x010a
        /*10de*/ 	.byte	0x3f
	.zero		1


	//   ....[43]....
        /*10e0*/ 	.word	0x000198f0
        /*10e4*/ 	.word	0x00000007
        /*10e8*/ 	.word	0x00022850
        /*10ec*/ 	.short	0x010a
        /*10ee*/ 	.byte	0x3f
	.zero		1


	//   ....[44]....
        /*10f0*/ 	.word	0x00019930
        /*10f4*/ 	.word	0x00000007
        /*10f8*/ 	.word	0x00022850
        /*10fc*/ 	.short	0x010a
        /*10fe*/ 	.byte	0x3f
	.zero		1


	//   ....[45]....
        /*1100*/ 	.word	0x00019cc0
        /*1104*/ 	.word	0x0000000a
        /*1108*/ 	.word	0x00000000
        /*110c*/ 	.short	0x0101
        /*110e*/ 	.byte	0x3f
	.zero		1


	//   ....[46]....
        /*1110*/ 	.word	0x0001b640
        /*1114*/ 	.word	0x0000000f
        /*1118*/ 	.word	0x00000000
        /*111c*/ 	.short	0x0101
        /*111e*/ 	.byte	0x3f
	.zero		1


	//   ....[47]....
        /*1120*/ 	.word	0x0001bd50
        /*1124*/ 	.word	0x00000007
        /*1128*/ 	.word	0x00022830
        /*112c*/ 	.short	0x010a
        /*112e*/ 	.byte	0x3f
	.zero		1


	//   ....[48]....
        /*1130*/ 	.word	0x0001bda0
        /*1134*/ 	.word	0x00000007
        /*1138*/ 	.word	0x00022830
        /*113c*/ 	.short	0x010a
        /*113e*/ 	.byte	0x3f
	.zero		1


	//   ....[49]....
        /*1140*/ 	.word	0x0001c120
        /*1144*/ 	.word	0x00000007
        /*1148*/ 	.word	0x00022850
        /*114c*/ 	.short	0x010a
        /*114e*/ 	.byte	0x3f
	.zero		1


	//   ....[50]....
        /*1150*/ 	.word	0x0001c160
        /*1154*/ 	.word	0x00000007
        /*1158*/ 	.word	0x00022850
        /*115c*/ 	.short	0x010a
        /*115e*/ 	.byte	0x3f
	.zero		1


	//   ....[51]....
        /*1160*/ 	.word	0x0001c8c0
        /*1164*/ 	.word	0x00000007
        /*1168*/ 	.word	0x00000000
        /*116c*/ 	.short	0x0101
        /*116e*/ 	.byte	0x3f
	.zero		1


	//   ....[52]....
        /*1170*/ 	.word	0x0001eeb0
        /*1174*/ 	.word	0x0000000e
        /*1178*/ 	.word	0x00000000
        /*117c*/ 	.short	0x0101
        /*117e*/ 	.byte	0x3f
	.zero		1


	//   ....[53]....
        /*1180*/ 	.word	0x0001f500
        /*1184*/ 	.word	0x00000002
        /*1188*/ 	.word	0x00022850
        /*118c*/ 	.short	0x010a
        /*118e*/ 	.byte	0x3f
	.zero		1


	//   ....[54]....
        /*1190*/ 	.word	0x0001f580
        /*1194*/ 	.word	0x00000002
        /*1198*/ 	.word	0x00022850
        /*119c*/ 	.short	0x010a
        /*119e*/ 	.byte	0x3f
	.zero		1


	//   ....[55]....
        /*11a0*/ 	.word	0x0001fb40
        /*11a4*/ 	.word	0x00000003
        /*11a8*/ 	.word	0x00000000
        /*11ac*/ 	.short	0x0101
        /*11ae*/ 	.byte	0x3f
	.zero		1


	//   ....[56]....
        /*11b0*/ 	.word	0x00021d00
        /*11b4*/ 	.word	0x00000000
        /*11b8*/ 	.word	0x00000000
        /*11bc*/ 	.short	0x0101
        /*11be*/ 	.byte	0x3f
	.zero		1


	//   ....[57]....
        /*11c0*/ 	.word	0x00022480
        /*11c4*/ 	.word	0x00000008
        /*11c8*/ 	.word	0x00000000
        /*11cc*/ 	.short	0x0101
        /*11ce*/ 	.byte	0x3f
	.zero		1


	//   ....[58]....
        /*11d0*/ 	.word	0x00026120
        /*11d4*/ 	.word	0x00000017
        /*11d8*/ 	.word	0x00022820
        /*11dc*/ 	.short	0x010a
        /*11de*/ 	.byte	0x3f
	.zero		1


	//   ....[59]....
        /*11e0*/ 	.word	0x000261b0
        /*11e4*/ 	.word	0x0000000a
        /*11e8*/ 	.word	0x000228a0
        /*11ec*/ 	.short	0x010a
        /*11ee*/ 	.byte	0x3f
	.zero		1


	//   ....[60]....
        /*11f0*/ 	.word	0x000265e0
        /*11f4*/ 	.word	0x0000000a
        /*11f8*/ 	.word	0x000228c0
        /*11fc*/ 	.short	0x010a
        /*11fe*/ 	.byte	0x3f
	.zero		1


	//   ....[61]....
        /*1200*/ 	.word	0x00026920
        /*1204*/ 	.word	0x00000009
        /*1208*/ 	.word	0x000228a0
        /*120c*/ 	.short	0x010a
        /*120e*/ 	.byte	0x3f
	.zero		1


	//   ....[62]....
        /*1210*/ 	.word	0x00026d40
        /*1214*/ 	.word	0x00000009
        /*1218*/ 	.word	0x000228c0
        /*121c*/ 	.short	0x010a
        /*121e*/ 	.byte	0x3f
	.zero		1


	//   ....[63]....
        /*1220*/ 	.word	0x000281d0
        /*1224*/ 	.word	0x00000004
        /*1228*/ 	.word	0x00022880
        /*122c*/ 	.short	0x010a
        /*122e*/ 	.byte	0x3f
	.zero		1


	//   ....[64]....
        /*1230*/ 	.word	0x00028670
        /*1234*/ 	.word	0x00000004
        /*1238*/ 	.word	0x00022870
        /*123c*/ 	.short	0x0107
        /*123e*/ 	.byte	0x3f
	.zero		1


	//   ....[65]....
        /*1240*/ 	.word	0x00028730
        /*1244*/ 	.word	0x00000004
        /*1248*/ 	.word	0x00022870
        /*124c*/ 	.short	0x0101
        /*124e*/ 	.byte	0x3f
	.zero		1


	//   ....[66]....
        /*1250*/ 	.word	0x00028780
        /*1254*/ 	.word	0x00000004
        /*1258*/ 	.word	0x00022840
        /*125c*/ 	.short	0x010a
        /*125e*/ 	.byte	0x3f
	.zero		1


	//   ....[67]....
        /*1260*/ 	.word	0x00028c40
        /*1264*/ 	.word	0x00000004
        /*1268*/ 	.word	0x00022830
        /*126c*/ 	.short	0x0107
        /*126e*/ 	.byte	0x3f
	.zero		1


	//   ....[68]....
        /*1270*/ 	.word	0x00028d10
        /*1274*/ 	.word	0x00000004
        /*1278*/ 	.word	0x00022830
        /*127c*/ 	.short	0x0101
        /*127e*/ 	.byte	0x3f
	.zero		1


	//   ....[69]....
        /*1280*/ 	.word	0x00029620
        /*1284*/ 	.word	0x00000017
        /*1288*/ 	.word	0x00022800
        /*128c*/ 	.short	0x0107
        /*128e*/ 	.byte	0x3f
	.zero		1


	//   ....[70]....
        /*1290*/ 	.word	0x00029740
        /*1294*/ 	.word	0x00000017
        /*1298*/ 	.word	0x00022800
        /*129c*/ 	.short	0x0101
        /*129e*/ 	.byte	0x3f
	.zero		1


	//   ....[71]....
        /*12a0*/ 	.word	0x00029760
        /*12a4*/ 	.word	0x00000017
        /*12a8*/ 	.word	0x00022820
        /*12ac*/ 	.short	0x010a
        /*12ae*/ 	.byte	0x3f
	.zero		1


	//   ....[72]....
        /*12b0*/ 	.word	0x00029a90
        /*12b4*/ 	.word	0x00000000
        /*12b8*/ 	.word	0x00022880
        /*12bc*/ 	.short	0x010a
        /*12be*/ 	.byte	0x3f
	.zero		1


	//   ....[73]....
        /*12c0*/ 	.word	0x00029e40
        /*12c4*/ 	.word	0x00000000
        /*12c8*/ 	.word	0x00022870
        /*12cc*/ 	.short	0x0107
        /*12ce*/ 	.byte	0x3f
	.zero		1


	//   ....[74]....
        /*12d0*/ 	.word	0x00029f00
        /*12d4*/ 	.word	0x00000000
        /*12d8*/ 	.word	0x00022870
        /*12dc*/ 	.short	0x0101
        /*12de*/ 	.byte	0x3f
	.zero		1


	//   ....[75]....
        /*12e0*/ 	.word	0x00029f30
        /*12e4*/ 	.word	0x00000000
        /*12e8*/ 	.word	0x00022840
        /*12ec*/ 	.short	0x010a
        /*12ee*/ 	.byte	0x3f
	.zero		1


	//   ....[76]....
        /*12f0*/ 	.word	0x0002a2f0
        /*12f4*/ 	.word	0x00000000
        /*12f8*/ 	.word	0x00022830
        /*12fc*/ 	.short	0x0107
        /*12fe*/ 	.byte	0x3f
	.zero		1


	//   ....[77]....
        /*1300*/ 	.word	0x0002a3b0
        /*1304*/ 	.word	0x00000000
        /*1308*/ 	.word	0x00022830
        /*130c*/ 	.short	0x0101
        /*130e*/ 	.byte	0x3f
	.zero		1


	//   ....[78]....
        /*1310*/ 	.word	0x0002a440
        /*1314*/ 	.word	0x00000011
        /*1318*/ 	.word	0x00022870
        /*131c*/ 	.short	0x010a
        /*131e*/ 	.byte	0x3f
	.zero		1


	//   ....[79]....
        /*1320*/ 	.word	0x0002a4d0
        /*1324*/ 	.word	0x00000011
        /*1328*/ 	.word	0x00022860
        /*132c*/ 	.short	0x010a
        /*132e*/ 	.byte	0x3f
	.zero		1


	//   ....[80]....
        /*1330*/ 	.word	0x0002a930
        /*1334*/ 	.word	0x00000011
        /*1338*/ 	.word	0x00022850
        /*133c*/ 	.short	0x0101
        /*133e*/ 	.byte	0x3f
	.zero		1


	//   ....[81]....
        /*1340*/ 	.word	0x0002a9c0
        /*1344*/ 	.word	0x00000011
        /*1348*/ 	.word	0x00000000
        /*134c*/ 	.short	0x0101
        /*134e*/ 	.byte	0x3f
	.zero		1


	//   ....[82]....
        /*1350*/ 	.word	0x0002ab80
        /*1354*/ 	.word	0x00000011
        /*1358*/ 	.word	0x00022870
        /*135c*/ 	.short	0x010a
        /*135e*/ 	.byte	0x3f
	.zero		1


	//   ....[83]....
        /*1360*/ 	.word	0x0002ac00
        /*1364*/ 	.word	0x00000011
        /*1368*/ 	.word	0x00022860
        /*136c*/ 	.short	0x010a
        /*136e*/ 	.byte	0x3f
	.zero		1


	//   ....[84]....
        /*1370*/ 	.word	0x0002b070
        /*1374*/ 	.word	0x00000011
        /*1378*/ 	.word	0x00022850
        /*137c*/ 	.short	0x0101
        /*137e*/ 	.byte	0x3f
	.zero		1


	//   ....[85]....
        /*1380*/ 	.word	0x0002b130
        /*1384*/ 	.word	0x00000011
        /*1388*/ 	.word	0x00000000
        /*138c*/ 	.short	0x0101
        /*138e*/ 	.byte	0x3f
	.zero		1


	//   ....[86]....
        /*1390*/ 	.word	0x0002c260
        /*1394*/ 	.word	0x00000007
        /*1398*/ 	.word	0x00022820
        /*139c*/ 	.short	0x010a
        /*139e*/ 	.byte	0x3f
	.zero		1


	//   ....[87]....
        /*13a0*/ 	.word	0x0002c3d0
        /*13a4*/ 	.word	0x00000005
        /*13a8*/ 	.word	0x00022840
        /*13ac*/ 	.short	0x010a
        /*13ae*/ 	.byte	0x3f
	.zero		1


	//   ....[88]....
        /*13b0*/ 	.word	0x0002c470
        /*13b4*/ 	.word	0x00000003
        /*13b8*/ 	.word	0x00022840
        /*13bc*/ 	.short	0x010a
        /*13be*/ 	.byte	0x3f
	.zero		1


	//   ....[89]....
        /*13c0*/ 	.word	0x0002c4b0
        /*13c4*/ 	.word	0x00000005
        /*13c8*/ 	.word	0x00022860
        /*13cc*/ 	.short	0x010a
        /*13ce*/ 	.byte	0x3f
	.zero		1


	//   ....[90]....
        /*13d0*/ 	.word	0x0002c4f0
        /*13d4*/ 	.word	0x00000003
        /*13d8*/ 	.word	0x00022860
        /*13dc*/ 	.short	0x010a
        /*13de*/ 	.byte	0x3f
	.zero		1


	//   ....[91]....
        /*13e0*/ 	.word	0x0002c530
        /*13e4*/ 	.word	0x00000005
        /*13e8*/ 	.word	0x00022880
        /*13ec*/ 	.short	0x010a
        /*13ee*/ 	.byte	0x3f
	.zero		1


	//   ....[92]....
        /*13f0*/ 	.word	0x0002c570
        /*13f4*/ 	.word	0x00000003
        /*13f8*/ 	.word	0x00022880
        /*13fc*/ 	.short	0x010a
        /*13fe*/ 	.byte	0x3f
	.zero		1


	//   ....[93]....
        /*1400*/ 	.word	0x0002c5d0
        /*1404*/ 	.word	0x00000053
        /*1408*/ 	.word	0x00022890
        /*140c*/ 	.short	0x010a
        /*140e*/ 	.byte	0x3f
	.zero		1


	//   ....[94]....
        /*1410*/ 	.word	0x0002c750
        /*1414*/ 	.word	0x00000053
        /*1418*/ 	.word	0x00022890
        /*141c*/ 	.short	0x010a
        /*141e*/ 	.byte	0x3f
	.zero		1


	//   ....[95]....
        /*1420*/ 	.word	0x0002c8d0
        /*1424*/ 	.word	0x00000053
        /*1428*/ 	.word	0x00022890
        /*142c*/ 	.short	0x010a
        /*142e*/ 	.byte	0x3f
	.zero		1


	//   ....[96]....
        /*1430*/ 	.word	0x0002ca30
        /*1434*/ 	.word	0x00000053
        /*1438*/ 	.word	0x000228b0
        /*143c*/ 	.short	0x010a
        /*143e*/ 	.byte	0x3f
	.zero		1


	//   ....[97]....
        /*1440*/ 	.word	0x0002cd40
        /*1444*/ 	.word	0x00000010
        /*1448*/ 	.word	0x00022800
        /*144c*/ 	.short	0x010a
        /*144e*/ 	.byte	0x3f
	.zero		1


	//   ....[98]....
        /*1450*/ 	.word	0x0002cf50
        /*1454*/ 	.word	0x00000010
        /*1458*/ 	.word	0x00022800
        /*145c*/ 	.short	0x010a
        /*145e*/ 	.byte	0x3f
	.zero		1


	//   ....[99]....
        /*1460*/ 	.word	0x0002cfa0
        /*1464*/ 	.word	0x0000000c
        /*1468*/ 	.word	0x00022830
        /*146c*/ 	.short	0x010a
        /*146e*/ 	.byte	0x3f
	.zero		1


	//   ....[100]....
        /*1470*/ 	.word	0x0002cff0
        /*1474*/ 	.word	0x00000007
        /*1478*/ 	.word	0x00022830
        /*147c*/ 	.short	0x010a
        /*147e*/ 	.byte	0x3f
	.zero		1


	//   ....[101]....
        /*1480*/ 	.word	0x0002d040
        /*1484*/ 	.word	0x00000007
        /*1488*/ 	.word	0x00022850
        /*148c*/ 	.short	0x010a
        /*148e*/ 	.byte	0x3f
	.zero		1


	//   ....[102]....
        /*1490*/ 	.word	0x0002d090
        /*1494*/ 	.word	0x00000007
        /*1498*/ 	.word	0x00022830
        /*149c*/ 	.short	0x010a
        /*149e*/ 	.byte	0x3f
	.zero		1


	//   ....[103]....
        /*14a0*/ 	.word	0x0002d0e0
        /*14a4*/ 	.word	0x00000007
        /*14a8*/ 	.word	0x00022850
        /*14ac*/ 	.short	0x010a
        /*14ae*/ 	.byte	0x3f
	.zero		1


	//   ....[104]....
        /*14b0*/ 	.word	0x0002d130
        /*14b4*/ 	.word	0x00000007
        /*14b8*/ 	.word	0x00022830
        /*14bc*/ 	.short	0x010a
        /*14be*/ 	.byte	0x3f
	.zero		1


	//   ....[105]....
        /*14c0*/ 	.word	0x0002d180
        /*14c4*/ 	.word	0x00000007
        /*14c8*/ 	.word	0x00022850
        /*14cc*/ 	.short	0x010a
        /*14ce*/ 	.byte	0x3f
	.zero		1


	//   ....[106]....
        /*14d0*/ 	.word	0x0002d1d0
        /*14d4*/ 	.word	0x00000002
        /*14d8*/ 	.word	0x00022850
        /*14dc*/ 	.short	0x010a
        /*14de*/ 	.byte	0x3f
	.zero		1


	//   ....[107]....
        /*14e0*/ 	.word	0x0002fb70
        /*14e4*/ 	.word	0x00000017
        /*14e8*/ 	.word	0x00022820
        /*14ec*/ 	.short	0x010a
        /*14ee*/ 	.byte	0x3f
	.zero		1


	//   ....[108]....
        /*14f0*/ 	.word	0x0002fbc0
        /*14f4*/ 	.word	0x0000000a
        /*14f8*/ 	.word	0x000228a0
        /*14fc*/ 	.short	0x010a
        /*14fe*/ 	.byte	0x3f
	.zero		1


	//   ....[109]....
        /*1500*/ 	.word	0x0002fc10
        /*1504*/ 	.word	0x0000000a
        /*1508*/ 	.word	0x000228c0
        /*150c*/ 	.short	0x010a
        /*150e*/ 	.byte	0x3f
	.zero		1


	//   ....[110]....
        /*1510*/ 	.word	0x0002fc60
        /*1514*/ 	.word	0x00000009
        /*1518*/ 	.word	0x000228a0
        /*151c*/ 	.short	0x010a
        /*151e*/ 	.byte	0x3f
	.zero		1


	//   ....[111]....
        /*1520*/ 	.word	0x0002fcb0
        /*1524*/ 	.word	0x00000009
        /*1528*/ 	.word	0x000228c0
        /*152c*/ 	.short	0x010a
        /*152e*/ 	.byte	0x3f
	.zero		1


	//   ....[112]....
        /*1530*/ 	.word	0x0002fde0
        /*1534*/ 	.word	0x00000004
        /*1538*/ 	.word	0x00022880
        /*153c*/ 	.short	0x010a
        /*153e*/ 	.byte	0x3f
	.zero		1


	//   ....[113]....
        /*1540*/ 	.word	0x00030420
        /*1544*/ 	.word	0x00000004
        /*1548*/ 	.word	0x00022840
        /*154c*/ 	.short	0x010a
        /*154e*/ 	.byte	0x3f
	.zero		1


	//   ....[114]....
        /*1550*/ 	.word	0x00030ff0
        /*1554*/ 	.word	0x00000017
        /*1558*/ 	.word	0x00022820
        /*155c*/ 	.short	0x010a
        /*155e*/ 	.byte	0x3f
	.zero		1


	//   ....[115]....
        /*1560*/ 	.word	0x00031040
        /*1564*/ 	.word	0x00000000
        /*1568*/ 	.word	0x00022880
        /*156c*/ 	.short	0x010a
        /*156e*/ 	.byte	0x3f
	.zero		1


	//   ....[116]....
        /*1570*/ 	.word	0x00031540
        /*1574*/ 	.word	0x00000000
        /*1578*/ 	.word	0x00022840
        /*157c*/ 	.short	0x010a
        /*157e*/ 	.byte	0x3f
	.zero		1


	//   ....[117]....
        /*1580*/ 	.word	0x00031a60
        /*1584*/ 	.word	0x00000011
        /*1588*/ 	.word	0x00022870
        /*158c*/ 	.short	0x010a
        /*158e*/ 	.byte	0x3f
	.zero		1


	//   ....[118]....
        /*1590*/ 	.word	0x00031ab0
        /*1594*/ 	.word	0x00000011
        /*1598*/ 	.word	0x00022860
        /*159c*/ 	.short	0x010a
        /*159e*/ 	.byte	0x3f
	.zero		1


	//   ....[119]....
        /*15a0*/ 	.word	0x00031b00
        /*15a4*/ 	.word	0x00000011
        /*15a8*/ 	.word	0x00022870
        /*15ac*/ 	.short	0x010a
        /*15ae*/ 	.byte	0x3f
	.zero		1


	//   ....[120]....
        /*15b0*/ 	.word	0x00031b50
        /*15b4*/ 	.word	0x00000011
        /*15b8*/ 	.word	0x00022860
        /*15bc*/ 	.short	0x010a
        /*15be*/ 	.byte	0x3f
	.zero		1


	//   ....[121]....
        /*15c0*/ 	.word	0x00032580
        /*15c4*/ 	.word	0x00000007
        /*15c8*/ 	.word	0x00022820
        /*15cc*/ 	.short	0x010a
        /*15ce*/ 	.byte	0x3f
	.zero		1


	//   ....[122]....
        /*15d0*/ 	.word	0x00032720
        /*15d4*/ 	.word	0x00000005
        /*15d8*/ 	.word	0x00022840
        /*15dc*/ 	.short	0x010a
        /*15de*/ 	.byte	0x3f
	.zero		1


	//   ....[123]....
        /*15e0*/ 	.word	0x00032770
        /*15e4*/ 	.word	0x00000003
        /*15e8*/ 	.word	0x00022840
        /*15ec*/ 	.short	0x010a
        /*15ee*/ 	.byte	0x3f
	.zero		1


	//   ....[124]....
        /*15f0*/ 	.word	0x000327c0
        /*15f4*/ 	.word	0x00000005
        /*15f8*/ 	.word	0x00022860
        /*15fc*/ 	.short	0x010a
        /*15fe*/ 	.byte	0x3f
	.zero		1


	//   ....[125]....
        /*1600*/ 	.word	0x00032810
        /*1604*/ 	.word	0x00000003
        /*1608*/ 	.word	0x00022860
        /*160c*/ 	.short	0x010a
        /*160e*/ 	.byte	0x3f
	.zero		1


	//   ....[126]....
        /*1610*/ 	.word	0x00032860
        /*1614*/ 	.word	0x00000005
        /*1618*/ 	.word	0x00022880
        /*161c*/ 	.short	0x010a
        /*161e*/ 	.byte	0x3f
	.zero		1


	//----- nvinfo : EIATTR_NUM_MBARRIERS
	.align		4
.L_245:
        /*1620*/ 	.byte	0x03, 0x38
        /*1622*/ 	.short	0x0016


	//----- nvinfo : EIATTR_EXIT_INSTR_OFFSETS
	.align		4
        /*1624*/ 	.byte	0x04, 0x1c
        /*1626*/ 	.short	(.L_247 - .L_246)


	//   ....[0]....
.L_246:
        /*1628*/ 	.word	0x0002c5c0


	//----- nvinfo : EIATTR_MAX_THREADS
	.align		4
.L_247:
        /*162c*/ 	.byte	0x04, 0x05
        /*162e*/ 	.short	(.L_249 - .L_248)
.L_248:
        /*1630*/ 	.word	0x00000180
        /*1634*/ 	.word	0x00000001
        /*1638*/ 	.word	0x00000001


	//----- nvinfo : EIATTR_CRS_STACK_SIZE
	.align		4
.L_249:
        /*163c*/ 	.byte	0x04, 0x1e
        /*163e*/ 	.short	(.L_251 - .L_250)
.L_250:
        /*1640*/ 	.word	0x00000000


	//----- nvinfo : EIATTR_CBANK_PARAM_SIZE
	.align		4
.L_251:
        /*1644*/ 	.byte	0x03, 0x19
        /*1646*/ 	.short	0x0af0


	//----- nvinfo : EIATTR_PARAM_CBANK
	.align		4
        /*1648*/ 	.byte	0x04, 0x0a
        /*164a*/ 	.short	(.L_253 - .L_252)
	.align		4
.L_252:
        /*164c*/ 	.word	index@(.nv.constant0._ZN7cutlass13device_kernelIN5flash11enable_sm90INS1_16FlashAttnFwdSm90INS1_25CollectiveMainloopFwdSm90ILi2EN4cute5tupleIJNS5_1CILi1EEES8_S8_EEENS6_IJNS7_ILi128EEESA_NS7_ILi192EEEEEELi128ENS_12float_e4m3_tEfNS_4arch4Sm90ELb0ELb1ELb1ELb1ELb1ELb1ELb0ELb1ELb1ELb1ELb1ELb0EEENS1_21CollectiveEpilogueFwdINS6_IJSA_SA_SA_EEES9_NS_10bfloat16_tESF_Li256ELb1ELb1ELb1ELb1EEENS1_36VarlenDynamicPersistentTileSchedulerILi128ELi128ELi256ELi128ELb1ELb1ELb1ELb1ELb0ELb1EEEEEEEEEvNT_6ParamsE)
        /*1650*/ 	.short	0x0210
        /*1652*/ 	.short	0x0af0


	//----- nvinfo : EIATTR_SW_WAR
	.align		4
.L_253:
        /*1654*/ 	.byte	0x04, 0x36
        /*1656*/ 	.short	(.L_255 - .L_254)
.L_254:
        /*1658*/ 	.word	0x00000008
.L_255:


//--------------------- .nv.info._ZN7cutlass13device_kernelIN5flash11enable_sm90INS1_16FlashAttnFwdSm90INS1_25CollectiveMainloopFwdSm90ILi2EN4cute5tupleIJNS5_1CILi1EEES8_S8_EEENS6_IJNS7_ILi128EEENS7_ILi160EEENS7_ILi192EEEEEELi128ENS_12float_e4m3_tEfNS_4arch4Sm90ELb1ELb0ELb1ELb0ELb1ELb0ELb0ELb1ELb1ELb1ELb1ELb0EEENS1_21CollectiveEpilogueFwdINS6_IJSA_SA_SB_EEES9_NS_10bfloat16_tESG_Li256ELb0ELb1ELb1ELb1EEENS1_19SingleTileSchedulerILb0ELb1ELb1ELi128EEEEEEEEEvNT_6ParamsE --------------------------
	.section	.nv.info._ZN7cutlass13device_kernelIN5flash11enable_sm90INS1_16FlashAttnFwdSm90INS1_25CollectiveMainloopFwdSm90ILi2EN4cute5tupleIJNS5_1CILi1EEES8_S8_EEENS6_IJNS7_ILi128EEENS7_ILi160EEENS7_ILi192EEEEEELi128ENS_12float_e4m3_tEfNS_4arch4Sm90ELb1ELb0ELb1ELb0ELb1ELb0ELb0ELb1ELb1ELb1ELb1ELb0EEENS1_21CollectiveEpilogueFwdINS6_IJSA_SA_SB_EEES9_NS_10bfloat16_tESG_Li256ELb0ELb1ELb1ELb1EEENS1_19SingleTileSchedulerILb0ELb1ELb1ELi128EEEEEEEEEvNT_6ParamsE,"",@"SHT_CUDA_INFO"
	.sectionflags	@""
	.align	4


	//----- nvinfo : EIATTR_CUDA_API_VERSION
	.align		4
        /*0000*/ 	.byte	0x04, 0x37
        /*0002*/ 	.short	(.L_257 - .L_256)
.L_256:
        /*0004*/ 	.word	0x00000082


	//----- nvinfo : EIATTR_KPARAM_INFO
	.align		4
.L_257:
        /*0008*/ 	.byte	0x04, 0x17
        /*000a*/ 	.short	(.L_259 - .L_258)
.L_258:
        /*000c*/ 	.word	0x00000000
        /*0010*/ 	.short	0x0000
        /*0012*/ 	.short	0x0070
        /*0014*/ 	.byte	0x00, 0xf0, 0x01, 0x28


	//----- nvinfo : EIATTR_SPARSE_MMA_MASK
	.align		4
.L_259:
        /*0018*/ 	.byte	0x03, 0x50
        /*001a*/ 	.short	0x0000


	//----- nvinfo : EIATTR_MAXREG_COUNT
	.align		4
        /*001c*/ 	.byte	0x03, 0x1b
        /*001e*/ 	.short	0x00a8


	//----- nvinfo : EIATTR_NUM_BARRIERS
	.align		4
        /*0020*/ 	.byte	0x02, 0x4c
        /*0022*/ 	.byte	0x10
	.zero		1


	//----- nvinfo : EIATTR_EXTERNS
	.align		4
        /*0024*/ 	.byte	0x04, 0x0f
        /*0026*/ 	.short	(.L_261 - .L_260)


	//   ....[0]....
	.align		4
.L_260:
        /*0028*/ 	.word	index@(__assertfail)


	//----- nvinfo : EIATTR_ANNOTATIONS
	.align		4
.L_261:
        /*002c*/ 	.byte	0x04, 0x55
        /*002e*/ 	.short	(.L_263 - .L_262)


	//   ....[0]....
.L_262:
        /* <DEDUP_REMOVED lines=11> */


	//----- nvinfo : EIATTR_MERCURY_ISA_VERSION
	.align		4
.L_263:
        /*00c8*/ 	.byte	0x03, 0x5f
        /*00ca*/ 	.short	0x0101


	//----- nvinfo : EIATTR_INT_WARP_WIDE_INSTR_OFFSETS
	.align		4
        /*00cc*/ 	.byte	0x04, 0x31
        /*00ce*/ 	.short	(.L_265 - .L_264)


	//   ....[0]....
.L_264:
        /*00d0*/ 	.word	0x000000c0


	//   ....[1]....
        /*00d4*/ 	.word	0x000000d0


	//   ....[2]....
        /*00d8*/ 	.word	0x00000170


	//----- nvinfo : EIATTR_COOP_GROUP_MASK_REGIDS
	.align		4
.L_265:
        /*00dc*/ 	.byte	0x04, 0x29
        /*00de*/ 	.short	(.L_267 - .L_266)


	//   ....[0]....
.L_266:
        /*00e0*/ 	.word	0xffffffff


	//   ....[1]....
        /*00e4*/ 	.word	0xffffffff


	//   ....[2]....
        /*00e8*/ 	.word	0xffffffff


	//   ....[3]....
        /*00ec*/ 	.word	0xffffffff


	//   ....[4]....
        /*00f0*/ 	.word	0xffffffff


	//   ....[5]....
        /*00f4*/ 	.word	0xffffffff


	//   ....[6]....
        /*00f8*/ 	.word	0xffffffff


	//   ....[7]....
        /*00fc*/ 	.word	0xffffffff


	//   ....[8]....
        /*0100*/ 	.word	0xffffffff


	//   ....[9]....
        /*0104*/ 	.word	0xffffffff


	//   ....[10]....
        /*0108*/ 	.word	0xffffffff


	//   ....[11]....
        /*010c*/ 	.word	0xffffffff


	//   ....[12]....
        /*0110*/ 	.word	0xffffffff


	//   ....[13]....
        /*0114*/ 	.word	0xffffffff


	//   ....[14]....
        /*0118*/ 	.word	0xffffffff


	//   ....[15]....
        /*011c*/ 	.word	0xffffffff


	//   ....[16]....
        /*0120*/ 	.word	0xffffffff


	//   ....[17]....
        /*0124*/ 	.word	0xffffffff


	//   ....[18]....
        /*0128*/ 	.word	0xffffffff


	//   ....[19]....
        /*012c*/ 	.word	0xffffffff


	//   ....[20]....
        /*0130*/ 	.word	0xffffffff


	//   ....[21]....
        /*0134*/ 	.word	0xffffffff


	//   ....[22]....
        /*0138*/ 	.word	0xffffffff


	//   ....[23]....
        /*013c*/ 	.word	0xffffffff


	//   ....[24]....
        /*0140*/ 	.word	0xffffffff


	//   ....[25]....
        /*0144*/ 	.word	0xffffffff


	//   ....[26]....
        /*0148*/ 	.word	0xffffffff


	//   ....[27]....
        /*014c*/ 	.word	0xffffffff


	//   ....[28]....
        /*0150*/ 	.word	0xffffffff


	//   ....[29]....
        /*0154*/ 	.word	0xffffffff


	//   ....[30]....
        /*0158*/ 	.word	0xffffffff


	//   ....[31]....
        /*015c*/ 	.word	0xffffffff


	//   ....[32]....
        /*0160*/ 	.word	0xffffffff


	//   ....[33]....
        /*0164*/ 	.word	0xffffffff


	//   ....[34]....
        /*0168*/ 	.word	0xffffffff


	//   ....[35]....
        /*016c*/ 	.word	0xffffffff


	//   ....[36]....
        /*0170*/ 	.word	0xffffffff


	//   ....[37]....
        /*0174*/ 	.word	0xffffffff


	//   ....[38]....
        /*0178*/ 	.word	0xffffffff


	//   ....[39]....
        /*017c*/ 	.word	0xffffffff


	//   ....[40]....
        /*0180*/ 	.word	0xffffffff


	//   ....[41]....
        /*0184*/ 	.word	0xffffffff


	//   ....[42]....
        /*0188*/ 	.word	0xffffffff


	//   ....[43]....
        /*018c*/ 	.word	0xffffffff


	//   ....[44]....
        /*0190*/ 	.word	0xffffffff


	//   ....[45]....
        /*0194*/ 	.word	0xffffffff


	//   ....[46]....
        /*0198*/ 	.word	0xffffffff


	//   ....[47]....
        /*019c*/ 	.word	0xffffffff


	//   ....[48]....
        /*01a0*/ 	.word	0xffffffff


	//   ....[49]....
        /*01a4*/ 	.word	0xffffffff


	//   ....[50]....
        /*01a8*/ 	.word	0xffffffff


	//   ....[51]....
        /*01ac*/ 	.word	0xffffffff


	//   ....[52]....
        /*01b0*/ 	.word	0xffffffff


	//   ....[53]....
        /*01b4*/ 	.word	0xffffffff


	//   ....[54]....
        /*01b8*/ 	.word	0xffffffff


	//   ....[55]....
        /*01bc*/ 	.word	0xffffffff


	//   ....[56]....
        /*01c0*/ 	.word	0xffffffff


	//   ....[57]....
        /*01c4*/ 	.word	0xffffffff


	//   ....[58]....
        /*01c8*/ 	.word	0xffffffff


	//   ....[59]....
        /*01cc*/ 	.word	0xffffffff


	//   ....[60]....
        /*01d0*/ 	.word	0xffffffff


	//   ....[61]....
        /*01d4*/ 	.word	0xffffffff


	//   ....[62]....
        /*01d8*/ 	.word	0xffffffff


	//   ....[63]....
        /*01dc*/ 	.word	0xffffffff


	//   ....[64]....
        /*01e0*/ 	.word	0xffffffff


	//   ....[65]....
        /*01e4*/ 	.word	0xffffffff


	//   ....[66]....
        /*01e8*/ 	.word	0xffffffff


	//   ....[67]....
        /*01ec*/ 	.word	0xffffffff


	//   ....[68]....
        /*01f0*/ 	.word	0xffffffff


	//   ....[69]....
        /*01f4*/ 	.word	0xffffffff


	//   ....[70]....
        /*01f8*/ 	.word	0xffffffff


	//   ....[71]....
        /*01fc*/ 	.word	0xffffffff


	//   ....[72]....
        /*0200*/ 	.word	0xffffffff


	//   ....[73]....
        /*0204*/ 	.word	0xffffffff


	//   ....[74]....
        /*0208*/ 	.word	0xffffffff


	//   ....[75]....
        /*020c*/ 	.word	0xffffffff


	//   ....[76]....
        /*0210*/ 	.word	0xffffffff


	//   ....[77]....
        /*0214*/ 	.word	0xffffffff


	//   ....[78]....
        /*0218*/ 	.word	0xffffffff


	//   ....[79]....
        /*021c*/ 	.word	0xffffffff


	//   ....[80]....
        /*0220*/ 	.word	0xffffffff


	//   ....[81]....
        /*0224*/ 	.word	0xffffffff


	//   ....[82]....
        /*0228*/ 	.word	0xffffffff


	//   ....[83]....
        /*022c*/ 	.word	0xffffffff


	//   ....[84]....
        /*0230*/ 	.word	0xffffffff


	//   ....[85]....
        /*0234*/ 	.word	0xffffffff


	//   ....[86]....
        /*0238*/ 	.word	0xffffffff


	//   ....[87]....
        /*023c*/ 	.word	0xffffffff


	//   ....[88]....
        /*0240*/ 	.word	0xffffffff


	//   ....[89]....
        /*0244*/ 	.word	0xffffffff


	//   ....[90]....
        /*0248*/ 	.word	0xffffffff


	//   ....[91]....
        /*024c*/ 	.word	0xffffffff


	//   ....[92]....
        /*0250*/ 	.word	0xffffffff


	//   ....[93]....
        /*0254*/ 	.word	0xffffffff


	//   ....[94]....
        /*0258*/ 	.word	0xffffffff


	//   ....[95]....
        /*025c*/ 	.word	0xffffffff


	//   ....[96]....
        /*0260*/ 	.word	0xffffffff


	//   ....[97]....
        /*0264*/ 	.word	0xffffffff


	//   ....[98]....
        /*0268*/ 	.word	0xffffffff


	//   ....[99]....
        /*026c*/ 	.word	0xffffffff


	//   ....[100]....
        /*0270*/ 	.word	0xffffffff


	//   ....[101]....
        /*0274*/ 	.word	0xffffffff


	//   ....[102]....
        /*0278*/ 	.word	0xffffffff


	//   ....[103]....
        /*027c*/ 	.word	0xffffffff


	//   ....[104]....
        /*0280*/ 	.word	0xffffffff


	//   ....[105]....
        /*0284*/ 	.word	0xffffffff


	//   ....[106]....
        /*0288*/ 	.word	0xffffffff


	//   ....[107]....
        /*028c*/ 	.word	0xffffffff


	//   ....[108]....
        /*0290*/ 	.word	0xffffffff


	//   ....[109]....
        /*0294*/ 	.word	0xffffffff


	//   ....[110]....
        /*0298*/ 	.word	0xffffffff


	//   ....[111]....
        /*029c*/ 	.word	0xffffffff


	//   ....[112]....
        /*02a0*/ 	.word	0xffffffff


	//   ....[113]....
        /*02a4*/ 	.word	0xffffffff


	//   ....[114]....
        /*02a8*/ 	.word	0xffffffff


	//   ....[115]....
        /*02ac*/ 	.word	0xffffffff


	//   ....[116]....
        /*02b0*/ 	.word	0xffffffff


	//   ....[117]....
        /*02b4*/ 	.word	0xffffffff


	//   ....[118]....
        /*02b8*/ 	.word	0xffffffff


	//   ....[119]....
        /*02bc*/ 	.word	0xffffffff


	//   ....[120]....
        /*02c0*/ 	.word	0xffffffff


	//   ....[121]....
        /*02c4*/ 	.word	0xffffffff


	//   ....[122]....
        /*02c8*/ 	.word	0xffffffff


	//   ....[123]....
        /*02cc*/ 	.word	0xffffffff


	//   ....[124]....
        /*02d0*/ 	.word	0xffffffff


	//   ....[125]....
        /*02d4*/ 	.word	0xffffffff


	//   ....[126]....
        /*02d8*/ 	.word	0xffffffff


	//   ....[127]....
        /*02dc*/ 	.word	0xffffffff


	//   ....[128]....
        /*02e0*/ 	.word	0xffffffff


	//   ....[129]....
        /*02e4*/ 	.word	0xffffffff


	//   ....[130]....
        /*02e8*/ 	.word	0xffffffff


	//   ....[131]....
        /*02ec*/ 	.word	0xffffffff


	//   ....[132]....
        /*02f0*/ 	.word	0xffffffff


	//   ....[133]....
        /*02f4*/ 	.word	0xffffffff


	//   ....[134]....
        /*02f8*/ 	.word	0xffffffff


	//   ....[135]....
        /*02fc*/ 	.word	0xffffffff


	//   ....[136]....
        /*0300*/ 	.word	0xffffffff


	//   ....[137]....
        /*0304*/ 	.word	0xffffffff


	//   ....[138]....
        /*0308*/ 	.word	0xffffffff


	//   ....[139]....
        /*030c*/ 	.word	0xffffffff


	//   ....[140]....
        /*0310*/ 	.word	0xffffffff


	//   ....[141]....
        /*0314*/ 	.word	0xffffffff


	//   ....[142]....
        /*0318*/ 	.word	0xffffffff


	//   ....[143]....
        /*031c*/ 	.word	0xffffffff


	//   ....[144]....
        /*0320*/ 	.word	0xffffffff


	//   ....[145]....
        /*0324*/ 	.word	0xffffffff


	//   ....[146]....
        /*0328*/ 	.word	0xffffffff


	//   ....[147]....
        /*032c*/ 	.word	0xffffffff


	//   ....[148]....
        /*0330*/ 	.word	0xffffffff


	//   ....[149]....
        /*0334*/ 	.word	0x0500000f


	//   ....[150]....
        /*0338*/ 	.word	0x0500000f


	//   ....[151]....
        /*033c*/ 	.word	0x0500000f


	//   ....[152]....
        /*0340*/ 	.word	0x0500000f


	//   ....[153]....
        /*0344*/ 	.word	0x0500000f


	//   ....[154]....
        /*0348*/ 	.word	0x0500000f


	//   ....[155]....
        /*034c*/ 	.word	0x0500000f


	//   ....[156]....
        /*0350*/ 	.word	0x0500000f


	//   ....[157]....
        /*0354*/ 	.word	0x0500000f


	//   ....[158]....
        /*0358*/ 	.word	0x0500000f


	//   ....[159]....
        /*035c*/ 	.word	0x0500000f


	//   ....[160]....
        /*0360*/ 	.word	0x0500000f


	//   ....[161]....
        /*0364*/ 	.word	0x0500000f


	//   ....[162]....
        /*0368*/ 	.word	0x0500000f


	//   ....[163]....
        /*036c*/ 	.word	0x0500000f


	//   ....[164]....
        /*0370*/ 	.word	0x0500000f


	//   ....[165]....
        /*0374*/ 	.word	0x0500000f


	//   ....[166]....
        /*0378*/ 	.word	0x0500000f


	//   ....[167]....
        /*037c*/ 	.word	0x0500000f


	//   ....[168]....
        /*0380*/ 	.word	0x0500000f


	//   ....[169]....
        /*0384*/ 	.word	0x0500000f


	//   ....[170]....
        /*0388*/ 	.word	0x0500000f


	//   ....[171]....
        /*038c*/ 	.word	0x0500000f


	//   ....[172]....
        /*0390*/ 	.word	0x0500000f


	//   ....[173]....
        /*0394*/ 	.word	0x0500000f


	//   ....[174]....
        /*0398*/ 	.word	0x0500000f


	//   ....[175]....
        /*039c*/ 	.word	0x0500000f


	//   ....[176]....
        /*03a0*/ 	.word	0x0500000f


	//   ....[177]....
        /*03a4*/ 	.word	0x0500000f


	//   ....[178]....
        /*03a8*/ 	.word	0x0500000f


	//   ....[179]....
        /*03ac*/ 	.word	0x0500000f


	//   ....[180]....
        /*03b0*/ 	.word	0x0500000f


	//   ....[181]....
        /*03b4*/ 	.word	0x0500000f


	//   ....[182]....
        /*03b8*/ 	.word	0x0500000f


	//   ....[183]....
        /*03bc*/ 	.word	0x0500000f


	//   ....[184]....
        /*03c0*/ 	.word	0x0500000f


	//   ....[185]....
        /*03c4*/ 	.word	0x0500000f


	//   ....[186]....
        /*03c8*/ 	.word	0x0500000f


	//   ....[187]....
        /*03cc*/ 	.word	0x0500000f


	//   ....[188]....
        /*03d0*/ 	.word	0x0500000f


	//   ....[189]....
        /*03d4*/ 	.word	0x0500000f


	//   ....[190]....
        /*03d8*/ 	.word	0x0500000f


	//   ....[191]....
        /*03dc*/ 	.word	0x0500000f


	//   ....[192]....
        /*03e0*/ 	.word	0x0500000f


	//   ....[193]....
        /*03e4*/ 	.word	0x0500000f


	//   ....[194]....
        /*03e8*/ 	.word	0x0500000f


	//   ....[195]....
        /*03ec*/ 	.word	0x0500000f


	//   ....[196]....
        /*03f0*/ 	.word	0x0500000f


	//   ....[197]....
        /*03f4*/ 	.word	0x0500000f


	//----- nvinfo : EIATTR_COOP_GROUP_INSTR_OFFSETS
	.align		4
.L_267:
        /*03f8*/ 	.byte	0x04, 0x28
        /*03fa*/ 	.short	(.L_269 - .L_268)


	//   ....[0]....
.L_268:
        /*03fc*/ 	.word	0x00000080


	//   ....[1]....
        /*0400*/ 	.word	0x00000090


	//   ....[2]....
        /*0404*/ 	.word	0x000002d0


	//   ....[3]....
        /*0408*/ 	.word	0x00000430


	//   ....[4]....
        /*040c*/ 	.word	0x00000550


	//   ....[5]....
        /*0410*/ 	.word	0x000006b0


	//   ....[6]....
        /*0414*/ 	.word	0x000011e0


	//   ....[7]....
        /*0418*/ 	.word	0x00002ab0


	//   ....[8]....
        /*041c*/ 	.word	0x00003780


	//   ....[9]....
        /*0420*/ 	.word	0x000038e0


	//   ....[10]....
        /*0424*/ 	.word	0x00003940


	//   ....[11]....
        /*0428*/ 	.word	0x000046f0


	//   ....[12]....
        /*042c*/ 	.word	0x00004750


	//   ....[13]....
        /*0430*/ 	.word	0x00006c00


	//   ....[14]....
        /*0434*/ 	.word	0x00007820


	//   ....[15]....
        /*0438*/ 	.word	0x00007ae0


	//   ....[16]....
        /*043c*/ 	.word	0x00007c20


	//   ....[17]....
        /*0440*/ 	.word	0x000087e0


	//   ....[18]....
        /*0444*/ 	.word	0x00008870


	//   ....[19]....
        /*0448*/ 	.word	0x0000bbe0


	//   ....[20]....
        /*044c*/ 	.word	0x0000bc10


	//   ....[21]....
        /*0450*/ 	.word	0x0000bc30


	//   ....[22]....
        /*0454*/ 	.word	0x0000bc50


	//   ....[23]....
        /*0458*/ 	.word	0x0000d750


	//   ....[24]....
        /*045c*/ 	.word	0x0000d760


	//   ....[25]....
        /*0460*/ 	.word	0x0000d7e0


	//   ....[26]....
        /*0464*/ 	.word	0x0000d7f0


	//   ....[27]....
        /*0468*/ 	.word	0x0000e690


	//   ....[28]....
        /*046c*/ 	.word	0x0000e6a0


	//   ....[29]....
        /*0470*/ 	.word	0x0000e6b0


	//   ....[30]....
        /*0474*/ 	.word	0x0000e6d0


	//   ....[31]....
        /*0478*/ 	.word	0x0000e6e0


	//   ....[32]....
        /*047c*/ 	.word	0x0000e6f0


	//   ....[33]....
        /*0480*/ 	.word	0x0000e700


	//   ....[34]....
        /*0484*/ 	.word	0x0000e720


	//   ....[35]....
        /*0488*/ 	.word	0x0000e730


	//   ....[36]....
        /*048c*/ 	.word	0x0000e740


	//   ....[37]....
        /*0490*/ 	.word	0x0000e750


	//   ....[38]....
        /*0494*/ 	.word	0x0000e760


	//   ....[39]....
        /*0498*/ 	.word	0x0000e770


	//   ....[40]....
        /*049c*/ 	.word	0x0000e790


	//   ....[41]....
        /*04a0*/ 	.word	0x0000e7a0


	//   ....[42]....
        /*04a4*/ 	.word	0x0000e7b0


	//   ....[43]....
        /*04a8*/ 	.word	0x0000e7c0


	//   ....[44]....
        /*04ac*/ 	.word	0x0000e7d0


	//   ....[45]....
        /*04b0*/ 	.word	0x0000e7e0


	//   ....[46]....
        /*04b4*/ 	.word	0x0000e7f0


	//   ....[47]....
        /*04b8*/ 	.word	0x0000e800


	//   ....[48]....
        /*04bc*/ 	.word	0x0000e810


	//   ....[49]....
        /*04c0*/ 	.word	0x0000e820


	//   ....[50]....
        /*04c4*/ 	.word	0x0000e830


	//   ....[51]....
        /*04c8*/ 	.word	0x0000e840


	//   ....[52]....
        /*04cc*/ 	.word	0x0000e850


	//   ....[53]....
        /*04d0*/ 	.word	0x0000e860


	//   ....[54]....
        /*04d4*/ 	.word	0x0000e880


	//   ....[55]....
        /*04d8*/ 	.word	0x0000e890


	//   ....[56]....
        /*04dc*/ 	.word	0x0000e8a0


	//   ....[57]....
        /*04e0*/ 	.word	0x0000e8c0


	//   ....[58]....
        /*04e4*/ 	.word	0x0000e8d0


	//   ....[59]....
        /*04e8*/ 	.word	0x0000e8e0


	//   ....[60]....
        /*04ec*/ 	.word	0x0000e8f0


	//   ....[61]....
        /*04f0*/ 	.word	0x0000e910


	//   ....[62]....
        /*04f4*/ 	.word	0x0000e920


	//   ....[63]....
        /*04f8*/ 	.word	0x0000e940


	//   ....[64]....
        /*04fc*/ 	.word	0x0000e950


	//   ....[65]....
        /*0500*/ 	.word	0x0000e960


	//   ....[66]....
        /*0504*/ 	.word	0x0000e970


	//   ....[67]....
        /*0508*/ 	.word	0x0000e980


	//   ....[68]....
        /*050c*/ 	.word	0x0000e990


	//   ....[69]....
        /*0510*/ 	.word	0x0000e9a0


	//   ....[70]....
        /*0514*/ 	.word	0x0000e9b0


	//   ....[71]....
        /*0518*/ 	.word	0x0000e9c0


	//   ....[72]....
        /*051c*/ 	.word	0x0000e9d0


	//   ....[73]....
        /*0520*/ 	.word	0x0000e9e0


	//   ....[74]....
        /*0524*/ 	.word	0x0000ea00


	//   ....[75]....
        /*0528*/ 	.word	0x0000ea30


	//   ....[76]....
        /*052c*/ 	.word	0x0000ea60


	//   ....[77]....
        /*0530*/ 	.word	0x0000ea90


	//   ....[78]....
        /*0534*/ 	.word	0x0000eac0


	//   ....[79]....
        /*0538*/ 	.word	0x0000eaf0


	//   ....[80]....
        /*053c*/ 	.word	0x0000eb20


	//   ....[81]....
        /*0540*/ 	.word	0x0000eb30


	//   ....[82]....
        /*0544*/ 	.word	0x0000eb50


	//   ....[83]....
        /*0548*/ 	.word	0x0000eb80


	//   ....[84]....
        /*054c*/ 	.word	0x0000ebb0


	//   ....[85]....
        /*0550*/ 	.word	0x0000ebe0


	//   ....[86]....
        /*0554*/ 	.word	0x0000ebf0


	//   ....[87]....
        /*0558*/ 	.word	0x0000ec00


	//   ....[88]....
        /*055c*/ 	.word	0x0000ec10


	//   ....[89]....
        /*0560*/ 	.word	0x0000ec20


	//   ....[90]....
        /*0564*/ 	.word	0x0000ec30


	//   ....[91]....
        /*0568*/ 	.word	0x0000f090


	//   ....[92]....
        /*056c*/ 	.word	0x0000f0d0


	//   ....[93]....
        /*0570*/ 	.word	0x0000f110


	//   ....[94]....
        /*0574*/ 	.word	0x0000f140


	//   ....[95]....
        /*0578*/ 	.word	0x0000f190


	//   ....[96]....
        /*057c*/ 	.word	0x0000f1c0


	//   ....[97]....
        /*0580*/ 	.word	0x0000f880


	//   ....[98]....
        /*0584*/ 	.word	0x0000f8b0


	//   ....[99]....
        /*0588*/ 	.word	0x00010430


	//   ....[100]....
        /*058c*/ 	.word	0x00011b50


	//   ....[101]....
        /*0590*/ 	.word	0x00011b90


	//   ....[102]....
        /*0594*/ 	.word	0x00011bd0


	//   ....[103]....
        /*0598*/ 	.word	0x00011c60


	//   ....[104]....
        /*059c*/ 	.word	0x00011c70


	//   ....[105]....
        /*05a0*/ 	.word	0x00011ce0


	//   ....[106]....
        /*05a4*/ 	.word	0x00011cf0


	//   ....[107]....
        /*05a8*/ 	.word	0x00011d00


	//   ....[108]....
        /*05ac*/ 	.word	0x00011d70


	//   ....[109]....
        /*05b0*/ 	.word	0x00011df0


	//   ....[110]....
        /*05b4*/ 	.word	0x00012240


	//   ....[111]....
        /*05b8*/ 	.word	0x00012280


	//   ....[112]....
        /*05bc*/ 	.word	0x000122b0


	//   ....[113]....
        /*05c0*/ 	.word	0x000122c0


	//   ....[114]....
        /*05c4*/ 	.word	0x00012310


	//   ....[115]....
        /*05c8*/ 	.word	0x00012390


	//   ....[116]....
        /*05cc*/ 	.word	0x000123c0


	//   ....[117]....
        /*05d0*/ 	.word	0x00012430


	//   ....[118]....
        /*05d4*/ 	.word	0x00012450


	//   ....[119]....
        /*05d8*/ 	.word	0x000124e0


	//   ....[120]....
        /*05dc*/ 	.word	0x00012b20


	//   ....[121]....
        /*05e0*/ 	.word	0x00012b50


	//   ....[122]....
        /*05e4*/ 	.word	0x00012b80


	//   ....[123]....
        /*05e8*/ 	.word	0x00012bf0


	//   ....[124]....
        /*05ec*/ 	.word	0x00012c90


	//   ....[125]....
        /*05f0*/ 	.word	0x00012cb0


	//   ....[126]....
        /*05f4*/ 	.word	0x00012d00


	//   ....[127]....
        /*05f8*/ 	.word	0x00012d50


	//   ....[128]....
        /*05fc*/ 	.word	0x00013650


	//   ....[129]....
        /*0600*/ 	.word	0x00013670


	//   ....[130]....
        /*0604*/ 	.word	0x00013690


	//   ....[131]....
        /*0608*/ 	.word	0x000136a0


	//   ....[132]....
        /*060c*/ 	.word	0x000136f0


	//   ....[133]....
        /*0610*/ 	.word	0x00013700


	//   ....[134]....
        /*0614*/ 	.word	0x00013750


	//   ....[135]....
        /*0618*/ 	.word	0x00013760


	//   ....[136]....
        /*061c*/ 	.word	0x00013770


	//   ....[137]....
        /*0620*/ 	.word	0x000137c0


	//   ....[138]....
        /*0624*/ 	.word	0x00013ba0


	//   ....[139]....
        /*0628*/ 	.word	0x00013bc0


	//   ....[140]....
        /*062c*/ 	.word	0x00013bd0


	//   ....[141]....
        /*0630*/ 	.word	0x00013bf0


	//   ....[142]....
        /*0634*/ 	.word	0x00013c10


	//   ....[143]....
        /*0638*/ 	.word	0x00013c60


	//   ....[144]....
        /*063c*/ 	.word	0x00013c80


	//   ....[145]....
        /*0640*/ 	.word	0x00013c90


	//   ....[146]....
        /*0644*/ 	.word	0x00013ce0


	//   ....[147]....
        /*0648*/ 	.word	0x00013d40


	//   ....[148]....
        /*064c*/ 	.word	0x00014d00


	//   ....[149]....
        /*0650*/ 	.word	0x000152e0


	//   ....[150]....
        /*0654*/ 	.word	0x000153f0


	//   ....[151]....
        /*0658*/ 	.word	0x000154d0


	//   ....[152]....
        /*065c*/ 	.word	0x00015550


	//   ....[153]....
        /*0660*/ 	.word	0x00015630


	//   ....[154]....
        /*0664*/ 	.word	0x00015690


	//   ....[155]....
        /*0668*/ 	.word	0x00015770


	//   ....[156]....
        /*066c*/ 	.word	0x000157d0


	//   ....[157]....
        /*0670*/ 	.word	0x000158a0


	//   ....[158]....
        /*0674*/ 	.word	0x00015940


	//   ....[159]....
        /*0678*/ 	.word	0x00015a30


	//   ....[160]....
        /*067c*/ 	.word	0x00015b90


	//   ....[161]....
        /*0680*/ 	.word	0x00015c50


	//   ....[162]....
        /*0684*/ 	.word	0x00015d50


	//   ....[163]....
        /*0688*/ 	.word	0x00015df0


	//   ....[164]....
        /*068c*/ 	.word	0x00015ee0


	//   ....[165]....
        /*0690*/ 	.word	0x00015fa0


	//   ....[166]....
        /*0694*/ 	.word	0x00016010


	//   ....[167]....
        /*0698*/ 	.word	0x000160e0


	//   ....[168]....
        /*069c*/ 	.word	0x00016150


	//   ....[169]....
        /*06a0*/ 	.word	0x00016230


	//   ....[170]....
        /*06a4*/ 	.word	0x000162c0


	//   ....[171]....
        /*06a8*/ 	.word	0x00016310


	//   ....[172]....
        /*06ac*/ 	.word	0x000163f0


	//   ....[173]....
        /*06b0*/ 	.word	0x000164b0


	//   ....[174]....
        /*06b4*/ 	.word	0x00016530


	//   ....[175]....
        /*06b8*/ 	.word	0x00016620


	//   ....[176]....
        /*06bc*/ 	.word	0x000166a0


	//   ....[177]....
        /*06c0*/ 	.word	0x00016770


	//   ....[178]....
        /*06c4*/ 	.word	0x000168b0


	//   ....[179]....
        /*06c8*/ 	.word	0x00016950


	//   ....[180]....
        /*06cc*/ 	.word	0x000169c0


	//   ....[181]....
        /*06d0*/ 	.word	0x00016a80


	//   ....[182]....
        /*06d4*/ 	.word	0x00016ae0


	//   ....[183]....
        /*06d8*/ 	.word	0x00016ba0


	//   ....[184]....
        /*06dc*/ 	.word	0x00016c00


	//   ....[185]....
        /*06e0*/ 	.word	0x00016cc0


	//   ....[186]....
        /*06e4*/ 	.word	0x00016d20


	//   ....[187]....
        /*06e8*/ 	.word	0x00016de0


	//   ....[188]....
        /*06ec*/ 	.word	0x00016ec0


	//   ....[189]....
        /*06f0*/ 	.word	0x00016f60


	//   ....[190]....
        /*06f4*/ 	.word	0x00016fc0


	//   ....[191]....
        /*06f8*/ 	.word	0x00017080


	//   ....[192]....
        /*06fc*/ 	.word	0x000170e0


	//   ....[193]....
        /*0700*/ 	.word	0x000171a0


	//   ....[194]....
        /*0704*/ 	.word	0x00017200


	//   ....[195]....
        /*0708*/ 	.word	0x000172c0


	//   ....[196]....
        /*070c*/ 	.word	0x00017320


	//   ....[197]....
        /*0710*/ 	.word	0x000173e0


	//----- nvinfo : EIATTR_REG_RECONFIG
	.align		4
.L_269:
        /*0714*/ 	.byte	0x01, 0x54
	.zero		2


	//----- nvinfo : EIATTR_SYSCALL_OFFSETS
	.align		4
        /*0718*/ 	.byte	0x04, 0x46
        /*071a*/ 	.short	(.L_271 - .L_270)


	//   ....[0]....
.L_270:
        /*071c*/ 	.word	0x000013a0


	//   ....[1]....
        /*0720*/ 	.word	0x00010c80


	//   ....[2]....
        /*0724*/ 	.word	0x00010dc0


	//   ....[3]....
        /*0728*/ 	.word	0x00010f00


	//   ....[4]....
        /*072c*/ 	.word	0x00011020


	//   ....[5]....
        /*0730*/ 	.word	0x00012870


	//----- nvinfo : EIATTR_MBARRIER_INSTR_OFFSETS
	.align		4
.L_271:
        /*0734*/ 	.byte	0x04, 0x39
        /*0736*/ 	.short	(.L_273 - .L_272)


	//   ....[0]....
.L_272:
        /*0738*/ 	.word	0x00000180
        /*073c*/ 	.word	0x000000ff
        /*0740*/ 	.word	0x00029800
        /*0744*/ 	.short	0x0100
        /*0746*/ 	.byte	0x08
	.zero		1


	//   ....[1]....
        /*0748*/ 	.word	0x00000190
        /*074c*/ 	.word	0x000000ff
        /*0750*/ 	.word	0x00029820
        /*0754*/ 	.short	0x0100
        /*0756*/ 	.byte	0x08
	.zero		1


	//   ....[2]....
        /*0758*/ 	.word	0x00000280
        /*075c*/ 	.word	0x000000ff
        /*0760*/ 	.word	0x00029830
        /*0764*/ 	.short	0x0100
        /*0766*/ 	.byte	0x08
	.zero		1


	//   ....[3]....
        /*0768*/ 	.word	0x00000290
        /*076c*/ 	.word	0x000000ff
        /*0770*/ 	.word	0x00029840
        /*0774*/ 	.short	0x0100
        /*0776*/ 	.byte	0x08
	.zero		1


	//   ....[4]....
        /*0778*/ 	.word	0x000002a0
        /*077c*/ 	.word	0x000000ff
        /*0780*/ 	.word	0x00029838
        /*0784*/ 	.short	0x0100
        /*0786*/ 	.byte	0x08
	.zero		1


	//   ....[5]....
        /*0788*/ 	.word	0x000002b0
        /*078c*/ 	.word	0x000000ff
        /*0790*/ 	.word	0x00029848
        /*0794*/ 	.short	0x0100
        /*0796*/ 	.byte	0x08
	.zero		1


	//   ....[6]....
        /*0798*/ 	.word	0x000003e0
        /*079c*/ 	.word	0x000000ff
        /*07a0*/ 	.word	0x00029850
        /*07a4*/ 	.short	0x0100
        /*07a6*/ 	.byte	0x08
	.zero		1


	//   ....[7]....
        /*07a8*/ 	.word	0x000003f0
        /*07ac*/ 	.word	0x000000ff
        /*07b0*/ 	.word	0x00029860
        /*07b4*/ 	.short	0x0100
        /*07b6*/ 	.byte	0x08
	.zero		1


	//   ....[8]....
        /*07b8*/ 	.word	0x00000400
        /*07bc*/ 	.word	0x000000ff
        /*07c0*/ 	.word	0x00029858
        /*07c4*/ 	.short	0x0100
        /*07c6*/ 	.byte	0x08
	.zero		1


	//   ....[9]....
        /*07c8*/ 	.word	0x00000410
        /*07cc*/ 	.word	0x000000ff
        /*07d0*/ 	.word	0x00029868
        /*07d4*/ 	.short	0x0100
        /*07d6*/ 	.byte	0x08
	.zero		1


	//   ....[10]....
        /*07d8*/ 	.word	0x00000500
        /*07dc*/ 	.word	0x000000ff
        /*07e0*/ 	.word	0x00029870
        /*07e4*/ 	.short	0x0100
        /*07e6*/ 	.byte	0x06
	.zero		1


	//   ....[11]....
        /*07e8*/ 	.word	0x00000510
        /*07ec*/ 	.word	0x000000ff
        /*07f0*/ 	.word	0x00029880
        /*07f4*/ 	.short	0x0100
        /*07f6*/ 	.byte	0x06
	.zero		1


	//   ....[12]....
        /*07f8*/ 	.word	0x00000520
        /*07fc*/ 	.word	0x000000ff
        /*0800*/ 	.word	0x00029878
        /*0804*/ 	.short	0x0100
        /*0806*/ 	.byte	0x06
	.zero		1


	//   ....[13]....
        /*0808*/ 	.word	0x00000530
        /*080c*/ 	.word	0x000000ff
        /*0810*/ 	.word	0x00029888
        /*0814*/ 	.short	0x0100
        /*0816*/ 	.byte	0x06
	.zero		1


	//   ....[14]....
        /*0818*/ 	.word	0x00000660
        /*081c*/ 	.word	0x000000ff
        /*0820*/ 	.word	0x00029890
        /*0824*/ 	.short	0x0100
        /*0826*/ 	.byte	0x08
	.zero		1


	//   ....[15]....
        /*0828*/ 	.word	0x00000670
        /*082c*/ 	.word	0x000000ff
        /*0830*/ 	.word	0x000298a0
        /*0834*/ 	.short	0x0100
        /*0836*/ 	.byte	0x08
	.zero		1


	//   ....[16]....
        /*0838*/ 	.word	0x00000680
        /*083c*/ 	.word	0x000000ff
        /*0840*/ 	.word	0x00029898
        /*0844*/ 	.short	0x0100
        /*0846*/ 	.byte	0x08
	.zero		1


	//   ....[17]....
        /*0848*/ 	.word	0x00000690
        /*084c*/ 	.word	0x000000ff
        /*0850*/ 	.word	0x000298a8
        /*0854*/ 	.short	0x0100
        /*0856*/ 	.byte	0x08
	.zero		1


	//   ....[18]....
        /*0858*/ 	.word	0x000007d0
        /*085c*/ 	.word	0x000000ff
        /*0860*/ 	.word	0x000298b0
        /*0864*/ 	.short	0x0100
        /*0866*/ 	.byte	0x08
	.zero		1


	//   ....[19]....
        /*0868*/ 	.word	0x000007e0
        /*086c*/ 	.word	0x000000ff
        /*0870*/ 	.word	0x000298c0
        /*0874*/ 	.short	0x0100
        /*0876*/ 	.byte	0x08
	.zero		1


	//   ....[20]....
        /*0878*/ 	.word	0x000007f0
        /*087c*/ 	.word	0x000000ff
        /*0880*/ 	.word	0x000298b8
        /*0884*/ 	.short	0x0100
        /*0886*/ 	.byte	0x08
	.zero		1


	//   ....[21]....
        /*0888*/ 	.word	0x00000800
        /*088c*/ 	.word	0x000000ff
        /*0890*/ 	.word	0x000298c8
        /*0894*/ 	.short	0x0100
        /*0896*/ 	.byte	0x08
	.zero		1


	//   ....[22]....
        /*0898*/ 	.word	0x000016a0
        /*089c*/ 	.word	0x000000ff
        /*08a0*/ 	.word	0x00029800
        /*08a4*/ 	.short	0x010a
        /*08a6*/ 	.byte	0x26
	.zero		1


	//   ....[23]....
        /*08a8*/ 	.word	0x00001750
        /*08ac*/ 	.word	0x000000ff
        /*08b0*/ 	.word	0x00029830
        /*08b4*/ 	.short	0x010a
        /*08b6*/ 	.byte	0x26
	.zero		1


	//   ....[24]....
        /*08b8*/ 	.word	0x000017b0
        /*08bc*/ 	.word	0x000000ff
        /*08c0*/ 	.word	0x00029830
        /*08c4*/ 	.short	0x010a
        /*08c6*/ 	.byte	0x26
	.zero		1


	//   ....[25]....
        /*08c8*/ 	.word	0x00003300
        /*08cc*/ 	.word	0x000000ff
        /*08d0*/ 	.word	0x00000000
        /*08d4*/ 	.short	0x0101
        /*08d6*/ 	.byte	0x07
	.zero		1


	//   ....[26]....
        /*08d8*/ 	.word	0x00005af0
        /*08dc*/ 	.word	0x000000ff
        /*08e0*/ 	.word	0x00029830
        /*08e4*/ 	.short	0x010a
        /*08e6*/ 	.byte	0x04
	.zero		1


	//   ....[27]....
        /*08e8*/ 	.word	0x00005b30
        /*08ec*/ 	.word	0x000000ff
        /*08f0*/ 	.word	0x00029830
        /*08f4*/ 	.short	0x010a
        /*08f6*/ 	.byte	0x04
	.zero		1


	//   ....[28]....
        /*08f8*/ 	.word	0x000067a0
        /*08fc*/ 	.word	0x000000ff
        /*0900*/ 	.word	0x00029850
        /*0904*/ 	.short	0x010a
        /*0906*/ 	.byte	0x0a
	.zero		1


	//   ....[29]....
        /*0908*/ 	.word	0x000067e0
        /*090c*/ 	.word	0x000000ff
        /*0910*/ 	.word	0x00029850
        /*0914*/ 	.short	0x010a
        /*0916*/ 	.byte	0x0a
	.zero		1


	//   ....[30]....
        /*0918*/ 	.word	0x000072b0
        /*091c*/ 	.word	0x000000ff
        /*0920*/ 	.word	0x00000000
        /*0924*/ 	.short	0x0101
        /*0926*/ 	.byte	0x07
	.zero		1


	//   ....[31]....
        /*0928*/ 	.word	0x00009630
        /*092c*/ 	.word	0x000000ff
        /*0930*/ 	.word	0x00000000
        /*0934*/ 	.short	0x0101
        /*0936*/ 	.byte	0x06
	.zero		1


	//   ....[32]....
        /*0938*/ 	.word	0x00009db0
        /*093c*/ 	.word	0x000000ff
        /*0940*/ 	.word	0x00029830
        /*0944*/ 	.short	0x010a
        /*0946*/ 	.byte	0x0a
	.zero		1


	//   ....[33]....
        /*0948*/ 	.word	0x00009df0
        /*094c*/ 	.word	0x000000ff
        /*0950*/ 	.word	0x00029830
        /*0954*/ 	.short	0x010a
        /*0956*/ 	.byte	0x0a
	.zero		1


	//   ....[34]....
        /*0958*/ 	.word	0x0000aa40
        /*095c*/ 	.word	0x000000ff
        /*0960*/ 	.word	0x00029850
        /*0964*/ 	.short	0x010a
        /*0966*/ 	.byte	0x0a
	.zero		1


	//   ....[35]....
        /*0968*/ 	.word	0x0000aa80
        /*096c*/ 	.word	0x000000ff
        /*0970*/ 	.word	0x00029850
        /*0974*/ 	.short	0x010a
        /*0976*/ 	.byte	0x0a
	.zero		1


	//   ....[36]....
        /*0978*/ 	.word	0x0000b3a0
        /*097c*/ 	.word	0x000000ff
        /*0980*/ 	.word	0x00000000
        /*0984*/ 	.short	0x0101
        /*0986*/ 	.byte	0x0a
	.zero		1


	//   ....[37]....
        /*0988*/ 	.word	0x0000cd40
        /*098c*/ 	.word	0x000000ff
        /*0990*/ 	.word	0x00000000
        /*0994*/ 	.short	0x0101
        /*0996*/ 	.byte	0x07
	.zero		1


	//   ....[38]....
        /*0998*/ 	.word	0x0000d3e0
        /*099c*/ 	.word	0x000000ff
        /*09a0*/ 	.word	0x00029850
        /*09a4*/ 	.short	0x010a
        /*09a6*/ 	.byte	0x09
	.zero		1


	//   ....[39]....
        /*09a8*/ 	.word	0x0000d420
        /*09ac*/ 	.word	0x000000ff
        /*09b0*/ 	.word	0x00029850
        /*09b4*/ 	.short	0x010a
        /*09b6*/ 	.byte	0x09
	.zero		1


	//   ....[40]....
        /*09b8*/ 	.word	0x0000dab0
        /*09bc*/ 	.word	0x000000ff
        /*09c0*/ 	.word	0x00000000
        /*09c4*/ 	.short	0x0101
        /*09c6*/ 	.byte	0x04
	.zero		1


	//   ....[41]....
        /*09c8*/ 	.word	0x0000f180
        /*09cc*/ 	.word	0x000000ff
        /*09d0*/ 	.word	0x00000000
        /*09d4*/ 	.short	0x0101
        /*09d6*/ 	.byte	0x04
	.zero		1


	//   ....[42]....
        /*09d8*/ 	.word	0x00011830
        /*09dc*/ 	.word	0x000000ff
        /*09e0*/ 	.word	0x00029880
        /*09e4*/ 	.short	0x010a
        /*09e6*/ 	.byte	0x2d
	.zero		1


	//   ....[43]....
        /*09e8*/ 	.word	0x00011eb0
        /*09ec*/ 	.word	0x000000ff
        /*09f0*/ 	.word	0x00029870
        /*09f4*/ 	.short	0x0107
        /*09f6*/ 	.byte	0x2d
	.zero		1


	//   ....[44]....
        /*09f8*/ 	.word	0x00011f20
        /*09fc*/ 	.word	0x000000ff
        /*0a00*/ 	.word	0x00029870
        /*0a04*/ 	.short	0x0101
        /*0a06*/ 	.byte	0x2d
	.zero		1


	//   ....[45]....
        /*0a08*/ 	.word	0x00011f70
        /*0a0c*/ 	.word	0x000000ff
        /*0a10*/ 	.word	0x00029840
        /*0a14*/ 	.short	0x010a
        /*0a16*/ 	.byte	0x2d
	.zero		1


	//   ....[46]....
        /*0a18*/ 	.word	0x00012620
        /*0a1c*/ 	.word	0x000000ff
        /*0a20*/ 	.word	0x00029830
        /*0a24*/ 	.short	0x0107
        /*0a26*/ 	.byte	0x2d
	.zero		1


	//   ....[47]....
        /*0a28*/ 	.word	0x00012690
        /*0a2c*/ 	.word	0x000000ff
        /*0a30*/ 	.word	0x00029830
        /*0a34*/ 	.short	0x0101
        /*0a36*/ 	.byte	0x2d
	.zero		1


	//   ....[48]....
        /*0a38*/ 	.word	0x00012e80
        /*0a3c*/ 	.word	0x000000ff
        /*0a40*/ 	.word	0x00029800
        /*0a44*/ 	.short	0x0107
        /*0a46*/ 	.byte	0x2d
	.zero		1


	//   ....[49]....
        /*0a48*/ 	.word	0x00012ee0
        /*0a4c*/ 	.word	0x000000ff
        /*0a50*/ 	.word	0x00029800
        /*0a54*/ 	.short	0x0101
        /*0a56*/ 	.byte	0x2d
	.zero		1


	//   ....[50]....
        /*0a58*/ 	.word	0x00012ef0
        /*0a5c*/ 	.word	0x000000ff
        /*0a60*/ 	.word	0x00029820
        /*0a64*/ 	.short	0x010a
        /*0a66*/ 	.byte	0x2d
	.zero		1


	//   ....[51]....
        /*0a68*/ 	.word	0x00013380
        /*0a6c*/ 	.word	0x0000000a
        /*0a70*/ 	.word	0x00029880
        /*0a74*/ 	.short	0x010a
        /*0a76*/ 	.byte	0x3f
	.zero		1


	//   ....[52]....
        /*0a78*/ 	.word	0x00013890
        /*0a7c*/ 	.word	0x0000000a
        /*0a80*/ 	.word	0x00029870
        /*0a84*/ 	.short	0x0107
        /*0a86*/ 	.byte	0x3f
	.zero		1


	//   ....[53]....
        /*0a88*/ 	.word	0x00013900
        /*0a8c*/ 	.word	0x0000000a
        /*0a90*/ 	.word	0x00029870
        /*0a94*/ 	.short	0x0101
        /*0a96*/ 	.byte	0x3f
	.zero		1


	//   ....[54]....
        /*0a98*/ 	.word	0x00013930
        /*0a9c*/ 	.word	0x0000000a
        /*0aa0*/ 	.word	0x00029840
        /*0aa4*/ 	.short	0x010a
        /*0aa6*/ 	.byte	0x3f
	.zero		1


	//   ....[55]....
        /*0aa8*/ 	.word	0x00013e20
        /*0aac*/ 	.word	0x0000000a
        /*0ab0*/ 	.word	0x00029830
        /*0ab4*/ 	.short	0x0107
        /*0ab6*/ 	.byte	0x3f
	.zero		1


	//   ....[56]....
        /*0ab8*/ 	.word	0x00013ea0
        /*0abc*/ 	.word	0x0000000a
        /*0ac0*/ 	.word	0x00029830
        /*0ac4*/ 	.short	0x0101
        /*0ac6*/ 	.byte	0x3f
	.zero		1


	//   ....[57]....
        /*0ac8*/ 	.word	0x00013f10
        /*0acc*/ 	.word	0x00000013
        /*0ad0*/ 	.word	0x00029870
        /*0ad4*/ 	.short	0x010a
        /*0ad6*/ 	.byte	0x3f
	.zero		1


	//   ....[58]....
        /*0ad8*/ 	.word	0x00013f80
        /*0adc*/ 	.word	0x00000013
        /*0ae0*/ 	.word	0x00029860
        /*0ae4*/ 	.short	0x010a
        /*0ae6*/ 	.byte	0x3f
	.zero		1


	//   ....[59]....
        /*0ae8*/ 	.word	0x00014480
        /*0aec*/ 	.word	0x00000013
        /*0af0*/ 	.word	0x00029850
        /*0af4*/ 	.short	0x0101
        /*0af6*/ 	.byte	0x3f
	.zero		1


	//   ....[60]....
        /*0af8*/ 	.word	0x00014520
        /*0afc*/ 	.word	0x00000013
        /*0b00*/ 	.word	0x00000000
        /*0b04*/ 	.short	0x0101
        /*0b06*/ 	.byte	0x3f
	.zero		1


	//   ....[61]....
        /*0b08*/ 	.word	0x00014610
        /*0b0c*/ 	.word	0x00000011
        /*0b10*/ 	.word	0x00029870
        /*0b14*/ 	.short	0x010a
        /*0b16*/ 	.byte	0x3f
	.zero		1


	//   ....[62]....
        /*0b18*/ 	.word	0x000146b0
        /*0b1c*/ 	.word	0x00000011
        /*0b20*/ 	.word	0x00029860
        /*0b24*/ 	.short	0x010a
        /*0b26*/ 	.byte	0x3f
	.zero		1


	//   ....[63]....
        /*0b28*/ 	.word	0x00014b90
        /*0b2c*/ 	.word	0x00000011
        /*0b30*/ 	.word	0x00029850
        /*0b34*/ 	.short	0x0101
        /*0b36*/ 	.byte	0x3f
	.zero		1


	//   ....[64]....
        /*0b38*/ 	.word	0x00014c50
        /*0b3c*/ 	.word	0x00000011
        /*0b40*/ 	.word	0x00000000
        /*0b44*/ 	.short	0x0101
        /*0b46*/ 	.byte	0x3f
	.zero		1


	//   ....[65]....
        /*0b48*/ 	.word	0x00014cb0
        /*0b4c*/ 	.word	0x00000006
        /*0b50*/ 	.word	0x00029820
        /*0b54*/ 	.short	0x010a
        /*0b56*/ 	.byte	0x3f
	.zero		1


	//   ....[66]....
        /*0b58*/ 	.word	0x00014df0
        /*0b5c*/ 	.word	0x00000005
        /*0b60*/ 	.word	0x00029840
        /*0b64*/ 	.short	0x010a
        /*0b66*/ 	.byte	0x3f
	.zero		1


	//   ....[67]....
        /*0b68*/ 	.word	0x00014e90
        /*0b6c*/ 	.word	0x00000003
        /*0b70*/ 	.word	0x00029840
        /*0b74*/ 	.short	0x010a
        /*0b76*/ 	.byte	0x3f
	.zero		1


	//   ....[68]....
        /*0b78*/ 	.word	0x00014ed0
        /*0b7c*/ 	.word	0x00000005
        /*0b80*/ 	.word	0x00029860
        /*0b84*/ 	.short	0x010a
        /*0b86*/ 	.byte	0x3f
	.zero		1


	//   ....[69]....
        /*0b88*/ 	.word	0x00014f10
        /*0b8c*/ 	.word	0x00000003
        /*0b90*/ 	.word	0x00029860
        /*0b94*/ 	.short	0x010a
        /*0b96*/ 	.byte	0x3f
	.zero		1


	//   ....[70]....
        /*0b98*/ 	.word	0x00014f50
        /*0b9c*/ 	.word	0x00000005
        /*0ba0*/ 	.word	0x00029880
        /*0ba4*/ 	.short	0x010a
        /*0ba6*/ 	.byte	0x3f
	.zero		1


	//   ....[71]....
        /*0ba8*/ 	.word	0x00014f90
        /*0bac*/ 	.word	0x00000003
        /*0bb0*/ 	.word	0x00029880
        /*0bb4*/ 	.short	0x010a
        /*0bb6*/ 	.byte	0x3f
	.zero		1


	//   ....[72]....
        /*0bb8*/ 	.word	0x00015000
        /*0bbc*/ 	.word	0x00000003
        /*0bc0*/ 	.word	0x00029800
        /*0bc4*/ 	.short	0x010a
        /*0bc6*/ 	.byte	0x3f
	.zero		1


	//   ....[73]....
        /*0bc8*/ 	.word	0x00015060
        /*0bcc*/ 	.word	0x00000005
        /*0bd0*/ 	.word	0x00029830
        /*0bd4*/ 	.short	0x010a
        /*0bd6*/ 	.byte	0x3f
	.zero		1


	//   ....[74]....
        /*0bd8*/ 	.word	0x000150c0
        /*0bdc*/ 	.word	0x0000000b
        /*0be0*/ 	.word	0x00029830
        /*0be4*/ 	.short	0x010a
        /*0be6*/ 	.byte	0x3f
	.zero		1


	//   ....[75]....
        /*0be8*/ 	.word	0x00015120
        /*0bec*/ 	.word	0x0000000b
        /*0bf0*/ 	.word	0x00029850
        /*0bf4*/ 	.short	0x010a
        /*0bf6*/ 	.byte	0x3f
	.zero		1


	//   ....[76]....
        /*0bf8*/ 	.word	0x00015180
        /*0bfc*/ 	.word	0x0000000a
        /*0c00*/ 	.word	0x00029830
        /*0c04*/ 	.short	0x010a
        /*0c06*/ 	.byte	0x3f
	.zero		1


	//   ....[77]....
        /*0c08*/ 	.word	0x000151e0
        /*0c0c*/ 	.word	0x0000000a
        /*0c10*/ 	.word	0x00029850
        /*0c14*/ 	.short	0x010a
        /*0c16*/ 	.byte	0x3f
	.zero		1


	//   ....[78]....
        /*0c18*/ 	.word	0x00015240
        /*0c1c*/ 	.word	0x00000003
        /*0c20*/ 	.word	0x00029850
        /*0c24*/ 	.short	0x010a
        /*0c26*/ 	.byte	0x3f
	.zero		1


	//   ....[79]....
        /*0c28*/ 	.word	0x00015340
        /*0c2c*/ 	.word	0x00000002
        /*0c30*/ 	.word	0x00029880
        /*0c34*/ 	.short	0x010a
        /*0c36*/ 	.byte	0x3f
	.zero		1


	//   ....[80]....
        /*0c38*/ 	.word	0x00015ae0
        /*0c3c*/ 	.word	0x00000002
        /*0c40*/ 	.word	0x00029840
        /*0c44*/ 	.short	0x010a
        /*0c46*/ 	.byte	0x3f
	.zero		1


	//   ....[81]....
        /*0c48*/ 	.word	0x000167b0
        /*0c4c*/ 	.word	0x00000003
        /*0c50*/ 	.word	0x00029820
        /*0c54*/ 	.short	0x010a
        /*0c56*/ 	.byte	0x3f
	.zero		1


	//   ....[82]....
        /*0c58*/ 	.word	0x00016800
        /*0c5c*/ 	.word	0x0000000a
        /*0c60*/ 	.word	0x00029880
        /*0c64*/ 	.short	0x010a
        /*0c66*/ 	.byte	0x3f
	.zero		1


	//   ....[83]....
        /*0c68*/ 	.word	0x00016e10
        /*0c6c*/ 	.word	0x0000000a
        /*0c70*/ 	.word	0x00029840
        /*0c74*/ 	.short	0x010a
        /*0c76*/ 	.byte	0x3f
	.zero		1


	//   ....[84]....
        /*0c78*/ 	.word	0x00017410
        /*0c7c*/ 	.word	0x00000013
        /*0c80*/ 	.word	0x00029870
        /*0c84*/ 	.short	0x010a
        /*0c86*/ 	.byte	0x3f
	.zero		1


	//   ....[85]....
        /*0c88*/ 	.word	0x00017460
        /*0c8c*/ 	.word	0x00000013
        /*0c90*/ 	.word	0x00029860
        /*0c94*/ 	.short	0x010a
        /*0c96*/ 	.byte	0x3f
	.zero		1


	//   ....[86]....
        /*0c98*/ 	.word	0x000174b0
        /*0c9c*/ 	.word	0x00000011
        /*0ca0*/ 	.word	0x00029870
        /*0ca4*/ 	.short	0x010a
        /*0ca6*/ 	.byte	0x3f
	.zero		1


	//   ....[87]....
        /*0ca8*/ 	.word	0x00017500
        /*0cac*/ 	.word	0x00000011
        /*0cb0*/ 	.word	0x00029860
        /*0cb4*/ 	.short	0x010a
        /*0cb6*/ 	.byte	0x3f
	.zero		1


	//   ....[88]....
        /*0cb8*/ 	.word	0x00017550
        /*0cbc*/ 	.word	0x00000006
        /*0cc0*/ 	.word	0x00029820
        /*0cc4*/ 	.short	0x010a
        /*0cc6*/ 	.byte	0x3f
	.zero		1


	//   ....[89]....
        /*0cc8*/ 	.word	0x000175a0
        /*0ccc*/ 	.word	0x00000005
        /*0cd0*/ 	.word	0x00029840
        /*0cd4*/ 	.short	0x010a
        /*0cd6*/ 	.byte	0x3f
	.zero		1


	//   ....[90]....
        /*0cd8*/ 	.word	0x000175f0
        /*0cdc*/ 	.word	0x00000003
        /*0ce0*/ 	.word	0x00029840
        /*0ce4*/ 	.short	0x010a
        /*0ce6*/ 	.byte	0x3f
	.zero		1


	//   ....[91]....
        /*0ce8*/ 	.word	0x00017640
        /*0cec*/ 	.word	0x00000005
        /*0cf0*/ 	.word	0x00029860
        /*0cf4*/ 	.short	0x010a
        /*0cf6*/ 	.byte	0x3f
	.zero		1


	//   ....[92]....
        /*0cf8*/ 	.word	0x00017690
        /*0cfc*/ 	.word	0x00000003
        /*0d00*/ 	.word	0x00029860
        /*0d04*/ 	.short	0x010a
        /*0d06*/ 	.byte	0x3f
	.zero		1


	//   ....[93]....
        /*0d08*/ 	.word	0x000176e0
        /*0d0c*/ 	.word	0x00000005
        /*0d10*/ 	.word	0x00029880
        /*0d14*/ 	.short	0x010a
        /*0d16*/ 	.byte	0x3f
	.zero		1


	//----- nvinfo : EIATTR_NUM_MBARRIERS
	.align		4
.L_273:
        /*0d18*/ 	.byte	0x03, 0x38
        /*0d1a*/ 	.short	0x0016


	//----- nvinfo : EIATTR_EXIT_INSTR_OFFSETS
	.align		4
        /*0d1c*/ 	.byte	0x04, 0x1c
        /*0d1e*/ 	.short	(.L_275 - .L_274)


	//   ....[0]....
.L_274:
        /*0d20*/ 	.word	0x00014fe0


	//----- nvinfo : EIATTR_MAX_THREADS
	.align		4
.L_275:
        /*0d24*/ 	.byte	0x04, 0x05
        /*0d26*/ 	.short	(.L_277 - .L_276)
.L_276:
        /*0d28*/ 	.word	0x00000180
        /*0d2c*/ 	.word	0x00000001
        /*0d30*/ 	.word	0x00000001


	//----- nvinfo : EIATTR_CRS_STACK_SIZE
	.align		4
.L_277:
        /*0d34*/ 	.byte	0x04, 0x1e
        /*0d36*/ 	.short	(.L_279 - .L_278)
.L_278:
        /*0d38*/ 	.word	0x00000000


	//----- nvinfo : EIATTR_CBANK_PARAM_SIZE
	.align		4
.L_279:
        /*0d3c*/ 	.byte	0x03, 0x19
        /*0d3e*/ 	.short	0x0a70


	//----- nvinfo : EIATTR_PARAM_CBANK
	.align		4
        /*0d40*/ 	.byte	0x04, 0x0a
        /*0d42*/ 	.short	(.L_281 - .L_280)
	.align		4
.L_280:
        /*0d44*/ 	.word	index@(.nv.constant0._ZN7cutlass13device_kernelIN5flash11enable_sm90INS1_16FlashAttnFwdSm90INS1_25CollectiveMainloopFwdSm90ILi2EN4cute5tupleIJNS5_1CILi1EEES8_S8_EEENS6_IJNS7_ILi128EEENS7_ILi160EEENS7_ILi192EEEEEELi128ENS_12float_e4m3_tEfNS_4arch4Sm90ELb1ELb0ELb1ELb0ELb1ELb0ELb0ELb1ELb1ELb1ELb1ELb0EEENS1_21CollectiveEpilogueFwdINS6_IJSA_SA_SB_EEES9_NS_10bfloat16_tESG_Li256ELb0ELb1ELb1ELb1EEENS1_19SingleTileSchedulerILb0ELb1ELb1ELi128EEEEEEEEEvNT_6ParamsE)
        /*0d48*/ 	.short	0x0210
        /*0d4a*/ 	.short	0x0a70


	//----- nvinfo : EIATTR_SW_WAR
	.align		4
.L_281:
        /*0d4c*/ 	.byte	0x04, 0x36
        /*0d4e*/ 	.short	(.L_283 - .L_282)
.L_282:
        /*0d50*/ 	.word	0x00000008
.L_283:


//--------------------- .nv.info._ZN7cutlass13device_kernelIN5flash11enable_sm90INS1_16FlashAttnFwdSm90INS1_25CollectiveMainloopFwdSm90ILi2EN4cute5tupleIJNS5_1CILi1EEES8_S8_EEENS6_IJNS7_ILi128EEENS7_ILi160EEENS7_ILi192EEEEEELi128ENS_12float_e4m3_tEfNS_4arch4Sm90ELb1ELb0ELb1ELb1ELb1ELb0ELb0ELb1ELb1ELb1ELb1ELb0EEENS1_21CollectiveEpilogueFwdINS6_IJSA_SA_SB_EEES9_NS_10bfloat16_tESG_Li256ELb1ELb1ELb1ELb1EEENS1_36VarlenDynamicPersistentTileSchedulerILi128ELi160ELi256ELi128ELb1ELb1ELb1ELb1ELb1ELb1EEEEEEEEEvNT_6ParamsE --------------------------
	.section	.nv.info._ZN7cutlass13device_kernelIN5flash11enable_sm90INS1_16FlashAttnFwdSm90INS1_25CollectiveMainloopFwdSm90ILi2EN4cute5tupleIJNS5_1CILi1EEES8_S8_EEENS6_IJNS7_ILi128EEENS7_ILi160EEENS7_ILi192EEEEEELi128ENS_12float_e4m3_tEfNS_4arch4Sm90ELb1ELb0ELb1ELb1ELb1ELb0ELb0ELb1ELb1ELb1ELb1ELb0EEENS1_21CollectiveEpilogueFwdINS6_IJSA_SA_SB_EEES9_NS_10bfloat16_tESG_Li256ELb1ELb1ELb1ELb1EEENS1_36VarlenDynamicPersistentTileSchedulerILi128ELi160ELi256ELi128ELb1ELb1ELb1ELb1ELb1ELb1EEEEEEEEEvNT_6ParamsE,"",@"SHT_CUDA_INFO"
	.sectionflags	@""
	.align	4


	//----- nvinfo : EIATTR_CUDA_API_VERSION
	.align		4
        /*0000*/ 	.byte	0x04, 0x37
        /*0002*/ 	.short	(.L_285 - .L_284)
.L_284:
        /*0004*/ 	.word	0x00000082


	//----- nvinfo : EIATTR_KPARAM_INFO
	.align		4
.L_285:
        /*0008*/ 	.byte	0x04, 0x17
        /*000a*/ 	.short	(.L_287 - .L_286)
.L_286:
        /*000c*/ 	.word	0x00000000
        /*0010*/ 	.short	0x0000
        /*0012*/ 	.short	0x0070
        /*0014*/ 	.byte	0x00, 0xf0, 0x01, 0x2a


	//----- nvinfo : EIATTR_SPARSE_MMA_MASK
	.align		4
.L_287:
        /*0018*/ 	.byte	0x03, 0x50
        /*001a*/ 	.short	0x0000


	//----- nvinfo : EIATTR_MAXREG_COUNT
	.align		4
        /*001c*/ 	.byte	0x03, 0x1b
        /*001e*/ 	.short	0x00a8


	//----- nvinfo : EIATTR_NUM_BARRIERS
	.align		4
        /*0020*/ 	.byte	0x02, 0x4c
        /*0022*/ 	.byte	0x10
	.zero		1


	//----- nvinfo : EIATTR_EXTERNS
	.align		4
        /*0024*/ 	.byte	0x04, 0x0f
        /*0026*/ 	.short	(.L_289 - .L_288)


	//   ....[0]....
	.align		4
.L_288:
        /*0028*/ 	.word	index@(__assertfail)


	//----- nvinfo : EIATTR_ANNOTATIONS
	.align		4
.L_289:
        /*002c*/ 	.byte	0x04, 0x55
        /*002e*/ 	.short	(.L_291 - .L_290)


	//   ....[0]....
.L_290:
        /* <DEDUP_REMOVED lines=32> */


	//----- nvinfo : EIATTR_MERCURY_ISA_VERSION
	.align		4
.L_291:
        /*0220*/ 	.byte	0x03, 0x5f
        /*0222*/ 	.short	0x0101


	//----- nvinfo : EIATTR_UNUSED_LOAD_BYTE_OFFSET
	.align		4
        /*0224*/ 	.byte	0x04, 0x44
        /*0226*/ 	.short	(.L_293 - .L_292)


	//   ....[0]....
.L_292:
        /*0228*/ 	.word	0x000009a0
        /*022c*/ 	.word	0x0000fff0


	//   ....[1]....
        /*0230*/ 	.word	0x0000e440
        /*0234*/ 	.word	0x0000fff0


	//----- nvinfo : EIATTR_INT_WARP_WIDE_INSTR_OFFSETS
	.align		4
.L_293:
        /*0238*/ 	.byte	0x04, 0x31
        /*023a*/ 	.short	(.L_295 - .L_294)


	//   ....[0]....
.L_294:
        /*023c*/ 	.word	0x000000c0


	//   ....[1]....
        /*0240*/ 	.word	0x000000d0


	//   ....[2]....
        /*0244*/ 	.word	0x00000170


	//   ....[3]....
        /*0248*/ 	.word	0x00013c50


	//   ....[4]....
        /*024c*/ 	.word	0x00013ce0


	//   ....[5]....
        /*0250*/ 	.word	0x000178a0


	//   ....[6]....
        /*0254*/ 	.word	0x00017930


	//----- nvinfo : EIATTR_COOP_GROUP_MASK_REGIDS
	.align		4
.L_295:
        /*0258*/ 	.byte	0x04, 0x29
        /*025a*/ 	.short	(.L_297 - .L_296)


	//   ....[0]....
.L_296:
        /*025c*/ 	.word	0xffffffff


	//   ....[1]....
        /*0260*/ 	.word	0xffffffff


	//   ....[2]....
        /*0264*/ 	.word	0xffffffff


	//   ....[3]....
        /*0268*/ 	.word	0xffffffff


	//   ....[4]....
        /*026c*/ 	.word	0xffffffff


	//   ....[5]....
        /*0270*/ 	.word	0xffffffff


	//   ....[6]....
        /*0274*/ 	.word	0xffffffff


	//   ....[7]....
        /*0278*/ 	.word	0xffffffff


	//   ....[8]....
        /*027c*/ 	.word	0xffffffff


	//   ....[9]....
        /*0280*/ 	.word	0xffffffff


	//   ....[10]....
        /*0284*/ 	.word	0xffffffff


	//   ....[11]....
        /*0288*/ 	.word	0xffffffff


	//   ....[12]....
        /*028c*/ 	.word	0xffffffff


	//   ....[13]....
        /*0290*/ 	.word	0xffffffff


	//   ....[14]....
        /*0294*/ 	.word	0xffffffff


	//   ....[15]....
        /*0298*/ 	.word	0xffffffff


	//   ....[16]....
        /*029c*/ 	.word	0xffffffff


	//   ....[17]....
        /*02a0*/ 	.word	0xffffffff


	//   ....[18]....
        /*02a4*/ 	.word	0xffffffff


	//   ....[19]....
        /*02a8*/ 	.word	0xffffffff


	//   ....[20]....
        /*02ac*/ 	.word	0xffffffff


	//   ....[21]....
        /*02b0*/ 	.word	0xffffffff


	//   ....[22]....
        /*02b4*/ 	.word	0xffffffff


	//   ....[23]....
        /*02b8*/ 	.word	0xffffffff


	//   ....[24]....
        /*02bc*/ 	.word	0xffffffff


	//   ....[25]....
        /*02c0*/ 	.word	0xffffffff


	//   ....[26]....
        /*02c4*/ 	.word	0xffffffff


	//   ....[27]....
        /*02c8*/ 	.word	0xffffffff


	//   ....[28]....
        /*02cc*/ 	.word	0xffffffff


	//   ....[29]....
        /*02d0*/ 	.word	0xffffffff


	//   ....[30]....
        /*02d4*/ 	.word	0xffffffff


	//   ....[31]....
        /*02d8*/ 	.word	0xffffffff


	//   ....[32]....
        /*02dc*/ 	.word	0xffffffff


	//   ....[33]....
        /*02e0*/ 	.word	0xffffffff


	//   ....[34]....
        /*02e4*/ 	.word	0xffffffff


	//   ....[35]....
        /*02e8*/ 	.word	0xffffffff


	//   ....[36]....
        /*02ec*/ 	.word	0xffffffff


	//   ....[37]....
        /*02f0*/ 	.word	0xffffffff


	//   ....[38]....
        /*02f4*/ 	.word	0xffffffff


	//   ....[39]....
        /*02f8*/ 	.word	0xffffffff


	//   ....[40]....
        /*02fc*/ 	.word	0xffffffff


	//   ....[41]....
        /*0300*/ 	.word	0xffffffff


	//   ....[42]....
        /*0304*/ 	.word	0xffffffff


	//   ....[43]....
        /*0308*/ 	.word	0xffffffff


	//   ....[44]....
        /*030c*/ 	.word	0xffffffff


	//   ....[45]....
        /*0310*/ 	.word	0xffffffff


	//   ....[46]....
        /*0314*/ 	.word	0xffffffff


	//   ....[47]....
        /*0318*/ 	.word	0xffffffff


	//   ....[48]....
        /*031c*/ 	.word	0xffffffff


	//   ....[49]....
        /*0320*/ 	.word	0xffffffff


	//   ....[50]....
        /*0324*/ 	.word	0xffffffff


	//   ....[51]....
        /*0328*/ 	.word	0xffffffff


	//   ....[52]....
        /*032c*/ 	.word	0xffffffff


	//   ....[53]....
        /*0330*/ 	.word	0xffffffff


	//   ....[54]....
        /*0334*/ 	.word	0xffffffff


	//   ....[55]....
        /*0338*/ 	.word	0xffffffff


	//   ....[56]....
        /*033c*/ 	.word	0xffffffff


	//   ....[57]....
        /*0340*/ 	.word	0xffffffff


	//   ....[58]....
        /*0344*/ 	.word	0xffffffff


	//   ....[59]....
        /*0348*/ 	.word	0xffffffff


	//   ....[60]....
        /*034c*/ 	.word	0xffffffff


	//   ....[61]....
        /*0350*/ 	.word	0xffffffff


	//   ....[62]....
        /*0354*/ 	.word	0xffffffff


	//   ....[63]....
        /*0358*/ 	.word	0xffffffff


	//   ....[64]....
        /*035c*/ 	.word	0xffffffff


	//   ....[65]....
        /*0360*/ 	.word	0xffffffff


	//   ....[66]....
        /*0364*/ 	.word	0xffffffff


	//   ....[67]....
        /*0368*/ 	.word	0xffffffff


	//   ....[68]....
        /*036c*/ 	.word	0xffffffff


	//   ....[69]....
        /*0370*/ 	.word	0xffffffff


	//   ....[70]....
        /*0374*/ 	.word	0xffffffff


	//   ....[71]....
        /*0378*/ 	.word	0xffffffff


	//   ....[72]....
        /*037c*/ 	.word	0xffffffff


	//   ....[73]....
        /*0380*/ 	.word	0xffffffff


	//   ....[74]....
        /*0384*/ 	.word	0xffffffff


	//   ....[75]....
        /*0388*/ 	.word	0xffffffff


	//   ....[76]....
        /*038c*/ 	.word	0xffffffff


	//   ....[77]....
        /*0390*/ 	.word	0xffffffff


	//   ....[78]....
        /*0394*/ 	.word	0xffffffff


	//   ....[79]....
        /*0398*/ 	.word	0xffffffff


	//   ....[80]....
        /*039c*/ 	.word	0xffffffff


	//   ....[81]....
        /*03a0*/ 	.word	0xffffffff


	//   ....[82]....
        /*03a4*/ 	.word	0xffffffff


	//   ....[83]....
        /*03a8*/ 	.word	0xffffffff


	//   ....[84]....
        /*03ac*/ 	.word	0xffffffff


	//   ....[85]....
        /*03b0*/ 	.word	0xffffffff


	//   ....[86]....
        /*03b4*/ 	.word	0xffffffff


	//   ....[87]....
        /*03b8*/ 	.word	0xffffffff


	//   ....[88]....
        /*03bc*/ 	.word	0xffffffff


	//   ....[89]....
        /*03c0*/ 	.word	0xffffffff


	//   ....[90]....
        /*03c4*/ 	.word	0xffffffff


	//   ....[91]....
        /*03c8*/ 	.word	0xffffffff


	//   ....[92]....
        /*03cc*/ 	.word	0xffffffff


	//   ....[93]....
        /*03d0*/ 	.word	0xffffffff


	//   ....[94]....
        /*03d4*/ 	.word	0xffffffff


	//   ....[95]....
        /*03d8*/ 	.word	0xffffffff


	//   ....[96]....
        /*03dc*/ 	.word	0xffffffff


	//   ....[97]....
        /*03e0*/ 	.word	0xffffffff


	//   ....[98]....
        /*03e4*/ 	.word	0xffffffff


	//   ....[99]....
        /*03e8*/ 	.word	0xffffffff


	//   ....[100]....
        /*03ec*/ 	.word	0xffffffff


	//   ....[101]....
        /*03f0*/ 	.word	0xffffffff


	//   ....[102]....
        /*03f4*/ 	.word	0xffffffff


	//   ....[103]....
        /*03f8*/ 	.word	0xffffffff


	//   ....[104]....
        /*03fc*/ 	.word	0xffffffff


	//   ....[105]....
        /*0400*/ 	.word	0xffffffff


	//   ....[106]....
        /*0404*/ 	.word	0xffffffff


	//   ....[107]....
        /*0408*/ 	.word	0xffffffff


	//   ....[108]....
        /*040c*/ 	.word	0xffffffff


	//   ....[109]....
        /*0410*/ 	.word	0xffffffff


	//   ....[110]....
        /*0414*/ 	.word	0xffffffff


	//   ....[111]....
        /*0418*/ 	.word	0xffffffff


	//   ....[112]....
        /*041c*/ 	.word	0xffffffff


	//   ....[113]....
        /*0420*/ 	.word	0xffffffff


	//   ....[114]....
        /*0424*/ 	.word	0xffffffff


	//   ....[115]....
        /*0428*/ 	.word	0xffffffff


	//   ....[116]....
        /*042c*/ 	.word	0xffffffff


	//   ....[117]....
        /*0430*/ 	.word	0xffffffff


	//   ....[118]....
        /*0434*/ 	.word	0xffffffff


	//   ....[119]....
        /*0438*/ 	.word	0xffffffff


	//   ....[120]....
        /*043c*/ 	.word	0xffffffff


	//   ....[121]....
        /*0440*/ 	.word	0xffffffff


	//   ....[122]....
        /*0444*/ 	.word	0xffffffff


	//   ....[123]....
        /*0448*/ 	.word	0xffffffff


	//   ....[124]....
        /*044c*/ 	.word	0xffffffff


	//   ....[125]....
        /*0450*/ 	.word	0xffffffff


	//   ....[126]....
        /*0454*/ 	.word	0xffffffff


	//   ....[127]....
        /*0458*/ 	.word	0xffffffff


	//   ....[128]....
        /*045c*/ 	.word	0xffffffff


	//   ....[129]....
        /*0460*/ 	.word	0xffffffff


	//   ....[130]....
        /*0464*/ 	.word	0xffffffff


	//   ....[131]....
        /*0468*/ 	.word	0xffffffff


	//   ....[132]....
        /*046c*/ 	.word	0xffffffff


	//   ....[133]....
        /*0470*/ 	.word	0xffffffff


	//   ....[134]....
        /*0474*/ 	.word	0xffffffff


	//   ....[135]....
        /*0478*/ 	.word	0xffffffff


	//   ....[136]....
        /*047c*/ 	.word	0xffffffff


	//   ....[137]....
        /*0480*/ 	.word	0xffffffff


	//   ....[138]....
        /*0484*/ 	.word	0xffffffff


	//   ....[139]....
        /*0488*/ 	.word	0xffffffff


	//   ....[140]....
        /*048c*/ 	.word	0xffffffff


	//   ....[141]....
        /*0490*/ 	.word	0xffffffff


	//   ....[142]....
        /*0494*/ 	.word	0xffffffff


	//   ....[143]....
        /*0498*/ 	.word	0xffffffff


	//   ....[144]....
        /*049c*/ 	.word	0xffffffff


	//   ....[145]....
        /*04a0*/ 	.word	0xffffffff


	//   ....[146]....
        /*04a4*/ 	.word	0xffffffff


	//   ....[147]....
        /*04a8*/ 	.word	0xffffffff


	//   ....[148]....
        /*04ac*/ 	.word	0xffffffff


	//   ....[149]....
        /*04b0*/ 	.word	0xffffffff


	//   ....[150]....
        /*04b4*/ 	.word	0xffffffff


	//   ....[151]....
        /*04b8*/ 	.word	0xffffffff


	//   ....[152]....
        /*04bc*/ 	.word	0xffffffff


	//   ....[153]....
        /*04c0*/ 	.word	0xffffffff


	//   ....[154]....
        /*04c4*/ 	.word	0xffffffff


	//   ....[155]....
        /*04c8*/ 	.word	0xffffffff


	//   ....[156]....
        /*04cc*/ 	.word	0xffffffff


	//   ....[157]....
        /*04d0*/ 	.word	0xffffffff


	//   ....[158]....
        /*04d4*/ 	.word	0xffffffff


	//   ....[159]....
        /*04d8*/ 	.word	0xffffffff


	//   ....[160]....
        /*04dc*/ 	.word	0xffffffff


	//   ....[161]....
        /*04e0*/ 	.word	0xffffffff


	//   ....[162]....
        /*04e4*/ 	.word	0xffffffff


	//   ....[163]....
        /*04e8*/ 	.word	0xffffffff


	//   ....[164]....
        /*04ec*/ 	.word	0xffffffff


	//   ....[165]....
        /*04f0*/ 	.word	0xffffffff


	//   ....[166]....
        /*04f4*/ 	.word	0xffffffff


	//   ....[167]....
        /*04f8*/ 	.word	0xffffffff


	//   ....[168]....
        /*04fc*/ 	.word	0xffffffff


	//   ....[169]....
        /*0500*/ 	.word	0xffffffff


	//   ....[170]....
        /*0504*/ 	.word	0xffffffff


	//   ....[171]....
        /*0508*/ 	.word	0xffffffff


	//   ....[172]....
        /*050c*/ 	.word	0xffffffff


	//   ....[173]....
        /*0510*/ 	.word	0xffffffff


	//   ....[174]....
        /*0514*/ 	.word	0xffffffff


	//   ....[175]....
        /*0518*/ 	.word	0xffffffff


	//   ....[176]....
        /*051c*/ 	.word	0xffffffff


	//   ....[177]....
        /*0520*/ 	.word	0xffffffff


	//   ....[178]....
        /*0524*/ 	.word	0xffffffff


	//   ....[179]....
        /*0528*/ 	.word	0xffffffff


	//   ....[180]....
        /*052c*/ 	.word	0xffffffff


	//   ....[181]....
        /*0530*/ 	.word	0xffffffff


	//   ....[182]....
        /*0534*/ 	.word	0xffffffff


	//   ....[183]....
        /*0538*/ 	.word	0xffffffff


	//   ....[184]....
        /*053c*/ 	.word	0xffffffff


	//   ....[185]....
        /*0540*/ 	.word	0xffffffff


	//   ....[186]....
        /*0544*/ 	.word	0xffffffff


	//   ....[187]....
        /*0548*/ 	.word	0xffffffff


	//   ....[188]....
        /*054c*/ 	.word	0xffffffff


	//   ....[189]....
        /*0550*/ 	.word	0xffffffff


	//   ....[190]....
        /*0554*/ 	.word	0xffffffff


	//   ....[191]....
        /*0558*/ 	.word	0xffffffff


	//   ....[192]....
        /*055c*/ 	.word	0xffffffff


	//   ....[193]....
        /*0560*/ 	.word	0xffffffff


	//   ....[194]....
        /*0564*/ 	.word	0xffffffff


	//   ....[195]....
        /*0568*/ 	.word	0xffffffff


	//   ....[196]....
        /*056c*/ 	.word	0xffffffff


	//   ....[197]....
        /*0570*/ 	.word	0xffffffff


	//   ....[198]....
        /*0574*/ 	.word	0xffffffff


	//   ....[199]....
        /*0578*/ 	.word	0x0500000f


	//   ....[200]....
        /*057c*/ 	.word	0x0500000f


	//   ....[201]....
        /*0580*/ 	.word	0x0500000f


	//   ....[202]....
        /*0584*/ 	.word	0x0500000f


	//   ....[203]....
        /*0588*/ 	.word	0x0500000f


	//   ....[204]....
        /*058c*/ 	.word	0x0500000f


	//   ....[205]....
        /*0590*/ 	.word	0x0500000f


	//   ....[206]....
        /*0594*/ 	.word	0x0500000f


	//   ....[207]....
        /*0598*/ 	.word	0x0500000f


	//   ....[208]....
        /*059c*/ 	.word	0x0500000f


	//   ....[209]....
        /*05a0*/ 	.word	0x0500000f


	//   ....[210]....
        /*05a4*/ 	.word	0x0500000f


	//   ....[211]....
        /*05a8*/ 	.word	0x0500000f


	//   ....[212]....
        /*05ac*/ 	.word	0x0500000f


	//   ....[213]....
        /*05b0*/ 	.word	0x0500000f


	//   ....[214]....
        /*05b4*/ 	.word	0x0500000f


	//   ....[215]....
        /*05b8*/ 	.word	0x0500000f


	//   ....[216]....
        /*05bc*/ 	.word	0x0500000f


	//   ....[217]....
        /*05c0*/ 	.word	0x0500000f


	//   ....[218]....
        /*05c4*/ 	.word	0x0500000f


	//   ....[219]....
        /*05c8*/ 	.word	0x0500000f


	//   ....[220]....
        /*05cc*/ 	.word	0x0500000f


	//   ....[221]....
        /*05d0*/ 	.word	0x0500000f


	//   ....[222]....
        /*05d4*/ 	.word	0x0500000f


	//   ....[223]....
        /*05d8*/ 	.word	0x0500000f


	//   ....[224]....
        /*05dc*/ 	.word	0x0500000f


	//   ....[225]....
        /*05e0*/ 	.word	0x0500000f


	//   ....[226]....
        /*05e4*/ 	.word	0x0500000f


	//   ....[227]....
        /*05e8*/ 	.word	0x0500000f


	//   ....[228]....
        /*05ec*/ 	.word	0x0500000f


	//   ....[229]....
        /*05f0*/ 	.word	0x0500000f


	//   ....[230]....
        /*05f4*/ 	.word	0x0500000f


	//   ....[231]....
        /*05f8*/ 	.word	0x0500000f


	//   ....[232]....
        /*05fc*/ 	.word	0x0500000f


	//   ....[233]....
        /*0600*/ 	.word	0x0500000f


	//   ....[234]....
        /*0604*/ 	.word	0x0500000f


	//   ....[235]....
        /*0608*/ 	.word	0x0500000f


	//   ....[236]....
        /*060c*/ 	.word	0x0500000f


	//   ....[237]....
        /*0610*/ 	.word	0x0500000f


	//   ....[238]....
        /*0614*/ 	.word	0x0500000f


	//   ....[239]....
        /*0618*/ 	.word	0x0500000f


	//   ....[240]....
        /*061c*/ 	.word	0x0500000f


	//   ....[241]....
        /*0620*/ 	.word	0x0500000f


	//   ....[242]....
        /*0624*/ 	.word	0x0500000f


	//   ....[243]....
        /*0628*/ 	.word	0x0500000f


	//   ....[244]....
        /*062c*/ 	.word	0x0500000f


	//   ....[245]....
        /*0630*/ 	.word	0x0500000f


	//   ....[246]....
        /*0634*/ 	.word	0x0500000f


	//   ....[247]....
        /*0638*/ 	.word	0x0500000f


	//   ....[248]....
        /*063c*/ 	.word	0x0500000f


	//----- nvinfo : EIATTR_COOP_GROUP_INSTR_OFFSETS
	.align		4
.L_297:
        /*0640*/ 	.byte	0x04, 0x28
        /*0642*/ 	.short	(.L_299 - .L_298)


	//   ....[0]....
.L_298:
        /*0644*/ 	.word	0x00000080


	//   ....[1]....
        /*0648*/ 	.word	0x00000090


	//   ....[2]....
        /*064c*/ 	.word	0x000002d0


	//   ....[3]....
        /*0650*/ 	.word	0x00000430


	//   ....[4]....
        /*0654*/ 	.word	0x00000550


	//   ....[5]....
        /*0658*/ 	.word	0x000006b0


	//   ....[6]....
        /*065c*/ 	.word	0x00001b00


	//   ....[7]....
        /*0660*/ 	.word	0x00003050


	//   ....[8]....
        /*0664*/ 	.word	0x00003500


	//   ....[9]....
        /*0668*/ 	.word	0x00003ff0


	//   ....[10]....
        /*066c*/ 	.word	0x00004070


	//   ....[11]....
        /*0670*/ 	.word	0x00004d00


	//   ....[12]....
        /*0674*/ 	.word	0x00004d70


	//   ....[13]....
        /*0678*/ 	.word	0x00007220


	//   ....[14]....
        /*067c*/ 	.word	0x000080c0


	//   ....[15]....
        /*0680*/ 	.word	0x00008120


	//   ....[16]....
        /*0684*/ 	.word	0x000081b0


	//   ....[17]....
        /*0688*/ 	.word	0x00008e20


	//   ....[18]....
        /*068c*/ 	.word	0x00008e70


	//   ....[19]....
        /*0690*/ 	.word	0x0000c200


	//   ....[20]....
        /*0694*/ 	.word	0x0000c220


	//   ....[21]....
        /*0698*/ 	.word	0x0000c250


	//   ....[22]....
        /*069c*/ 	.word	0x0000c260


	//   ....[23]....
        /*06a0*/ 	.word	0x0000dc80


	//   ....[24]....
        /*06a4*/ 	.word	0x0000dc90


	//   ....[25]....
        /*06a8*/ 	.word	0x0000dd10


	//   ....[26]....
        /*06ac*/ 	.word	0x0000dd20


	//   ....[27]....
        /*06b0*/ 	.word	0x0000ec90


	//   ....[28]....
        /*06b4*/ 	.word	0x0000eca0


	//   ....[29]....
        /*06b8*/ 	.word	0x0000ecb0


	//   ....[30]....
        /*06bc*/ 	.word	0x0000ecc0


	//   ....[31]....
        /*06c0*/ 	.word	0x0000ecd0


	//   ....[32]....
        /*06c4*/ 	.word	0x0000ece0


	//   ....[33]....
        /*06c8*/ 	.word	0x0000ecf0


	//   ....[34]....
        /*06cc*/ 	.word	0x0000ed00


	//   ....[35]....
        /*06d0*/ 	.word	0x0000ed10


	//   ....[36]....
        /*06d4*/ 	.word	0x0000ed20


	//   ....[37]....
        /*06d8*/ 	.word	0x0000ed30


	//   ....[38]....
        /*06dc*/ 	.word	0x0000ed40


	//   ....[39]....
        /*06e0*/ 	.word	0x0000ed50


	//   ....[40]....
        /*06e4*/ 	.word	0x0000ed60


	//   ....[41]....
        /*06e8*/ 	.word	0x0000ed70


	//   ....[42]....
        /*06ec*/ 	.word	0x0000eda0


	//   ....[43]....
        /*06f0*/ 	.word	0x0000edb0


	//   ....[44]....
        /*06f4*/ 	.word	0x0000edc0


	//   ....[45]....
        /*06f8*/ 	.word	0x0000edd0


	//   ....[46]....
        /*06fc*/ 	.word	0x0000ee00


	//   ....[47]....
        /*0700*/ 	.word	0x0000ee10


	//   ....[48]....
        /*0704*/ 	.word	0x0000ee20


	//   ....[49]....
        /*0708*/ 	.word	0x0000ee30


	//   ....[50]....
        /*070c*/ 	.word	0x0000ee40


	//   ....[51]....
        /*0710*/ 	.word	0x0000ee50


	//   ....[52]....
        /*0714*/ 	.word	0x0000ee60


	//   ....[53]....
        /*0718*/ 	.word	0x0000ee70


	//   ....[54]....
        /*071c*/ 	.word	0x0000ee80


	//   ....[55]....
        /*0720*/ 	.word	0x0000ee90


	//   ....[56]....
        /*0724*/ 	.word	0x0000eea0


	//   ....[57]....
        /*0728*/ 	.word	0x0000eec0


	//   ....[58]....
        /*072c*/ 	.word	0x0000eed0


	//   ....[59]....
        /*0730*/ 	.word	0x0000eef0


	//   ....[60]....
        /*0734*/ 	.word	0x0000ef00


	//   ....[61]....
        /*0738*/ 	.word	0x0000ef10


	//   ....[62]....
        /*073c*/ 	.word	0x0000ef30


	//   ....[63]....
        /*0740*/ 	.word	0x0000ef50


	//   ....[64]....
        /*0744*/ 	.word	0x0000ef70


	//   ....[65]....
        /*0748*/ 	.word	0x0000ef80


	//   ....[66]....
        /*074c*/ 	.word	0x0000efa0


	//   ....[67]....
        /*0750*/ 	.word	0x0000efc0


	//   ....[68]....
        /*0754*/ 	.word	0x0000eff0


	//   ....[69]....
        /*0758*/ 	.word	0x0000f010


	//   ....[70]....
        /*075c*/ 	.word	0x0000f020


	//   ....[71]....
        /*0760*/ 	.word	0x0000f040


	//   ....[72]....
        /*0764*/ 	.word	0x0000f070


	//   ....[73]....
        /*0768*/ 	.word	0x0000f080


	//   ....[74]....
        /*076c*/ 	.word	0x0000f090


	//   ....[75]....
        /*0770*/ 	.word	0x0000f0c0


	//   ....[76]....
        /*0774*/ 	.word	0x0000f0f0


	//   ....[77]....
        /*0778*/ 	.word	0x0000f120


	//   ....[78]....
        /*077c*/ 	.word	0x0000f150


	//   ....[79]....
        /*0780*/ 	.word	0x0000f180


	//   ....[80]....
        /*0784*/ 	.word	0x0000f1b0


	//   ....[81]....
        /*0788*/ 	.word	0x0000f1e0


	//   ....[82]....
        /*078c*/ 	.word	0x0000f210


	//   ....[83]....
        /*0790*/ 	.word	0x0000f240


	//   ....[84]....
        /*0794*/ 	.word	0x0000f270


	//   ....[85]....
        /*0798*/ 	.word	0x0000f2a0


	//   ....[86]....
        /*079c*/ 	.word	0x0000f2d0


	//   ....[87]....
        /*07a0*/ 	.word	0x0000f300


	//   ....[88]....
        /*07a4*/ 	.word	0x0000f330


	//   ....[89]....
        /*07a8*/ 	.word	0x0000f360


	//   ....[90]....
        /*07ac*/ 	.word	0x0000f390


	//   ....[91]....
        /*07b0*/ 	.word	0x0000fbc0


	//   ....[92]....
        /*07b4*/ 	.word	0x0000fc00


	//   ....[93]....
        /*07b8*/ 	.word	0x0000fc30


	//   ....[94]....
        /*07bc*/ 	.word	0x0000fc60


	//   ....[95]....
        /*07c0*/ 	.word	0x00010330


	//   ....[96]....
        /*07c4*/ 	.word	0x00010350


	//   ....[97]....
        /*07c8*/ 	.word	0x00010420


	//   ....[98]....
        /*07cc*/ 	.word	0x00010440


	//   ....[99]....
        /*07d0*/ 	.word	0x00010500


	//   ....[100]....
        /*07d4*/ 	.word	0x00010520


	//   ....[101]....
        /*07d8*/ 	.word	0x000105f0


	//   ....[102]....
        /*07dc*/ 	.word	0x00010610


	//   ....[103]....
        /*07e0*/ 	.word	0x000109c0


	//   ....[104]....
        /*07e4*/ 	.word	0x000109d0


	//   ....[105]....
        /*07e8*/ 	.word	0x00010e00


	//   ....[106]....
        /*07ec*/ 	.word	0x00010e10


	//   ....[107]....
        /*07f0*/ 	.word	0x00011b00


	//   ....[108]....
        /*07f4*/ 	.word	0x00011b20


	//   ....[109]....
        /*07f8*/ 	.word	0x00011be0


	//   ....[110]....
        /*07fc*/ 	.word	0x00011c00


	//   ....[111]....
        /*0800*/ 	.word	0x00011cc0


	//   ....[112]....
        /*0804*/ 	.word	0x00011ce0


	//   ....[113]....
        /*0808*/ 	.word	0x00011db0


	//   ....[114]....
        /*080c*/ 	.word	0x00011dd0


	//   ....[115]....
        /*0810*/ 	.word	0x00011f10


	//   ....[116]....
        /*0814*/ 	.word	0x00012120


	//   ....[117]....
        /*0818*/ 	.word	0x00012150


	//   ....[118]....
        /*081c*/ 	.word	0x00012180


	//   ....[119]....
        /*0820*/ 	.word	0x000121b0


	//   ....[120]....
        /*0824*/ 	.word	0x000121e0


	//   ....[121]....
        /*0828*/ 	.word	0x00012230


	//   ....[122]....
        /*082c*/ 	.word	0x000123b0


	//   ....[123]....
        /*0830*/ 	.word	0x000123e0


	//   ....[124]....
        /*0834*/ 	.word	0x00012410


	//   ....[125]....
        /*0838*/ 	.word	0x00012440


	//   ....[126]....
        /*083c*/ 	.word	0x00012470


	//   ....[127]....
        /*0840*/ 	.word	0x000124a0


	//   ....[128]....
        /*0844*/ 	.word	0x00012530


	//   ....[129]....
        /*0848*/ 	.word	0x00012590


	//   ....[130]....
        /*084c*/ 	.word	0x000125a0


	//   ....[131]....
        /*0850*/ 	.word	0x000125f0


	//   ....[132]....
        /*0854*/ 	.word	0x00014c00


	//   ....[133]....
        /*0858*/ 	.word	0x00014c30


	//   ....[134]....
        /*085c*/ 	.word	0x00014c60


	//   ....[135]....
        /*0860*/ 	.word	0x00014c80


	//   ....[136]....
        /*0864*/ 	.word	0x00014d10


	//   ....[137]....
        /*0868*/ 	.word	0x00014d50


	//   ....[138]....
        /*086c*/ 	.word	0x00014d90


	//   ....[139]....
        /*0870*/ 	.word	0x00014da0


	//   ....[140]....
        /*0874*/ 	.word	0x00014e80


	//   ....[141]....
        /*0878*/ 	.word	0x00014ea0


	//   ....[142]....
        /*087c*/ 	.word	0x00015280


	//   ....[143]....
        /*0880*/ 	.word	0x000152c0


	//   ....[144]....
        /*0884*/ 	.word	0x000152e0


	//   ....[145]....
        /*0888*/ 	.word	0x00015390


	//   ....[146]....
        /*088c*/ 	.word	0x000153b0


	//   ....[147]....
        /*0890*/ 	.word	0x00015440


	//   ....[148]....
        /*0894*/ 	.word	0x00015460


	//   ....[149]....
        /*0898*/ 	.word	0x00015470


	//   ....[150]....
        /*089c*/ 	.word	0x00015500


	//   ....[151]....
        /*08a0*/ 	.word	0x00015560


	//   ....[152]....
        /*08a4*/ 	.word	0x00015cb0


	//   ....[153]....
        /*08a8*/ 	.word	0x00015ce0


	//   ....[154]....
        /*08ac*/ 	.word	0x00015d00


	//   ....[155]....
        /*08b0*/ 	.word	0x00015d90


	//   ....[156]....
        /*08b4*/ 	.word	0x00015db0


	//   ....[157]....
        /*08b8*/ 	.word	0x00015e40


	//   ....[158]....
        /*08bc*/ 	.word	0x00015e60


	//   ....[159]....
        /*08c0*/ 	.word	0x00015e70


	//   ....[160]....
        /*08c4*/ 	.word	0x00016890


	//   ....[161]....
        /*08c8*/ 	.word	0x000168b0


	//   ....[162]....
        /*08cc*/ 	.word	0x000168d0


	//   ....[163]....
        /*08d0*/ 	.word	0x00016920


	//   ....[164]....
        /*08d4*/ 	.word	0x00016930


	//   ....[165]....
        /*08d8*/ 	.word	0x00016980


	//   ....[166]....
        /*08dc*/ 	.word	0x00016990


	//   ....[167]....
        /*08e0*/ 	.word	0x000169a0


	//   ....[168]....
        /*08e4*/ 	.word	0x000169f0


	//   ....[169]....
        /*08e8*/ 	.word	0x00016a40


	//   ....[170]....
        /*08ec*/ 	.word	0x00016e30


	//   ....[171]....
        /*08f0*/ 	.word	0x00016e50


	//   ....[172]....
        /*08f4*/ 	.word	0x00016e60


	//   ....[173]....
        /*08f8*/ 	.word	0x00016e70


	//   ....[174]....
        /*08fc*/ 	.word	0x00016ed0


	//   ....[175]....
        /*0900*/ 	.word	0x00016ee0


	//   ....[176]....
        /*0904*/ 	.word	0x00016f40


	//   ....[177]....
        /*0908*/ 	.word	0x00016f70


	//   ....[178]....
        /*090c*/ 	.word	0x00016fb0


	//   ....[179]....
        /*0910*/ 	.word	0x00017010


	//   ....[180]....
        /*0914*/ 	.word	0x00018250


	//   ....[181]....
        /*0918*/ 	.word	0x000182a0


	//   ....[182]....
        /*091c*/ 	.word	0x000182d0


	//   ....[183]....
        /*0920*/ 	.word	0x00018300


	//   ....[184]....
        /*0924*/ 	.word	0x00018330


	//   ....[185]....
        /*0928*/ 	.word	0x00018340


	//   ....[186]....
        /*092c*/ 	.word	0x00018370


	//   ....[187]....
        /*0930*/ 	.word	0x000183c0


	//   ....[188]....
        /*0934*/ 	.word	0x00018520


	//   ....[189]....
        /*0938*/ 	.word	0x00018550


	//   ....[190]....
        /*093c*/ 	.word	0x00018590


	//   ....[191]....
        /*0940*/ 	.word	0x000185c0


	//   ....[192]....
        /*0944*/ 	.word	0x000185f0


	//   ....[193]....
        /*0948*/ 	.word	0x00018620


	//   ....[194]....
        /*094c*/ 	.word	0x000186c0


	//   ....[195]....
        /*0950*/ 	.word	0x00018710


	//   ....[196]....
        /*0954*/ 	.word	0x00018720


	//   ....[197]....
        /*0958*/ 	.word	0x00018760


	//   ....[198]....
        /*095c*/ 	.word	0x00019250


	//   ....[199]....
        /*0960*/ 	.word	0x00019880


	//   ....[200]....
        /*0964*/ 	.word	0x00019960


	//   ....[201]....
        /*0968*/ 	.word	0x00019a30


	//   ....[202]....
        /*096c*/ 	.word	0x00019ac0


	//   ....[203]....
        /*0970*/ 	.word	0x00019b90


	//   ....[204]....
        /*0974*/ 	.word	0x00019c20


	//   ....[205]....
        /*0978*/ 	.word	0x00019cd0


	//   ....[206]....
        /*097c*/ 	.word	0x00019d60


	//   ....[207]....
        /*0980*/ 	.word	0x00019e10


	//   ....[208]....
        /*0984*/ 	.word	0x00019e70


	//   ....[209]....
        /*0988*/ 	.word	0x00019f70


	//   ....[210]....
        /*098c*/ 	.word	0x0001a070


	//   ....[211]....
        /*0990*/ 	.word	0x0001a120


	//   ....[212]....
        /*0994*/ 	.word	0x0001a250


	//   ....[213]....
        /*0998*/ 	.word	0x0001a300


	//   ....[214]....
        /*099c*/ 	.word	0x0001a400


	//   ....[215]....
        /*09a0*/ 	.word	0x0001a4c0


	//   ....[216]....
        /*09a4*/ 	.word	0x0001a520


	//   ....[217]....
        /*09a8*/ 	.word	0x0001a5c0


	//   ....[218]....
        /*09ac*/ 	.word	0x0001a680


	//   ....[219]....
        /*09b0*/ 	.word	0x0001a750


	//   ....[220]....
        /*09b4*/ 	.word	0x0001a800


	//   ....[221]....
        /*09b8*/ 	.word	0x0001a860


	//   ....[222]....
        /*09bc*/ 	.word	0x0001a8c0


	//   ....[223]....
        /*09c0*/ 	.word	0x0001a9c0


	//   ....[224]....
        /*09c4*/ 	.word	0x0001aa20


	//   ....[225]....
        /*09c8*/ 	.word	0x0001ab20


	//   ....[226]....
        /*09cc*/ 	.word	0x0001ab80


	//   ....[227]....
        /*09d0*/ 	.word	0x0001ac60


	//   ....[228]....
        /*09d4*/ 	.word	0x0001ad90


	//   ....[229]....
        /*09d8*/ 	.word	0x0001ae40


	//   ....[230]....
        /*09dc*/ 	.word	0x0001aea0


	//   ....[231]....
        /*09e0*/ 	.word	0x0001af60


	//   ....[232]....
        /*09e4*/ 	.word	0x0001afc0


	//   ....[233]....
        /*09e8*/ 	.word	0x0001b080


	//   ....[234]....
        /*09ec*/ 	.word	0x0001b0e0


	//   ....[235]....
        /*09f0*/ 	.word	0x0001b1a0


	//   ....[236]....
        /*09f4*/ 	.word	0x0001b200


	//   ....[237]....
        /*09f8*/ 	.word	0x0001b2c0


	//   ....[238]....
        /*09fc*/ 	.word	0x0001b3b0


	//   ....[239]....
        /*0a00*/ 	.word	0x0001b450


	//   ....[240]....
        /*0a04*/ 	.word	0x0001b4b0


	//   ....[241]....
        /*0a08*/ 	.word	0x0001b580


	//   ....[242]....
        /*0a0c*/ 	.word	0x0001b5e0


	//   ....[243]....
        /*0a10*/ 	.word	0x0001b6b0


	//   ....[244]....
        /*0a14*/ 	.word	0x0001b710


	//   ....[245]....
        /*0a18*/ 	.word	0x0001b7e0


	//   ....[246]....
        /*0a1c*/ 	.word	0x0001b840


	//   ....[247]....
        /*0a20*/ 	.word	0x0001b910


	//   ....[248]....
        /*0a24*/ 	.word	0x0001bb70


	//----- nvinfo : EIATTR_REG_RECONFIG
	.align		4
.L_299:
        /*0a28*/ 	.byte	0x01, 0x54
	.zero		2


	//----- nvinfo : EIATTR_SYSCALL_OFFSETS
	.align		4
        /*0a2c*/ 	.byte	0x04, 0x46
        /*0a2e*/ 	.short	(.L_301 - .L_300)


	//   ....[0]....
.L_300:
        /*0a30*/ 	.word	0x00001ce0


	//   ....[1]....
        /*0a34*/ 	.word	0x00013e50


	//   ....[2]....
        /*0a38*/ 	.word	0x00013fc0


	//   ....[3]....
        /*0a3c*/ 	.word	0x00014110


	//   ....[4]....
        /*0a40*/ 	.word	0x00014250


	//   ....[5]....
        /*0a44*/ 	.word	0x00015920


	//----- nvinfo : EIATTR_MBARRIER_INSTR_OFFSETS
	.align		4
.L_301:
        /*0a48*/ 	.byte	0x04, 0x39
        /*0a4a*/ 	.short	(.L_303 - .L_302)


	//   ....[0]....
.L_302:
        /*0a4c*/ 	.word	0x00000180
        /*0a50*/ 	.word	0x000000ff
        /*0a54*/ 	.word	0x00029800
        /*0a58*/ 	.short	0x0100
        /*0a5a*/ 	.byte	0x08
	.zero		1


	//   ....[1]....
        /*0a5c*/ 	.word	0x00000190
        /*0a60*/ 	.word	0x000000ff
        /*0a64*/ 	.word	0x00029820
        /*0a68*/ 	.short	0x0100
        /*0a6a*/ 	.byte	0x08
	.zero		1


	//   ....[2]....
        /*0a6c*/ 	.word	0x00000280
        /*0a70*/ 	.word	0x000000ff
        /*0a74*/ 	.word	0x00029830
        /*0a78*/ 	.short	0x0100
        /*0a7a*/ 	.byte	0x08
	.zero		1


	//   ....[3]....
        /*0a7c*/ 	.word	0x00000290
        /*0a80*/ 	.word	0x000000ff
        /*0a84*/ 	.word	0x00029840
        /*0a88*/ 	.short	0x0100
        /*0a8a*/ 	.byte	0x08
	.zero		1


	//   ....[4]....
        /*0a8c*/ 	.word	0x000002a0
        /*0a90*/ 	.word	0x000000ff
        /*0a94*/ 	.word	0x00029838
        /*0a98*/ 	.short	0x0100
        /*0a9a*/ 	.byte	0x08
	.zero		1


	//   ....[5]....
        /*0a9c*/ 	.word	0x000002b0
        /*0aa0*/ 	.word	0x000000ff
        /*0aa4*/ 	.word	0x00029848
        /*0aa8*/ 	.short	0x0100
        /*0aaa*/ 	.byte	0x08
	.zero		1


	//   ....[6]....
        /*0aac*/ 	.word	0x000003e0
        /*0ab0*/ 	.word	0x000000ff
        /*0ab4*/ 	.word	0x00029850
        /*0ab8*/ 	.short	0x0100
        /*0aba*/ 	.byte	0x08
	.zero		1


	//   ....[7]....
        /*0abc*/ 	.word	0x000003f0
        /*0ac0*/ 	.word	0x000000ff
        /*0ac4*/ 	.word	0x00029860
        /*0ac8*/ 	.short	0x0100
        /*0aca*/ 	.byte	0x08
	.zero		1


	//   ....[8]....
        /*0acc*/ 	.word	0x00000400
        /*0ad0*/ 	.word	0x000000ff
        /*0ad4*/ 	.word	0x00029858
        /*0ad8*/ 	.short	0x0100
        /*0ada*/ 	.byte	0x08
	.zero		1


	//   ....[9]....
        /*0adc*/ 	.word	0x00000410
        /*0ae0*/ 	.word	0x000000ff
        /*0ae4*/ 	.word	0x00029868
        /*0ae8*/ 	.short	0x0100
        /*0aea*/ 	.byte	0x08
	.zero		1


	//   ....[10]....
        /*0aec*/ 	.word	0x00000500
        /*0af0*/ 	.word	0x000000ff
        /*0af4*/ 	.word	0x00029870
        /*0af8*/ 	.short	0x0100
        /*0afa*/ 	.byte	0x06
	.zero		1


	//   ....[11]....
        /*0afc*/ 	.word	0x00000510
        /*0b00*/ 	.word	0x000000ff
        /*0b04*/ 	.word	0x00029880
        /*0b08*/ 	.short	0x0100
        /*0b0a*/ 	.byte	0x06
	.zero		1


	//   ....[12]....
        /*0b0c*/ 	.word	0x00000520
        /*0b10*/ 	.word	0x000000ff
        /*0b14*/ 	.word	0x00029878
        /*0b18*/ 	.short	0x0100
        /*0b1a*/ 	.byte	0x06
	.zero		1


	//   ....[13]....
        /*0b1c*/ 	.word	0x00000530
        /*0b20*/ 	.word	0x000000ff
        /*0b24*/ 	.word	0x00029888
        /*0b28*/ 	.short	0x0100
        /*0b2a*/ 	.byte	0x06
	.zero		1


	//   ....[14]....
        /*0b2c*/ 	.word	0x00000660
        /*0b30*/ 	.word	0x000000ff
        /*0b34*/ 	.word	0x00029890
        /*0b38*/ 	.short	0x0100
        /*0b3a*/ 	.byte	0x08
	.zero		1


	//   ....[15]....
        /*0b3c*/ 	.word	0x00000670
        /*0b40*/ 	.word	0x000000ff
        /*0b44*/ 	.word	0x000298a0
        /*0b48*/ 	.short	0x0100
        /*0b4a*/ 	.byte	0x08
	.zero		1


	//   ....[16]....
        /*0b4c*/ 	.word	0x00000680
        /*0b50*/ 	.word	0x000000ff
        /*0b54*/ 	.word	0x00029898
        /*0b58*/ 	.short	0x0100
        /*0b5a*/ 	.byte	0x08
	.zero		1


	//   ....[17]....
        /*0b5c*/ 	.word	0x00000690
        /*0b60*/ 	.word	0x000000ff
        /*0b64*/ 	.word	0x000298a8
        /*0b68*/ 	.short	0x0100
        /*0b6a*/ 	.byte	0x08
	.zero		1


	//   ....[18]....
        /*0b6c*/ 	.word	0x000007e0
        /*0b70*/ 	.word	0x000000ff
        /*0b74*/ 	.word	0x000298b0
        /*0b78*/ 	.short	0x0100
        /*0b7a*/ 	.byte	0x08
	.zero		1


	//   ....[19]....
        /*0b7c*/ 	.word	0x000007f0
        /*0b80*/ 	.word	0x000000ff
        /*0b84*/ 	.word	0x000298c0
        /*0b88*/ 	.short	0x0100
        /*0b8a*/ 	.byte	0x08
	.zero		1


	//   ....[20]....
        /*0b8c*/ 	.word	0x00000800
        /*0b90*/ 	.word	0x000000ff
        /*0b94*/ 	.word	0x000298b8
        /*0b98*/ 	.short	0x0100
        /*0b9a*/ 	.byte	0x08
	.zero		1


	//   ....[21]....
        /*0b9c*/ 	.word	0x00000810
        /*0ba0*/ 	.word	0x000000ff
        /*0ba4*/ 	.word	0x000298c8
        /*0ba8*/ 	.short	0x0100
        /*0baa*/ 	.byte	0x08
	.zero		1


	//   ....[22]....
        /*0bac*/ 	.word	0x00001f30
        /*0bb0*/ 	.word	0x000000ff
        /*0bb4*/ 	.word	0x00029800
        /*0bb8*/ 	.short	0x010a
        /*0bba*/ 	.byte	0x27
	.zero		1


	//   ....[23]....
        /*0bbc*/ 	.word	0x00001ff0
        /*0bc0*/ 	.word	0x00000002
        /*0bc4*/ 	.word	0x00029830
        /*0bc8*/ 	.short	0x010a
        /*0bca*/ 	.byte	0x3f
	.zero		1


	//   ....[24]....
        /*0bcc*/ 	.word	0x00002030
        /*0bd0*/ 	.word	0x00000002
        /*0bd4*/ 	.word	0x00029830
        /*0bd8*/ 	.short	0x010a
        /*0bda*/ 	.byte	0x3f
	.zero		1


	//   ....[25]....
        /*0bdc*/ 	.word	0x000039b0
        /*0be0*/ 	.word	0x000000ff
        /*0be4*/ 	.word	0x00000000
        /*0be8*/ 	.short	0x0101
        /*0bea*/ 	.byte	0x05
	.zero		1


	//   ....[26]....
        /*0bec*/ 	.word	0x00006130
        /*0bf0*/ 	.word	0x000000ff
        /*0bf4*/ 	.word	0x00029830
        /*0bf8*/ 	.short	0x010a
        /*0bfa*/ 	.byte	0x06
	.zero		1


	//   ....[27]....
        /*0bfc*/ 	.word	0x00006170
        /*0c00*/ 	.word	0x000000ff
        /*0c04*/ 	.word	0x00029830
        /*0c08*/ 	.short	0x010a
        /*0c0a*/ 	.byte	0x06
	.zero		1


	//   ....[28]....
        /*0c0c*/ 	.word	0x00006db0
        /*0c10*/ 	.word	0x000000ff
        /*0c14*/ 	.word	0x00029850
        /*0c18*/ 	.short	0x010a
        /*0c1a*/ 	.byte	0x06
	.zero		1


	//   ....[29]....
        /*0c1c*/ 	.word	0x00006df0
        /*0c20*/ 	.word	0x000000ff
        /*0c24*/ 	.word	0x00029850
        /*0c28*/ 	.short	0x010a
        /*0c2a*/ 	.byte	0x06
	.zero		1


	//   ....[30]....
        /*0c2c*/ 	.word	0x00007920
        /*0c30*/ 	.word	0x000000ff
        /*0c34*/ 	.word	0x00000000
        /*0c38*/ 	.short	0x0101
        /*0c3a*/ 	.byte	0x06
	.zero		1


	//   ....[31]....
        /*0c3c*/ 	.word	0x00009c60
        /*0c40*/ 	.word	0x000000ff
        /*0c44*/ 	.word	0x00000000
        /*0c48*/ 	.short	0x0101
        /*0c4a*/ 	.byte	0x05
	.zero		1


	//   ....[32]....
        /*0c4c*/ 	.word	0x0000a3c0
        /*0c50*/ 	.word	0x000000ff
        /*0c54*/ 	.word	0x00029830
        /*0c58*/ 	.short	0x010a
        /*0c5a*/ 	.byte	0x06
	.zero		1


	//   ....[33]....
        /*0c5c*/ 	.word	0x0000a400
        /*0c60*/ 	.word	0x000000ff
        /*0c64*/ 	.word	0x00029830
        /*0c68*/ 	.short	0x010a
        /*0c6a*/ 	.byte	0x06
	.zero		1


	//   ....[34]....
        /*0c6c*/ 	.word	0x0000b010
        /*0c70*/ 	.word	0x000000ff
        /*0c74*/ 	.word	0x00029850
        /*0c78*/ 	.short	0x010a
        /*0c7a*/ 	.byte	0x06
	.zero		1


	//   ....[35]....
        /*0c7c*/ 	.word	0x0000b050
        /*0c80*/ 	.word	0x000000ff
        /*0c84*/ 	.word	0x00029850
        /*0c88*/ 	.short	0x010a
        /*0c8a*/ 	.byte	0x06
	.zero		1


	//   ....[36]....
        /*0c8c*/ 	.word	0x0000b9c0
        /*0c90*/ 	.word	0x000000ff
        /*0c94*/ 	.word	0x00000000
        /*0c98*/ 	.short	0x0101
        /*0c9a*/ 	.byte	0x06
	.zero		1


	//   ....[37]....
        /*0c9c*/ 	.word	0x0000d360
        /*0ca0*/ 	.word	0x000000ff
        /*0ca4*/ 	.word	0x00000000
        /*0ca8*/ 	.short	0x0101
        /*0caa*/ 	.byte	0x05
	.zero		1


	//   ....[38]....
        /*0cac*/ 	.word	0x0000d9e0
        /*0cb0*/ 	.word	0x000000ff
        /*0cb4*/ 	.word	0x00029850
        /*0cb8*/ 	.short	0x010a
        /*0cba*/ 	.byte	0x05
	.zero		1


	//   ....[39]....
        /*0cbc*/ 	.word	0x0000da20
        /*0cc0*/ 	.word	0x000000ff
        /*0cc4*/ 	.word	0x00029850
        /*0cc8*/ 	.short	0x010a
        /*0cca*/ 	.byte	0x05
	.zero		1


	//   ....[40]....
        /*0ccc*/ 	.word	0x0000e000
        /*0cd0*/ 	.word	0x000000ff
        /*0cd4*/ 	.word	0x00000000
        /*0cd8*/ 	.short	0x0101
        /*0cda*/ 	.byte	0x04
	.zero		1


	//   ....[41]....
        /*0cdc*/ 	.word	0x00010320
        /*0ce0*/ 	.word	0x00000003
        /*0ce4*/ 	.word	0x00000000
        /*0ce8*/ 	.short	0x0101
        /*0cea*/ 	.byte	0x3f
	.zero		1


	//   ....[42]....
        /*0cec*/ 	.word	0x000107c0
        /*0cf0*/ 	.word	0x00000002
        /*0cf4*/ 	.word	0x00000000
        /*0cf8*/ 	.short	0x0101
        /*0cfa*/ 	.byte	0x3f
	.zero		1


	//   ....[43]....
        /*0cfc*/ 	.word	0x00014920
        /*0d00*/ 	.word	0x00000000
        /*0d04*/ 	.word	0x00029880
        /*0d08*/ 	.short	0x010a
        /*0d0a*/ 	.byte	0x3f
	.zero		1


	//   ....[44]....
        /*0d0c*/ 	.word	0x00014f60
        /*0d10*/ 	.word	0x00000000
        /*0d14*/ 	.word	0x00029870
        /*0d18*/ 	.short	0x0107
        /*0d1a*/ 	.byte	0x3f
	.zero		1


	//   ....[45]....
        /*0d1c*/ 	.word	0x00015010
        /*0d20*/ 	.word	0x00000000
        /*0d24*/ 	.word	0x00029870
        /*0d28*/ 	.short	0x0101
        /*0d2a*/ 	.byte	0x3f
	.zero		1


	//   ....[46]....
        /*0d2c*/ 	.word	0x00015040
        /*0d30*/ 	.word	0x00000000
        /*0d34*/ 	.word	0x00029840
        /*0d38*/ 	.short	0x010a
        /*0d3a*/ 	.byte	0x3f
	.zero		1


	//   ....[47]....
        /*0d3c*/ 	.word	0x00015670
        /*0d40*/ 	.word	0x00000000
        /*0d44*/ 	.word	0x00029830
        /*0d48*/ 	.short	0x0107
        /*0d4a*/ 	.byte	0x3f
	.zero		1


	//   ....[48]....
        /*0d4c*/ 	.word	0x00015730
        /*0d50*/ 	.word	0x00000000
        /*0d54*/ 	.word	0x00029830
        /*0d58*/ 	.short	0x0101
        /*0d5a*/ 	.byte	0x3f
	.zero		1


	//   ....[49]....
        /*0d5c*/ 	.word	0x00015fb0
        /*0d60*/ 	.word	0x00000010
        /*0d64*/ 	.word	0x00029800
        /*0d68*/ 	.short	0x0107
        /*0d6a*/ 	.byte	0x3f
	.zero		1


	//   ....[50]....
        /*0d6c*/ 	.word	0x000160b0
        /*0d70*/ 	.word	0x00000010
        /*0d74*/ 	.word	0x00029800
        /*0d78*/ 	.short	0x0101
        /*0d7a*/ 	.byte	0x3f
	.zero		1


	//   ....[51]....
        /*0d7c*/ 	.word	0x000160d0
        /*0d80*/ 	.word	0x00000010
        /*0d84*/ 	.word	0x00029820
        /*0d88*/ 	.short	0x010a
        /*0d8a*/ 	.byte	0x3f
	.zero		1


	//   ....[52]....
        /*0d8c*/ 	.word	0x000165f0
        /*0d90*/ 	.word	0x00000000
        /*0d94*/ 	.word	0x00029880
        /*0d98*/ 	.short	0x010a
        /*0d9a*/ 	.byte	0x3f
	.zero		1


	//   ....[53]....
        /*0d9c*/ 	.word	0x00016ad0
        /*0da0*/ 	.word	0x00000000
        /*0da4*/ 	.word	0x00029870
        /*0da8*/ 	.short	0x0107
        /*0daa*/ 	.byte	0x3f
	.zero		1


	//   ....[54]....
        /*0dac*/ 	.word	0x00016b80
        /*0db0*/ 	.word	0x00000000
        /*0db4*/ 	.word	0x00029870
        /*0db8*/ 	.short	0x0101
        /*0dba*/ 	.byte	0x3f
	.zero		1


	//   ....[55]....
        /*0dbc*/ 	.word	0x00016bb0
        /*0dc0*/ 	.word	0x00000000
        /*0dc4*/ 	.word	0x00029840
        /*0dc8*/ 	.short	0x010a
        /*0dca*/ 	.byte	0x3f
	.zero		1


	//   ....[56]....
        /*0dcc*/ 	.word	0x000170b0
        /*0dd0*/ 	.word	0x00000000
        /*0dd4*/ 	.word	0x00029830
        /*0dd8*/ 	.short	0x0107
        /*0dda*/ 	.byte	0x3f
	.zero		1


	//   ....[57]....
        /*0ddc*/ 	.word	0x00017160
        /*0de0*/ 	.word	0x00000000
        /*0de4*/ 	.word	0x00029830
        /*0de8*/ 	.short	0x0101
        /*0dea*/ 	.byte	0x3f
	.zero		1


	//   ....[58]....
        /*0dec*/ 	.word	0x000171f0
        /*0df0*/ 	.word	0x00000000
        /*0df4*/ 	.word	0x00029870
        /*0df8*/ 	.short	0x010a
        /*0dfa*/ 	.byte	0x3f
	.zero		1


	//   ....[59]....
        /*0dfc*/ 	.word	0x00017270
        /*0e00*/ 	.word	0x00000000
        /*0e04*/ 	.word	0x00029860
        /*0e08*/ 	.short	0x010a
        /*0e0a*/ 	.byte	0x3f
	.zero		1


	//   ....[60]....
        /*0e0c*/ 	.word	0x00017770
        /*0e10*/ 	.word	0x00000000
        /*0e14*/ 	.word	0x00029850
        /*0e18*/ 	.short	0x0101
        /*0e1a*/ 	.byte	0x3f
	.zero		1


	//   ....[61]....
        /*0e1c*/ 	.word	0x00017800
        /*0e20*/ 	.word	0x00000000
        /*0e24*/ 	.word	0x00000000
        /*0e28*/ 	.short	0x0101
        /*0e2a*/ 	.byte	0x3f
	.zero		1


	//   ....[62]....
        /*0e2c*/ 	.word	0x000179d0
        /*0e30*/ 	.word	0x00000012
        /*0e34*/ 	.word	0x00029870
        /*0e38*/ 	.short	0x010a
        /*0e3a*/ 	.byte	0x3f
	.zero		1


	//   ....[63]....
        /*0e3c*/ 	.word	0x00017a40
        /*0e40*/ 	.word	0x00000012
        /*0e44*/ 	.word	0x00029860
        /*0e48*/ 	.short	0x010a
        /*0e4a*/ 	.byte	0x3f
	.zero		1


	//   ....[64]....
        /*0e4c*/ 	.word	0x00017f50
        /*0e50*/ 	.word	0x00000012
        /*0e54*/ 	.word	0x00029850
        /*0e58*/ 	.short	0x0101
        /*0e5a*/ 	.byte	0x3f
	.zero		1


	//   ....[65]....
        /*0e5c*/ 	.word	0x00018010
        /*0e60*/ 	.word	0x00000012
        /*0e64*/ 	.word	0x00000000
        /*0e68*/ 	.short	0x0101
        /*0e6a*/ 	.byte	0x3f
	.zero		1


	//   ....[66]....
        /*0e6c*/ 	.word	0x000191d0
        /*0e70*/ 	.word	0x00000004
        /*0e74*/ 	.word	0x00029820
        /*0e78*/ 	.short	0x010a
        /*0e7a*/ 	.byte	0x3f
	.zero		1


	//   ....[67]....
        /*0e7c*/ 	.word	0x00019370
        /*0e80*/ 	.word	0x00000005
        /*0e84*/ 	.word	0x00029840
        /*0e88*/ 	.short	0x010a
        /*0e8a*/ 	.byte	0x3f
	.zero		1


	//   ....[68]....
        /*0e8c*/ 	.word	0x00019410
        /*0e90*/ 	.word	0x00000013
        /*0e94*/ 	.word	0x00029840
        /*0e98*/ 	.short	0x010a
        /*0e9a*/ 	.byte	0x3f
	.zero		1


	//   ....[69]....
        /*0e9c*/ 	.word	0x00019450
        /*0ea0*/ 	.word	0x00000005
        /*0ea4*/ 	.word	0x00029860
        /*0ea8*/ 	.short	0x010a
        /*0eaa*/ 	.byte	0x3f
	.zero		1


	//   ....[70]....
        /*0eac*/ 	.word	0x00019490
        /*0eb0*/ 	.word	0x00000013
        /*0eb4*/ 	.word	0x00029860
        /*0eb8*/ 	.short	0x010a
        /*0eba*/ 	.byte	0x3f
	.zero		1


	//   ....[71]....
        /*0ebc*/ 	.word	0x000194d0
        /*0ec0*/ 	.word	0x00000005
        /*0ec4*/ 	.word	0x00029880
        /*0ec8*/ 	.short	0x010a
        /*0eca*/ 	.byte	0x3f
	.zero		1


	//   ....[72]....
        /*0ecc*/ 	.word	0x00019510
        /*0ed0*/ 	.word	0x00000013
        /*0ed4*/ 	.word	0x00029880
        /*0ed8*/ 	.short	0x010a
        /*0eda*/ 	.byte	0x3f
	.zero		1


	//   ....[73]....
        /*0edc*/ 	.word	0x00019580
        /*0ee0*/ 	.word	0x00000003
        /*0ee4*/ 	.word	0x00029800
        /*0ee8*/ 	.short	0x010a
        /*0eea*/ 	.byte	0x3f
	.zero		1


	//   ....[74]....
        /*0eec*/ 	.word	0x000195d0
        /*0ef0*/ 	.word	0x00000002
        /*0ef4*/ 	.word	0x00029830
        /*0ef8*/ 	.short	0x010a
        /*0efa*/ 	.byte	0x3f
	.zero		1


	//   ....[75]....
        /*0efc*/ 	.word	0x00019630
        /*0f00*/ 	.word	0x00000007
        /*0f04*/ 	.word	0x00029830
        /*0f08*/ 	.short	0x010a
        /*0f0a*/ 	.byte	0x3f
	.zero		1


	//   ....[76]....
        /*0f0c*/ 	.word	0x00019690
        /*0f10*/ 	.word	0x00000007
        /*0f14*/ 	.word	0x00029850
        /*0f18*/ 	.short	0x010a
        /*0f1a*/ 	.byte	0x3f
	.zero		1


	//   ....[77]....
        /*0f1c*/ 	.word	0x000196f0
        /*0f20*/ 	.word	0x00000007
        /*0f24*/ 	.word	0x00029830
        /*0f28*/ 	.short	0x010a
        /*0f2a*/ 	.byte	0x3f
	.zero		1


	//   ....[78]....
        /*0f2c*/ 	.word	0x00019750
        /*0f30*/ 	.word	0x00000007
        /*0f34*/ 	.word	0x00029850
        /*0f38*/ 	.short	0x010a
        /*0f3a*/ 	.byte	0x3f
	.zero		1


	//   ....[79]....
        /*0f3c*/ 	.word	0x000197b0
        /*0f40*/ 	.word	0x00000005
        /*0f44*/ 	.word	0x00029850
        /*0f48*/ 	.short	0x010a
        /*0f4a*/ 	.byte	0x3f
	.zero		1


	//   ....[80]....
        /*0f4c*/ 	.word	0x000198b0
        /*0f50*/ 	.word	0x00000000
        /*0f54*/ 	.word	0x00029880
        /*0f58*/ 	.short	0x010a
        /*0f5a*/ 	.byte	0x3f
	.zero		1


	//   ....[81]....
        /*0f5c*/ 	.word	0x00019fc0
        /*0f60*/ 	.word	0x00000000
        /*0f64*/ 	.word	0x00029840
        /*0f68*/ 	.short	0x010a
        /*0f6a*/ 	.byte	0x3f
	.zero		1


	//   ....[82]....
        /*0f6c*/ 	.word	0x0001ac90
        /*0f70*/ 	.word	0x00000010
        /*0f74*/ 	.word	0x00029820
        /*0f78*/ 	.short	0x010a
        /*0f7a*/ 	.byte	0x3f
	.zero		1


	//   ....[83]....
        /*0f7c*/ 	.word	0x0001ace0
        /*0f80*/ 	.word	0x00000000
        /*0f84*/ 	.word	0x00029880
        /*0f88*/ 	.short	0x010a
        /*0f8a*/ 	.byte	0x3f
	.zero		1


	//   ....[84]....
        /*0f8c*/ 	.word	0x0001b300
        /*0f90*/ 	.word	0x00000000
        /*0f94*/ 	.word	0x00029840
        /*0f98*/ 	.short	0x010a
        /*0f9a*/ 	.byte	0x3f
	.zero		1


	//   ....[85]....
        /*0f9c*/ 	.word	0x0001b950
        /*0fa0*/ 	.word	0x00000000
        /*0fa4*/ 	.word	0x00029870
        /*0fa8*/ 	.short	0x010a
        /*0faa*/ 	.byte	0x3f
	.zero		1


	//   ....[86]....
        /*0fac*/ 	.word	0x0001b9a0
        /*0fb0*/ 	.word	0x00000000
        /*0fb4*/ 	.word	0x00029860
        /*0fb8*/ 	.short	0x010a
        /*0fba*/ 	.byte	0x3f
	.zero		1


	//   ....[87]....
        /*0fbc*/ 	.word	0x0001b9f0
        /*0fc0*/ 	.word	0x00000012
        /*0fc4*/ 	.word	0x00029870
        /*0fc8*/ 	.short	0x010a
        /*0fca*/ 	.byte	0x3f
	.zero		1


	//   ....[88]....
        /*0fcc*/ 	.word	0x0001ba40
        /*0fd0*/ 	.word	0x00000012
        /*0fd4*/ 	.word	0x00029860
        /*0fd8*/ 	.short	0x010a
        /*0fda*/ 	.byte	0x3f
	.zero		1


	//   ....[89]....
        /*0fdc*/ 	.word	0x0001ba90
        /*0fe0*/ 	.word	0x00000004
        /*0fe4*/ 	.word	0x00029820
        /*0fe8*/ 	.short	0x010a
        /*0fea*/ 	.byte	0x3f
	.zero		1


	//   ....[90]....
        /*0fec*/ 	.word	0x0001bc30
        /*0ff0*/ 	.word	0x00000005
        /*0ff4*/ 	.word	0x00029840
        /*0ff8*/ 	.short	0x010a
        /*0ffa*/ 	.byte	0x3f
	.zero		1


	//   ....[91]....
        /*0ffc*/ 	.word	0x0001bc80
        /*1000*/ 	.word	0x00000013
        /*1004*/ 	.word	0x00029840
        /*1008*/ 	.short	0x010a
        /*100a*/ 	.byte	0x3f
	.zero		1


	//   ....[92]....
        /*100c*/ 	.word	0x0001bcd0
        /*1010*/ 	.word	0x00000005
        /*1014*/ 	.word	0x00029860
        /*1018*/ 	.short	0x010a
        /*101a*/ 	.byte	0x3f
	.zero		1


	//   ....[93]....
        /*101c*/ 	.word	0x0001bd20
        /*1020*/ 	.word	0x00000013
        /*1024*/ 	.word	0x00029860
        /*1028*/ 	.short	0x010a
        /*102a*/ 	.byte	0x3f
	.zero		1


	//   ....[94]....
        /*102c*/ 	.word	0x0001bd70
        /*1030*/ 	.word	0x00000005
        /*1034*/ 	.word	0x00029880
        /*1038*/ 	.short	0x010a
        /*103a*/ 	.byte	0x3f
	.zero		1


	//----- nvinfo : EIATTR_NUM_MBARRIERS
	.align		4
.L_303:
        /*103c*/ 	.byte	0x03, 0x38
        /*103e*/ 	.short	0x0016


	//----- nvinfo : EIATTR_EXIT_INSTR_OFFSETS
	.align		4
        /*1040*/ 	.byte	0x04, 0x1c
        /*1042*/ 	.short	(.L_305 - .L_304)


	//   ....[0]....
.L_304:
        /*1044*/ 	.word	0x000009e0


	//   ....[1]....
        /*1048*/ 	.word	0x00011ec0


	//   ....[2]....
        /*104c*/ 	.word	0x00019560


	//----- nvinfo : EIATTR_MAX_THREADS
	.align		4
.L_305:
        /*1050*/ 	.byte	0x04, 0x05
        /*1052*/ 	.short	(.L_307 - .L_306)
.L_306:
        /*1054*/ 	.word	0x00000180
        /*1058*/ 	.word	0x00000001
        /*105c*/ 	.word	0x00000001


	//----- nvinfo : EIATTR_CRS_STACK_SIZE
	.align		4
.L_307:
        /*1060*/ 	.byte	0x04, 0x1e
        /*1062*/ 	.short	(.L_309 - .L_308)
.L_308:
        /*1064*/ 	.word	0x00000000


	//----- nvinfo : EIATTR_CBANK_PARAM_SIZE
	.align		4
.L_309:
        /*1068*/ 	.byte	0x03, 0x19
        /*106a*/ 	.short	0x0af0


	//----- nvinfo : EIATTR_PARAM_CBANK
	.align		4
        /*106c*/ 	.byte	0x04, 0x0a
        /*106e*/ 	.short	(.L_311 - .L_310)
	.align		4
.L_310:
        /*1070*/ 	.word	index@(.nv.constant0._ZN7cutlass13device_kernelIN5flash11enable_sm90INS1_16FlashAttnFwdSm90INS1_25CollectiveMainloopFwdSm90ILi2EN4cute5tupleIJNS5_1CILi1EEES8_S8_EEENS6_IJNS7_ILi128EEENS7_ILi160EEENS7_ILi192EEEEEELi128ENS_12float_e4m3_tEfNS_4arch4Sm90ELb1ELb0ELb1ELb1ELb1ELb0ELb0ELb1ELb1ELb1ELb1ELb0EEENS1_21CollectiveEpilogueFwdINS6_IJSA_SA_SB_EEES9_NS_10bfloat16_tESG_Li256ELb1ELb1ELb1ELb1EEENS1_36VarlenDynamicPersistentTileSchedulerILi128ELi160ELi256ELi128ELb1ELb1ELb1ELb1ELb1ELb1EEEEEEEEEvNT_6ParamsE)
        /*1074*/ 	.short	0x0210
        /*1076*/ 	.short	0x0af0


	//----- nvinfo : EIATTR_SW_WAR
	.align		4
.L_311:
        /*1078*/ 	.byte	0x04, 0x36
        /*107a*/ 	.short	(.L_313 - .L_312)
.L_312:
        /*107c*/ 	.word	0x00000008
.L_313:


//--------------------- .nv.info._ZN7cutlass13device_kernelIN5flash11enable_sm90INS1_16FlashAttnFwdSm90INS1_25CollectiveMainloopFwdSm90ILi2EN4cute5tupleIJNS5_1CILi1EEES8_S8_EEENS6_IJNS7_ILi128EEENS7_ILi160EEENS7_ILi192EEEEEELi128ENS_12float_e4m3_tEfNS_4arch4Sm90ELb1ELb0ELb1ELb1ELb1ELb1ELb0ELb1ELb1ELb1ELb1ELb0EEENS1_21CollectiveEpilogueFwdINS6_IJSA_SA_SB_EEES9_NS_10bfloat16_tESG_Li256ELb1ELb1ELb1ELb1EEENS1_36VarlenDynamicPersistentTileSchedulerILi128ELi160ELi256ELi128ELb1ELb1ELb1ELb1ELb1ELb1EEEEEEEEEvNT_6ParamsE --------------------------
	.section	.nv.info._ZN7cutlass13device_kernelIN5flash11enable_sm90INS1_16FlashAttnFwdSm90INS1_25CollectiveMainloopFwdSm90ILi2EN4cute5tupleIJNS5_1CILi1EEES8_S8_EEENS6_IJNS7_ILi128EEENS7_ILi160EEENS7_ILi192EEEEEELi128ENS_12float_e4m3_tEfNS_4arch4Sm90ELb1ELb0ELb1ELb1ELb1ELb1ELb0ELb1ELb1ELb1ELb1ELb0EEENS1_21CollectiveEpilogueFwdINS6_IJSA_SA_SB_EEES9_NS_10bfloat16_tESG_Li256ELb1ELb1ELb1ELb1EEENS1_36VarlenDynamicPersistentTileSchedulerILi128ELi160ELi256ELi128ELb1ELb1ELb1ELb1ELb1ELb1EEEEEEEEEvNT_6ParamsE,"",@"SHT_CUDA_INFO"
	.sectionflags	@""
	.align	4


	//----- nvinfo : EIATTR_CUDA_API_VERSION
	.align		4
        /*0000*/ 	.byte	0x04, 0x37
        /*0002*/ 	.short	(.L_315 - .L_314)
.L_314:
        /*0004*/ 	.word	0x00000082


	//----- nvinfo : EIATTR_KPARAM_INFO
	.align		4
.L_315:
        /*0008*/ 	.byte	0x04, 0x17
        /*000a*/ 	.short	(.L_317 - .L_316)
.L_316:
        /*000c*/ 	.word	0x00000000
        /*0010*/ 	.short	0x0000
        /*0012*/ 	.short	0x0070
        /*0014*/ 	.byte	0x00, 0xf0, 0x01, 0x2a


	//----- nvinfo : EIATTR_SPARSE_MMA_MASK
	.align		4
.L_317:
        /*0018*/ 	.byte	0x03, 0x50
        /*001a*/ 	.short	0x0000


	//----- nvinfo : EIATTR_MAXREG_COUNT
	.align		4
        /*001c*/ 	.byte	0x03, 0x1b
        /*001e*/ 	.short	0x00a8


	//----- nvinfo : EIATTR_NUM_BARRIERS
	.align		4
        /*0020*/ 	.byte	0x02, 0x4c
        /*0022*/ 	.byte	0x10
	.zero		1


	//----- nvinfo : EIATTR_EXTERNS
	.align		4
        /*0024*/ 	.byte	0x04, 0x0f
        /*0026*/ 	.short	(.L_319 - .L_318)


	//   ....[0]....
	.align		4
.L_318:
        /*0028*/ 	.word	index@(__assertfail)


	//----- nvinfo : EIATTR_ANNOTATIONS
	.align		4
.L_319:
        /*002c*/ 	.byte	0x04, 0x55
        /*002e*/ 	.short	(.L_321 - .L_320)


	//   ....[0]....
.L_320:
        /* <DEDUP_REMOVED lines=36> */


	//----- nvinfo : EIATTR_MERCURY_ISA_VERSION
	.align		4
.L_321:
        /*0258*/ 	.byte	0x03, 0x5f
        /*025a*/ 	.short	0x0101


	//----- nvinfo : EIATTR_UNUSED_LOAD_BYTE_OFFSET
	.align		4
        /*025c*/ 	.byte	0x04, 0x44
        /*025e*/ 	.short	(.L_323 - .L_322)


	//   ....[0]....
.L_322:
        /*0260*/ 	.word	0x00000aa0
        /*0264*/ 	.word	0x0000fff0


	//   ....[1]....
        /*0268*/ 	.word	0x00025290
        /*026c*/ 	.word	0x0000fff0


	//----- nvinfo : EIATTR_INT_WARP_WIDE_INSTR_OFFSETS
	.align		4
.L_323:
        /*0270*/ 	.byte	0x04, 0x31
        /*0272*/ 	.short	(.L_325 - .L_324)


	//   ....[0]....
.L_324:
        /*0274*/ 	.word	0x00000130


	//   ....[1]....
        /*0278*/ 	.word	0x00000170


	//   ....[2]....
        /*027c*/ 	.word	0x000001e0


	//   ....[3]....
        /*0280*/ 	.word	0x0002c5d0


	//   ....[4]....
        /*0284*/ 	.word	0x0002c660


	//   ....[5]....
        /*0288*/ 	.word	0x000304c0


	//   ....[6]....
        /*028c*/ 	.word	0x00030550


	//----- nvinfo : EIATTR_COOP_GROUP_MASK_REGIDS
	.align		4
.L_325:
        /*0290*/ 	.byte	0x04, 0x29
        /*0292*/ 	.short	(.L_327 - .L_326)


	//   ....[0]....
.L_326:
        /*0294*/ 	.word	0xffffffff


	//   ....[1]....
        /*0298*/ 	.word	0xffffffff


	//   ....[2]....
        /*029c*/ 	.word	0xffffffff


	//   ....[3]....
        /*02a0*/ 	.word	0xffffffff


	//   ....[4]....
        /*02a4*/ 	.word	0xffffffff


	//   ....[5]....
        /*02a8*/ 	.word	0xffffffff


	//   ....[6]....
        /*02ac*/ 	.word	0xffffffff


	//   ....[7]....
        /*02b0*/ 	.word	0xffffffff


	//   ....[8]....
        /*02b4*/ 	.word	0xffffffff


	//   ....[9]....
        /*02b8*/ 	.word	0xffffffff


	//   ....[10]....
        /*02bc*/ 	.word	0xffffffff


	//   ....[11]....
        /*02c0*/ 	.word	0xffffffff


	//   ....[12]....
        /*02c4*/ 	.word	0xffffffff


	//   ....[13]....
        /*02c8*/ 	.word	0xffffffff


	//   ....[14]....
        /*02cc*/ 	.word	0xffffffff


	//   ....[15]....
        /*02d0*/ 	.word	0xffffffff


	//   ....[16]....
        /*02d4*/ 	.word	0xffffffff


	//   ....[17]....
        /*02d8*/ 	.word	0xffffffff


	//   ....[18]....
        /*02dc*/ 	.word	0xffffffff


	//   ....[19]....
        /*02e0*/ 	.word	0xffffffff


	//   ....[20]....
        /*02e4*/ 	.word	0xffffffff


	//   ....[21]....
        /*02e8*/ 	.word	0xffffffff


	//   ....[22]....
        /*02ec*/ 	.word	0xffffffff


	//   ....[23]....
        /*02f0*/ 	.word	0xffffffff


	//   ....[24]....
        /*02f4*/ 	.word	0xffffffff


	//   ....[25]....
        /*02f8*/ 	.word	0xffffffff


	//   ....[26]....
        /*02fc*/ 	.word	0xffffffff


	//   ....[27]....
        /*0300*/ 	.word	0xffffffff


	//   ....[28]....
        /*0304*/ 	.word	0xffffffff


	//   ....[29]....
        /*0308*/ 	.word	0xffffffff


	//   ....[30]....
        /*030c*/ 	.word	0xffffffff


	//   ....[31]....
        /*0310*/ 	.word	0xffffffff


	//   ....[32]....
        /*0314*/ 	.word	0xffffffff


	//   ....[33]....
        /*0318*/ 	.word	0xffffffff


	//   ....[34]....
        /*031c*/ 	.word	0xffffffff


	//   ....[35]....
        /*0320*/ 	.word	0xffffffff


	//   ....[36]....
        /*0324*/ 	.word	0xffffffff


	//   ....[37]....
        /*0328*/ 	.word	0xffffffff


	//   ....[38]....
        /*032c*/ 	.word	0xffffffff


	//   ....[39]....
        /*0330*/ 	.word	0xffffffff


	//   ....[40]....
        /*0334*/ 	.word	0xffffffff


	//   ....[41]....
        /*0338*/ 	.word	0xffffffff


	//   ....[42]....
        /*033c*/ 	.word	0xffffffff


	//   ....[43]....
        /*0340*/ 	.word	0xffffffff


	//   ....[44]....
        /*0344*/ 	.word	0xffffffff


	//   ....[45]....
        /*0348*/ 	.word	0xffffffff


	//   ....[46]....
        /*034c*/ 	.word	0xffffffff


	//   ....[47]....
        /*0350*/ 	.word	0xffffffff


	//   ....[48]....
        /*0354*/ 	.word	0xffffffff


	//   ....[49]....
        /*0358*/ 	.word	0xffffffff


	//   ....[50]....
        /*035c*/ 	.word	0xffffffff


	//   ....[51]....
        /*0360*/ 	.word	0xffffffff


	//   ....[52]....
        /*0364*/ 	.word	0xffffffff


	//   ....[53]....
        /*0368*/ 	.word	0xffffffff


	//   ....[54]....
        /*036c*/ 	.word	0xffffffff


	//   ....[55]....
        /*0370*/ 	.word	0xffffffff


	//   ....[56]....
        /*0374*/ 	.word	0xffffffff


	//   ....[57]....
        /*0378*/ 	.word	0xffffffff


	//   ....[58]....
        /*037c*/ 	.word	0xffffffff


	//   ....[59]....
        /*0380*/ 	.word	0xffffffff


	//   ....[60]....
        /*0384*/ 	.word	0xffffffff


	//   ....[61]....
        /*0388*/ 	.word	0xffffffff


	//   ....[62]....
        /*038c*/ 	.word	0xffffffff


	//   ....[63]....
        /*0390*/ 	.word	0xffffffff


	//   ....[64]....
        /*0394*/ 	.word	0xffffffff


	//   ....[65]....
        /*0398*/ 	.word	0xffffffff


	//   ....[66]....
        /*039c*/ 	.word	0xffffffff


	//   ....[67]....
        /*03a0*/ 	.word	0xffffffff


	//   ....[68]....
        /*03a4*/ 	.word	0xffffffff


	//   ....[69]....
        /*03a8*/ 	.word	0xffffffff


	//   ....[70]....
        /*03ac*/ 	.word	0xffffffff


	//   ....[71]....
        /*03b0*/ 	.word	0xffffffff


	//   ....[72]....
        /*03b4*/ 	.word	0xffffffff


	//   ....[73]....
        /*03b8*/ 	.word	0xffffffff


	//   ....[74]....
        /*03bc*/ 	.word	0xffffffff


	//   ....[75]....
        /*03c0*/ 	.word	0xffffffff


	//   ....[76]....
        /*03c4*/ 	.word	0xffffffff


	//   ....[77]....
        /*03c8*/ 	.word	0xffffffff


	//   ....[78]....
        /*03cc*/ 	.word	0xffffffff


	//   ....[79]....
        /*03d0*/ 	.word	0xffffffff


	//   ....[80]....
        /*03d4*/ 	.word	0xffffffff


	//   ....[81]....
        /*03d8*/ 	.word	0xffffffff


	//   ....[82]....
        /*03dc*/ 	.word	0xffffffff


	//   ....[83]....
        /*03e0*/ 	.word	0xffffffff


	//   ....[84]....
        /*03e4*/ 	.word	0xffffffff


	//   ....[85]....
        /*03e8*/ 	.word	0xffffffff


	//   ....[86]....
        /*03ec*/ 	.word	0xffffffff


	//   ....[87]....
        /*03f0*/ 	.word	0xffffffff


	//   ....[88]....
        /*03f4*/ 	.word	0xffffffff


	//   ....[89]....
        /*03f8*/ 	.word	0xffffffff


	//   ....[90]....
        /*03fc*/ 	.word	0xffffffff


	//   ....[91]....
        /*0400*/ 	.word	0xffffffff


	//   ....[92]....
        /*0404*/ 	.word	0xffffffff


	//   ....[93]....
        /*0408*/ 	.word	0xffffffff


	//   ....[94]....
        /*040c*/ 	.word	0xffffffff


	//   ....[95]....
        /*0410*/ 	.word	0xffffffff


	//   ....[96]....
        /*0414*/ 	.word	0xffffffff


	//   ....[97]....
        /*0418*/ 	.word	0xffffffff


	//   ....[98]....
        /*041c*/ 	.word	0xffffffff


	//   ....[99]....
        /*0420*/ 	.word	0xffffffff


	//   ....[100]....
        /*0424*/ 	.word	0xffffffff


	//   ....[101]....
        /*0428*/ 	.word	0xffffffff


	//   ....[102]....
        /*042c*/ 	.word	0xffffffff


	//   ....[103]....
        /*0430*/ 	.word	0xffffffff


	//   ....[104]....
        /*0434*/ 	.word	0xffffffff


	//   ....[105]....
        /*0438*/ 	.word	0xffffffff


	//   ....[106]....
        /*043c*/ 	.word	0xffffffff


	//   ....[107]....
        /*0440*/ 	.word	0xffffffff


	//   ....[108]....
        /*0444*/ 	.word	0xffffffff


	//   ....[109]....
        /*0448*/ 	.word	0xffffffff


	//   ....[110]....
        /*044c*/ 	.word	0xffffffff


	//   ....[111]....
        /*0450*/ 	.word	0xffffffff


	//   ....[112]....
        /*0454*/ 	.word	0xffffffff


	//   ....[113]....
        /*0458*/ 	.word	0xffffffff


	//   ....[114]....
        /*045c*/ 	.word	0xffffffff


	//   ....[115]....
        /*0460*/ 	.word	0xffffffff


	//   ....[116]....
        /*0464*/ 	.word	0xffffffff


	//   ....[117]....
        /*0468*/ 	.word	0xffffffff


	//   ....[118]....
        /*046c*/ 	.word	0xffffffff


	//   ....[119]....
        /*0470*/ 	.word	0xffffffff


	//   ....[120]....
        /*0474*/ 	.word	0xffffffff


	//   ....[121]....
        /*0478*/ 	.word	0xffffffff


	//   ....[122]....
        /*047c*/ 	.word	0xffffffff


	//   ....[123]....
        /*0480*/ 	.word	0xffffffff


	//   ....[124]....
        /*0484*/ 	.word	0xffffffff


	//   ....[125]....
        /*0488*/ 	.word	0xffffffff


	//   ....[126]....
        /*048c*/ 	.word	0xffffffff


	//   ....[127]....
        /*0490*/ 	.word	0xffffffff


	//   ....[128]....
        /*0494*/ 	.word	0xffffffff


	//   ....[129]....
        /*0498*/ 	.word	0xffffffff


	//   ....[130]....
        /*049c*/ 	.word	0xffffffff


	//   ....[131]....
        /*04a0*/ 	.word	0xffffffff


	//   ....[132]....
        /*04a4*/ 	.word	0xffffffff


	//   ....[133]....
        /*04a8*/ 	.word	0xffffffff


	//   ....[134]....
        /*04ac*/ 	.word	0xffffffff


	//   ....[135]....
        /*04b0*/ 	.word	0xffffffff


	//   ....[136]....
        /*04b4*/ 	.word	0xffffffff


	//   ....[137]....
        /*04b8*/ 	.word	0xffffffff


	//   ....[138]....
        /*04bc*/ 	.word	0xffffffff


	//   ....[139]....
        /*04c0*/ 	.word	0xffffffff


	//   ....[140]....
        /*04c4*/ 	.word	0xffffffff


	//   ....[141]....
        /*04c8*/ 	.word	0xffffffff


	//   ....[142]....
        /*04cc*/ 	.word	0xffffffff


	//   ....[143]....
        /*04d0*/ 	.word	0xffffffff


	//   ....[144]....
        /*04d4*/ 	.word	0xffffffff


	//   ....[145]....
        /*04d8*/ 	.word	0xffffffff


	//   ....[146]....
        /*04dc*/ 	.word	0xffffffff


	//   ....[147]....
        /*04e0*/ 	.word	0xffffffff


	//   ....[148]....
        /*04e4*/ 	.word	0xffffffff


	//   ....[149]....
        /*04e8*/ 	.word	0xffffffff


	//   ....[150]....
        /*04ec*/ 	.word	0xffffffff


	//   ....[151]....
        /*04f0*/ 	.word	0xffffffff


	//   ....[152]....
        /*04f4*/ 	.word	0xffffffff


	//   ....[153]....
        /*04f8*/ 	.word	0xffffffff


	//   ....[154]....
        /*04fc*/ 	.word	0xffffffff


	//   ....[155]....
        /*0500*/ 	.word	0xffffffff


	//   ....[156]....
        /*0504*/ 	.word	0xffffffff


	//   ....[157]....
        /*0508*/ 	.word	0xffffffff


	//   ....[158]....
        /*050c*/ 	.word	0xffffffff


	//   ....[159]....
        /*0510*/ 	.word	0xffffffff


	//   ....[160]....
        /*0514*/ 	.word	0xffffffff


	//   ....[161]....
        /*0518*/ 	.word	0xffffffff


	//   ....[162]....
        /*051c*/ 	.word	0xffffffff


	//   ....[163]....
        /*0520*/ 	.word	0xffffffff


	//   ....[164]....
        /*0524*/ 	.word	0xffffffff


	//   ....[165]....
        /*0528*/ 	.word	0xffffffff


	//   ....[166]....
        /*052c*/ 	.word	0xffffffff


	//   ....[167]....
        /*0530*/ 	.word	0xffffffff


	//   ....[168]....
        /*0534*/ 	.word	0xffffffff


	//   ....[169]....
        /*0538*/ 	.word	0xffffffff


	//   ....[170]....
        /*053c*/ 	.word	0xffffffff


	//   ....[171]....
        /*0540*/ 	.word	0xffffffff


	//   ....[172]....
        /*0544*/ 	.word	0xffffffff


	//   ....[173]....
        /*0548*/ 	.word	0xffffffff


	//   ....[174]....
        /*054c*/ 	.word	0xffffffff


	//   ....[175]....
        /*0550*/ 	.word	0xffffffff


	//   ....[176]....
        /*0554*/ 	.word	0xffffffff


	//   ....[177]....
        /*0558*/ 	.word	0xffffffff


	//   ....[178]....
        /*055c*/ 	.word	0xffffffff


	//   ....[179]....
        /*0560*/ 	.word	0xffffffff


	//   ....[180]....
        /*0564*/ 	.word	0xffffffff


	//   ....[181]....
        /*0568*/ 	.word	0xffffffff


	//   ....[182]....
        /*056c*/ 	.word	0xffffffff


	//   ....[183]....
        /*0570*/ 	.word	0xffffffff


	//   ....[184]....
        /*0574*/ 	.word	0xffffffff


	//   ....[185]....
        /*0578*/ 	.word	0xffffffff


	//   ....[186]....
        /*057c*/ 	.word	0xffffffff


	//   ....[187]....
        /*0580*/ 	.word	0xffffffff


	//   ....[188]....
        /*0584*/ 	.word	0xffffffff


	//   ....[189]....
        /*0588*/ 	.word	0xffffffff


	//   ....[190]....
        /*058c*/ 	.word	0xffffffff


	//   ....[191]....
        /*0590*/ 	.word	0xffffffff


	//   ....[192]....
        /*0594*/ 	.word	0xffffffff


	//   ....[193]....
        /*0598*/ 	.word	0xffffffff


	//   ....[194]....
        /*059c*/ 	.word	0xffffffff


	//   ....[195]....
        /*05a0*/ 	.word	0xffffffff


	//   ....[196]....
        /*05a4*/ 	.word	0xffffffff


	//   ....[197]....
        /*05a8*/ 	.word	0xffffffff


	//   ....[198]....
        /*05ac*/ 	.word	0xffffffff


	//   ....[199]....
        /*05b0*/ 	.word	0xffffffff


	//   ....[200]....
        /*05b4*/ 	.word	0xffffffff


	//   ....[201]....
        /*05b8*/ 	.word	0xffffffff


	//   ....[202]....
        /*05bc*/ 	.word	0xffffffff


	//   ....[203]....
        /*05c0*/ 	.word	0xffffffff


	//   ....[204]....
        /*05c4*/ 	.word	0xffffffff


	//   ....[205]....
        /*05c8*/ 	.word	0xffffffff


	//   ....[206]....
        /*05cc*/ 	.word	0xffffffff


	//   ....[207]....
        /*05d0*/ 	.word	0xffffffff


	//   ....[208]....
        /*05d4*/ 	.word	0xffffffff


	//   ....[209]....
        /*05d8*/ 	.word	0xffffffff


	//   ....[210]....
        /*05dc*/ 	.word	0xffffffff


	//   ....[211]....
        /*05e0*/ 	.word	0xffffffff


	//   ....[212]....
        /*05e4*/ 	.word	0xffffffff


	//   ....[213]....
        /*05e8*/ 	.word	0xffffffff


	//   ....[214]....
        /*05ec*/ 	.word	0xffffffff


	//   ....[215]....
        /*05f0*/ 	.word	0xffffffff


	//   ....[216]....
        /*05f4*/ 	.word	0xffffffff


	//   ....[217]....
        /*05f8*/ 	.word	0xffffffff


	//   ....[218]....
        /*05fc*/ 	.word	0xffffffff


	//   ....[219]....
        /*0600*/ 	.word	0xffffffff


	//   ....[220]....
        /*0604*/ 	.word	0xffffffff


	//   ....[221]....
        /*0608*/ 	.word	0xffffffff


	//   ....[222]....
        /*060c*/ 	.word	0xffffffff


	//   ....[223]....
        /*0610*/ 	.word	0xffffffff


	//   ....[224]....
        /*0614*/ 	.word	0xffffffff


	//   ....[225]....
        /*0618*/ 	.word	0x0500000f


	//   ....[226]....
        /*061c*/ 	.word	0x0500000f


	//   ....[227]....
        /*0620*/ 	.word	0x0500000f


	//   ....[228]....
        /*0624*/ 	.word	0x0500000f


	//   ....[229]....
        /*0628*/ 	.word	0x0500000f


	//   ....[230]....
        /*062c*/ 	.word	0x0500000f


	//   ....[231]....
        /*0630*/ 	.word	0x0500000f


	//   ....[232]....
        /*0634*/ 	.word	0x0500000f


	//   ....[233]....
        /*0638*/ 	.word	0x0500000f


	//   ....[234]....
        /*063c*/ 	.word	0x0500000f


	//   ....[235]....
        /*0640*/ 	.word	0x0500000f


	//   ....[236]....
        /*0644*/ 	.word	0x0500000f


	//   ....[237]....
        /*0648*/ 	.word	0x0500000f


	//   ....[238]....
        /*064c*/ 	.word	0x0500000f


	//   ....[239]....
        /*0650*/ 	.word	0x0500000f


	//   ....[240]....
        /*0654*/ 	.word	0x0500000f


	//   ....[241]....
        /*0658*/ 	.word	0x0500000f


	//   ....[242]....
        /*065c*/ 	.word	0x0500000f


	//   ....[243]....
        /*0660*/ 	.word	0x0500000f


	//   ....[244]....
        /*0664*/ 	.word	0x0500000f


	//   ....[245]....
        /*0668*/ 	.word	0x0500000f


	//   ....[246]....
        /*066c*/ 	.word	0x0500000f


	//   ....[247]....
        /*0670*/ 	.word	0x0500000f


	//   ....[248]....
        /*0674*/ 	.word	0x0500000f


	//   ....[249]....
        /*0678*/ 	.word	0x0500000f


	//   ....[250]....
        /*067c*/ 	.word	0x0500000f


	//   ....[251]....
        /*0680*/ 	.word	0x0500000f


	//   ....[252]....
        /*0684*/ 	.word	0x0500000f


	//   ....[253]....
        /*0688*/ 	.word	0x0500000f


	//   ....[254]....
        /*068c*/ 	.word	0x0500000f


	//   ....[255]....
        /*0690*/ 	.word	0x0500000f


	//   ....[0]....
        /*0694*/ 	.word	0x0500000f


	//   ....[1]....
        /*0698*/ 	.word	0x0500000f


	//   ....[2]....
        /*069c*/ 	.word	0x0500000f


	//   ....[3]....
        /*06a0*/ 	.word	0x0500000f


	//   ....[4]....
        /*06a4*/ 	.word	0x0500000f


	//   ....[5]....
        /*06a8*/ 	.word	0x0500000f


	//   ....[6]....
        /*06ac*/ 	.word	0x0500000f


	//   ....[7]....
        /*06b0*/ 	.word	0x0500000f


	//   ....[8]....
        /*06b4*/ 	.word	0x0500000f


	//   ....[9]....
        /*06b8*/ 	.word	0x0500000f


	//   ....[10]....
        /*06bc*/ 	.word	0x0500000f


	//   ....[11]....
        /*06c0*/ 	.word	0x0500000f


	//   ....[12]....
        /*06c4*/ 	.word	0x0500000f


	//   ....[13]....
        /*06c8*/ 	.word	0x0500000f


	//   ....[14]....
        /*06cc*/ 	.word	0x0500000f


	//   ....[15]....
        /*06d0*/ 	.word	0x0500000f


	//   ....[16]....
        /*06d4*/ 	.word	0x0500000f


	//   ....[17]....
        /*06d8*/ 	.word	0x0500000f


	//   ....[18]....
        /*06dc*/ 	.word	0x0500000f


	//   ....[19]....
        /*06e0*/ 	.word	0x0500000f


	//   ....[20]....
        /*06e4*/ 	.word	0x0500000f


	//   ....[21]....
        /*06e8*/ 	.word	0x0500000f


	//   ....[22]....
        /*06ec*/ 	.word	0x0500000f


	//   ....[23]....
        /*06f0*/ 	.word	0x0500000f


	//   ....[24]....
        /*06f4*/ 	.word	0x0500000f


	//   ....[25]....
        /*06f8*/ 	.word	0x0500000f


	//   ....[26]....
        /*06fc*/ 	.word	0x0500000f


	//   ....[27]....
        /*0700*/ 	.word	0x0500000f


	//   ....[28]....
        /*0704*/ 	.word	0x0500000f


	//   ....[29]....
        /*0708*/ 	.word	0x0500000f


	//   ....[30]....
        /*070c*/ 	.word	0x0500000f


	//   ....[31]....
        /*0710*/ 	.word	0x0500000f


	//   ....[32]....
        /*0714*/ 	.word	0x0500000f


	//   ....[33]....
        /*0718*/ 	.word	0x0500000f


	//   ....[34]....
        /*071c*/ 	.word	0x0500000f


	//   ....[35]....
        /*0720*/ 	.word	0x0500000f


	//   ....[36]....
        /*0724*/ 	.word	0x0500000f


	//   ....[37]....
        /*0728*/ 	.word	0x0500000f


	//   ....[38]....
        /*072c*/ 	.word	0x0500000f


	//   ....[39]....
        /*0730*/ 	.word	0x0500000f


	//   ....[40]....
        /*0734*/ 	.word	0x0500000f


	//   ....[41]....
        /*0738*/ 	.word	0x0500000f


	//   ....[42]....
        /*073c*/ 	.word	0x0500000f


	//   ....[43]....
        /*0740*/ 	.word	0x0500000f


	//   ....[44]....
        /*0744*/ 	.word	0x0500000f


	//   ....[45]....
        /*0748*/ 	.word	0x0500000f


	//   ....[46]....
        /*074c*/ 	.word	0x0500000f


	//   ....[47]....
        /*0750*/ 	.word	0x0500000f


	//   ....[48]....
        /*0754*/ 	.word	0x0500000f


	//   ....[49]....
        /*0758*/ 	.word	0x0500000f


	//   ....[50]....
        /*075c*/ 	.word	0x0500000f


	//   ....[51]....
        /*0760*/ 	.word	0x0500000f


	//   ....[52]....
        /*0764*/ 	.word	0x0500000f


	//   ....[53]....
        /*0768*/ 	.word	0x0500000f


	//   ....[54]....
        /*076c*/ 	.word	0x0500000f


	//   ....[55]....
        /*0770*/ 	.word	0x0500000f


	//   ....[56]....
        /*0774*/ 	.word	0x0500000f


	//   ....[57]....
        /*0778*/ 	.word	0x0500000f


	//   ....[58]....
        /*077c*/ 	.word	0x0500000f


	//   ....[59]....
        /*0780*/ 	.word	0x0500000f


	//   ....[60]....
        /*0784*/ 	.word	0x0500000f


	//   ....[61]....
        /*0788*/ 	.word	0x0500000f


	//   ....[62]....
        /*078c*/ 	.word	0x0500000f


	//   ....[63]....
        /*0790*/ 	.word	0x0500000f


	//   ....[64]....
        /*0794*/ 	.word	0x0500000f


	//   ....[65]....
        /*0798*/ 	.word	0x0500000f


	//   ....[66]....
        /*079c*/ 	.word	0x0500000f


	//   ....[67]....
        /*07a0*/ 	.word	0x0500000f


	//   ....[68]....
        /*07a4*/ 	.word	0x0500000f


	//   ....[69]....
        /*07a8*/ 	.word	0x0500000f


	//   ....[70]....
        /*07ac*/ 	.word	0x0500000f


	//   ....[71]....
        /*07b0*/ 	.word	0x0500000f


	//   ....[72]....
        /*07b4*/ 	.word	0x0500000f


	//   ....[73]....
        /*07b8*/ 	.word	0x0500000f


	//   ....[74]....
        /*07bc*/ 	.word	0x0500000f


	//   ....[75]....
        /*07c0*/ 	.word	0x0500000f


	//   ....[76]....
        /*07c4*/ 	.word	0x0500000f


	//   ....[77]....
        /*07c8*/ 	.word	0x0500000f


	//   ....[78]....
        /*07cc*/ 	.word	0x0500000f


	//   ....[79]....
        /*07d0*/ 	.word	0x0500000f


	//   ....[80]....
        /*07d4*/ 	.word	0x0500000f


	//   ....[81]....
        /*07d8*/ 	.word	0x0500000f


	//   ....[82]....
        /*07dc*/ 	.word	0x0500000f


	//   ....[83]....
        /*07e0*/ 	.word	0x0500000f


	//   ....[84]....
        /*07e4*/ 	.word	0x0500000f


	//   ....[85]....
        /*07e8*/ 	.word	0x0500000f


	//   ....[86]....
        /*07ec*/ 	.word	0x0500000f


	//   ....[87]....
        /*07f0*/ 	.word	0x0500000f


	//   ....[88]....
        /*07f4*/ 	.word	0x0500000f


	//   ....[89]....
        /*07f8*/ 	.word	0x0500000f


	//   ....[90]....
        /*07fc*/ 	.word	0x0500000f


	//   ....[91]....
        /*0800*/ 	.word	0x0500000f


	//   ....[92]....
        /*0804*/ 	.word	0x0500000f


	//   ....[93]....
        /*0808*/ 	.word	0x0500000f


	//   ....[94]....
        /*080c*/ 	.word	0x0500000f


	//   ....[95]....
        /*0810*/ 	.word	0x0500000f


	//   ....[96]....
        /*0814*/ 	.word	0x0500000f


	//   ....[97]....
        /*0818*/ 	.word	0x0500000f


	//   ....[98]....
        /*081c*/ 	.word	0x0500000f


	//   ....[99]....
        /*0820*/ 	.word	0x0500000f


	//   ....[100]....
        /*0824*/ 	.word	0x0500000f


	//   ....[101]....
        /*0828*/ 	.word	0x0500000f


	//   ....[102]....
        /*082c*/ 	.word	0x0500000f


	//   ....[103]....
        /*0830*/ 	.word	0x0500000f


	//   ....[104]....
        /*0834*/ 	.word	0x0500000f


	//   ....[105]....
        /*0838*/ 	.word	0x0500000f


	//   ....[106]....
        /*083c*/ 	.word	0x0500000f


	//   ....[107]....
        /*0840*/ 	.word	0x0500000f


	//   ....[108]....
        /*0844*/ 	.word	0x0500000f


	//   ....[109]....
        /*0848*/ 	.word	0x0500000f


	//   ....[110]....
        /*084c*/ 	.word	0x0500000f


	//   ....[111]....
        /*0850*/ 	.word	0x0500000f


	//   ....[112]....
        /*0854*/ 	.word	0x0500000f


	//   ....[113]....
        /*0858*/ 	.word	0x0500000f


	//   ....[114]....
        /*085c*/ 	.word	0x0500000f


	//   ....[115]....
        /*0860*/ 	.word	0x0500000f


	//   ....[116]....
        /*0864*/ 	.word	0x0500000f


	//   ....[117]....
        /*0868*/ 	.word	0x0500000f


	//   ....[118]....
        /*086c*/ 	.word	0x0500000f


	//   ....[119]....
        /*0870*/ 	.word	0x0500000f


	//   ....[120]....
        /*0874*/ 	.word	0x0500000f


	//   ....[121]....
        /*0878*/ 	.word	0x0500000f


	//   ....[122]....
        /*087c*/ 	.word	0x0500000f


	//   ....[123]....
        /*0880*/ 	.word	0x0500000f


	//   ....[124]....
        /*0884*/ 	.word	0x0500000f


	//   ....[125]....
        /*0888*/ 	.word	0x0500000f


	//   ....[126]....
        /*088c*/ 	.word	0x0500000f


	//   ....[127]....
        /*0890*/ 	.word	0x0500000f


	//   ....[128]....
        /*0894*/ 	.word	0x0500000f


	//   ....[129]....
        /*0898*/ 	.word	0x0500000f


	//   ....[130]....
        /*089c*/ 	.word	0x0500000f


	//   ....[131]....
        /*08a0*/ 	.word	0x0500000f


	//   ....[132]....
        /*08a4*/ 	.word	0x0500000f


	//   ....[133]....
        /*08a8*/ 	.word	0x0500000f


	//   ....[134]....
        /*08ac*/ 	.word	0x0500000f


	//   ....[135]....
        /*08b0*/ 	.word	0x0500000f


	//   ....[136]....
        /*08b4*/ 	.word	0x0500000f


	//   ....[137]....
        /*08b8*/ 	.word	0x0500000f


	//   ....[138]....
        /*08bc*/ 	.word	0x0500000f


	//   ....[139]....
        /*08c0*/ 	.word	0x0500000f


	//   ....[140]....
        /*08c4*/ 	.word	0x0500000f


	//   ....[141]....
        /*08c8*/ 	.word	0x0500000f


	//   ....[142]....
        /*08cc*/ 	.word	0x0500000f


	//----- nvinfo : EIATTR_COOP_GROUP_INSTR_OFFSETS
	.align		4
.L_327:
        /*08d0*/ 	.byte	0x04, 0x28
        /*08d2*/ 	.short	(.L_329 - .L_328)


	//   ....[0]....
.L_328:
        /*08d4*/ 	.word	0x00000070


	//   ....[1]....
        /*08d8*/ 	.word	0x00000140


	//   ....[2]....
        /*08dc*/ 	.word	0x00000190


	//   ....[3]....
        /*08e0*/ 	.word	0x000003c0


	//   ....[4]....
        /*08e4*/ 	.word	0x00000520


	//   ....[5]....
        /*08e8*/ 	.word	0x00000640


	//   ....[6]....
        /*08ec*/ 	.word	0x000007a0


	//   ....[7]....
        /*08f0*/ 	.word	0x00003960


	//   ....[8]....
        /*08f4*/ 	.word	0x00003970


	//   ....[9]....
        /*08f8*/ 	.word	0x000065e0


	//   ....[10]....
        /*08fc*/ 	.word	0x000065f0


	//   ....[11]....
        /*0900*/ 	.word	0x00009970


	//   ....[12]....
        /*0904*/ 	.word	0x00009980


	//   ....[13]....
        /*0908*/ 	.word	0x0000c7d0


	//   ....[14]....
        /*090c*/ 	.word	0x0000c7e0


	//   ....[15]....
        /*0910*/ 	.word	0x0000f800


	//   ....[16]....
        /*0914*/ 	.word	0x0000f810


	//   ....[17]....
        /*0918*/ 	.word	0x0000fa80


	//   ....[18]....
        /*091c*/ 	.word	0x0000fa90


	//   ....[19]....
        /*0920*/ 	.word	0x0000ffa0


	//   ....[20]....
        /*0924*/ 	.word	0x0000ffc0


	//   ....[21]....
        /*0928*/ 	.word	0x00010160


	//   ....[22]....
        /*092c*/ 	.word	0x00010180


	//   ....[23]....
        /*0930*/ 	.word	0x00010b10


	//   ....[24]....
        /*0934*/ 	.word	0x000113e0


	//   ....[25]....
        /*0938*/ 	.word	0x000113f0


	//   ....[26]....
        /*093c*/ 	.word	0x00011400


	//   ....[27]....
        /*0940*/ 	.word	0x00011410


	//   ....[28]....
        /*0944*/ 	.word	0x00014a40


	//   ....[29]....
        /*0948*/ 	.word	0x00014a50


	//   ....[30]....
        /*094c*/ 	.word	0x00014a60


	//   ....[31]....
        /*0950*/ 	.word	0x00014a70


	//   ....[32]....
        /*0954*/ 	.word	0x000195f0


	//   ....[33]....
        /*0958*/ 	.word	0x00019630


	//   ....[34]....
        /*095c*/ 	.word	0x0001a1f0


	//   ....[35]....
        /*0960*/ 	.word	0x0001a240


	//   ....[36]....
        /*0964*/ 	.word	0x0001aed0


	//   ....[37]....
        /*0968*/ 	.word	0x0001af50


	//   ....[38]....
        /*096c*/ 	.word	0x0001dbb0


	//   ....[39]....
        /*0970*/ 	.word	0x0001dbf0


	//   ....[40]....
        /*0974*/ 	.word	0x0001ef90


	//   ....[41]....
        /*0978*/ 	.word	0x0001eff0


	//   ....[42]....
        /*097c*/ 	.word	0x0001f700


	//   ....[43]....
        /*0980*/ 	.word	0x0001f760


	//   ....[44]....
        /*0984*/ 	.word	0x00022a90


	//   ....[45]....
        /*0988*/ 	.word	0x00022b00


	//   ....[46]....
        /*098c*/ 	.word	0x00022fe0


	//   ....[47]....
        /*0990*/ 	.word	0x00023000


	//   ....[48]....
        /*0994*/ 	.word	0x00024aa0


	//   ....[49]....
        /*0998*/ 	.word	0x00024ab0


	//   ....[50]....
        /*099c*/ 	.word	0x00024b30


	//   ....[51]....
        /*09a0*/ 	.word	0x00024b40


	//   ....[52]....
        /*09a4*/ 	.word	0x00025720


	//   ....[53]....
        /*09a8*/ 	.word	0x00025770


	//   ....[54]....
        /*09ac*/ 	.word	0x000257a0


	//   ....[55]....
        /*09b0*/ 	.word	0x000257d0


	//   ....[56]....
        /*09b4*/ 	.word	0x00025800


	//   ....[57]....
        /*09b8*/ 	.word	0x00025830


	//   ....[58]....
        /*09bc*/ 	.word	0x00025860


	//   ....[59]....
        /*09c0*/ 	.word	0x00025890


	//   ....[60]....
        /*09c4*/ 	.word	0x000258c0


	//   ....[61]....
        /*09c8*/ 	.word	0x000258f0


	//   ....[62]....
        /*09cc*/ 	.word	0x00025920


	//   ....[63]....
        /*09d0*/ 	.word	0x00025950


	//   ....[64]....
        /*09d4*/ 	.word	0x00025980


	//   ....[65]....
        /*09d8*/ 	.word	0x000259b0


	//   ....[66]....
        /*09dc*/ 	.word	0x000259e0


	//   ....[67]....
        /*09e0*/ 	.word	0x00025a10


	//   ....[68]....
        /*09e4*/ 	.word	0x00025a40


	//   ....[69]....
        /*09e8*/ 	.word	0x00025a70


	//   ....[70]....
        /*09ec*/ 	.word	0x00025aa0


	//   ....[71]....
        /*09f0*/ 	.word	0x00025ad0


	//   ....[72]....
        /*09f4*/ 	.word	0x00025b00


	//   ....[73]....
        /*09f8*/ 	.word	0x00025b30


	//   ....[74]....
        /*09fc*/ 	.word	0x00025b60


	//   ....[75]....
        /*0a00*/ 	.word	0x00025b90


	//   ....[76]....
        /*0a04*/ 	.word	0x00025bc0


	//   ....[77]....
        /*0a08*/ 	.word	0x00025bf0


	//   ....[78]....
        /*0a0c*/ 	.word	0x00025c20


	//   ....[79]....
        /*0a10*/ 	.word	0x00025c50


	//   ....[80]....
        /*0a14*/ 	.word	0x00025c80


	//   ....[81]....
        /*0a18*/ 	.word	0x00025cb0


	//   ....[82]....
        /*0a1c*/ 	.word	0x00025ce0


	//   ....[83]....
        /*0a20*/ 	.word	0x00025d10


	//   ....[84]....
        /*0a24*/ 	.word	0x00025d40


	//   ....[85]....
        /*0a28*/ 	.word	0x00025d70


	//   ....[86]....
        /*0a2c*/ 	.word	0x00025da0


	//   ....[87]....
        /*0a30*/ 	.word	0x00025dd0


	//   ....[88]....
        /*0a34*/ 	.word	0x00025e00


	//   ....[89]....
        /*0a38*/ 	.word	0x00025e30


	//   ....[90]....
        /*0a3c*/ 	.word	0x00025e60


	//   ....[91]....
        /*0a40*/ 	.word	0x00025e70


	//   ....[92]....
        /*0a44*/ 	.word	0x00025e80


	//   ....[93]....
        /*0a48*/ 	.word	0x00025e90


	//   ....[94]....
        /*0a4c*/ 	.word	0x00025ea0


	//   ....[95]....
        /*0a50*/ 	.word	0x00025eb0


	//   ....[96]....
        /*0a54*/ 	.word	0x00025ec0


	//   ....[97]....
        /*0a58*/ 	.word	0x00025ed0


	//   ....[98]....
        /*0a5c*/ 	.word	0x00025ee0


	//   ....[99]....
        /*0a60*/ 	.word	0x00025ef0


	//   ....[100]....
        /*0a64*/ 	.word	0x00025f20


	//   ....[101]....
        /*0a68*/ 	.word	0x00025f50


	//   ....[102]....
        /*0a6c*/ 	.word	0x00025f80


	//   ....[103]....
        /*0a70*/ 	.word	0x00025fb0


	//   ....[104]....
        /*0a74*/ 	.word	0x00025fe0


	//   ....[105]....
        /*0a78*/ 	.word	0x00026010


	//   ....[106]....
        /*0a7c*/ 	.word	0x00026040


	//   ....[107]....
        /*0a80*/ 	.word	0x00026070


	//   ....[108]....
        /*0a84*/ 	.word	0x000260a0


	//   ....[109]....
        /*0a88*/ 	.word	0x000260d0


	//   ....[110]....
        /*0a8c*/ 	.word	0x00026100


	//   ....[111]....
        /*0a90*/ 	.word	0x00026130


	//   ....[112]....
        /*0a94*/ 	.word	0x00026160


	//   ....[113]....
        /*0a98*/ 	.word	0x00026190


	//   ....[114]....
        /*0a9c*/ 	.word	0x000261c0


	//   ....[115]....
        /*0aa0*/ 	.word	0x000261f0


	//   ....[116]....
        /*0aa4*/ 	.word	0x00026a30


	//   ....[117]....
        /*0aa8*/ 	.word	0x00026a50


	//   ....[118]....
        /*0aac*/ 	.word	0x00026a60


	//   ....[119]....
        /*0ab0*/ 	.word	0x00026a70


	//   ....[120]....
        /*0ab4*/ 	.word	0x00027190


	//   ....[121]....
        /*0ab8*/ 	.word	0x000271a0


	//   ....[122]....
        /*0abc*/ 	.word	0x000272b0


	//   ....[123]....
        /*0ac0*/ 	.word	0x000272c0


	//   ....[124]....
        /*0ac4*/ 	.word	0x000273d0


	//   ....[125]....
        /*0ac8*/ 	.word	0x000273e0


	//   ....[126]....
        /*0acc*/ 	.word	0x000274f0


	//   ....[127]....
        /*0ad0*/ 	.word	0x00027500


	//   ....[128]....
        /*0ad4*/ 	.word	0x000278b0


	//   ....[129]....
        /*0ad8*/ 	.word	0x000278f0


	//   ....[130]....
        /*0adc*/ 	.word	0x00028130


	//   ....[131]....
        /*0ae0*/ 	.word	0x00028140


	//   ....[132]....
        /*0ae4*/ 	.word	0x000290a0


	//   ....[133]....
        /*0ae8*/ 	.word	0x000290b0


	//   ....[134]....
        /*0aec*/ 	.word	0x000291d0


	//   ....[135]....
        /*0af0*/ 	.word	0x000291e0


	//   ....[136]....
        /*0af4*/ 	.word	0x000292f0


	//   ....[137]....
        /*0af8*/ 	.word	0x00029300


	//   ....[138]....
        /*0afc*/ 	.word	0x00029410


	//   ....[139]....
        /*0b00*/ 	.word	0x00029420


	//   ....[140]....
        /*0b04*/ 	.word	0x00029580


	//   ....[141]....
        /*0b08*/ 	.word	0x00029770


	//   ....[142]....
        /*0b0c*/ 	.word	0x000297a0


	//   ....[143]....
        /*0b10*/ 	.word	0x000297d0


	//   ....[144]....
        /*0b14*/ 	.word	0x00029800


	//   ....[145]....
        /*0b18*/ 	.word	0x00029830


	//   ....[146]....
        /*0b1c*/ 	.word	0x00029860


	//   ....[147]....
        /*0b20*/ 	.word	0x000299f0


	//   ....[148]....
        /*0b24*/ 	.word	0x00029a20


	//   ....[149]....
        /*0b28*/ 	.word	0x00029a50


	//   ....[150]....
        /*0b2c*/ 	.word	0x00029a80


	//   ....[151]....
        /*0b30*/ 	.word	0x00029ab0


	//   ....[152]....
        /*0b34*/ 	.word	0x00029ae0


	//   ....[153]....
        /*0b38*/ 	.word	0x00029b70


	//   ....[154]....
        /*0b3c*/ 	.word	0x00029ba0


	//   ....[155]....
        /*0b40*/ 	.word	0x00029bb0


	//   ....[156]....
        /*0b44*/ 	.word	0x00029bf0


	//   ....[157]....
        /*0b48*/ 	.word	0x0002b270


	//   ....[158]....
        /*0b4c*/ 	.word	0x0002d5e0


	//   ....[159]....
        /*0b50*/ 	.word	0x0002d5f0


	//   ....[160]....
        /*0b54*/ 	.word	0x0002d6a0


	//   ....[161]....
        /*0b58*/ 	.word	0x0002d710


	//   ....[162]....
        /*0b5c*/ 	.word	0x0002d770


	//   ....[163]....
        /*0b60*/ 	.word	0x0002d790


	//   ....[164]....
        /*0b64*/ 	.word	0x0002d7a0


	//   ....[165]....
        /*0b68*/ 	.word	0x0002d7b0


	//   ....[166]....
        /*0b6c*/ 	.word	0x0002d890


	//   ....[167]....
        /*0b70*/ 	.word	0x0002d8a0


	//   ....[168]....
        /*0b74*/ 	.word	0x0002dd40


	//   ....[169]....
        /*0b78*/ 	.word	0x0002dd60


	//   ....[170]....
        /*0b7c*/ 	.word	0x0002dd80


	//   ....[171]....
        /*0b80*/ 	.word	0x0002de40


	//   ....[172]....
        /*0b84*/ 	.word	0x0002de60


	//   ....[173]....
        /*0b88*/ 	.word	0x0002def0


	//   ....[174]....
        /*0b8c*/ 	.word	0x0002df10


	//   ....[175]....
        /*0b90*/ 	.word	0x0002df20


	//   ....[176]....
        /*0b94*/ 	.word	0x0002dfb0


	//   ....[177]....
        /*0b98*/ 	.word	0x0002e010


	//   ....[178]....
        /*0b9c*/ 	.word	0x0002e7d0


	//   ....[179]....
        /*0ba0*/ 	.word	0x0002e800


	//   ....[180]....
        /*0ba4*/ 	.word	0x0002e8c0


	//   ....[181]....
        /*0ba8*/ 	.word	0x0002e8e0


	//   ....[182]....
        /*0bac*/ 	.word	0x0002e980


	//   ....[183]....
        /*0bb0*/ 	.word	0x0002e9a0


	//   ....[184]....
        /*0bb4*/ 	.word	0x0002e9b0


	//   ....[185]....
        /*0bb8*/ 	.word	0x0002ea40


	//   ....[186]....
        /*0bbc*/ 	.word	0x0002f3f0


	//   ....[187]....
        /*0bc0*/ 	.word	0x0002f420


	//   ....[188]....
        /*0bc4*/ 	.word	0x0002f480


	//   ....[189]....
        /*0bc8*/ 	.word	0x0002f4b0


	//   ....[190]....
        /*0bcc*/ 	.word	0x0002f4c0


	//   ....[191]....
        /*0bd0*/ 	.word	0x0002f510


	//   ....[192]....
        /*0bd4*/ 	.word	0x0002f520


	//   ....[193]....
        /*0bd8*/ 	.word	0x0002f530


	//   ....[194]....
        /*0bdc*/ 	.word	0x0002f580


	//   ....[195]....
        /*0be0*/ 	.word	0x0002f5d0


	//   ....[196]....
        /*0be4*/ 	.word	0x0002fa20


	//   ....[197]....
        /*0be8*/ 	.word	0x0002fa40


	//   ....[198]....
        /*0bec*/ 	.word	0x0002fa50


	//   ....[199]....
        /*0bf0*/ 	.word	0x0002fa60


	//   ....[200]....
        /*0bf4*/ 	.word	0x0002fac0


	//   ....[201]....
        /*0bf8*/ 	.word	0x0002fad0


	//   ....[202]....
        /*0bfc*/ 	.word	0x0002fb30


	//   ....[203]....
        /*0c00*/ 	.word	0x0002fb60


	//   ....[204]....
        /*0c04*/ 	.word	0x0002fba0


	//   ....[205]....
        /*0c08*/ 	.word	0x0002fc00


	//   ....[206]....
        /*0c0c*/ 	.word	0x00030e20


	//   ....[207]....
        /*0c10*/ 	.word	0x00030e50


	//   ....[208]....
        /*0c14*/ 	.word	0x00030ec0


	//   ....[209]....
        /*0c18*/ 	.word	0x00030ef0


	//   ....[210]....
        /*0c1c*/ 	.word	0x00030f20


	//   ....[211]....
        /*0c20*/ 	.word	0x00030f50


	//   ....[212]....
        /*0c24*/ 	.word	0x00030f80


	//   ....[213]....
        /*0c28*/ 	.word	0x00030fb0


	//   ....[214]....
        /*0c2c*/ 	.word	0x00031150


	//   ....[215]....
        /*0c30*/ 	.word	0x00031180


	//   ....[216]....
        /*0c34*/ 	.word	0x000311b0


	//   ....[217]....
        /*0c38*/ 	.word	0x000311e0


	//   ....[218]....
        /*0c3c*/ 	.word	0x00031210


	//   ....[219]....
        /*0c40*/ 	.word	0x00031240


	//   ....[220]....
        /*0c44*/ 	.word	0x00031300


	//   ....[221]....
        /*0c48*/ 	.word	0x00031320


	//   ....[222]....
        /*0c4c*/ 	.word	0x00031340


	//   ....[223]....
        /*0c50*/ 	.word	0x000313a0


	//   ....[224]....
        /*0c54*/ 	.word	0x00031de0


	//   ....[225]....
        /*0c58*/ 	.word	0x00032180


	//   ....[226]....
        /*0c5c*/ 	.word	0x00032210


	//   ....[227]....
        /*0c60*/ 	.word	0x000322b0


	//   ....[228]....
        /*0c64*/ 	.word	0x00032340


	//   ....[229]....
        /*0c68*/ 	.word	0x00032430


	//   ....[230]....
        /*0c6c*/ 	.word	0x000324c0


	//   ....[231]....
        /*0c70*/ 	.word	0x00032560


	//   ....[232]....
        /*0c74*/ 	.word	0x000325f0


	//   ....[233]....
        /*0c78*/ 	.word	0x000326e0


	//   ....[234]....
        /*0c7c*/ 	.word	0x00032770


	//   ....[235]....
        /*0c80*/ 	.word	0x00032810


	//   ....[236]....
        /*0c84*/ 	.word	0x000328a0


	//   ....[237]....
        /*0c88*/ 	.word	0x000329e0


	//   ....[238]....
        /*0c8c*/ 	.word	0x00032a80


	//   ....[239]....
        /*0c90*/ 	.word	0x00032b10


	//   ....[240]....
        /*0c94*/ 	.word	0x00032b60


	//   ....[241]....
        /*0c98*/ 	.word	0x00032bb0


	//   ....[242]....
        /*0c9c*/ 	.word	0x00032c80


	//   ....[243]....
        /*0ca0*/ 	.word	0x00032d10


	//   ....[244]....
        /*0ca4*/ 	.word	0x00032d60


	//   ....[245]....
        /*0ca8*/ 	.word	0x00032db0


	//   ....[246]....
        /*0cac*/ 	.word	0x000330a0


	//   ....[247]....
        /*0cb0*/ 	.word	0x000331d0


	//   ....[248]....
        /*0cb4*/ 	.word	0x000332f0


	//   ....[249]....
        /*0cb8*/ 	.word	0x00033410


	//   ....[250]....
        /*0cbc*/ 	.word	0x00033530


	//   ....[251]....
        /*0cc0*/ 	.word	0x00033630


	//   ....[252]....
        /*0cc4*/ 	.word	0x00033690


	//   ....[253]....
        /*0cc8*/ 	.word	0x000336e0


	//   ....[254]....
        /*0ccc*/ 	.word	0x00033760


	//   ....[255]....
        /*0cd0*/ 	.word	0x000337b0


	//   ....[0]....
        /*0cd4*/ 	.word	0x00033810


	//   ....[1]....
        /*0cd8*/ 	.word	0x00033880


	//   ....[2]....
        /*0cdc*/ 	.word	0x00033900


	//   ....[3]....
        /*0ce0*/ 	.word	0x00033970


	//   ....[4]....
        /*0ce4*/ 	.word	0x000339d0


	//   ....[5]....
        /*0ce8*/ 	.word	0x00033a20


	//   ....[6]....
        /*0cec*/ 	.word	0x00033aa0


	//   ....[7]....
        /*0cf0*/ 	.word	0x00033b10


	//   ....[8]....
        /*0cf4*/ 	.word	0x00033b70


	//   ....[9]....
        /*0cf8*/ 	.word	0x00033bc0


	//   ....[10]....
        /*0cfc*/ 	.word	0x00033c40


	//   ....[11]....
        /*0d00*/ 	.word	0x00033c90


	//   ....[12]....
        /*0d04*/ 	.word	0x00033cf0


	//   ....[13]....
        /*0d08*/ 	.word	0x00033d40


	//   ....[14]....
        /*0d0c*/ 	.word	0x00033da0


	//   ....[15]....
        /*0d10*/ 	.word	0x00033e10


	//   ....[16]....
        /*0d14*/ 	.word	0x00033e70


	//   ....[17]....
        /*0d18*/ 	.word	0x00033ec0


	//   ....[18]....
        /*0d1c*/ 	.word	0x00033f40


	//   ....[19]....
        /*0d20*/ 	.word	0x00033fb0


	//   ....[20]....
        /*0d24*/ 	.word	0x00034010


	//   ....[21]....
        /*0d28*/ 	.word	0x00034060


	//   ....[22]....
        /*0d2c*/ 	.word	0x000340e0


	//   ....[23]....
        /*0d30*/ 	.word	0x00034130


	//   ....[24]....
        /*0d34*/ 	.word	0x000341b0


	//   ....[25]....
        /*0d38*/ 	.word	0x00034220


	//   ....[26]....
        /*0d3c*/ 	.word	0x000342a0


	//   ....[27]....
        /*0d40*/ 	.word	0x000342f0


	//   ....[28]....
        /*0d44*/ 	.word	0x00034370


	//   ....[29]....
        /*0d48*/ 	.word	0x000343c0


	//   ....[30]....
        /*0d4c*/ 	.word	0x00034420


	//   ....[31]....
        /*0d50*/ 	.word	0x00034490


	//   ....[32]....
        /*0d54*/ 	.word	0x00034500


	//   ....[33]....
        /*0d58*/ 	.word	0x00034570


	//   ....[34]....
        /*0d5c*/ 	.word	0x000345d0


	//   ....[35]....
        /*0d60*/ 	.word	0x00034630


	//   ....[36]....
        /*0d64*/ 	.word	0x000346c0


	//   ....[37]....
        /*0d68*/ 	.word	0x00034720


	//   ....[38]....
        /*0d6c*/ 	.word	0x000347a0


	//   ....[39]....
        /*0d70*/ 	.word	0x00034810


	//   ....[40]....
        /*0d74*/ 	.word	0x00034870


	//   ....[41]....
        /*0d78*/ 	.word	0x000348c0


	//   ....[42]....
        /*0d7c*/ 	.word	0x00034940


	//   ....[43]....
        /*0d80*/ 	.word	0x000349b0


	//   ....[44]....
        /*0d84*/ 	.word	0x00034a10


	//   ....[45]....
        /*0d88*/ 	.word	0x00034a60


	//   ....[46]....
        /*0d8c*/ 	.word	0x00034ae0


	//   ....[47]....
        /*0d90*/ 	.word	0x00034b50


	//   ....[48]....
        /*0d94*/ 	.word	0x00034bb0


	//   ....[49]....
        /*0d98*/ 	.word	0x00034c00


	//   ....[50]....
        /*0d9c*/ 	.word	0x00034c80


	//   ....[51]....
        /*0da0*/ 	.word	0x00034cf0


	//   ....[52]....
        /*0da4*/ 	.word	0x00034d50


	//   ....[53]....
        /*0da8*/ 	.word	0x00034da0


	//   ....[54]....
        /*0dac*/ 	.word	0x00034e20


	//   ....[55]....
        /*0db0*/ 	.word	0x00034e70


	//   ....[56]....
        /*0db4*/ 	.word	0x00034f00


	//   ....[57]....
        /*0db8*/ 	.word	0x00034f90


	//   ....[58]....
        /*0dbc*/ 	.word	0x00035020


	//   ....[59]....
        /*0dc0*/ 	.word	0x000350b0


	//   ....[60]....
        /*0dc4*/ 	.word	0x00035140


	//   ....[61]....
        /*0dc8*/ 	.word	0x000351d0


	//   ....[62]....
        /*0dcc*/ 	.word	0x00035290


	//   ....[63]....
        /*0dd0*/ 	.word	0x00035310


	//   ....[64]....
        /*0dd4*/ 	.word	0x000353b0


	//   ....[65]....
        /*0dd8*/ 	.word	0x00035440


	//   ....[66]....
        /*0ddc*/ 	.word	0x000354c0


	//   ....[67]....
        /*0de0*/ 	.word	0x00035510


	//   ....[68]....
        /*0de4*/ 	.word	0x000355a0


	//   ....[69]....
        /*0de8*/ 	.word	0x00035630


	//   ....[70]....
        /*0dec*/ 	.word	0x000356c0


	//   ....[71]....
        /*0df0*/ 	.word	0x00035750


	//   ....[72]....
        /*0df4*/ 	.word	0x000357e0


	//   ....[73]....
        /*0df8*/ 	.word	0x00035870


	//   ....[74]....
        /*0dfc*/ 	.word	0x00035930


	//   ....[75]....
        /*0e00*/ 	.word	0x00035c00


	//   ....[76]....
        /*0e04*/ 	.word	0x00035d00


	//   ....[77]....
        /*0e08*/ 	.word	0x00035db0


	//   ....[78]....
        /*0e0c*/ 	.word	0x00035f00


	//   ....[79]....
        /*0e10*/ 	.word	0x00035f60


	//   ....[80]....
        /*0e14*/ 	.word	0x00036010


	//   ....[81]....
        /*0e18*/ 	.word	0x000360d0


	//   ....[82]....
        /*0e1c*/ 	.word	0x00036180


	//   ....[83]....
        /*0e20*/ 	.word	0x00036240


	//   ....[84]....
        /*0e24*/ 	.word	0x000362f0


	//   ....[85]....
        /*0e28*/ 	.word	0x000363a0


	//   ....[86]....
        /*0e2c*/ 	.word	0x00036500


	//   ....[87]....
        /*0e30*/ 	.word	0x000365c0


	//   ....[88]....
        /*0e34*/ 	.word	0x00036710


	//   ....[89]....
        /*0e38*/ 	.word	0x000367c0


	//   ....[90]....
        /*0e3c*/ 	.word	0x000368c0


	//   ....[91]....
        /*0e40*/ 	.word	0x00036980


	//   ....[92]....
        /*0e44*/ 	.word	0x000369e0


	//   ....[93]....
        /*0e48*/ 	.word	0x00036a80


	//   ....[94]....
        /*0e4c*/ 	.word	0x00036b40


	//   ....[95]....
        /*0e50*/ 	.word	0x00036c10


	//   ....[96]....
        /*0e54*/ 	.word	0x00036cc0


	//   ....[97]....
        /*0e58*/ 	.word	0x00036d30


	//   ....[98]....
        /*0e5c*/ 	.word	0x00036d90


	//   ....[99]....
        /*0e60*/ 	.word	0x00036ea0


	//   ....[100]....
        /*0e64*/ 	.word	0x00036f00


	//   ....[101]....
        /*0e68*/ 	.word	0x00037020


	//   ....[102]....
        /*0e6c*/ 	.word	0x00037080


	//   ....[103]....
        /*0e70*/ 	.word	0x00037120


	//   ....[104]....
        /*0e74*/ 	.word	0x000372c0


	//   ....[105]....
        /*0e78*/ 	.word	0x00037380


	//   ....[106]....
        /*0e7c*/ 	.word	0x00037430


	//   ....[107]....
        /*0e80*/ 	.word	0x000374f0


	//   ....[108]....
        /*0e84*/ 	.word	0x000375a0


	//   ....[109]....
        /*0e88*/ 	.word	0x00037650


	//   ....[110]....
        /*0e8c*/ 	.word	0x00037700


	//   ....[111]....
        /*0e90*/ 	.word	0x000377b0


	//   ....[112]....
        /*0e94*/ 	.word	0x00037810


	//   ....[113]....
        /*0e98*/ 	.word	0x000378f0


	//   ....[114]....
        /*0e9c*/ 	.word	0x000379e0


	//   ....[115]....
        /*0ea0*/ 	.word	0x00037a80


	//   ....[116]....
        /*0ea4*/ 	.word	0x00037ae0


	//   ....[117]....
        /*0ea8*/ 	.word	0x00037bb0


	//   ....[118]....
        /*0eac*/ 	.word	0x00037c10


	//   ....[119]....
        /*0eb0*/ 	.word	0x00037ce0


	//   ....[120]....
        /*0eb4*/ 	.word	0x00037d40


	//   ....[121]....
        /*0eb8*/ 	.word	0x00037e10


	//   ....[122]....
        /*0ebc*/ 	.word	0x00037e70


	//   ....[123]....
        /*0ec0*/ 	.word	0x00037f40


	//   ....[124]....
        /*0ec4*/ 	.word	0x00038120


	//   ....[125]....
        /*0ec8*/ 	.word	0x000381c0


	//   ....[126]....
        /*0ecc*/ 	.word	0x00038330


	//   ....[127]....
        /*0ed0*/ 	.word	0x000383a0


	//   ....[128]....
        /*0ed4*/ 	.word	0x00038410


	//   ....[129]....
        /*0ed8*/ 	.word	0x00038480


	//   ....[130]....
        /*0edc*/ 	.word	0x000384f0


	//   ....[131]....
        /*0ee0*/ 	.word	0x00038570


	//   ....[132]....
        /*0ee4*/ 	.word	0x000385f0


	//   ....[133]....
        /*0ee8*/ 	.word	0x00038680


	//   ....[134]....
        /*0eec*/ 	.word	0x000386f0


	//   ....[135]....
        /*0ef0*/ 	.word	0x00038760


	//   ....[136]....
        /*0ef4*/ 	.word	0x000387d0


	//   ....[137]....
        /*0ef8*/ 	.word	0x00038850


	//   ....[138]....
        /*0efc*/ 	.word	0x000388c0


	//   ....[139]....
        /*0f00*/ 	.word	0x00038970


	//   ....[140]....
        /*0f04*/ 	.word	0x000389c0


	//   ....[141]....
        /*0f08*/ 	.word	0x00038a50


	//   ....[142]....
        /*0f0c*/ 	.word	0x00038b80


	//----- nvinfo : EIATTR_REG_RECONFIG
	.align		4
.L_329:
        /*0f10*/ 	.byte	0x01, 0x54
	.zero		2


	//----- nvinfo : EIATTR_SYSCALL_OFFSETS
	.align		4
        /*0f14*/ 	.byte	0x04, 0x46
        /*0f16*/ 	.short	(.L_331 - .L_330)


	//   ....[0]....
.L_330:
        /*0f18*/ 	.word	0x00002010


	//   ....[1]....
        /*0f1c*/ 	.word	0x00002160


	//   ....[2]....
        /*0f20*/ 	.word	0x00010ca0


	//   ....[3]....
        /*0f24*/ 	.word	0x000111c0


	//   ....[4]....
        /*0f28*/ 	.word	0x0002c7c0


	//   ....[5]....
        /*0f2c*/ 	.word	0x0002c930


	//   ....[6]....
        /*0f30*/ 	.word	0x0002ca80


	//   ....[7]....
        /*0f34*/ 	.word	0x0002cbc0


	//   ....[8]....
        /*0f38*/ 	.word	0x0002e440


	//----- nvinfo : EIATTR_MBARRIER_INSTR_OFFSETS
	.align		4
.L_331:
        /*0f3c*/ 	.byte	0x04, 0x39
        /*0f3e*/ 	.short	(.L_333 - .L_332)


	//   ....[0]....
.L_332:
        /*0f40*/ 	.word	0x00000270
        /*0f44*/ 	.word	0x000000ff
        /*0f48*/ 	.word	0x00029800
        /*0f4c*/ 	.short	0x0100
        /*0f4e*/ 	.byte	0x08
	.zero		1


	//   ....[1]....
        /*0f50*/ 	.word	0x00000280
        /*0f54*/ 	.word	0x000000ff
        /*0f58*/ 	.word	0x00029820
        /*0f5c*/ 	.short	0x0100
        /*0f5e*/ 	.byte	0x08
	.zero		1


	//   ....[2]....
        /*0f60*/ 	.word	0x00000370
        /*0f64*/ 	.word	0x000000ff
        /*0f68*/ 	.word	0x00029830
        /*0f6c*/ 	.short	0x0100
        /*0f6e*/ 	.byte	0x08
	.zero		1


	//   ....[3]....
        /*0f70*/ 	.word	0x00000380
        /*0f74*/ 	.word	0x000000ff
        /*0f78*/ 	.word	0x00029840
        /*0f7c*/ 	.short	0x0100
        /*0f7e*/ 	.byte	0x08
	.zero		1


	//   ....[4]....
        /*0f80*/ 	.word	0x00000390
        /*0f84*/ 	.word	0x000000ff
        /*0f88*/ 	.word	0x00029838
        /*0f8c*/ 	.short	0x0100
        /*0f8e*/ 	.byte	0x08
	.zero		1


	//   ....[5]....
        /*0f90*/ 	.word	0x000003a0
        /*0f94*/ 	.word	0x000000ff
        /*0f98*/ 	.word	0x00029848
        /*0f9c*/ 	.short	0x0100
        /*0f9e*/ 	.byte	0x08
	.zero		1


	//   ....[6]....
        /*0fa0*/ 	.word	0x000004d0
        /*0fa4*/ 	.word	0x000000ff
        /*0fa8*/ 	.word	0x00029850
        /*0fac*/ 	.short	0x0100
        /*0fae*/ 	.byte	0x08
	.zero		1


	//   ....[7]....
        /*0fb0*/ 	.word	0x000004e0
        /*0fb4*/ 	.word	0x000000ff
        /*0fb8*/ 	.word	0x00029860
        /*0fbc*/ 	.short	0x0100
        /*0fbe*/ 	.byte	0x08
	.zero		1


	//   ....[8]....
        /*0fc0*/ 	.word	0x000004f0
        /*0fc4*/ 	.word	0x000000ff
        /*0fc8*/ 	.word	0x00029858
        /*0fcc*/ 	.short	0x0100
        /*0fce*/ 	.byte	0x08
	.zero		1


	//   ....[9]....
        /*0fd0*/ 	.word	0x00000500
        /*0fd4*/ 	.word	0x000000ff
        /*0fd8*/ 	.word	0x00029868
        /*0fdc*/ 	.short	0x0100
        /*0fde*/ 	.byte	0x08
	.zero		1


	//   ....[10]....
        /*0fe0*/ 	.word	0x000005f0
        /*0fe4*/ 	.word	0x000000ff
        /*0fe8*/ 	.word	0x00029870
        /*0fec*/ 	.short	0x0100
        /*0fee*/ 	.byte	0x06
	.zero		1


	//   ....[11]....
        /*0ff0*/ 	.word	0x00000600
        /*0ff4*/ 	.word	0x000000ff
        /*0ff8*/ 	.word	0x00029880
        /*0ffc*/ 	.short	0x0100
        /*0ffe*/ 	.byte	0x06
	.zero		1


	//   ....[12]....
        /*1000*/ 	.word	0x00000610
        /*1004*/ 	.word	0x000000ff
        /*1008*/ 	.word	0x00029878
        /*100c*/ 	.short	0x0100
        /*100e*/ 	.byte	0x06
	.zero		1


	//   ....[13]....
        /*1010*/ 	.word	0x00000620
        /*1014*/ 	.word	0x000000ff
        /*1018*/ 	.word	0x00029888
        /*101c*/ 	.short	0x0100
        /*101e*/ 	.byte	0x06
	.zero		1


	//   ....[14]....
        /*1020*/ 	.word	0x00000750
        /*1024*/ 	.word	0x000000ff
        /*1028*/ 	.word	0x00029890
        /*102c*/ 	.short	0x0100
        /*102e*/ 	.byte	0x08
	.zero		1


	//   ....[15]....
        /*1030*/ 	.word	0x00000760
        /*1034*/ 	.word	0x000000ff
        /*1038*/ 	.word	0x000298a0
        /*103c*/ 	.short	0x0100
        /*103e*/ 	.byte	0x08
	.zero		1


	//   ....[16]....
        /*1040*/ 	.word	0x00000770
        /*1044*/ 	.word	0x000000ff
        /*1048*/ 	.word	0x00029898
        /*104c*/ 	.short	0x0100
        /*104e*/ 	.byte	0x08
	.zero		1


	//   ....[17]....
        /*1050*/ 	.word	0x00000780
        /*1054*/ 	.word	0x000000ff
        /*1058*/ 	.word	0x000298a8
        /*105c*/ 	.short	0x0100
        /*105e*/ 	.byte	0x08
	.zero		1


	//   ....[18]....
        /*1060*/ 	.word	0x000008c0
        /*1064*/ 	.word	0x000000ff
        /*1068*/ 	.word	0x000298b0
        /*106c*/ 	.short	0x0100
        /*106e*/ 	.byte	0x08
	.zero		1


	//   ....[19]....
        /*1070*/ 	.word	0x000008d0
        /*1074*/ 	.word	0x000000ff
        /*1078*/ 	.word	0x000298c0
        /*107c*/ 	.short	0x0100
        /*107e*/ 	.byte	0x08
	.zero		1


	//   ....[20]....
        /*1080*/ 	.word	0x000008e0
        /*1084*/ 	.word	0x000000ff
        /*1088*/ 	.word	0x000298b8
        /*108c*/ 	.short	0x0100
        /*108e*/ 	.byte	0x08
	.zero		1


	//   ....[21]....
        /*1090*/ 	.word	0x000008f0
        /*1094*/ 	.word	0x000000ff
        /*1098*/ 	.word	0x000298c8
        /*109c*/ 	.short	0x0100
        /*109e*/ 	.byte	0x08
	.zero		1


	//   ....[22]....
        /*10a0*/ 	.word	0x00003910
        /*10a4*/ 	.word	0x0000005f
        /*10a8*/ 	.word	0x00029890
        /*10ac*/ 	.short	0x010a
        /*10ae*/ 	.byte	0x3f
	.zero		1


	//   ....[23]....
        /*10b0*/ 	.word	0x00009910
        /*10b4*/ 	.word	0x0000005f
        /*10b8*/ 	.word	0x00029890
        /*10bc*/ 	.short	0x010a
        /*10be*/ 	.byte	0x3f
	.zero		1


	//   ....[24]....
        /*10c0*/ 	.word	0x0000f660
        /*10c4*/ 	.word	0x0000005f
        /*10c8*/ 	.word	0x00029890
        /*10cc*/ 	.short	0x010a
        /*10ce*/ 	.byte	0x3f
	.zero		1


	//   ....[25]....
        /*10d0*/ 	.word	0x0000fdb0
        /*10d4*/ 	.word	0x0000000b
        /*10d8*/ 	.word	0x00000000
        /*10dc*/ 	.short	0x0101
        /*10de*/ 	.byte	0x3f
	.zero		1


	//   ....[26]....
        /*10e0*/ 	.word	0x0000fdf0
        /*10e4*/ 	.word	0x0000005f
        /*10e8*/ 	.word	0x000298b0
        /*10ec*/ 	.short	0x010a
        /*10ee*/ 	.byte	0x3f
	.zero		1


	//   ....[27]....
        /*10f0*/ 	.word	0x00010400
        /*10f4*/ 	.word	0x0000005f
        /*10f8*/ 	.word	0x00000000
        /*10fc*/ 	.short	0x0101
        /*10fe*/ 	.byte	0x3f
	.zero		1


	//   ....[28]....
        /*1100*/ 	.word	0x00010f40
        /*1104*/ 	.word	0x00000012
        /*1108*/ 	.word	0x00029800
        /*110c*/ 	.short	0x010a
        /*110e*/ 	.byte	0x3f
	.zero		1


	//   ....[29]....
        /*1110*/ 	.word	0x00010f90
        /*1114*/ 	.word	0x00000012
        /*1118*/ 	.word	0x00029800
        /*111c*/ 	.short	0x010a
        /*111e*/ 	.byte	0x3f
	.zero		1


	//   ....[30]....
        /*1120*/ 	.word	0x00011980
        /*1124*/ 	.word	0x00000012
        /*1128*/ 	.word	0x00029800
        /*112c*/ 	.short	0x010a
        /*112e*/ 	.byte	0x3f
	.zero		1


	//   ....[31]....
        /*1130*/ 	.word	0x00014e90
        /*1134*/ 	.word	0x00000012
        /*1138*/ 	.word	0x00029800
        /*113c*/ 	.short	0x010a
        /*113e*/ 	.byte	0x3f
	.zero		1


	//   ....[32]....
        /*1140*/ 	.word	0x00017fb0
        /*1144*/ 	.word	0x00000000
        /*1148*/ 	.word	0x00029830
        /*114c*/ 	.short	0x010a
        /*114e*/ 	.byte	0x3f
	.zero		1


	//   ....[33]....
        /*1150*/ 	.word	0x00017ff0
        /*1154*/ 	.word	0x00000000
        /*1158*/ 	.word	0x00029830
        /*115c*/ 	.short	0x010a
        /*115e*/ 	.byte	0x3f
	.zero		1


	//   ....[34]....
        /*1160*/ 	.word	0x0001b230
        /*1164*/ 	.word	0x00000040
        /*1168*/ 	.word	0x00000000
        /*116c*/ 	.short	0x0101
        /*116e*/ 	.byte	0x3f
	.zero		1


	//   ....[35]....
        /*1170*/ 	.word	0x0001c400
        /*1174*/ 	.word	0x0000000b
        /*1178*/ 	.word	0x00029830
        /*117c*/ 	.short	0x010a
        /*117e*/ 	.byte	0x3f
	.zero		1


	//   ....[36]....
        /*1180*/ 	.word	0x0001c450
        /*1184*/ 	.word	0x0000000b
        /*1188*/ 	.word	0x00029830
        /*118c*/ 	.short	0x010a
        /*118e*/ 	.byte	0x3f
	.zero		1


	//   ....[37]....
        /*1190*/ 	.word	0x0001d550
        /*1194*/ 	.word	0x0000000a
        /*1198*/ 	.word	0x00029850
        /*119c*/ 	.short	0x010a
        /*119e*/ 	.byte	0x3f
	.zero		1


	//   ....[38]....
        /*11a0*/ 	.word	0x0001d590
        /*11a4*/ 	.word	0x0000000a
        /*11a8*/ 	.word	0x00029850
        /*11ac*/ 	.short	0x010a
        /*11ae*/ 	.byte	0x3f
	.zero		1


	//   ....[39]....
        /*11b0*/ 	.word	0x0001fb70
        /*11b4*/ 	.word	0x000000a3
        /*11b8*/ 	.word	0x00000000
        /*11bc*/ 	.short	0x0101
        /*11be*/ 	.byte	0x3f
	.zero		1


	//   ....[40]....
        /*11c0*/ 	.word	0x00020440
        /*11c4*/ 	.word	0x00000008
        /*11c8*/ 	.word	0x00000000
        /*11cc*/ 	.short	0x0101
        /*11ce*/ 	.byte	0x3f
	.zero		1


	//   ....[41]....
        /*11d0*/ 	.word	0x00020bc0
        /*11d4*/ 	.word	0x0000000a
        /*11d8*/ 	.word	0x00029830
        /*11dc*/ 	.short	0x010a
        /*11de*/ 	.byte	0x3f
	.zero		1


	//   ....[42]....
        /*11e0*/ 	.word	0x00020c10
        /*11e4*/ 	.word	0x0000000a
        /*11e8*/ 	.word	0x00029830
        /*11ec*/ 	.short	0x010a
        /*11ee*/ 	.byte	0x3f
	.zero		1


	//   ....[43]....
        /*11f0*/ 	.word	0x00021ce0
        /*11f4*/ 	.word	0x0000000a
        /*11f8*/ 	.word	0x00029850
        /*11fc*/ 	.short	0x010a
        /*11fe*/ 	.byte	0x3f
	.zero		1


	//   ....[44]....
        /*1200*/ 	.word	0x00021d20
        /*1204*/ 	.word	0x0000000a
        /*1208*/ 	.word	0x00029850
        /*120c*/ 	.short	0x010a
        /*120e*/ 	.byte	0x3f
	.zero		1


	//   ....[45]....
        /*1210*/ 	.word	0x000223c0
        /*1214*/ 	.word	0x0000000a
        /*1218*/ 	.word	0x00000000
        /*121c*/ 	.short	0x0101
        /*121e*/ 	.byte	0x3f
	.zero		1


	//   ....[46]....
        /*1220*/ 	.word	0x000240f0
        /*1224*/ 	.word	0x00000004
        /*1228*/ 	.word	0x00000000
        /*122c*/ 	.short	0x0101
        /*122e*/ 	.byte	0x3f
	.zero		1


	//   ....[47]....
        /*1230*/ 	.word	0x00024760
        /*1234*/ 	.word	0x0000000b
        /*1238*/ 	.word	0x00029850
        /*123c*/ 	.short	0x010a
        /*123e*/ 	.byte	0x3f
	.zero		1


	//   ....[48]....
        /*1240*/ 	.word	0x000247e0
        /*1244*/ 	.word	0x0000000b
        /*1248*/ 	.word	0x00029850
        /*124c*/ 	.short	0x010a
        /*124e*/ 	.byte	0x3f
	.zero		1


	//   ....[49]....
        /*1250*/ 	.word	0x00024e00
        /*1254*/ 	.word	0x00000002
        /*1258*/ 	.word	0x00000000
        /*125c*/ 	.short	0x0101
        /*125e*/ 	.byte	0x3f
	.zero		1


	//   ....[50]....
        /*1260*/ 	.word	0x00027140
        /*1264*/ 	.word	0x00000000
        /*1268*/ 	.word	0x00000000
        /*126c*/ 	.short	0x0101
        /*126e*/ 	.byte	0x3f
	.zero		1


	//   ....[51]....
        /*1270*/ 	.word	0x000277b0
        /*1274*/ 	.word	0x0000000c
        /*1278*/ 	.word	0x00000000
        /*127c*/ 	.short	0x0101
        /*127e*/ 	.byte	0x3f
	.zero		1


	//   ....[52]....
        /*1280*/ 	.word	0x0002b350
        /*1284*/ 	.word	0x00000017
        /*1288*/ 	.word	0x00029820
        /*128c*/ 	.short	0x010a
        /*128e*/ 	.byte	0x3f
	.zero		1


	//   ....[53]....
        /*1290*/ 	.word	0x0002b3e0
        /*1294*/ 	.word	0x00000009
        /*1298*/ 	.word	0x000298a0
        /*129c*/ 	.short	0x010a
        /*129e*/ 	.byte	0x3f
	.zero		1


	//   ....[54]....
        /*12a0*/ 	.word	0x0002b810
        /*12a4*/ 	.word	0x00000009
        /*12a8*/ 	.word	0x000298c0
        /*12ac*/ 	.short	0x010a
        /*12ae*/ 	.byte	0x3f
	.zero		1


	//   ....[55]....
        /*12b0*/ 	.word	0x0002bb50
        /*12b4*/ 	.word	0x00000009
        /*12b8*/ 	.word	0x000298a0
        /*12bc*/ 	.short	0x010a
        /*12be*/ 	.byte	0x3f
	.zero		1


	//   ....[56]....
        /*12c0*/ 	.word	0x0002bf70
        /*12c4*/ 	.word	0x00000009
        /*12c8*/ 	.word	0x000298c0
        /*12cc*/ 	.short	0x010a
        /*12ce*/ 	.byte	0x3f
	.zero		1


	//   ....[57]....
        /*12d0*/ 	.word	0x0002d2a0
        /*12d4*/ 	.word	0x00000000
        /*12d8*/ 	.word	0x00029880
        /*12dc*/ 	.short	0x010a
        /*12de*/ 	.byte	0x3f
	.zero		1


	//   ....[58]....
        /*12e0*/ 	.word	0x0002d9a0
        /*12e4*/ 	.word	0x00000000
        /*12e8*/ 	.word	0x00029870
        /*12ec*/ 	.short	0x0107
        /*12ee*/ 	.byte	0x3f
	.zero		1


	//   ....[59]....
        /*12f0*/ 	.word	0x0002da60
        /*12f4*/ 	.word	0x00000000
        /*12f8*/ 	.word	0x00029870
        /*12fc*/ 	.short	0x0101
        /*12fe*/ 	.byte	0x3f
	.zero		1


	//   ....[60]....
        /*1300*/ 	.word	0x0002dab0
        /*1304*/ 	.word	0x00000000
        /*1308*/ 	.word	0x00029840
        /*130c*/ 	.short	0x010a
        /*130e*/ 	.byte	0x3f
	.zero		1


	//   ....[61]....
        /*1310*/ 	.word	0x0002e150
        /*1314*/ 	.word	0x00000000
        /*1318*/ 	.word	0x00029830
        /*131c*/ 	.short	0x0107
        /*131e*/ 	.byte	0x3f
	.zero		1


	//   ....[62]....
        /*1320*/ 	.word	0x0002e230
        /*1324*/ 	.word	0x00000000
        /*1328*/ 	.word	0x00029830
        /*132c*/ 	.short	0x0101
        /*132e*/ 	.byte	0x3f
	.zero		1


	//   ....[63]....
        /*1330*/ 	.word	0x0002eb20
        /*1334*/ 	.word	0x00000017
        /*1338*/ 	.word	0x00029800
        /*133c*/ 	.short	0x0107
        /*133e*/ 	.byte	0x3f
	.zero		1


	//   ....[64]....
        /*1340*/ 	.word	0x0002ec30
        /*1344*/ 	.word	0x00000017
        /*1348*/ 	.word	0x00029800
        /*134c*/ 	.short	0x0101
        /*134e*/ 	.byte	0x3f
	.zero		1


	//   ....[65]....
        /*1350*/ 	.word	0x0002ec50
        /*1354*/ 	.word	0x00000017
        /*1358*/ 	.word	0x00029820
        /*135c*/ 	.short	0x010a
        /*135e*/ 	.byte	0x3f
	.zero		1


	//   ....[66]....
        /*1360*/ 	.word	0x0002f130
        /*1364*/ 	.word	0x00000000
        /*1368*/ 	.word	0x00029880
        /*136c*/ 	.short	0x010a
        /*136e*/ 	.byte	0x3f
	.zero		1


	//   ....[67]....
        /*1370*/ 	.word	0x0002f690
        /*1374*/ 	.word	0x00000000
        /*1378*/ 	.word	0x00029870
        /*137c*/ 	.short	0x0107
        /*137e*/ 	.byte	0x3f
	.zero		1


	//   ....[68]....
        /*1380*/ 	.word	0x0002f750
        /*1384*/ 	.word	0x00000000
        /*1388*/ 	.word	0x00029870
        /*138c*/ 	.short	0x0101
        /*138e*/ 	.byte	0x3f
	.zero		1


	//   ....[69]....
        /*1390*/ 	.word	0x0002f780
        /*1394*/ 	.word	0x00000000
        /*1398*/ 	.word	0x00029840
        /*139c*/ 	.short	0x010a
        /*139e*/ 	.byte	0x3f
	.zero		1


	//   ....[70]....
        /*13a0*/ 	.word	0x0002fca0
        /*13a4*/ 	.word	0x00000000
        /*13a8*/ 	.word	0x00029830
        /*13ac*/ 	.short	0x0107
        /*13ae*/ 	.byte	0x3f
	.zero		1


	//   ....[71]....
        /*13b0*/ 	.word	0x0002fd60
        /*13b4*/ 	.word	0x00000000
        /*13b8*/ 	.word	0x00029830
        /*13bc*/ 	.short	0x0101
        /*13be*/ 	.byte	0x3f
	.zero		1


	//   ....[72]....
        /*13c0*/ 	.word	0x0002fdf0
        /*13c4*/ 	.word	0x00000003
        /*13c8*/ 	.word	0x00029870
        /*13cc*/ 	.short	0x010a
        /*13ce*/ 	.byte	0x3f
	.zero		1


	//   ....[73]....
        /*13d0*/ 	.word	0x0002fe80
        /*13d4*/ 	.word	0x00000003
        /*13d8*/ 	.word	0x00029860
        /*13dc*/ 	.short	0x010a
        /*13de*/ 	.byte	0x3f
	.zero		1


	//   ....[74]....
        /*13e0*/ 	.word	0x00030390
        /*13e4*/ 	.word	0x00000003
        /*13e8*/ 	.word	0x00029850
        /*13ec*/ 	.short	0x0101
        /*13ee*/ 	.byte	0x3f
	.zero		1


	//   ....[75]....
        /*13f0*/ 	.word	0x00030420
        /*13f4*/ 	.word	0x00000003
        /*13f8*/ 	.word	0x00000000
        /*13fc*/ 	.short	0x0101
        /*13fe*/ 	.byte	0x3f
	.zero		1


	//   ....[76]....
        /*1400*/ 	.word	0x000305e0
        /*1404*/ 	.word	0x00000011
        /*1408*/ 	.word	0x00029870
        /*140c*/ 	.short	0x010a
        /*140e*/ 	.byte	0x3f
	.zero		1


	//   ....[77]....
        /*1410*/ 	.word	0x00030660
        /*1414*/ 	.word	0x00000011
        /*1418*/ 	.word	0x00029860
        /*141c*/ 	.short	0x010a
        /*141e*/ 	.byte	0x3f
	.zero		1


	//   ....[78]....
        /*1420*/ 	.word	0x00030b80
        /*1424*/ 	.word	0x00000011
        /*1428*/ 	.word	0x00029850
        /*142c*/ 	.short	0x0101
        /*142e*/ 	.byte	0x3f
	.zero		1


	//   ....[79]....
        /*1430*/ 	.word	0x00030c30
        /*1434*/ 	.word	0x00000011
        /*1438*/ 	.word	0x00000000
        /*143c*/ 	.short	0x0101
        /*143e*/ 	.byte	0x3f
	.zero		1


	//   ....[80]....
        /*1440*/ 	.word	0x00031d60
        /*1444*/ 	.word	0x00000005
        /*1448*/ 	.word	0x00029820
        /*144c*/ 	.short	0x010a
        /*144e*/ 	.byte	0x3f
	.zero		1


	//   ....[81]....
        /*1450*/ 	.word	0x00031ed0
        /*1454*/ 	.word	0x00000003
        /*1458*/ 	.word	0x00029840
        /*145c*/ 	.short	0x010a
        /*145e*/ 	.byte	0x3f
	.zero		1


	//   ....[82]....
        /*1460*/ 	.word	0x00031f70
        /*1464*/ 	.word	0x00000005
        /*1468*/ 	.word	0x00029840
        /*146c*/ 	.short	0x010a
        /*146e*/ 	.byte	0x3f
	.zero		1


	//   ....[83]....
        /*1470*/ 	.word	0x00031fb0
        /*1474*/ 	.word	0x00000003
        /*1478*/ 	.word	0x00029860
        /*147c*/ 	.short	0x010a
        /*147e*/ 	.byte	0x3f
	.zero		1


	//   ....[84]....
        /*1480*/ 	.word	0x00031ff0
        /*1484*/ 	.word	0x00000005
        /*1488*/ 	.word	0x00029860
        /*148c*/ 	.short	0x010a
        /*148e*/ 	.byte	0x3f
	.zero		1


	//   ....[85]....
        /*1490*/ 	.word	0x00032030
        /*1494*/ 	.word	0x00000003
        /*1498*/ 	.word	0x00029880
        /*149c*/ 	.short	0x010a
        /*149e*/ 	.byte	0x3f
	.zero		1


	//   ....[86]....
        /*14a0*/ 	.word	0x00032070
        /*14a4*/ 	.word	0x00000005
        /*14a8*/ 	.word	0x00029880
        /*14ac*/ 	.short	0x010a
        /*14ae*/ 	.byte	0x3f
	.zero		1


	//   ....[87]....
        /*14b0*/ 	.word	0x000320d0
        /*14b4*/ 	.word	0x0000005f
        /*14b8*/ 	.word	0x00029890
        /*14bc*/ 	.short	0x010a
        /*14be*/ 	.byte	0x3f
	.zero		1


	//   ....[88]....
        /*14c0*/ 	.word	0x00032380
        /*14c4*/ 	.word	0x0000005f
        /*14c8*/ 	.word	0x00029890
        /*14cc*/ 	.short	0x010a
        /*14ce*/ 	.byte	0x3f
	.zero		1


	//   ....[89]....
        /*14d0*/ 	.word	0x00032630
        /*14d4*/ 	.word	0x0000005f
        /*14d8*/ 	.word	0x00029890
        /*14dc*/ 	.short	0x010a
        /*14de*/ 	.byte	0x3f
	.zero		1


	//   ....[90]....
        /*14e0*/ 	.word	0x000328e0
        /*14e4*/ 	.word	0x0000005f
        /*14e8*/ 	.word	0x000298b0
        /*14ec*/ 	.short	0x010a
        /*14ee*/ 	.byte	0x3f
	.zero		1


	//   ....[91]....
        /*14f0*/ 	.word	0x00032be0
        /*14f4*/ 	.word	0x00000012
        /*14f8*/ 	.word	0x00029800
        /*14fc*/ 	.short	0x010a
        /*14fe*/ 	.byte	0x3f
	.zero		1


	//   ....[92]....
        /*1500*/ 	.word	0x00032df0
        /*1504*/ 	.word	0x00000012
        /*1508*/ 	.word	0x00029800
        /*150c*/ 	.short	0x010a
        /*150e*/ 	.byte	0x3f
	.zero		1


	//   ....[93]....
        /*1510*/ 	.word	0x00032e40
        /*1514*/ 	.word	0x00000000
        /*1518*/ 	.word	0x00029830
        /*151c*/ 	.short	0x010a
        /*151e*/ 	.byte	0x3f
	.zero		1


	//   ....[94]....
        /*1520*/ 	.word	0x00032e90
        /*1524*/ 	.word	0x0000000b
        /*1528*/ 	.word	0x00029830
        /*152c*/ 	.short	0x010a
        /*152e*/ 	.byte	0x3f
	.zero		1


	//   ....[95]....
        /*1530*/ 	.word	0x00032ee0
        /*1534*/ 	.word	0x0000000a
        /*1538*/ 	.word	0x00029850
        /*153c*/ 	.short	0x010a
        /*153e*/ 	.byte	0x3f
	.zero		1


	//   ....[96]....
        /*1540*/ 	.word	0x00032f30
        /*1544*/ 	.word	0x0000000a
        /*1548*/ 	.word	0x00029830
        /*154c*/ 	.short	0x010a
        /*154e*/ 	.byte	0x3f
	.zero		1


	//   ....[97]....
        /*1550*/ 	.word	0x00032f80
        /*1554*/ 	.word	0x0000000a
        /*1558*/ 	.word	0x00029850
        /*155c*/ 	.short	0x010a
        /*155e*/ 	.byte	0x3f
	.zero		1


	//   ....[98]....
        /*1560*/ 	.word	0x00032fd0
        /*1564*/ 	.word	0x0000000b
        /*1568*/ 	.word	0x00029850
        /*156c*/ 	.short	0x010a
        /*156e*/ 	.byte	0x3f
	.zero		1


	//   ....[99]....
        /*1570*/ 	.word	0x000359f0
        /*1574*/ 	.word	0x00000017
        /*1578*/ 	.word	0x00029820
        /*157c*/ 	.short	0x010a
        /*157e*/ 	.byte	0x3f
	.zero		1


	//   ....[100]....
        /*1580*/ 	.word	0x00035a40
        /*1584*/ 	.word	0x00000009
        /*1588*/ 	.word	0x000298a0
        /*158c*/ 	.short	0x010a
        /*158e*/ 	.byte	0x3f
	.zero		1


	//   ....[101]....
        /*1590*/ 	.word	0x00035a90
        /*1594*/ 	.word	0x00000009
        /*1598*/ 	.word	0x000298c0
        /*159c*/ 	.short	0x010a
        /*159e*/ 	.byte	0x3f
	.zero		1


	//   ....[102]....
        /*15a0*/ 	.word	0x00035ae0
        /*15a4*/ 	.word	0x00000009
        /*15a8*/ 	.word	0x000298a0
        /*15ac*/ 	.short	0x010a
        /*15ae*/ 	.byte	0x3f
	.zero		1


	//   ....[103]....
        /*15b0*/ 	.word	0x00035b30
        /*15b4*/ 	.word	0x00000009
        /*15b8*/ 	.word	0x000298c0
        /*15bc*/ 	.short	0x010a
        /*15be*/ 	.byte	0x3f
	.zero		1


	//   ....[104]....
        /*15c0*/ 	.word	0x00035c50
        /*15c4*/ 	.word	0x00000000
        /*15c8*/ 	.word	0x00029880
        /*15cc*/ 	.short	0x010a
        /*15ce*/ 	.byte	0x3f
	.zero		1


	//   ....[105]....
        /*15d0*/ 	.word	0x00036450
        /*15d4*/ 	.word	0x00000000
        /*15d8*/ 	.word	0x00029840
        /*15dc*/ 	.short	0x010a
        /*15de*/ 	.byte	0x3f
	.zero		1


	//   ....[106]....
        /*15e0*/ 	.word	0x000371c0
        /*15e4*/ 	.word	0x00000017
        /*15e8*/ 	.word	0x00029820
        /*15ec*/ 	.short	0x010a
        /*15ee*/ 	.byte	0x3f
	.zero		1


	//   ....[107]....
        /*15f0*/ 	.word	0x00037210
        /*15f4*/ 	.word	0x00000000
        /*15f8*/ 	.word	0x00029880
        /*15fc*/ 	.short	0x010a
        /*15fe*/ 	.byte	0x3f
	.zero		1


	//   ....[108]....
        /*1600*/ 	.word	0x00037930
        /*1604*/ 	.word	0x00000000
        /*1608*/ 	.word	0x00029840
        /*160c*/ 	.short	0x010a
        /*160e*/ 	.byte	0x3f
	.zero		1


	//   ....[109]....
        /*1610*/ 	.word	0x00037f80
        /*1614*/ 	.word	0x00000003
        /*1618*/ 	.word	0x00029870
        /*161c*/ 	.short	0x010a
        /*161e*/ 	.byte	0x3f
	.zero		1


	//   ....[110]....
        /*1620*/ 	.word	0x00037fd0
        /*1624*/ 	.word	0x00000003
        /*1628*/ 	.word	0x00029860
        /*162c*/ 	.short	0x010a
        /*162e*/ 	.byte	0x3f
	.zero		1


	//   ....[111]....
        /*1630*/ 	.word	0x00038020
        /*1634*/ 	.word	0x00000011
        /*1638*/ 	.word	0x00029870
        /*163c*/ 	.short	0x010a
        /*163e*/ 	.byte	0x3f
	.zero		1


	//   ....[112]....
        /*1640*/ 	.word	0x00038070
        /*1644*/ 	.word	0x00000011
        /*1648*/ 	.word	0x00029860
        /*164c*/ 	.short	0x010a
        /*164e*/ 	.byte	0x3f
	.zero		1


	//   ....[113]....
        /*1650*/ 	.word	0x00038aa0
        /*1654*/ 	.word	0x00000005
        /*1658*/ 	.word	0x00029820
        /*165c*/ 	.short	0x010a
        /*165e*/ 	.byte	0x3f
	.zero		1


	//   ....[114]....
        /*1660*/ 	.word	0x00038c40
        /*1664*/ 	.word	0x00000003
        /*1668*/ 	.word	0x00029840
        /*166c*/ 	.short	0x010a
        /*166e*/ 	.byte	0x3f
	.zero		1


	//   ....[115]....
        /*1670*/ 	.word	0x00038c90
        /*1674*/ 	.word	0x00000005
        /*1678*/ 	.word	0x00029840
        /*167c*/ 	.short	0x010a
        /*167e*/ 	.byte	0x3f
	.zero		1


	//   ....[116]....
        /*1680*/ 	.word	0x00038ce0
        /*1684*/ 	.word	0x00000003
        /*1688*/ 	.word	0x00029860
        /*168c*/ 	.short	0x010a
        /*168e*/ 	.byte	0x3f
	.zero		1


	//   ....[117]....
        /*1690*/ 	.word	0x00038d30
        /*1694*/ 	.word	0x00000005
        /*1698*/ 	.word	0x00029860
        /*169c*/ 	.short	0x010a
        /*169e*/ 	.byte	0x3f
	.zero		1


	//   ....[118]....
        /*16a0*/ 	.word	0x00038d80
        /*16a4*/ 	.word	0x00000003
        /*16a8*/ 	.word	0x00029880
        /*16ac*/ 	.short	0x010a
        /*16ae*/ 	.byte	0x3f
	.zero		1


	//----- nvinfo : EIATTR_NUM_MBARRIERS
	.align		4
.L_333:
        /*16b0*/ 	.byte	0x03, 0x38
        /*16b2*/ 	.short	0x0016


	//----- nvinfo : EIATTR_EXIT_INSTR_OFFSETS
	.align		4
        /*16b4*/ 	.byte	0x04, 0x1c
        /*16b6*/ 	.short	(.L_335 - .L_334)


	//   ....[0]....
.L_334:
        /*16b8*/ 	.word	0x000320c0


	//----- nvinfo : EIATTR_MAX_THREADS
	.align		4
.L_335:
        /*16bc*/ 	.byte	0x04, 0x05
        /*16be*/ 	.short	(.L_337 - .L_336)
.L_336:
        /*16c0*/ 	.word	0x00000180
        /*16c4*/ 	.word	0x00000001
        /*16c8*/ 	.word	0x00000001


	//----- nvinfo : EIATTR_CRS_STACK_SIZE
	.align		4
.L_337:
        /*16cc*/ 	.byte	0x04, 0x1e
        /*16ce*/ 	.short	(.L_339 - .L_338)
.L_338:
        /*16d0*/ 	.word	0x00000000


	//----- nvinfo : EIATTR_CBANK_PARAM_SIZE
	.align		4
.L_339:
        /*16d4*/ 	.byte	0x03, 0x19
        /*16d6*/ 	.short	0x0af0


	//----- nvinfo : EIATTR_PARAM_CBANK
	.align		4
        /*16d8*/ 	.byte	0x04, 0x0a
        /*16da*/ 	.short	(.L_341 - .L_340)
	.align		4
.L_340:
        /*16dc*/ 	.word	index@(.nv.constant0._ZN7cutlass13device_kernelIN5flash11enable_sm90INS1_16FlashAttnFwdSm90INS1_25CollectiveMainloopFwdSm90ILi2EN4cute5tupleIJNS5_1CILi1EEES8_S8_EEENS6_IJNS7_ILi128EEENS7_ILi160EEENS7_ILi192EEEEEELi128ENS_12float_e4m3_tEfNS_4arch4Sm90ELb1ELb0ELb1ELb1ELb1ELb1ELb0ELb1ELb1ELb1ELb1ELb0EEENS1_21CollectiveEpilogueFwdINS6_IJSA_SA_SB_EEES9_NS_10bfloat16_tESG_Li256ELb1ELb1ELb1ELb1EEENS1_36VarlenDynamicPersistentTileSchedulerILi128ELi160ELi256ELi128ELb1ELb1ELb1ELb1ELb1ELb1EEEEEEEEEvNT_6ParamsE)
        /*16e0*/ 	.short	0x0210
        /*16e2*/ 	.short	0x0af0


	//----- nvinfo : EIATTR_SW_WAR
	.align		4
.L_341:
        /*16e4*/ 	.byte	0x04, 0x36
        /*16e6*/ 	.short	(.L_343 - .L_342)
.L_342:
        /*16e8*/ 	.word	0x00000008
.L_343:


//--------------------- .nv.callgraph             --------------------------
	.section	.nv.callgraph,"",@"SHT_CUDA_CALLGRAPH"
	.align	4
	.sectionentsize	8
	.align		4
        /*0000*/ 	.word	0x00000000
	.align		4
        /*0004*/ 	.word	0xffffffff
	.align		4
        /*0008*/ 	.word	index@(_ZN7cutlass13device_kernelIN5flash11enable_sm90INS1_16FlashAttnFwdSm90INS1_25CollectiveMainloopFwdSm90ILi2EN4cute5tupleIJNS5_1CILi1EEES8_S8_EEENS6_IJNS7_ILi128EEENS7_ILi160EEENS7_ILi192EEEEEELi128ENS_12float_e4m3_tEfNS_4arch4Sm90ELb0ELb0ELb1ELb0ELb1ELb0ELb0ELb1ELb1ELb1ELb1ELb0EEENS1_21CollectiveEpilogueFwdINS6_IJSA_SA_SB_EEES9_NS_10bfloat16_tESG_Li256ELb0ELb1ELb1ELb1EEENS1_19SingleTileSchedulerILb0ELb1ELb1ELi128EEEEEEEEEvNT_6ParamsE)
	.align		4
        /*000c*/ 	.word	index@(__assertfail)
	.align		4
        /*0010*/ 	.word	index@(_ZN7cutlass13device_kernelIN5flash11enable_sm90INS1_16FlashAttnFwdSm90INS1_25CollectiveMainloopFwdSm90ILi2EN4cute5tupleIJNS5_1CILi1EEES8_S8_EEENS6_IJNS7_ILi128EEENS7_ILi160EEENS7_ILi192EEEEEELi128ENS_12float_e4m3_tEfNS_4arch4Sm90ELb0ELb0ELb1ELb1ELb1ELb0ELb0ELb1ELb1ELb1ELb1ELb0EEENS1_21CollectiveEpilogueFwdINS6_IJSA_SA_SB_EEES9_NS_10bfloat16_tESG_Li256ELb1ELb1ELb1ELb1EEENS1_36VarlenDynamicPersistentTileSchedulerILi128ELi160ELi256ELi128ELb1ELb1ELb1ELb0ELb1ELb1EEEEEEEEEvNT_6ParamsE)
	.align		4
        /*0014*/ 	.word	index@(__assertfail)
	.align		4
        /*0018*/ 	.word	index@(_ZN7cutlass13device_kernelIN5flash11enable_sm90INS1_16FlashAttnFwdSm90INS1_25CollectiveMainloopFwdSm90ILi2EN4cute5tupleIJNS5_1CILi1EEES8_S8_EEENS6_IJNS7_ILi128EEENS7_ILi160EEENS7_ILi192EEEEEELi128ENS_12float_e4m3_tEfNS_4arch4Sm90ELb0ELb0ELb1ELb1ELb1ELb1ELb0ELb1ELb1ELb1ELb1ELb0EEENS1_21CollectiveEpilogueFwdINS6_IJSA_SA_SB_EEES9_NS_10bfloat16_tESG_Li256ELb1ELb1ELb1ELb1EEENS1_36VarlenDynamicPersistentTileSchedulerILi128ELi160ELi256ELi128ELb1ELb1ELb1ELb0ELb1ELb1EEEEEEEEEvNT_6ParamsE)
	.align		4
        /*001c*/ 	.word	index@(__assertfail)
	.align		4
        /*0020*/ 	.word	index@(_ZN7cutlass13device_kernelIN5flash11enable_sm90INS1_16FlashAttnFwdSm90INS1_25CollectiveMainloopFwdSm90ILi2EN4cute5tupleIJNS5_1CILi1EEES8_S8_EEENS6_IJNS7_ILi128EEESA_NS7_ILi192EEEEEELi128ENS_12float_e4m3_tEfNS_4arch4Sm90ELb0ELb1ELb1ELb0ELb1ELb0ELb0ELb1ELb1ELb1ELb1ELb0EEENS1_21CollectiveEpilogueFwdINS6_IJSA_SA_SA_EEES9_NS_10bfloat16_tESF_Li256ELb0ELb1ELb1ELb1EEENS1_19SingleTileSchedulerILb0ELb1ELb1ELi128EEEEEEEEEvNT_6ParamsE)
	.align		4
        /*0024*/ 	.word	index@(__assertfail)
	.align		4
        /*0028*/ 	.word	index@(_ZN7cutlass13device_kernelIN5flash11enable_sm90INS1_16FlashAttnFwdSm90INS1_25CollectiveMainloopFwdSm90ILi2EN4cute5tupleIJNS5_1CILi1EEES8_S8_EEENS6_IJNS7_ILi128EEESA_NS7_ILi192EEEEEELi128ENS_12float_e4m3_tEfNS_4arch4Sm90ELb0ELb1ELb1ELb1ELb1ELb0ELb0ELb1ELb1ELb1ELb1ELb0EEENS1_21CollectiveEpilogueFwdINS6_IJSA_SA_SA_EEES9_NS_10bfloat16_tESF_Li256ELb1ELb1ELb1ELb1EEENS1_36VarlenDynamicPersistentTileSchedulerILi128ELi128ELi256ELi128ELb1ELb1ELb1ELb1ELb0ELb1EEEEEEEEEvNT_6ParamsE)
	.align		4
        /*002c*/ 	.word	index@(__assertfail)
	.align		4
        /*0030*/ 	.word	index@(_ZN7cutlass13device_kernelIN5flash11enable_sm90INS1_16FlashAttnFwdSm90INS1_25CollectiveMainloopFwdSm90ILi2EN4cute5tupleIJNS5_1CILi1EEES8_S8_EEENS6_IJNS7_ILi128EEESA_NS7_ILi192EEEEEELi128ENS_12float_e4m3_tEfNS_4arch4Sm90ELb0ELb1ELb1ELb1ELb1ELb1ELb0ELb1ELb1ELb1ELb1ELb0EEENS1_21CollectiveEpilogueFwdINS6_IJSA_SA_SA_EEES9_NS_10bfloat16_tESF_Li256ELb1ELb1ELb1ELb1EEENS1_36VarlenDynamicPersistentTileSchedulerILi128ELi128ELi256ELi128ELb1ELb1ELb1ELb1ELb0ELb1EEEEEEEEEvNT_6ParamsE)
	.align		4
        /*0034*/ 	.word	index@(__assertfail)
	.align		4
        /*0038*/ 	.word	index@(_ZN7cutlass13device_kernelIN5flash11enable_sm90INS1_16FlashAttnFwdSm90INS1_25CollectiveMainloopFwdSm90ILi2EN4cute5tupleIJNS5_1CILi1EEES8_S8_EEENS6_IJNS7_ILi128EEENS7_ILi160EEENS7_ILi192EEEEEELi128ENS_12float_e4m3_tEfNS_4arch4Sm90ELb1ELb0ELb1ELb0ELb1ELb0ELb0ELb1ELb1ELb1ELb1ELb0EEENS1_21CollectiveEpilogueFwdINS6_IJSA_SA_SB_EEES9_NS_10bfloat16_tESG_Li256ELb0ELb1ELb1ELb1EEENS1_19SingleTileSchedulerILb0ELb1ELb1ELi128EEEEEEEEEvNT_6ParamsE)
	.align		4
        /*003c*/ 	.word	index@(__assertfail)
	.align		4
        /*0040*/ 	.word	index@(_ZN7cutlass13device_kernelIN5flash11enable_sm90INS1_16FlashAttnFwdSm90INS1_25CollectiveMainloopFwdSm90ILi2EN4cute5tupleIJNS5_1CILi1EEES8_S8_EEENS6_IJNS7_ILi128EEENS7_ILi160EEENS7_ILi192EEEEEELi128ENS_12float_e4m3_tEfNS_4arch4Sm90ELb1ELb0ELb1ELb1ELb1ELb0ELb0ELb1ELb1ELb1ELb1ELb0EEENS1_21CollectiveEpilogueFwdINS6_IJSA_SA_SB_EEES9_NS_10bfloat16_tESG_Li256ELb1ELb1ELb1ELb1EEENS1_36VarlenDynamicPersistentTileSchedulerILi128ELi160ELi256ELi128ELb1ELb1ELb1ELb1ELb1ELb1EEEEEEEEEvNT_6ParamsE)
	.align		4
        /*0044*/ 	.word	index@(__assertfail)
	.align		4
        /*0048*/ 	.word	index@(_ZN7cutlass13device_kernelIN5flash11enable_sm90INS1_16FlashAttnFwdSm90INS1_25CollectiveMainloopFwdSm90ILi2EN4cute5tupleIJNS5_1CILi1EEES8_S8_EEENS6_IJNS7_ILi128EEENS7_ILi160EEENS7_ILi192EEEEEELi128ENS_12float_e4m3_tEfNS_4arch4Sm90ELb1ELb0ELb1ELb1ELb1ELb1ELb0ELb1ELb1ELb1ELb1ELb0EEENS1_21CollectiveEpilogueFwdINS6_IJSA_SA_SB_EEES9_NS_10bfloat16_tESG_Li256ELb1ELb1ELb1ELb1EEENS1_36VarlenDynamicPersistentTileSchedulerILi128ELi160ELi256ELi128ELb1ELb1ELb1ELb1ELb1ELb1EEEEEEEEEvNT_6ParamsE)
	.align		4
        /*004c*/ 	.word	index@(__assertfail)
	.align		4
        /*0050*/ 	.word	0x00000000
	.align		4
        /*0054*/ 	.word	0xfffffffe
	.align		4
        /*0058*/ 	.word	0x00000000
	.align		4
        /*005c*/ 	.word	0xfffffffd
	.align		4
        /*0060*/ 	.word	0x00000000
	.align		4
        /*0064*/ 	.word	0xfffffffc


//--------------------- .nv.constant4             --------------------------
	.section	.nv.constant4,"a",@progbits
	.align	8
	.align		8
.nv.constant4:
        /*0000*/ 	.dword	__assertfail
	.align		8
        /*0008*/ 	.dword	__unnamed_1
	.align		8
        /*0010*/ 	.dword	__unnamed_2
	.align		8
        /*0018*/ 	.dword	__unnamed_3
	.align		8
        /*0020*/ 	.dword	__unnamed_4
	.align		8
        /*0028*/ 	.dword	__unnamed_5
	.align		8
        /*0030*/ 	.dword	__unnamed_6
	.align		8
        /*0038*/ 	.dword	__unnamed_7
	.align		8
        /*0040*/ 	.dword	_ZZN5flash28permute_output_fp8_VcolmajorIN4cute6TensorINS1_11ArrayEngineIfLm64EEENS1_6LayoutINS1_5tupleIJNS6_IJNS1_1CILi2EEES8_NS7_ILi16EEEEEENS7_ILi1EEESB_EEENS6_IJNS6_IJSB_S8_NS7_ILi4EEEEEENS7_ILi0EEESF_EEEEEEEEEvRT_E9upper_map
	.align		8
        /*0048*/ 	.dword	__unnamed_8
	.align		8
        /*0050*/ 	.dword	__unnamed_9
	.align		8
        /*0058*/ 	.dword	__unnamed_10
	.align		8
        /*0060*/ 	.dword	__unnamed_11
	.align		8
        /*0068*/ 	.dword	__unnamed_12
	.align		8
        /*0070*/ 	.dword	_ZN90_INTERNAL_052ab99f_54_flash_fwd_hdim192_128_e4m3_paged_split_softcap_sm90_cu_ef95aea4_36094cuda3std3__45__cpo5beginE
	.align		8
        /*0078*/ 	.dword	_ZN90_INTERNAL_052ab99f_54_flash_fwd_hdim192_128_e4m3_paged_split_softcap_sm90_cu_ef95aea4_36094cuda3std3__45__cpo3endE
	.align		8
        /*0080*/ 	.dword	_ZN90_INTERNAL_052ab99f_54_flash_fwd_hdim192_128_e4m3_paged_split_softcap_sm90_cu_ef95aea4_36094cuda3std3__45__cpo6cbeginE
	.align		8
        /*0088*/ 	.dword	_ZN90_INTERNAL_052ab99f_54_flash_fwd_hdim192_128_e4m3_paged_split_softcap_sm90_cu_ef95aea4_36094cuda3std3__45__cpo4cendE
	.align		8
        /*0090*/ 	.dword	_ZN90_INTERNAL_052ab99f_54_flash_fwd_hdim192_128_e4m3_paged_split_softcap_sm90_cu_ef95aea4_36094cuda3std3__492_GLOBAL__N__052ab99f_54_flash_fwd_hdim192_128_e4m3_paged_split_softcap_sm90_cu_ef95aea4_36096ignoreE
	.align		8
        /*0098*/ 	.dword	_ZN90_INTERNAL_052ab99f_54_flash_fwd_hdim192_128_e4m3_paged_split_softcap_sm90_cu_ef95aea4_36094cuda3std3__419piecewise_constructE
	.align		8
        /*00a0*/ 	.dword	_ZN90_INTERNAL_052ab99f_54_flash_fwd_hdim192_128_e4m3_paged_split_softcap_sm90_cu_ef95aea4_36094cuda3std3__48in_placeE
	.align		8
        /*00a8*/ 	.dword	_ZN90_INTERNAL_052ab99f_54_flash_fwd_hdim192_128_e4m3_paged_split_softcap_sm90_cu_ef95aea4_36094cuda3std6ranges3__45__cpo4swapE
	.align		8
        /*00b0*/ 	.dword	_ZN90_INTERNAL_052ab99f_54_flash_fwd_hdim192_128_e4m3_paged_split_softcap_sm90_cu_ef95aea4_36094cuda3std6ranges3__45__cpo9iter_moveE
	.align		8
        /*00b8*/ 	.dword	_ZN90_INTERNAL_052ab99f_54_flash_fwd_hdim192_128_e4m3_paged_split_softcap_sm90_cu_ef95aea4_36094cute7productE
	.align		8
        /*00c0*/ 	.dword	_ZN90_INTERNAL_052ab99f_54_flash_fwd_hdim192_128_e4m3_paged_split_softcap_sm90_cu_ef95aea4_36094cute1_E
	.align		8
        /*00c8*/ 	.dword	$str$23
	.align		8
        /*00d0*/ 	.dword	$str$24


//--------------------- .text._ZN7cutlass13device_kernelIN5flash11enable_sm90INS1_16FlashAttnFwdSm90INS1_25CollectiveMainloopFwdSm90ILi2EN4cute5tupleIJNS5_1CILi1EEES8_S8_EEENS6_IJNS7_ILi128EEENS7_ILi160EEENS7_ILi192EEEEEELi128ENS_12float_e4m3_tEfNS_4arch4Sm90ELb0ELb0ELb1ELb0ELb1ELb0ELb0ELb1ELb1ELb1ELb1ELb0EEENS1_21CollectiveEpilogueFwdINS6_IJSA_SA_SB_EEES9_NS_10bfloat16_tESG_Li256ELb0ELb1ELb1ELb1EEENS1_19SingleTileSchedulerILb0ELb1ELb1ELi128EEEEEEEEEvNT_6ParamsE --------------------------
	.section	.text._ZN7cutlass13device_kernelIN5flash11enable_sm90INS1_16FlashAttnFwdSm90INS1_25CollectiveMainloopFwdSm90ILi2EN4cute5tupleIJNS5_1CILi1EEES8_S8_EEENS6_IJNS7_ILi128EEENS7_ILi160EEENS7_ILi192EEEEEELi128ENS_12float_e4m3_tEfNS_4arch4Sm90ELb0ELb0ELb1ELb0ELb1ELb0ELb0ELb1ELb1ELb1ELb1ELb0EEENS1_21CollectiveEpilogueFwdINS6_IJSA_SA_SB_EEES9_NS_10bfloat16_tESG_Li256ELb0ELb1ELb1ELb1EEENS1_19SingleTileSchedulerILb0ELb1ELb1ELi128EEEEEEEEEvNT_6ParamsE,"ax",@progbits
	.align	128
.text._ZN7cutlass13device_kernelIN5flash11enable_sm90INS1_16FlashAttnFwdSm90INS1_25CollectiveMainloopFwdSm90ILi2EN4cute5tupleIJNS5_1CILi1EEES8_S8_EEENS6_IJNS7_ILi128EEENS7_ILi160EEENS7_ILi192EEEEEELi128ENS_12float_e4m3_tEfNS_4arch4Sm90ELb0ELb0ELb1ELb0ELb1ELb0ELb0ELb1ELb1ELb1ELb1ELb0EEENS1_21CollectiveEpilogueFwdINS6_IJSA_SA_SB_EEES9_NS_10bfloat16_tESG_Li256ELb0ELb1ELb1ELb1EEENS1_19SingleTileSchedulerILb0ELb1ELb1ELi128EEEEEEEEEvNT_6ParamsE:
        .type           _ZN7cutlass13device_kernelIN5flash11enable_sm90INS1_16FlashAttnFwdSm90INS1_25CollectiveMainloopFwdSm90ILi2EN4cute5tupleIJNS5_1CILi1EEES8_S8_EEENS6_IJNS7_ILi128EEENS7_ILi160EEENS7_ILi192EEEEEELi128ENS_12float_e4m3_tEfNS_4arch4Sm90ELb0ELb0ELb1ELb0ELb1ELb0ELb0ELb1ELb1ELb1ELb1ELb0EEENS1_21CollectiveEpilogueFwdINS6_IJSA_SA_SB_EEES9_NS_10bfloat16_tESG_Li256ELb0ELb1ELb1ELb1EEENS1_19SingleTileSchedulerILb0ELb1ELb1ELi128EEEEEEEEEvNT_6ParamsE,@function
        .size           _ZN7cutlass13device_kernelIN5flash11enable_sm90INS1_16FlashAttnFwdSm90INS1_25CollectiveMainloopFwdSm90ILi2EN4cute5tupleIJNS5_1CILi1EEES8_S8_EEENS6_IJNS7_ILi128EEENS7_ILi160EEENS7_ILi192EEEEEELi128ENS_12float_e4m3_tEfNS_4arch4Sm90ELb0ELb0ELb1ELb0ELb1ELb0ELb0ELb1ELb1ELb1ELb1ELb0EEENS1_21CollectiveEpilogueFwdINS6_IJSA_SA_SB_EEES9_NS_10bfloat16_tESG_Li256ELb0ELb1ELb1ELb1EEENS1_19SingleTileSchedulerILb0ELb1ELb1ELi128EEEEEEEEEvNT_6ParamsE,(.L_x_3314 - _ZN7cutlass13device_kernelIN5flash11enable_sm90INS1_16FlashAttnFwdSm90INS1_25CollectiveMainloopFwdSm90ILi2EN4cute5tupleIJNS5_1CILi1EEES8_S8_EEENS6_IJNS7_ILi128EEENS7_ILi160EEENS7_ILi192EEEEEELi128ENS_12float_e4m3_tEfNS_4arch4Sm90ELb0ELb0ELb1ELb0ELb1ELb0ELb0ELb1ELb1ELb1ELb1ELb0EEENS1_21CollectiveEpilogueFwdINS6_IJSA_SA_SB_EEES9_NS_10bfloat16_tESG_Li256ELb0ELb1ELb1ELb1EEENS1_19SingleTileSchedulerILb0ELb1ELb1ELi128EEEEEEEEEvNT_6ParamsE)
        .other          _ZN7cutlass13device_kernelIN5flash11enable_sm90INS1_16FlashAttnFwdSm90INS1_25CollectiveMainloopFwdSm90ILi2EN4cute5tupleIJNS5_1CILi1EEES8_S8_EEENS6_IJNS7_ILi128EEENS7_ILi160EEENS7_ILi192EEEEEELi128ENS_12float_e4m3_tEfNS_4arch4Sm90ELb0ELb0ELb1ELb0ELb1ELb0ELb0ELb1ELb1ELb1ELb1ELb0EEENS1_21CollectiveEpilogueFwdINS6_IJSA_SA_SB_EEES9_NS_10bfloat16_tESG_Li256ELb0ELb1ELb1ELb1EEENS1_19SingleTileSchedulerILb0ELb1ELb1ELi128EEEEEEEEEvNT_6ParamsE,@"STO_CUDA_ENTRY STV_DEFAULT"
_ZN7cutlass13device_kernelIN5flash11enable_sm90INS1_16FlashAttnFwdSm90INS1_25CollectiveMainloopFwdSm90ILi2EN4cute5tupleIJNS5_1CILi1EEES8_S8_EEENS6_IJNS7_ILi128EEENS7_ILi160EEENS7_ILi192EEEEEELi128ENS_12float_e4m3_tEfNS_4arch4Sm90ELb0ELb0ELb1ELb0ELb1ELb0ELb0ELb1ELb1ELb1ELb1ELb0EEENS1_21CollectiveEpilogueFwdINS6_IJSA_SA_SB_EEES9_NS_10bfloat16_tESG_Li256ELb0ELb1ELb1ELb1EEENS1_19SingleTileSchedulerILb0ELb1ELb1ELi128EEEEEEEEEvNT_6ParamsE:
[----:B------:R-:W0:Y:S02]  /*0000*/  LDC R1, c[0x0][0x28] ;  /* 0x00000a00ff017b82 */ /* 0x000e240000000800 */
[----:B0-----:R-:W-:Y:S01]  /*0010*/  VIADD R1, R1, 0xfffffff0 ;  /* 0xfffffff001017836 */ /* 0x001fe20000000000 */
[----:B------:R-:W0:Y:S01]  /*0020*/  S2R R31, SR_TID.X ;  /* 0x00000000001f7919 */ /* 0x000e220000002100 */
[----:B------:R-:W-:Y:S01]  /*0030*/  ELECT P0, URZ, PT ;  /* 0x00000000003f782f */ /* 0x000fe20003800000 */
[----:B------:R-:W-:Y:S01]  /*0040*/  UMOV UR4, 0x80 ;  /* 0x0000008000047882 */ /* 0x000fe20000000000 */
[----:B------:R-:W-:Y:S01]  /*0050*/  UMOV UR7, 0x100 ;  /* 0x0000010000077882 */ /* 0x000fe20000000000 */
[----:B0-----:R-:W-:-:S05]  /*0060*/  SHF.R.U32.HI R0, RZ, 0x5, R31 ;  /* 0x00000005ff007819 */ /* 0x001fca000001161f */
[----:B------:R-:W0:Y:S02]  /*0070*/  SHFL.IDX PT, R2, R0, RZ, 0x1f ;  /* 0x00001fff00027589 */ /* 0x000e2400000e0000 */
[C---:B0-----:R-:W-:Y:S02]  /*0080*/  ISETP.NE.OR P0, PT, R2.reuse, RZ, !P0 ;  /* 0x000000ff0200720c */ /* 0x041fe40004705670 */
[----:B------:R-:W-:Y:S02]  /*0090*/  ISETP.NE.AND P1, PT, R2, RZ, PT ;  /* 0x000000ff0200720c */ /* 0x000fe40003f25270 */
[----:B------:R-:W-:-:S05]  /*00a0*/  SHF.R.U32.HI R2, RZ, 0x7, R31 ;  /* 0x00000007ff027819 */ /* 0x000fca000001161f */
[----:B------:R0:W1:Y:S04]  /*00b0*/  SHFL.IDX PT, R4, R2, RZ, 0x1f ;  /* 0x00001fff02047589 */ /* 0x00006800000e0000 */
[----:B------:R-:W-:Y:S01]  /*00c0*/  VOTEU.ALL UP0, P0 ;  /* 0x00000000003f7886 */ /* 0x000fe20000000000 */
[----:B------:R-:W-:-:S04]  /*00d0*/  VOTEU.ALL UP1, P0 ;  /* 0x00000000003f7886 */ /* 0x000fc80000020000 */
[----:B------:R-:W2:Y:S01]  /*00e0*/  @!UP0 S2UR UR8, SR_CgaCtaId ;  /* 0x00000000000889c3 */ /* 0x000ea20000008800 */
[----:B------:R-:W-:Y:S01]  /*00f0*/  @!UP0 UMOV UR6, 0x400 ;  /* 0x0000040000068882 */ /* 0x000fe20000000000 */
[----:B------:R-:W-:-:S04]  /*0100*/  @!UP0 UIADD3 UR4, -UR4, 0x100000, URZ ;  /* 0x0010000004048890 */ /* 0x000fc8000fffe13f */
[----:B------:R-:W-:Y:S02]  /*0110*/  @!UP0 USHF.L.U32 UR5, UR4, 0xb, URZ ;  /* 0x0000000b04058899 */ /* 0x000fe4000800063f */
[----:B------:R-:W-:Y:S02]  /*0120*/  @!UP0 USHF.L.U32 UR4, UR4, 0x1, URZ ;  /* 0x0000000104048899 */ /* 0x000fe4000800063f */
[----:B--2---:R-:W-:Y:S02]  /*0130*/  @!UP0 ULEA UR8, UR8, UR6, 0x18 ;  /* 0x0000000608088291 */ /* 0x004fe4000f8ec03f */
[----:B------:R-:W-:-:S04]  /*0140*/  @!UP0 UIADD3 UR6, -UR7, 0x100000, URZ ;  /* 0x0010000007068890 */ /* 0x000fc8000fffe13f */
[----:B------:R-:W-:Y:S02]  /*0150*/  @!UP0 USHF.L.U32 UR7, UR6, 0xb, URZ ;  /* 0x0000000b06078899 */ /* 0x000fe4000800063f */
[----:B------:R-:W-:Y:S01]  /*0160*/  @!UP0 USHF.L.U32 UR6, UR6, 0x1, URZ ;  /* 0x0000000106068899 */ /* 0x000fe2000800063f */
[----:B------:R-:W-:-:S05]  /*0170*/  VOTEU.ALL UP0, P0 ;  /* 0x00000000003f7886 */ /* 0x000fca0000000000 */
[----:B------:R0:W2:Y:S06]  /*0180*/  @!UP0 SYNCS.EXCH.64 URZ, [UR8+0x29800], UR4 ;  /* 0x02980004083f85b2 */ /* 0x0000ac0008000100 */
[----:B------:R0:W3:Y:S02]  /*0190*/  @!UP1 SYNCS.EXCH.64 URZ, [UR8+0x29820], UR6 ;  /* 0x02982006083f95b2 */ /* 0x0000e40008000100 */
[----:B01----:R-:W-:Y:S05]  /*01a0*/  @P1 BRA `(.L_x_0) ;  /* 0x0000000000481947 */ /* 0x003fea0003800000 */
[----:B------:R-:W0:Y:S01]  /*01b0*/  S2UR UR5, SR_CgaCtaId ;  /* 0x00000000000579c3 */ /* 0x000e220000008800 */
[----:B------:R-:W-:Y:S01]  /*01c0*/  UMOV UR4, 0x400 ;  /* 0x0000040000047882 */ /* 0x000fe20000000000 */
[----:B------:R-:W-:Y:S01]  /*01d0*/  UMOV UR6, 0x80 ;  /* 0x0000008000067882 */ /* 0x000fe20000000000 */
[----:B------:R-:W-:Y:S01]  /*01e0*/  UMOV UR7, 0x100 ;  /* 0x0000010000077882 */ /* 0x000fe20000000000 */
[----:B------:R-:W-:Y:S01]  /*01f0*/  ELECT P0, URZ, PT ;  /* 0x00000000003f782f */ /* 0x000fe20003800000 */
[----:B0-----:R-:W-:Y:S02]  /*0200*/  ULEA UR8, UR5, UR4, 0x18 ;  /* 0x0000000405087291 */ /* 0x001fe4000f8ec03f */
[----:B------:R-:W-:-:S04]  /*0210*/  UIADD3 UR4, -UR6, 0x100000, URZ ;  /* 0x0010000006047890 */ /* 0x000fc8000fffe13f */
[----:B------:R-:W-:Y:S02]  /*0220*/  USHF.L.U32 UR5, UR4, 0xb, URZ ;  /* 0x0000000b04057899 */ /* 0x000fe4000800063f */
[----:B------:R-:W-:Y:S02]  /*0230*/  USHF.L.U32 UR4, UR4, 0x1, URZ ;  /* 0x0000000104047899 */ /* 0x000fe4000800063f */
[----:B------:R-:W-:-:S04]  /*0240*/  UIADD3 UR6, -UR7, 0x100000, URZ ;  /* 0x0010000007067890 */ /* 0x000fc8000fffe13f */
[----:B------:R-:W-:Y:S02]  /*0250*/  USHF.L.U32 UR7, UR6, 0xb, URZ ;  /* 0x0000000b06077899 */ /* 0x000fe4000800063f */
[----:B------:R-:W-:Y:S01]  /*0260*/  USHF.L.U32 UR6, UR6, 0x1, URZ ;  /* 0x0000000106067899 */ /* 0x000fe2000800063f */
[----:B------:R-:W0:Y:S03]  /*0270*/  FENCE.VIEW.ASYNC.S ;  /* 0x00000000000073c6 */ /* 0x000e260000000000 */
[----:B0-----:R0:W1:Y:S08]  /*0280*/  SYNCS.EXCH.64 URZ, [UR8+0x29830], UR4 ;  /* 0x02983004083f75b2 */ /* 0x0010700008000100 */
[----:B------:R0:W4:Y:S01]  /*0290*/  SYNCS.EXCH.64 URZ, [UR8+0x29840], UR6 ;  /* 0x02984006083f75b2 */ /* 0x0001220008000100 */
[----:B------:R0:W0:Y:S01]  /*02a0*/  SYNCS.EXCH.64 URZ, [UR8+0x29838], UR4 ;  /* 0x02983804083f75b2 */ /* 0x0000220008000100 */
[----:B------:R0:W0:Y:S01]  /*02b0*/  SYNCS.EXCH.64 URZ, [UR8+0x29848], UR6 ;  /* 0x02984806083f75b2 */ /* 0x0000220008000100 */
[----:B------:R-:W-:Y:S01]  /*02c0*/  NOP ;  /* 0x0000000000007918 */ /* 0x000fe20000000000 */
.L_x_0:
[----:B------:R-:W5:Y:S01]  /*02d0*/  SHFL.IDX PT, R3, R0, RZ, 0x1f ;  /* 0x00001fff00037589 */ /* 0x000f6200000e0000 */
[----:B------:R-:W-:Y:S01]  /*02e0*/  NOP ;  /* 0x0000000000007918 */ /* 0x000fe20000000000 */
[----:B-----5:R-:W-:-:S13]  /*02f0*/  ISETP.NE.AND P0, PT, R3, RZ, PT ;  /* 0x000000ff0300720c */ /* 0x020fda0003f05270 */
[----:B------:R-:W-:Y:S05]  /*0300*/  @P0 BRA `(.L_x_1) ;  /* 0x0000000000480947 */ /* 0x000fea0003800000 */
[----:B0-----:R-:W0:Y:S01]  /*0310*/  S2UR UR5, SR_CgaCtaId ;  /* 0x00000000000579c3 */ /* 0x001e220000008800 */
        /* <DEDUP_REMOVED lines=12> */
[----:B0-----:R0:W0:Y:S08]  /*03e0*/  SYNCS.EXCH.64 URZ, [UR8+0x29850], UR4 ;  /* 0x02985004083f75b2 */ /* 0x0010300008000100 */
[----:B------:R0:W0:Y:S01]  /*03f0*/  SYNCS.EXCH.64 URZ, [UR8+0x29860], UR6 ;  /* 0x02986006083f75b2 */ /* 0x0000220008000100 */
[----:B------:R0:W0:Y:S01]  /*0400*/  SYNCS.EXCH.64 URZ, [UR8+0x29858], UR4 ;  /* 0x02985804083f75b2 */ /* 0x0000220008000100 */
[----:B------:R0:W0:Y:S01]  /*0410*/  SYNCS.EXCH.64 URZ, [UR8+0x29868], UR6 ;  /* 0x02986806083f75b2 */ /* 0x0000220008000100 */
[----:B------:R-:W-:Y:S01]  /*0420*/  NOP ;  /* 0x0000000000007918 */ /* 0x000fe20000000000 */
.L_x_1:
[----:B------:R-:W5:Y:S01]  /*0430*/  SHFL.IDX PT, R3, R0, RZ, 0x1f ;  /* 0x00001fff00037589 */ /* 0x000f6200000e0000 */
[----:B------:R-:W-:Y:S01]  /*0440*/  NOP ;  /* 0x0000000000007918 */ /* 0x000fe20000000000 */
[----:B-----5:R-:W-:-:S13]  /*0450*/  ISETP.NE.AND P0, PT, R3, RZ, PT ;  /* 0x000000ff0300720c */ /* 0x020fda0003f05270 */
[----:B------:R-:W-:Y:S05]  /*0460*/  @P0 BRA `(.L_x_2) ;  /* 0x0000000000380947 */ /* 0x000fea0003800000 */
[----:B0-----:R-:W0:Y:S01]  /*0470*/  S2UR UR5, SR_CgaCtaId ;  /* 0x00000000000579c3 */ /* 0x001e220000008800 */
[----:B------:R-:W-:Y:S01]  /*0480*/  UMOV UR4, 0x400 ;  /* 0x0000040000047882 */ /* 0x000fe20000000000 */
[----:B------:R-:W-:Y:S01]  /*0490*/  UMOV UR7, 0x80 ;  /* 0x0000008000077882 */ /* 0x000fe20000000000 */
[----:B------:R-:W-:Y:S01]  /*04a0*/  ELECT P0, URZ, PT ;  /* 0x00000000003f782f */ /* 0x000fe20003800000 */
[----:B0-----:R-:W-:Y:S02]  /*04b0*/  ULEA UR6, UR5, UR4, 0x18 ;  /* 0x0000000405067291 */ /* 0x001fe4000f8ec03f */
[----:B------:R-:W-:-:S04]  /*04c0*/  UIADD3 UR4, -UR7, 0x100000, URZ ;  /* 0x0010000007047890 */ /* 0x000fc8000fffe13f */
[----:B------:R-:W-:Y:S02]  /*04d0*/  USHF.L.U32 UR5, UR4, 0xb, URZ ;  /* 0x0000000b04057899 */ /* 0x000fe4000800063f */
[----:B------:R-:W-:Y:S01]  /*04e0*/  USHF.L.U32 UR4, UR4, 0x1, URZ ;  /* 0x0000000104047899 */ /* 0x000fe2000800063f */
[----:B------:R-:W0:Y:S11]  /*04f0*/  FENCE.VIEW.ASYNC.S ;  /* 0x00000000000073c6 */ /* 0x000e360000000000 */
[----:B0-----:R0:W0:Y:S01]  /*0500*/  SYNCS.EXCH.64 URZ, [UR6+0x29870], UR4 ;  /* 0x02987004063f75b2 */ /* 0x0010220008000100 */
[----:B------:R0:W0:Y:S01]  /*0510*/  SYNCS.EXCH.64 URZ, [UR6+0x29880], UR4 ;  /* 0x02988004063f75b2 */ /* 0x0000220008000100 */
[----:B------:R0:W0:Y:S01]  /*0520*/  SYNCS.EXCH.64 URZ, [UR6+0x29878], UR4 ;  /* 0x02987804063f75b2 */ /* 0x0000220008000100 */
[----:B------:R0:W0:Y:S01]  /*0530*/  SYNCS.EXCH.64 URZ, [UR6+0x29888], UR4 ;  /* 0x02988804063f75b2 */ /* 0x0000220008000100 */
[----:B------:R-:W-:Y:S01]  /*0540*/  NOP ;  /* 0x0000000000007918 */ /* 0x000fe20000000000 */
.L_x_2:
        /* <DEDUP_REMOVED lines=22> */
.L_x_3:
[----:B------:R-:W5:Y:S01]  /*06b0*/  SHFL.IDX PT, R3, R0, RZ, 0x1f ;  /* 0x00001fff00037589 */ /* 0x000f6200000e0000 */
[----:B------:R-:W-:Y:S01]  /*06c0*/  R2UR UR9, R4 ;  /* 0x00000000040972ca */ /* 0x000fe200000e0000 */
        /* <DEDUP_REMOVED lines=21> */
.L_x_4:
[----:B------:R-:W-:Y:S01]  /*0820*/  UISETP.NE.AND UP0, UPT, UR9, URZ, UPT ;  /* 0x0000003f0900728c */ /* 0x000fe2000bf05270 */
[----:B------:R-:W-:Y:S01]  /*0830*/  NOP ;  /* 0x0000000000007918 */ /* 0x000fe20000000000 */
[----:B------:R-:W-:Y:S01]  /*0840*/  UMOV UR39, 0x1 ;  /* 0x0000000100277882 */ /* 0x000fe20000000000 */
[----:B------:R-:W-:Y:S01]  /*0850*/  ULDC.64 UR54, c[0x0][0x208] ;  /* 0x0000820000367ab9 */ /* 0x000fe20000000a00 */
[----:B------:R-:W-:Y:S01]  /*0860*/  USEL UR39, UR39, 0x2, !UP0 ;  /* 0x0000000227277887 */ /* 0x000fe2000c000000 */
[----:B------:R-:W-:Y:S01]  /*0870*/  BSSY B6, `(.L_x_5) ;  /* 0x0000fe4000067945 */ /* 0x000fe20003800000 */
[----:B01234-:R-:W-:Y:S01]  /*0880*/  BAR.SYNC.DEFER_BLOCKING 0x0 ;  /* 0x0000000000007b1d */ /* 0x01ffe20000010000 */
[----:B------:R-:W-:-:S13]  /*0890*/  PLOP3.LUT P0, PT, PT, PT, UP0, 0x80, 0x0 ;  /* 0x000000000000781c */ /* 0x000fda0003f0f008 */
[----:B------:R-:W-:Y:S05]  /*08a0*/  @!P0 BRA `(.L_x_6) ;  /* 0x000000b000ac8947 */ /* 0x000fea0003800000 */
.L_x_7:
[----:B------:R-:W-:-:S08]  /*08b0*/  NOP ;  /* 0x0000000000007918 */ /* 0x000fd00000000000 */
[----:B------:R-:W0:Y:S02]  /*08c0*/  USETMAXREG.TRY_ALLOC.CTAPOOL UP0, 0xe8 ;  /* 0x000000e8000079c8 */ /* 0x000e240008000600 */
[----:B0-----:R-:W-:-:S13]  /*08d0*/  PLOP3.LUT P0, PT, PT, PT, UP0, 0x80, 0x0 ;  /* 0x000000000000781c */ /* 0x001fda0003f0f008 */
[----:B------:R-:W-:Y:S05]  /*08e0*/  @!P0 BRA `(.L_x_7) ;  /* 0xfffffffc00f08947 */ /* 0x000fea000383ffff */
[----:B------:R-:W0:Y:S01]  /*08f0*/  S2UR UR6, SR_CTAID.Y ;  /* 0x00000000000679c3 */ /* 0x000e220000002600 */
[----:B------:R-:W-:Y:S01]  /*0900*/  LOP3.LUT R0, R31, 0xffffff80, RZ, 0xc0, !PT ;  /* 0xffffff801f007812 */ /* 0x000fe200078ec0ff */
[----:B------:R-:W-:Y:S02]  /*0910*/  ULDC UR7, c[0x0][0xc50] ;  /* 0x0003140000077ab9 */ /* 0x000fe40000000800 */
[----:B------:R-:W-:-:S04]  /*0920*/  UISETP.NE.AND UP0, UPT, UR7, 0x1, UPT ;  /* 0x000000010700788c */ /* 0x000fc8000bf05270 */
[----:B------:R-:W-:Y:S08]  /*0930*/  BAR.ARV 0x8, 0x180 ;  /* 0x0206000000007b1d */ /* 0x000ff00000002000 */
[----:B------:R-:W1:Y:S01]  /*0940*/  S2UR UR48, SR_CTAID.Z ;  /* 0x00000000003079c3 */ /* 0x000e620000002700 */
[----:B------:R-:W-:Y:S01]  /*0950*/  ISETP.NE.AND P0, PT, R0, 0x80, PT ;  /* 0x000000800000780c */ /* 0x000fe20003f05270 */
[----:B------:R-:W-:Y:S01]  /*0960*/  @UP0 ULDC UR4, c[0x0][0xc54] ;  /* 0x0003150000040ab9 */ /* 0x000fe20000000800 */
[----:B------:R-:W-:Y:S01]  /*0970*/  @UP0 ULDC UR8, c[0x0][0xc58] ;  /* 0x0003160000080ab9 */ /* 0x000fe20000000800 */
[----:B0-----:R-:W-:-:S10]  /*0980*/  UIMAD.WIDE.U32 UR4, UR6, UR4, URZ ;  /* 0x00000004060472a5 */ /* 0x001fd4000f8e003f */
[----:B------:R-:W-:Y:S06]  /*0990*/  @!P0 BAR.ARV 0x9, 0x100 ;  /* 0x0244000000008b1d */ /* 0x000fec0000002000 */
[----:B------:R-:W-:Y:S01]  /*09a0*/  UMOV UR50, UR6 ;  /* 0x0000000600327c82 */ /* 0x000fe20008000000 */
[----:B------:R-:W-:Y:S01]  /*09b0*/  @UP0 USHF.R.U32.HI UR50, URZ, UR8, UR5 ;  /* 0x000000083f320299 */ /* 0x000fe20008011605 */
[----:B-1----:R-:W-:-:S03]  /*09c0*/  ISETP.LE.AND P0, PT, RZ, UR48, PT ;  /* 0x00000030ff007c0c */ /* 0x002fc6000bf03270 */
[----:B------:R-:W-:-:S04]  /*09d0*/  UIADD3 UR4, -UR50, URZ, URZ ;  /* 0x0000003f32047290 */ /* 0x000fc8000fffe13f */
[----:B------:R-:W-:-:S06]  /*09e0*/  UIMAD UR7, UR7, UR4, UR6 ;  /* 0x00000004070772a4 */ /* 0x000fcc000f8e0206 */
[----:B------:R-:W-:Y:S06]  /*09f0*/  @!P0 BRA `(.L_x_8) ;  /* 0x000000fc002c8947 */ /* 0x000fec0003800000 */
[----:B------:R-:W-:Y:S01]  /*0a00*/  ULDC.64 UR4, c[0x0][0x418] ;  /* 0x0001060000047ab9 */ /* 0x000fe20000000a00 */
[----:B------:R-:W-:Y:S01]  /*0a10*/  ULDC UR51, c[0x0][0x424] ;  /* 0x0001090000337ab9 */ /* 0x000fe20000000800 */
[----:B------:R-:W-:Y:S02]  /*0a20*/  UISETP.NE.U32.AND UP0, UPT, UR4, URZ, UPT ;  /* 0x0000003f0400728c */ /* 0x000fe4000bf05070 */
[----:B------:R-:W-:Y:S02]  /*0a30*/  ULOP3.LUT UR38, UR7, 0xffff, URZ, 0xc0, !UPT ;  /* 0x0000ffff07267892 */ /* 0x000fe4000f8ec03f */
[----:B------:R-:W-:Y:S01]  /*0a40*/  UISETP.NE.AND.EX UP0, UPT, UR5, URZ, UPT, UP0 ;  /* 0x0000003f0500728c */ /* 0x000fe2000bf05300 */
[----:B------:R-:W-:-:S03]  /*0a50*/  ULDC UR4, c[0x0][0x2f0] ;  /* 0x0000bc0000047ab9 */ /* 0x000fc60000000800 */
[----:B------:R-:W-:-:S04]  /*0a60*/  USEL UR51, UR51, 0x1, UP0 ;  /* 0x0000000133337887 */ /* 0x000fc80008000000 */
[----:B------:R-:W-:-:S04]  /*0a70*/  UIMAD UR51, UR51, UR4, URZ ;  /* 0x00000004333372a4 */ /* 0x000fc8000f8e023f */
[----:B------:R-:W-:Y:S02]  /*0a80*/  UISETP.GE.AND UP0, UPT, UR51, 0x1, UPT ;  /* 0x000000013300788c */ /* 0x000fe4000bf06270 */
[----:B------:R-:W-:-:S04]  /*0a90*/  UIADD3 UR4, UR51, 0x9f, URZ ;  /* 0x0000009f33047890 */ /* 0x000fc8000fffe03f */
[----:B------:R-:W-:Y:S01]  /*0aa0*/  PLOP3.LUT P0, PT, PT, PT, UP0, 0x80, 0x0 ;  /* 0x000000000000781c */ /* 0x000fe20003f0f008 */
[----:B------:R-:W-:-:S04]  /*0ab0*/  UIMAD.WIDE UR4, UR4, 0x66666667, URZ ;  /* 0x66666667040478a5 */ /* 0x000fc8000f8e023f */
[----:B------:R-:W-:-:S03]  /*0ac0*/  USHF.R.U32.HI UR6, URZ, 0x1f, UR5 ;  /* 0x0000001f3f067899 */ /* 0x000fc60008011605 */
[----:B------:R-:W-:Y:S01]  /*0ad0*/  UMOV UR4, URZ ;  /* 0x0000003f00047c82 */ /* 0x000fe20008000000 */
[----:B------:R-:W-:-:S04]  /*0ae0*/  ULEA.HI.SX32 UR6, UR5, UR6, 0x1a ;  /* 0x0000000605067291 */ /* 0x000fc8000f8fd23f */
[----:B------:R-:W-:Y:S08]  /*0af0*/  @!P0 BRA `(.L_x_9) ;  /* 0x0000000000908947 */ /* 0x000ff00003800000 */
[----:B------:R-:W-:Y:S01]  /*0b00*/  USHF.R.U32.HI UR7, URZ, 0x10, UR7 ;  /* 0x000000103f077899 */ /* 0x000fe20008011607 */
[----:B------:R-:W-:-:S03]  /*0b10*/  UMOV UR4, URZ ;  /* 0x0000003f00047c82 */ /* 0x000fc60008000000 */
[----:B------:R-:W-:-:S11]  /*0b20*/  UISETP.NE.AND UP0, UPT, UR7, URZ, UPT ;  /* 0x0000003f0700728c */ /* 0x000fd6000bf05270 */
[----:B------:R-:W-:Y:S02]  /*0b30*/  @!UP0 ULDC UR7, c[0x0][0x9f0] ;  /* 0x00027c0000078ab9 */ /* 0x000fe40000000800 */
[----:B------:R-:W-:Y:S01]  /*0b40*/  IMAD.U32 R4, RZ, RZ, UR7 ;  /* 0x00000007ff047e24 */ /* 0x000fe2000f8e00ff */
[----:B------:R-:W-:-:S04]  /*0b50*/  UIADD3 UR8, UR6, -0x1, UR7 ;  /* 0xffffffff06087890 */ /* 0x000fc8000fffe007 */
[-C--:B------:R-:W-:Y:S02]  /*0b60*/  IABS R0, R4.reuse ;  /* 0x0000000400007213 */ /* 0x080fe40000000000 */
[----:B------:R-:W-:Y:S01]  /*0b70*/  IMAD.U32 R5, RZ, RZ, UR8 ;  /* 0x00000008ff057e24 */ /* 0x000fe2000f8e00ff */
[----:B------:R-:W-:Y:S01]  /*0b80*/  IABS R6, R4 ;  /* 0x0000000400067213 */ /* 0x000fe20000000000 */
[----:B------:R-:W-:Y:S01]  /*0b90*/  ULOP3.LUT UR8, UR8, UR7, URZ, 0x3c, !UPT ;  /* 0x0000000708087292 */ /* 0x000fe2000f8e3c3f */
[----:B------:R-:W-:Y:S02]  /*0ba0*/  R2UR UR11, R0 ;  /* 0x00000000000b72ca */ /* 0x000fe400000e0000 */
[----:B------:R-:W-:-:S05]  /*0bb0*/  IABS R5, R5 ;  /* 0x0000000500057213 */ /* 0x000fca0000000000 */
[----:B------:R-:W-:-:S05]  /*0bc0*/  IMAD.MOV.U32 R4, RZ, RZ, R5 ;  /* 0x000000ffff047224 */ /* 0x000fca00078e0005 */
[----:B------:R-:W-:Y:S01]  /*0bd0*/  R2UR UR10, R4 ;  /* 0x00000000040a72ca */ /* 0x000fe200000e0000 */
[----:B------:R-:W0:Y:S08]  /*0be0*/  I2F.RP R0, UR11 ;  /* 0x0000000b00007d06 */ /* 0x000e300008209400 */
[----:B0-----:R-:W0:Y:S02]  /*0bf0*/  MUFU.RCP R0, R0 ;  /* 0x0000000000007308 */ /* 0x001e240000001000 */
[----:B0-----:R-:W-:Y:S01]  /*0c00*/  VIADD R3, R0, 0xffffffe ;  /* 0x0ffffffe00037836 */ /* 0x001fe20000000000 */
[----:B------:R-:W-:-:S05]  /*0c10*/  IADD3 R0, RZ, -R6, RZ ;  /* 0x80000006ff007210 */ /* 0x000fca0007ffe0ff */
[----:B------:R-:W0:Y:S02]  /*0c20*/  F2I.FTZ.U32.TRUNC.NTZ R3, R3 ;  /* 0x0000000300037305 */ /* 0x000e24000021f000 */
[----:B0-----:R-:W-:-:S13]  /*0c30*/  R2UR UR5, R3 ;  /* 0x00000000030572ca */ /* 0x001fda00000e0000 */
[----:B------:R-:W-:-:S04]  /*0c40*/  UIADD3 UR9, URZ, -UR5, URZ ;  /* 0x800000053f097290 */ /* 0x000fc8000fffe03f */
[----:B------:R-:W-:-:S04]  /*0c50*/  UIMAD UR9, UR9, UR11, URZ ;  /* 0x0000000b090972a4 */ /* 0x000fc8000f8e023f */
[----:B------:R-:W-:-:S03]  /*0c60*/  UIMAD.WIDE.U32 UR4, UR5, UR9, UR4 ;  /* 0x00000009050472a5 */ /* 0x000fc6000f8e0004 */
[----:B------:R-:W-:Y:S01]  /*0c70*/  R2UR UR9, R0 ;  /* 0x00000000000972ca */ /* 0x000fe200000e0000 */
[----:B------:R-:W-:-:S12]  /*0c80*/  UIMAD.WIDE.U32 UR4, UR5, UR10, URZ ;  /* 0x0000000a050472a5 */ /* 0x000fd8000f8e003f */
[----:B------:R-:W-:-:S04]  /*0c90*/  UIMAD UR4, UR5, UR9, UR10 ;  /* 0x00000009050472a4 */ /* 0x000fc8000f8e020a */
[----:B------:R-:W-:-:S11]  /*0ca0*/  UISETP.GT.U32.AND UP1, UPT, UR11, UR4, UPT ;  /* 0x000000040b00728c */ /* 0x000fd6000bf24070 */
[----:B------:R-:W-:Y:S02]  /*0cb0*/  @!UP1 UIADD3 UR4, UR4, -UR11, URZ ;  /* 0x8000000b04049290 */ /* 0x000fe4000fffe03f */
[----:B------:R-:W-:Y:S02]  /*0cc0*/  @!UP1 UIADD3 UR5, UR5, 0x1, URZ ;  /* 0x0000000105059890 */ /* 0x000fe4000fffe03f */
[----:B------:R-:W-:Y:S02]  /*0cd0*/  UISETP.GE.U32.AND UP0, UPT, UR4, UR11, UPT ;  /* 0x0000000b0400728c */ /* 0x000fe4000bf06070 */
[----:B------:R-:W-:-:S09]  /*0ce0*/  UISETP.GE.AND UP1, UPT, UR8, URZ, UPT ;  /* 0x0000003f0800728c */ /* 0x000fd2000bf26270 */
[----:B------:R-:W-:Y:S02]  /*0cf0*/  @UP0 UIADD3 UR5, UR5, 0x1, URZ ;  /* 0x0000000105050890 */ /* 0x000fe4000fffe03f */
[----:B------:R-:W-:-:S05]  /*0d00*/  UISETP.NE.AND UP0, UPT, UR7, URZ, UPT ;  /* 0x0000003f0700728c */ /* 0x000fca000bf05270 */
[----:B------:R-:W-:Y:S02]  /*0d10*/  UMOV UR4, UR5 ;  /* 0x0000000500047c82 */ /* 0x000fe40008000000 */
[----:B------:R-:W-:-:S04]  /*0d20*/  @!UP1 UIADD3 UR4, -UR4, URZ, URZ ;  /* 0x0000003f04049290 */ /* 0x000fc8000fffe13f */
[----:B------:R-:W-:-:S12]  /*0d30*/  @!UP0 ULOP3.LUT UR4, URZ, UR7, URZ, 0x33, !UPT ;  /* 0x000000073f048292 */ /* 0x000fd8000f8e333f */
.L_x_9:
[----:B------:R-:W-:Y:S01]  /*0d40*/  UIMAD UR38, UR38, UR4, URZ ;  /* 0x00000004262672a4 */ /* 0x000fe2000f8e023f */
[----:B------:R-:W-:Y:S01]  /*0d50*/  IMAD.U32 R0, RZ, RZ, UR6 ;  /* 0x00000006ff007e24 */ /* 0x000fe2000f8e00ff */
[----:B------:R-:W-:Y:S01]  /*0d60*/  USHF.R.S32.HI UR37, URZ, 0x1f, UR48 ;  /* 0x0000001f3f257899 */ /* 0x000fe20008011430 */
[----:B------:R-:W-:Y:S01]  /*0d70*/  IMAD.U32 R3, RZ, RZ, UR4 ;  /* 0x00000004ff037e24 */ /* 0x000fe2000f8e00ff */
[----:B------:R-:W-:Y:S01]  /*0d80*/  PLOP3.LUT P0, PT, PT, PT, PT, 0x80, 0x0 ;  /* 0x000000000000781c */ /* 0x000fe20003f0f070 */
[----:B------:R-:W-:Y:S01]  /*0d90*/  VIADD R16, R31, 0xffffff80 ;  /* 0xffffff801f107836 */ /* 0x000fe20000000000 */
[----:B------:R-:W-:Y:S02]  /*0da0*/  CS2R R6, SRZ ;  /* 0x0000000000067805 */ /* 0x000fe4000001ff00 */
[----:B------:R-:W-:Y:S02]  /*0db0*/  CS2R R30, SRZ ;  /* 0x00000000001e7805 */ /* 0x000fe4000001ff00 */
[----:B------:R-:W-:Y:S01]  /*0dc0*/  VIADDMNMX R0, R3, UR38, R0, PT ;  /* 0x0000002603007c46 */ /* 0x000fe2000b800100 */
[----:B------:R-:W-:Y:S01]  /*0dd0*/  IMAD.MOV.U32 R3, RZ, RZ, RZ ;  /* 0x000000ffff037224 */ /* 0x000fe200078e00ff */
[----:B------:R-:W-:-:S02]  /*0de0*/  CS2R R26, SRZ ;  /* 0x00000000001a7805 */ /* 0x000fc4000001ff00 */
[----:B------:R-:W-:Y:S02]  /*0df0*/  CS2R R8, SRZ ;  /* 0x0000000000087805 */ /* 0x000fe4000001ff00 */
[----:B------:R-:W-:Y:S01]  /*0e00*/  R2UR UR43, R0 ;  /* 0x00000000002b72ca */ /* 0x000fe200000e0000 */
[----:B------:R-:W-:Y:S01]  /*0e10*/  IMAD.MOV.U32 R0, RZ, RZ, RZ ;  /* 0x000000ffff007224 */ /* 0x000fe200078e00ff */
[----:B------:R-:W-:Y:S02]  /*0e20*/  MOV R36, RZ ;  /* 0x000000ff00247202 */ /* 0x000fe40000000f00 */
[----:B------:R-:W-:Y:S02]  /*0e30*/  CS2R R10, SRZ ;  /* 0x00000000000a7805 */ /* 0x000fe4000001ff00 */
[----:B------:R-:W-:Y:S02]  /*0e40*/  CS2R R38, SRZ ;  /* 0x0000000000267805 */ /* 0x000fe4000001ff00 */
[----:B------:R-:W-:Y:S01]  /*0e50*/  CS2R R34, SRZ ;  /* 0x0000000000227805 */ /* 0x000fe2000001ff00 */
[----:B------:R-:W-:Y:S01]  /*0e60*/  IMAD.MOV.U32 R33, RZ, RZ, RZ ;  /* 0x000000ffff217224 */ /* 0x000fe200078e00ff */
[----:B------:R-:W-:Y:S01]  /*0e70*/  CS2R R12, SRZ ;  /* 0x00000000000c7805 */ /* 0x000fe2000001ff00 */
[----:B------:R-:W-:Y:S01]  /*0e80*/  IMAD.MOV.U32 R44, RZ, RZ, RZ ;  /* 0x000000ffff2c7224 */ /* 0x000fe200078e00ff */
[----:B------:R-:W-:-:S02]  /*0e90*/  CS2R R46, SRZ ;  /* 0x00000000002e7805 */ /* 0x000fc4000001ff00 */
[----:B------:R-:W-:Y:S01]  /*0ea0*/  CS2R R42, SRZ ;  /* 0x00000000002a7805 */ /* 0x000fe2000001ff00 */
[----:B------:R-:W-:Y:S01]  /*0eb0*/  IMAD.MOV.U32 R41, RZ, RZ, RZ ;  /* 0x000000ffff297224 */ /* 0x000fe200078e00ff */
[----:B------:R-:W-:Y:S01]  /*0ec0*/  CS2R R14, SRZ ;  /* 0x00000000000e7805 */ /* 0x000fe2000001ff00 */
[----:B------:R-:W-:Y:S01]  /*0ed0*/  UISETP.GT.AND UP0, UPT, UR43, UR38, UPT ;  /* 0x000000262b00728c */ /* 0x000fe2000bf04270 */
[----:B------:R-:W-:Y:S01]  /*0ee0*/  IMAD.MOV.U32 R52, RZ, RZ, RZ ;  /* 0x000000ffff347224 */ /* 0x000fe200078e00ff */
[----:B------:R-:W-:Y:S02]  /*0ef0*/  CS2R R54, SRZ ;  /* 0x0000000000367805 */ /* 0x000fe4000001ff00 */
[----:B------:R-:W-:Y:S01]  /*0f00*/  CS2R R50, SRZ ;  /* 0x0000000000327805 */ /* 0x000fe2000001ff00 */
[----:B------:R-:W-:Y:S01]  /*0f10*/  IMAD.MOV.U32 R49, RZ, RZ, RZ ;  /* 0x000000ffff317224 */ /* 0x000fe200078e00ff */
[----:B------:R-:W-:Y:S01]  /*0f20*/  MOV R60, RZ ;  /* 0x000000ff003c7202 */ /* 0x000fe20000000f00 */
[----:B------:R-:W-:Y:S01]  /*0f30*/  IMAD.MOV.U32 R17, RZ, RZ, RZ ;  /* 0x000000ffff117224 */ /* 0x000fe200078e00ff */
[----:B------:R-:W-:-:S02]  /*0f40*/  PLOP3.LUT P1, PT, PT, PT, UP0, 0x80, 0x0 ;  /* 0x000000000000781c */ /* 0x000fc40003f2f008 */
[----:B------:R-:W-:Y:S02]  /*0f50*/  CS2R R62, SRZ ;  /* 0x00000000003e7805 */ /* 0x000fe4000001ff00 */
[----:B------:R-:W-:Y:S02]  /*0f60*/  CS2R R58, SRZ ;  /* 0x00000000003a7805 */ /* 0x000fe4000001ff00 */
[----:B------:R-:W-:Y:S01]  /*0f70*/  CS2R R18, SRZ ;  /* 0x0000000000127805 */ /* 0x000fe2000001ff00 */
[----:B------:R-:W-:Y:S01]  /*0f80*/  IMAD.MOV.U32 R68, RZ, RZ, RZ ;  /* 0x000000ffff447224 */ /* 0x000fe200078e00ff */
        /* <DEDUP_REMOVED lines=9> */
[----:B------:R-:W-:Y:S01]  /*1020*/  MOV R84, RZ ;  /* 0x000000ff00547202 */ /* 0x000fe20000000f00 */
[----:B------:R-:W-:Y:S01]  /*1030*/  IMAD.MOV.U32 R24, RZ, RZ, RZ ;  /* 0x000000ffff187224 */ /* 0x000fe200078e00ff */
[----:B------:R-:W-:Y:S02]  /*1040*/  CS2R R86, SRZ ;  /* 0x0000000000567805 */ /* 0x000fe4000001ff00 */
[----:B------:R-:W-:Y:S01]  /*1050*/  CS2R R82, SRZ ;  /* 0x0000000000527805 */ /* 0x000fe2000001ff00 */
[----:B------:R-:W-:Y:S02]  /*1060*/  IMAD.MOV.U32 R29, RZ, RZ, RZ ;  /* 0x000000ffff1d7224 */ /* 0x000fe400078e00ff */
[----:B------:R-:W-:Y:S01]  /*1070*/  IMAD.MOV.U32 R81, RZ, RZ, RZ ;  /* 0x000000ffff517224 */ /* 0x000fe200078e00ff */
[----:B------:R-:W-:Y:S06]  /*1080*/  @!P1 BRA `(.L_x_10) ;  /* 0x00000084005c9947 */ /* 0x000fec0003800000 */
[----:B------:R-:W-:Y:S01]  /*1090*/  SHF.R.S32.HI R17, RZ, 0x1f, R16 ;  /* 0x0000001fff117819 */ /* 0x000fe20000011410 */
[----:B------:R-:W0:Y:S01]  /*10a0*/  S2UR UR42, SR_CgaCtaId ;  /* 0x00000000002a79c3 */ /* 0x000e220000008800 */
[----:B------:R-:W-:Y:S02]  /*10b0*/  UMOV UR36, 0x400 ;  /* 0x0000040000247882 */ /* 0x000fe40000000000 */
[----:B------:R-:W-:-:S04]  /*10c0*/  LEA.HI R17, R17, R16, RZ, 0x7 ;  /* 0x0000001011117211 */ /* 0x000fc800078f38ff */
[----:B------:R-:W-:-:S06]  /*10d0*/  SHF.R.S32.HI R0, RZ, 0x7, R17 ;  /* 0x00000007ff007819 */ /* 0x000fcc0000011411 */
[----:B------:R-:W1:Y:S01]  /*10e0*/  SHFL.IDX PT, R0, R0, RZ, 0x1f ;  /* 0x00001fff00007589 */ /* 0x000e6200000e0000 */
[----:B0-----:R-:W-:-:S04]  /*10f0*/  ULEA UR36, UR42, UR36, 0x18 ;  /* 0x000000242a247291 */ /* 0x001fc8000f8ec03f */
[----:B------:R-:W-:-:S04]  /*1100*/  UIADD3 UR5, UR36, 0x14400, URZ ;  /* 0x0001440024057890 */ /* 0x000fc8000fffe03f */
[----:B------:R-:W-:Y:S01]  /*1110*/  ULOP3.LUT UP0, URZ, UR5, 0x9f, URZ, 0xc0, !UPT ;  /* 0x0000009f053f7892 */ /* 0x000fe2000f80c03f */
[----:B-1----:R-:W-:-:S05]  /*1120*/  R2UR UR49, R0 ;  /* 0x00000000003172ca */ /* 0x002fca00000e0000 */
[----:B------:R-:W-:-:S08]  /*1130*/  PLOP3.LUT P0, PT, PT, PT, UP0, 0x80, 0x0 ;  /* 0x000000000000781c */ /* 0x000fd00003f0f008 */
[----:B------:R-:W-:-:S04]  /*1140*/  ULEA.HI UR4, UR49, UR49, URZ, 0x1 ;  /* 0x0000003131047291 */ /* 0x000fc8000f8f083f */
[----:B------:R-:W-:-:S04]  /*1150*/  ULOP3.LUT UR4, UR4, 0x3e, URZ, 0xc0, !UPT ;  /* 0x0000003e04047892 */ /* 0x000fc8000f8ec03f */
[----:B------:R-:W-:-:S04]  /*1160*/  UIADD3 UR4, UR49, -UR4, URZ ;  /* 0x8000000431047290 */ /* 0x000fc8000fffe03f */
[----:B------:R-:W-:-:S04]  /*1170*/  ULEA UR4, UR4, UR5, 0xc ;  /* 0x0000000504047291 */ /* 0x000fc8000f8e603f */
[----:B------:R-:W-:-:S04]  /*1180*/  USHF.R.U32.HI UR4, URZ, 0x4, UR4 ;  /* 0x000000043f047899 */ /* 0x000fc80008011604 */
[----:B------:R-:W-:Y:S01]  /*1190*/  ULOP3.LUT UR40, UR4, 0x3fff, URZ, 0xc0, !UPT ;  /* 0x00003fff04287892 */ /* 0x000fe2000f8ec03f */
[----:B------:R-:W-:Y:S11]  /*11a0*/  @!P0 BRA `(.L_x_11) ;  /* 0x0000000000408947 */ /* 0x000ff60003800000 */
[----:B------:R-:W-:Y:S01]  /*11b0*/  MOV R0, 0x0 ;  /* 0x0000000000007802 */ /* 0x000fe20000000f00 */
[----:B------:R-:W-:Y:S01]  /*11c0*/  ULDC.64 UR4, c[0x4][0xc8] ;  /* 0x0100320000047ab9 */ /* 0x000fe20000000a00 */
[----:B------:R-:W-:Y:S01]  /*11d0*/  ULDC.64 UR6, c[0x4][0x38] ;  /* 0x01000e0000067ab9 */ /* 0x000fe20000000a00 */
[----:B------:R-:W-:Y:S01]  /*11e0*/  IMAD.U32 R4, RZ, RZ, UR4 ;  /* 0x00000004ff047e24 */ /* 0x000fe2000f8e00ff */
[----:B------:R0:W1:Y:S01]  /*11f0*/  LDC.64 R14, c[0x4][R0] ;  /* 0x01000000000e7b82 */ /* 0x0000620000000a00 */
[----:B------:R-:W-:Y:S01]  /*1200*/  IMAD.U32 R5, RZ, RZ, UR5 ;  /* 0x00000005ff057e24 */ /* 0x000fe2000f8e00ff */
[----:B------:R-:W-:Y:S01]  /*1210*/  ULDC.64 UR4, c[0x4][0xd0] ;  /* 0x0100340000047ab9 */ /* 0x000fe20000000a00 */
[----:B------:R-:W-:Y:S01]  /*1220*/  IMAD.U32 R10, RZ, RZ, UR6 ;  /* 0x00000006ff0a7e24 */ /* 0x000fe2000f8e00ff */
[----:B------:R-:W-:Y:S01]  /*1230*/  MOV R6, UR4 ;  /* 0x0000000400067c02 */ /* 0x000fe20008000f00 */
[----:B------:R-:W-:Y:S01]  /*1240*/  IMAD.U32 R7, RZ, RZ, UR5 ;  /* 0x00000005ff077e24 */ /* 0x000fe2000f8e00ff */
[----:B------:R-:W-:Y:S01]  /*1250*/  MOV R13, RZ ;  /* 0x000000ff000d7202 */ /* 0x000fe20000000f00 */
[----:B------:R-:W-:-:S02]  /*1260*/  IMAD.U32 R11, RZ, RZ, UR7 ;  /* 0x00000007ff0b7e24 */ /* 0x000fc4000f8e00ff */
[----:B------:R-:W-:Y:S02]  /*1270*/  IMAD.MOV.U32 R8, RZ, RZ, 0x70 ;  /* 0x00000070ff087424 */ /* 0x000fe400078e00ff */
[----:B0-----:R-:W-:-:S07]  /*1280*/  IMAD.MOV.U32 R12, RZ, RZ, 0x1 ;  /* 0x00000001ff0c7424 */ /* 0x001fce00078e00ff */
[----:B------:R-:W-:-:S07]  /*1290*/  LEPC R20, `(.L_x_11) ;  /* 0x000000001014794e */ /* 0x000fce0000000000 */
[----:B-1----:R-:W-:Y:S05]  /*12a0*/  CALL.ABS.NOINC R14 ;  /* 0x000000000e007343 */ /* 0x002fea0003c00000 */
.L_x_11:
[----:B------:R-:W-:Y:S01]  /*12b0*/  ULDC.64 UR6, c[0x0][0x990] ;  /* 0x0002640000067ab9 */ /* 0x000fe20000000a00 */
[----:B------:R-:W-:Y:S01]  /*12c0*/  ULDC.64 UR4, c[0x0][0x998] ;  /* 0x0002660000047ab9 */ /* 0x000fe20000000a00 */
[----:B------:R-:W-:Y:S01]  /*12d0*/  UISETP.NE.U32.AND UP0, UPT, UR6, URZ, UPT ;  /* 0x0000003f0600728c */ /* 0x000fe2000bf05070 */
[----:B------:R-:W-:Y:S01]  /*12e0*/  IMAD.MOV.U32 R3, RZ, RZ, 0x3f800000 ;  /* 0x3f800000ff037424 */ /* 0x000fe200078e00ff */
[----:B------:R-:W-:Y:S01]  /*12f0*/  UISETP.NE.U32.AND UP1, UPT, UR4, URZ, UPT ;  /* 0x0000003f0400728c */ /* 0x000fe2000bf25070 */
[----:B------:R-:W-:Y:S01]  /*1300*/  IMAD.MOV.U32 R0, RZ, RZ, 0x3f800000 ;  /* 0x3f800000ff007424 */ /* 0x000fe200078e00ff */
[----:B------:R-:W-:Y:S02]  /*1310*/  UISETP.NE.AND.EX UP0, UPT, UR7, URZ, UPT, UP0 ;  /* 0x0000003f0700728c */ /* 0x000fe4000bf05300 */
[----:B------:R-:W-:-:S04]  /*1320*/  UISETP.NE.AND.EX UP1, UPT, UR5, URZ, UPT, UP1 ;  /* 0x0000003f0500728c */ /* 0x000fc8000bf25310 */
[----:B------:R-:W-:Y:S02]  /*1330*/  PLOP3.LUT P0, PT, PT, PT, UP0, 0x80, 0x0 ;  /* 0x000000000000781c */ /* 0x000fe40003f0f008 */
[----:B------:R-:W-:-:S03]  /*1340*/  PLOP3.LUT P1, PT, PT, PT, UP1, 0x80, 0x0 ;  /* 0x000000000000781c */ /* 0x000fc60003f2f018 */
[----:B------:R-:W-:Y:S01]  /*1350*/  @UP0 ULDC.64 UR12, c[0x0][0x9a8] ;  /* 0x00026a00000c0ab9 */ /* 0x000fe20000000a00 */
[----:B------:R-:W-:Y:S01]  /*1360*/  @UP0 ULDC.64 UR16, c[0x0][0x9b0] ;  /* 0x00026c0000100ab9 */ /* 0x000fe20000000a00 */
[----:B------:R-:W-:Y:S01]  /*1370*/  @UP1 ULDC.64 UR14, c[0x0][0x9b8] ;  /* 0x00026e00000e1ab9 */ /* 0x000fe20000000a00 */
[----:B------:R-:W-:Y:S02]  /*1380*/  @UP0 UIMAD UR8, UR37, UR12, URZ ;  /* 0x0000000c250802a4 */ /* 0x000fe4000f8e023f */
[----:B------:R-:W-:Y:S02]  /*1390*/  @UP0 UIMAD.WIDE.U32 UR10, UR48, UR12, URZ ;  /* 0x0000000c300a02a5 */ /* 0x000fe4000f8e003f */
[----:B------:R-:W-:Y:S02]  /*13a0*/  @UP1 UIMAD UR12, UR37, UR14, URZ ;  /* 0x0000000e250c12a4 */ /* 0x000fe4000f8e023f */
[----:B------:R-:W-:Y:S02]  /*13b0*/  @UP0 UIMAD UR13, UR48, UR13, UR8 ;  /* 0x0000000d300d02a4 */ /* 0x000fe4000f8e0208 */
[----:B------:R-:W-:-:S02]  /*13c0*/  @UP1 UIMAD.WIDE.U32 UR8, UR48, UR14, URZ ;  /* 0x0000000e300812a5 */ /* 0x000fc4000f8e003f */
[----:B------:R-:W-:Y:S02]  /*13d0*/  @UP1 UIMAD UR14, UR48, UR15, UR12 ;  /* 0x0000000f300e12a4 */ /* 0x000fe4000f8e020c */
[----:B------:R-:W-:Y:S02]  /*13e0*/  @UP0 USHF.R.S32.HI UR12, URZ, 0x1f, UR50 ;  /* 0x0000001f3f0c0899 */ /* 0x000fe40008011432 */
[----:B------:R-:W-:Y:S01]  /*13f0*/  @UP1 USHF.R.S32.HI UR15, URZ, 0x1f, UR50 ;  /* 0x0000001f3f0f1899 */ /* 0x000fe20008011432 */
[----:B------:R-:W-:Y:S01]  /*1400*/  @UP1 ULDC.64 UR18, c[0x0][0x9c0] ;  /* 0x0002700000121ab9 */ /* 0x000fe20000000a00 */
[----:B------:R-:W-:Y:S02]  /*1410*/  @UP0 UIADD3 UR11, UR11, UR13, URZ ;  /* 0x0000000d0b0b0290 */ /* 0x000fe4000fffe03f */
[----:B------:R-:W-:Y:S02]  /*1420*/  @UP0 UIMAD UR12, UR12, UR16, URZ ;  /* 0x000000100c0c02a4 */ /* 0x000fe4000f8e023f */
[----:B------:R-:W-:-:S02]  /*1430*/  @UP1 UIMAD UR13, UR15, UR18, URZ ;  /* 0x000000120f0d12a4 */ /* 0x000fc4000f8e023f */
[----:B------:R-:W-:Y:S02]  /*1440*/  @UP1 UIADD3 UR9, UR9, UR14, URZ ;  /* 0x0000000e09091290 */ /* 0x000fe4000fffe03f */
[----:B------:R-:W-:Y:S02]  /*1450*/  @UP0 UIMAD UR12, UR50, UR17, UR12 ;  /* 0x00000011320c02a4 */ /* 0x000fe4000f8e020c */
[----:B------:R-:W-:Y:S02]  /*1460*/  @UP0 UIMAD.WIDE.U32 UR10, UR50, UR16, UR10 ;  /* 0x00000010320a02a5 */ /* 0x000fe4000f8e000a */
[----:B------:R-:W-:Y:S02]  /*1470*/  @UP1 UIMAD UR13, UR50, UR19, UR13 ;  /* 0x00000013320d12a4 */ /* 0x000fe4000f8e020d */
[----:B------:R-:W-:Y:S02]  /*1480*/  @UP1 UIMAD.WIDE.U32 UR8, UR50, UR18, UR8 ;  /* 0x00000012320812a5 */ /* 0x000fe4000f8e0008 */
[----:B------:R-:W-:-:S02]  /*1490*/  @UP0 UIADD3 UR11, UR11, UR12, URZ ;  /* 0x0000000c0b0b0290 */ /* 0x000fc4000fffe03f */
[----:B------:R-:W-:Y:S02]  /*14a0*/  @UP0 ULEA UR6, UP2, UR10, UR6, 0x2 ;  /* 0x000000060a060291 */ /* 0x000fe4000f84103f */
[----:B------:R-:W-:Y:S02]  /*14b0*/  @UP1 UIADD3 UR9, UR9, UR13, URZ ;  /* 0x0000000d09091290 */ /* 0x000fe4000fffe03f */
[----:B------:R-:W-:Y:S02]  /*14c0*/  @UP1 ULEA UR4, UP3, UR8, UR4, 0x2 ;  /* 0x0000000408041291 */ /* 0x000fe4000f86103f */
[----:B------:R-:W-:Y:S01]  /*14d0*/  @UP0 ULEA.HI.X UR7, UR10, UR7, UR11, 0x2, UP2 ;  /* 0x000000070a070291 */ /* 0x000fe200090f140b */
[----:B------:R-:W-:Y:S01]  /*14e0*/  IMAD.U32 R4, RZ, RZ, UR6 ;  /* 0x00000006ff047e24 */ /* 0x000fe2000f8e00ff */
[----:B------:R-:W-:Y:S02]  /*14f0*/  @UP1 ULEA.HI.X UR5, UR8, UR5, UR9, 0x2, UP3 ;  /* 0x0000000508051291 */ /* 0x000fe400098f1409 */
[----:B------:R-:W-:Y:S01]  /*1500*/  IMAD.U32 R6, RZ, RZ, UR4 ;  /* 0x00000004ff067e24 */ /* 0x000fe2000f8e00ff */
[----:B------:R-:W-:Y:S01]  /*1510*/  SHF.L.U32 R8, RZ, 0x1f, RZ ;  /* 0x0000001fff087819 */ /* 0x000fe200000006ff */
[----:B------:R-:W-:Y:S01]  /*1520*/  IMAD.U32 R5, RZ, RZ, UR7 ;  /* 0x00000007ff057e24 */ /* 0x000fe2000f8e00ff */
[----:B------:R-:W-:Y:S01]  /*1530*/  ULDC UR4, c[0x0][0x9d8] ;  /* 0x0002760000047ab9 */ /* 0x000fe20000000800 */
[----:B------:R-:W-:-:S03]  /*1540*/  MOV R7, UR5 ;  /* 0x0000000500077c02 */ /* 0x000fc60008000f00 */
[----:B------:R-:W2:Y:S04]  /*1550*/  @P0 LDG.E R3, desc[UR54][R4.64] ;  /* 0x0000003604030981 */ /* 0x000ea8000c1e1900 */
[----:B------:R-:W2:Y:S01]  /*1560*/  @P1 LDG.E R0, desc[UR54][R6.64] ;  /* 0x0000003606001981 */ /* 0x000ea2000c1e1900 */
[----:B------:R-:W0:Y:S01]  /*1570*/  SYNCS.PHASECHK.TRANS64.TRYWAIT P0, [UR36+0x29800], R8 ;  /* 0x02980008ff0075a7 */ /* 0x000e220008000164 */
[----:B--2---:R-:W-:-:S04]  /*1580*/  FMUL.FTZ R0, R3, R0 ;  /* 0x0000000003007220 */ /* 0x004fc80000410000 */
[----:B------:R-:W-:Y:S01]  /*1590*/  FMUL.FTZ R0, R0, UR4 ;  /* 0x0000000400007c20 */ /* 0x000fe20008410000 */
[----:B0-----:R-:W-:Y:S06]  /*15a0*/  @!P0 BRA `(.L_x_12) ;  /* 0x000000f000488947 */ /* 0x001fec0003800000 */
.L_x_98:
[----:B------:R-:W-:-:S06]  /*15b0*/  ULOP3.LUT UR4, UR39, 0x1, URZ, 0xfc, !UPT ;  /* 0x0000000127047892 */ /* 0x000fcc000f8efc3f */
[----:B0-----:R-:W-:-:S05]  /*15c0*/  IMAD.U32 R3, RZ, RZ, UR4 ;  /* 0x00000004ff037e24 */ /* 0x001fca000f8e00ff */
[----:B------:R-:W-:-:S13]  /*15d0*/  ISETP.NE.AND P0, PT, R3, 0x3, PT ;  /* 0x000000030300780c */ /* 0x000fda0003f05270 */
[----:B------:R-:W-:Y:S05]  /*15e0*/  @!P0 BRA `(.L_x_13) ;  /* 0x0000000000048947 */ /* 0x000fea0003800000 */
[----:B------:R-:W-:Y:S01]  /*15f0*/  BPT.TRAP 0x1 ;  /* 0x000000040000795c */ /* 0x000fe20000300000 */
.L_x_13:
[----:B------:R0:W1:Y:S01]  /*1600*/  SYNCS.PHASECHK.TRANS64.TRYWAIT P1, [UR36+0x29830], R8 ;  /* 0x02983008ff0075a7 */ /* 0x0000620008020164 */
[----:B------:R-:W-:Y:S05]  /*1610*/  @!P0 BRA `(.L_x_14) ;  /* 0x0000000000048947 */ /* 0x000fea0003800000 */
[----:B------:R-:W-:Y:S01]  /*1620*/  BPT.TRAP 0x1 ;  /* 0x000000040000795c */ /* 0x000fe20000300000 */
.L_x_14:
[----:B------:R-:W-:Y:S02]  /*1630*/  IMAD.U32 R4, RZ, RZ, UR40 ;  /* 0x00000028ff047e24 */ /* 0x000fe4000f8e00ff */
[----:B------:R-:W-:Y:S01]  /*1640*/  IMAD.MOV.U32 R3, RZ, RZ, RZ ;  /* 0x000000ffff037224 */ /* 0x000fe200078e00ff */
[----:B-1----:R-:W-:Y:S06]  /*1650*/  @P1 BRA `(.L_x_15) ;  /* 0x0000000000081947 */ /* 0x002fec0003800000 */
[----:B------:R-:W1:Y:S02]  /*1660*/  SYNCS.PHASECHK.TRANS64.TRYWAIT P1, [UR36+0x29830], R8 ;  /* 0x02983008ff0075a7 */ /* 0x000e640008020164 */
[----:B-1----:R-:W-:Y:S05]  /*1670*/  @!P1 BRA `(.L_x_16) ;  /* 0x000000f0002c9947 */ /* 0x002fea0003800000 */
.L_x_15:
[----:B------:R-:W-:Y:S05]  /*1680*/  WARPSYNC.ALL ;  /* 0x0000000000007948 */ /* 0x000fea0003800000 */
[----:B------:R-:W-:Y:S01]  /*1690*/  IMAD.MOV.U32 R25, RZ, RZ, RZ ;  /* 0x000000ffff197224 */ /* 0x000fe200078e00ff */
[----:B------:R-:W-:Y:S01]  /*16a0*/  LOP3.LUT R4, R4, 0x10000, RZ, 0xfc, !PT ;  /* 0x0001000004047812 */ /* 0x000fe200078efcff */
[----:B-1----:R-:W-:Y:S01]  /*16b0*/  IMAD.MOV.U32 R5, RZ, RZ, -0x7fffffe0 ;  /* 0x80000020ff057424 */ /* 0x002fe200078e00ff */
[----:B------:R-:W-:-:S04]  /*16c0*/  UIADD3 UR4, UR36, 0x1a400, URZ ;  /* 0x0001a40024047890 */ /* 0x000fc8000fffe03f */
[C---:B------:R-:W-:Y:S01]  /*16d0*/  R2UR UR5, R5.reuse ;  /* 0x00000000050572ca */ /* 0x040fe200000e0000 */
[----:B------:R-:W-:Y:S01]  /*16e0*/  WARPGROUP.ARRIVE ;  /* 0x00000000000079c5 */ /* 0x000fe20000000000 */
[----:B------:R-:W-:Y:S01]  /*16f0*/  UMOV UR7, 0x80000020 ;  /* 0x8000002000077882 */ /* 0x000fe20000000000 */
[----:B------:R-:W-:Y:S01]  /*1700*/  USHF.R.U32.HI UR6, URZ, 0x4, UR4 ;  /* 0x000000043f067899 */ /* 0x000fe20008011604 */
[C---:B------:R-:W-:Y:S01]  /*1710*/  R2UR UR8, R4.reuse ;  /* 0x00000000040872ca */ /* 0x040fe200000e0000 */
[----:B------:R-:W-:Y:S01]  /*1720*/  UMOV UR11, 0x80000020 ;  /* 0x80000020000b7882 */ /* 0x000fe20000000000 */
[C---:B------:R-:W-:Y:S01]  /*1730*/  R2UR UR4, R4.reuse ;  /* 0x00000000040472ca */ /* 0x040fe200000e0000 */
[----:B------:R-:W-:Y:S01]  /*1740*/  ULOP3.LUT UR6, UR6, 0x3fff, URZ, 0xc0, !UPT ;  /* 0x00003fff06067892 */ /* 0x000fe2000f8ec03f */
[C---:B------:R-:W-:Y:S01]  /*1750*/  R2UR UR9, R5.reuse ;  /* 0x00000000050972ca */ /* 0x040fe200000e0000 */
[----:B------:R-:W-:Y:S01]  /*1760*/  UMOV UR15, 0x80000020 ;  /* 0x80000020000f7882 */ /* 0x000fe20000000000 */
[C---:B------:R-:W-:Y:S01]  /*1770*/  R2UR UR12, R4.reuse ;  /* 0x00000000040c72ca */ /* 0x040fe200000e0000 */
[----:B------:R-:W-:Y:S01]  /*1780*/  ULOP3.LUT UR52, UR6, 0x10000, URZ, 0xfc, !UPT ;  /* 0x0001000006347892 */ /* 0x000fe2000f8efc3f */
[C---:B------:R-:W-:Y:S01]  /*1790*/  R2UR UR13, R5.reuse ;  /* 0x00000000050d72ca */ /* 0x040fe200000e0000 */
[----:B------:R-:W-:Y:S01]  /*17a0*/  UMOV UR19, 0x80000020 ;  /* 0x8000002000137882 */ /* 0x000fe20000000000 */
[C---:B------:R-:W-:Y:S01]  /*17b0*/  R2UR UR16, R4.reuse ;  /* 0x00000000041072ca */ /* 0x040fe200000e0000 */
[----:B------:R-:W-:Y:S01]  /*17c0*/  UIADD3 UR10, UR52, 0x80, URZ ;  /* 0x00000080340a7890 */ /* 0x000fe2000fffe03f */
[C---:B------:R-:W-:Y:S01]  /*17d0*/  R2UR UR17, R5.reuse ;  /* 0x00000000051172ca */ /* 0x040fe200000e0000 */
[----:B------:R-:W-:Y:S01]  /*17e0*/  UIADD3 UR14, UR52, 0x100, URZ ;  /* 0x00000100340e7890 */ /* 0x000fe2000fffe03f */
[----:B------:R-:W-:Y:S01]  /*17f0*/  R2UR UR20, R4 ;  /* 0x00000000041472ca */ /* 0x000fe200000e0000 */
[----:B------:R-:W-:Y:S01]  /*1800*/  UMOV UR6, UR52 ;  /* 0x0000003400067c82 */ /* 0x000fe20008000000 */
[----:B------:R-:W-:Y:S01]  /*1810*/  UIADD3 UR18, UR52, 0x180, URZ ;  /* 0x0000018034127890 */ /* 0x000fe2000fffe03f */
[----:B------:R-:W-:Y:S01]  /*1820*/  QGMMA.64x32x32.F32.E4M3.E4M3 R92, gdesc[UR4], RZ, !UPT, gsb0 ;  /* 0x00600000045c79f3 */ /* 0x000fe2000c0008ff */
[----:B------:R-:W-:Y:S01]  /*1830*/  R2UR UR21, R5 ;  /* 0x00000000051572ca */ /* 0x000fe200000e0000 */
[----:B------:R-:W-:Y:S01]  /*1840*/  UIADD3 UR22, UR52, 0x200, URZ ;  /* 0x0000020034167890 */ /* 0x000fe2000fffe03f */
[----:B------:R-:W-:Y:S01]  /*1850*/  UMOV UR23, 0x80000020 ;  /* 0x8000002000177882 */ /* 0x000fe20000000000 */
[----:B------:R-:W-:Y:S01]  /*1860*/  UIADD3 UR26, UR52, 0x2, URZ ;  /* 0x00000002341a7890 */ /* 0x000fe2000fffe03f */
[----:B------:R-:W-:Y:S01]  /*1870*/  UMOV UR25, 0x80000020 ;  /* 0x8000002000197882 */ /* 0x000fe20000000000 */
[----:B------:R-:W-:Y:S01]  /*1880*/  UMOV UR27, 0x80000020 ;  /* 0x80000020001b7882 */ /* 0x000fe20000000000 */
[----:B------:R-:W-:Y:S01]  /*1890*/  UIADD3 UR6, UR52, 0x82, URZ ;  /* 0x0000008234067890 */ /* 0x000fe2000fffe03f */
[----:B------:R-:W-:Y:S01]  /*18a0*/  UMOV UR5, UR25 ;  /* 0x0000001900057c82 */ /* 0x000fe20008000000 */
[----:B------:R-:W-:Y:S01]  /*18b0*/  UMOV UR7, 0x80000020 ;  /* 0x8000002000077882 */ /* 0x000fe20000000000 */
[----:B------:R-:W-:Y:S01]  /*18c0*/  UIADD3 UR30, UR52, 0x280, URZ ;  /* 0x00000280341e7890 */ /* 0x000fe2000fffe03f */
[----:B------:R-:W-:Y:S01]  /*18d0*/  UMOV UR29, 0x80000020 ;  /* 0x80000020001d7882 */ /* 0x000fe20000000000 */
[----:B------:R-:W-:Y:S01]  /*18e0*/  UMOV UR31, 0x80000020 ;  /* 0x80000020001f7882 */ /* 0x000fe20000000000 */
[----:B------:R-:W-:Y:S01]  /*18f0*/  UIADD3 UR34, UR52, 0x282, URZ ;  /* 0x0000028234227890 */ /* 0x000fe2000fffe03f */
[----:B------:R-:W-:Y:S01]  /*1900*/  UMOV UR33, 0x80000020 ;  /* 0x8000002000217882 */ /* 0x000fe20000000000 */
[----:B------:R-:W-:Y:S01]  /*1910*/  UMOV UR35, 0x80000020 ;  /* 0x8000002000237882 */ /* 0x000fe20000000000 */
[----:B------:R-:W-:Y:S01]  /*1920*/  UMOV UR41, 0x80000020 ;  /* 0x8000002000297882 */ /* 0x000fe20000000000 */
[----:B------:R-:W-:Y:S01]  /*1930*/  UIADD3 UR46, UR52, 0x502, URZ ;  /* 0x00000502342e7890 */ /* 0x000fe2000fffe03f */
[----:B------:R-:W-:Y:S01]  /*1940*/  UMOV UR45, 0x80000020 ;  /* 0x80000020002d7882 */ /* 0x000fe20000000000 */
[----:B------:R-:W-:Y:S01]  /*1950*/  UMOV UR47, 0x80000020 ;  /* 0x80000020002f7882 */ /* 0x000fe20000000000 */
[----:B------:R-:W-:-:S02]  /*1960*/  WARPGROUP.DEPBAR.LE gsb0, 0x0 ;  /* 0x00008000000079c5 */ /* 0x000fc40000010000 */
[----:B------:R-:W-:-:S06]  /*1970*/  WARPGROUP.ARRIVE ;  /* 0x00000000000079c5 */ /* 0x000fcc0000000000 */
[----:B------:R-:W-:Y:S01]  /*1980*/  QGMMA.64x32x32.F32.E4M3.E4M3 R76, gdesc[UR8], RZ, !UPT, gsb0 ;  /* 0x00600000084c79f3 */ /* 0x000fe2000c0008ff */
[----:B------:R-:W-:Y:S01]  /*1990*/  UIADD3 UR10, UR52, 0x102, URZ ;  /* 0x00000102340a7890 */ /* 0x000fe2000fffe03f */
[----:B------:R-:W-:Y:S01]  /*19a0*/  UMOV UR9, UR25 ;  /* 0x0000001900097c82 */ /* 0x000fe20008000000 */
[----:B------:R-:W-:Y:S01]  /*19b0*/  UMOV UR11, 0x80000020 ;  /* 0x80000020000b7882 */ /* 0x000fe20000000000 */
[----:B------:R-:W-:Y:S02]  /*19c0*/  WARPGROUP.DEPBAR.LE gsb0, 0x0 ;  /* 0x00008000000079c5 */ /* 0x000fe40000010000 */
        /* <DEDUP_REMOVED lines=8> */
[----:B------:R-:W-:-:S13]  /*1a50*/  R2UR UR16, R4 ;  /* 0x00000000041072ca */ /* 0x000fda00000e0000 */
[----:B------:R-:W-:Y:S02]  /*1a60*/  UIADD3 UR24, UR16, 0x2, URZ ;  /* 0x0000000210187890 */ /* 0x000fe4000fffe03f */
[----:B------:R-:W-:Y:S02]  /*1a70*/  UIADD3 UR28, UR16, 0x200, URZ ;  /* 0x00000200101c7890 */ /* 0x000fe4000fffe03f */
[----:B------:R-:W-:Y:S02]  /*1a80*/  UIADD3 UR32, UR16, 0x202, URZ ;  /* 0x0000020210207890 */ /* 0x000fe4000fffe03f */
[----:B------:R-:W-:Y:S01]  /*1a90*/  UIADD3 UR40, UR16, 0x400, URZ ;  /* 0x0000040010287890 */ /* 0x000fe2000fffe03f */
[----:B------:R-:W-:Y:S01]  /*1aa0*/  UMOV UR4, UR24 ;  /* 0x0000001800047c82 */ /* 0x000fe20008000000 */
[----:B------:R-:W-:Y:S01]  /*1ab0*/  UMOV UR8, UR24 ;  /* 0x0000001800087c82 */ /* 0x000fe20008000000 */
[----:B------:R-:W-:-:S04]  /*1ac0*/  UIADD3 UR44, UR16, 0x402, URZ ;  /* 0x00000402102c7890 */ /* 0x000fc8000fffe03f */
[----:B------:R-:W-:Y:S01]  /*1ad0*/  UMOV UR12, UR40 ;  /* 0x00000028000c7c82 */ /* 0x000fe20008000000 */
[----:B------:R-:W-:Y:S02]  /*1ae0*/  WARPGROUP.DEPBAR.LE gsb0, 0x0 ;  /* 0x00008000000079c5 */ /* 0x000fe40000010000 */
[----:B------:R-:W-:-:S06]  /*1af0*/  WARPGROUP.ARRIVE ;  /* 0x00000000000079c5 */ /* 0x000fcc0000000000 */
[----:B------:R-:W-:Y:S03]  /*1b00*/  QGMMA.64x32x32.F32.E4M3.E4M3 R28, gdesc[UR20], RZ, !UPT, gsb0 ;  /* 0x00600000141c79f3 */ /* 0x000fe6000c0008ff */
[----:B------:R-:W-:Y:S02]  /*1b10*/  WARPGROUP.DEPBAR.LE gsb0, 0x0 ;  /* 0x00008000000079c5 */ /* 0x000fe40000010000 */
[----:B------:R-:W-:-:S06]  /*1b20*/  WARPGROUP.ARRIVE ;  /* 0x00000000000079c5 */ /* 0x000fcc0000000000 */
[----:B------:R-:W-:Y:S01]  /*1b30*/  QGMMA.64x32x32.F32.E4M3.E4M3 R92, gdesc[UR24], R92, gsb0 ;  /* 0x00600000185c79f3 */ /* 0x000fe2000800085c */
[----:B------:R-:W-:Y:S01]  /*1b40*/  UIADD3 UR26, UR52, 0x182, URZ ;  /* 0x00000182341a7890 */ /* 0x000fe2000fffe03f */
[----:B------:R-:W-:Y:S01]  /*1b50*/  UMOV UR27, 0x80000020 ;  /* 0x80000020001b7882 */ /* 0x000fe20000000000 */
[----:B------:R-:W-:Y:S02]  /*1b60*/  WARPGROUP.DEPBAR.LE gsb0, 0x0 ;  /* 0x00008000000079c5 */ /* 0x000fe40000010000 */
[----:B------:R-:W-:-:S06]  /*1b70*/  WARPGROUP.ARRIVE ;  /* 0x00000000000079c5 */ /* 0x000fcc0000000000 */
[----:B------:R-:W-:Y:S01]  /*1b80*/  QGMMA.64x32x32.F32.E4M3.E4M3 R76, gdesc[UR4], R76, gsb0 ;  /* 0x00600000044c79f3 */ /* 0x000fe2000800084c */
[----:B------:R-:W-:Y:S02]  /*1b90*/  UIADD3 UR4, UR52, 0x202, URZ ;  /* 0x0000020234047890 */ /* 0x000fe4000fffe03f */
[----:B------:R-:W-:Y:S01]  /*1ba0*/  UIADD3 UR6, UR52, 0x300, URZ ;  /* 0x0000030034067890 */ /* 0x000fe2000fffe03f */
[----:B------:R-:W-:Y:S01]  /*1bb0*/  UMOV UR5, UR29 ;  /* 0x0000001d00057c82 */ /* 0x000fe20008000000 */
[----:B------:R-:W-:Y:S01]  /*1bc0*/  UMOV UR7, 0x80000020 ;  /* 0x8000002000077882 */ /* 0x000fe20000000000 */
[----:B------:R-:W-:Y:S02]  /*1bd0*/  WARPGROUP.DEPBAR.LE gsb0, 0x0 ;  /* 0x00008000000079c5 */ /* 0x000fe40000010000 */
[----:B------:R-:W-:-:S06]  /*1be0*/  WARPGROUP.ARRIVE ;  /* 0x00000000000079c5 */ /* 0x000fcc0000000000 */
[----:B------:R-:W-:Y:S01]  /*1bf0*/  QGMMA.64x32x32.F32.E4M3.E4M3 R60, gdesc[UR8], R60, gsb0 ;  /* 0x00600000083c79f3 */ /* 0x000fe2000800083c */
[----:B------:R-:W-:Y:S01]  /*1c00*/  UIADD3 UR10, UR52, 0x380, URZ ;  /* 0x00000380340a7890 */ /* 0x000fe2000fffe03f */
[----:B------:R-:W-:Y:S01]  /*1c10*/  UMOV UR8, UR28 ;  /* 0x0000001c00087c82 */ /* 0x000fe20008000000 */
[----:B------:R-:W-:Y:S01]  /*1c20*/  UMOV UR9, UR29 ;  /* 0x0000001d00097c82 */ /* 0x000fe20008000000 */
[----:B------:R-:W-:Y:S01]  /*1c30*/  UMOV UR11, 0x80000020 ;  /* 0x80000020000b7882 */ /* 0x000fe20000000000 */
[----:B------:R-:W-:Y:S02]  /*1c40*/  WARPGROUP.DEPBAR.LE gsb0, 0x0 ;  /* 0x00008000000079c5 */ /* 0x000fe40000010000 */
[----:B------:R-:W-:-:S06]  /*1c50*/  WARPGROUP.ARRIVE ;  /* 0x00000000000079c5 */ /* 0x000fcc0000000000 */
[----:B------:R-:W-:Y:S01]  /*1c60*/  QGMMA.64x32x32.F32.E4M3.E4M3 R44, gdesc[UR24], R44, gsb0 ;  /* 0x00600000182c79f3 */ /* 0x000fe2000800082c */
[----:B------:R-:W-:Y:S01]  /*1c70*/  UMOV UR26, UR4 ;  /* 0x00000004001a7c82 */ /* 0x000fe20008000000 */
[----:B------:R-:W-:Y:S01]  /*1c80*/  UMOV UR27, 0x80000020 ;  /* 0x80000020001b7882 */ /* 0x000fe20000000000 */
[----:B------:R-:W-:Y:S01]  /*1c90*/  UMOV UR4, UR28 ;  /* 0x0000001c00047c82 */ /* 0x000fe20008000000 */
[----:B------:R-:W-:Y:S02]  /*1ca0*/  WARPGROUP.DEPBAR.LE gsb0, 0x0 ;  /* 0x00008000000079c5 */ /* 0x000fe40000010000 */
[----:B------:R-:W-:-:S06]  /*1cb0*/  WARPGROUP.ARRIVE ;  /* 0x00000000000079c5 */ /* 0x000fcc0000000000 */
[----:B------:R-:W-:Y:S03]  /*1cc0*/  QGMMA.64x32x32.F32.E4M3.E4M3 R28, gdesc[UR24], R28, gsb0 ;  /* 0x00600000181c79f3 */ /* 0x000fe6000800081c */
        /* <DEDUP_REMOVED lines=72> */
[----:B------:R-:W-:Y:S03]  /*2150*/  QGMMA.64x32x32.F32.E4M3.E4M3 R60, gdesc[UR12], R60, gsb0 ;  /* 0x006000000c3c79f3 */ /* 0x000fe6000800083c */
[----:B------:R-:W-:Y:S02]  /*2160*/  WARPGROUP.DEPBAR.LE gsb0, 0x0 ;  /* 0x00008000000079c5 */ /* 0x000fe40000010000 */
[----:B------:R-:W-:-:S06]  /*2170*/  WARPGROUP.ARRIVE ;  /* 0x00000000000079c5 */ /* 0x000fcc0000000000 */
[----:B------:R-:W-:Y:S01]  /*2180*/  QGMMA.64x32x32.F32.E4M3.E4M3 R44, gdesc[UR4], R44, gsb0 ;  /* 0x00600000042c79f3 */ /* 0x000fe2000800082c */
[----:B------:R-:W-:Y:S01]  /*2190*/  UMOV UR4, UR40 ;  /* 0x0000002800047c82 */ /* 0x000fe20008000000 */
[----:B------:R-:W-:Y:S01]  /*21a0*/  UMOV UR5, UR41 ;  /* 0x0000002900057c82 */ /* 0x000fe20008000000 */
[----:B------:R-:W-:Y:S01]  /*21b0*/  UMOV UR6, UR8 ;  /* 0x0000000800067c82 */ /* 0x000fe20008000000 */
[----:B------:R-:W-:Y:S01]  /*21c0*/  UMOV UR7, 0x80000020 ;  /* 0x8000002000077882 */ /* 0x000fe20000000000 */
[----:B------:R-:W-:Y:S01]  /*21d0*/  UMOV UR8, UR44 ;  /* 0x0000002c00087c82 */ /* 0x000fe20008000000 */
        /* <DEDUP_REMOVED lines=16> */
[----:B------:R-:W-:Y:S02]  /*22e0*/  WARPGROUP.DEPBAR.LE gsb0, 0x0 ;  /* 0x00008000000079c5 */ /* 0x000fe40000010000 */
[----:B------:R-:W-:-:S06]  /*22f0*/  WARPGROUP.ARRIVE ;  /* 0x00000000000079c5 */ /* 0x000fcc0000000000 */
[----:B------:R-:W-:Y:S03]  /*2300*/  QGMMA.64x32x32.F32.E4M3.E4M3 R60, gdesc[UR8], R60, gsb0 ;  /* 0x00600000083c79f3 */ /* 0x000fe6000800083c */
[----:B------:R-:W-:Y:S02]  /*2310*/  WARPGROUP.DEPBAR.LE gsb0, 0x0 ;  /* 0x00008000000079c5 */ /* 0x000fe40000010000 */
[----:B------:R-:W-:-:S06]  /*2320*/  WARPGROUP.ARRIVE ;  /* 0x00000000000079c5 */ /* 0x000fcc0000000000 */
[----:B------:R-:W-:Y:S01]  /*2330*/  QGMMA.64x32x32.F32.E4M3.E4M3 R44, gdesc[UR44], R44, gsb0 ;  /* 0x006000002c2c79f3 */ /* 0x000fe2000800082c */
[----:B------:R-:W-:Y:S01]  /*2340*/  UMOV UR46, UR4 ;  /* 0x00000004002e7c82 */ /* 0x000fe20008000000 */
[----:B------:R-:W-:Y:S01]  /*2350*/  UMOV UR47, 0x80000020 ;  /* 0x80000020002f7882 */ /* 0x000fe20000000000 */
[----:B------:R-:W-:Y:S02]  /*2360*/  WARPGROUP.DEPBAR.LE gsb0, 0x0 ;  /* 0x00008000000079c5 */ /* 0x000fe40000010000 */
[----:B------:R-:W-:-:S06]  /*2370*/  WARPGROUP.ARRIVE ;  /* 0x00000000000079c5 */ /* 0x000fcc0000000000 */
[----:B------:R-:W-:Y:S03]  /*2380*/  QGMMA.64x32x32.F32.E4M3.E4M3 R28, gdesc[UR44], R28, gsb0 ;  /* 0x006000002c1c79f3 */ /* 0x000fe6000800081c */
[----:B------:R-:W-:Y:S02]  /*2390*/  WARPGROUP.DEPBAR.LE gsb0, 0x0 ;  /* 0x00008000000079c5 */ /* 0x000fe40000010000 */
[----:B------:R-:W-:Y:S05]  /*23a0*/  @!P0 BRA `(.L_x_17) ;  /* 0x0000000000048947 */ /* 0x000fea0003800000 */
[----:B------:R-:W-:Y:S01]  /*23b0*/  BPT.TRAP 0x1 ;  /* 0x000000040000795c */ /* 0x000fe20000300000 */
.L_x_17:
[----:B------:R-:W-:Y:S01]  /*23c0*/  LOP3.LUT R17, R17, 0xffffff80, RZ, 0xc0, !PT ;  /* 0xffffff8011117812 */ /* 0x000fe200078ec0ff */
[C---:B------:R-:W-:Y:S01]  /*23d0*/  FMUL.FTZ R10, R0.reuse, R94 ;  /* 0x0000005e000a7220 */ /* 0x040fe20000410000 */
[C---:B------:R-:W-:Y:S01]  /*23e0*/  FMUL.FTZ R11, R0.reuse, R95 ;  /* 0x0000005f000b7220 */ /* 0x040fe20000410000 */
[----:B------:R-:W-:Y:S01]  /*23f0*/  FMUL.FTZ R14, R0, R98 ;  /* 0x00000062000e7220 */ /* 0x000fe20000410000 */
[----:B------:R-:W-:Y:S01]  /*2400*/  IADD3 R17, R16, -R17, RZ ;  /* 0x8000001110117210 */ /* 0x000fe20007ffe0ff */
[C---:B------:R-:W-:Y:S01]  /*2410*/  FMUL.FTZ R15, R0.reuse, R99 ;  /* 0x00000063000f7220 */ /* 0x040fe20000410000 */
[C---:B------:R-:W-:Y:S01]  /*2420*/  FMUL.FTZ R24, R0.reuse, R102 ;  /* 0x0000006600187220 */ /* 0x040fe20000410000 */
[----:B------:R-:W1:Y:S01]  /*2430*/  MUFU.TANH R10, R10 ;  /* 0x0000000a000a7308 */ /* 0x000e620000002400 */
[----:B------:R-:W-:Y:S01]  /*2440*/  SHF.R.S32.HI R16, RZ, 0x1f, R17 ;  /* 0x0000001fff107819 */ /* 0x000fe20000011411 */
[C---:B------:R-:W-:Y:S01]  /*2450*/  FMUL.FTZ R6, R0.reuse, R92 ;  /* 0x0000005c00067220 */ /* 0x040fe20000410000 */
[C---:B------:R-:W-:Y:S01]  /*2460*/  FMUL.FTZ R26, R0.reuse, R103 ;  /* 0x00000067001a7220 */ /* 0x040fe20000410000 */
[----:B------:R-:W-:Y:S01]  /*2470*/  FMUL.FTZ R7, R0, R93 ;  /* 0x0000005d00077220 */ /* 0x000fe20000410000 */
[----:B------:R-:W-:Y:S01]  /*2480*/  LEA.HI R16, R16, R17, RZ, 0x2 ;  /* 0x0000001110107211 */ /* 0x000fe200078f10ff */
[C---:B------:R-:W-:Y:S01]  /*2490*/  FMUL.FTZ R93, R0.reuse, R106 ;  /* 0x0000006a005d7220 */ /* 0x040fe20000410000 */
[----:B------:R-:W-:Y:S01]  /*24a0*/  FMUL.FTZ R20, R0, R76 ;  /* 0x0000004c00147220 */ /* 0x000fe20000410000 */
[----:B------:R-:W2:Y:S01]  /*24b0*/  MUFU.TANH R11, R11 ;  /* 0x0000000b000b7308 */ /* 0x000ea20000002400 */
[----:B------:R-:W-:Y:S01]  /*24c0*/  LOP3.LUT R16, R16, 0x7ffffffc, RZ, 0xc0, !PT ;  /* 0x7ffffffc10107812 */ /* 0x000fe200078ec0ff */
[C---:B0-----:R-:W-:Y:S01]  /*24d0*/  FMUL.FTZ R8, R0.reuse, R96 ;  /* 0x0000006000087220 */ /* 0x041fe20000410000 */
[C---:B------:R-:W-:Y:S01]  /*24e0*/  FMUL.FTZ R76, R0.reuse, R84 ;  /* 0x00000054004c7220 */ /* 0x040fe20000410000 */
[C---:B------:R-:W-:Y:S01]  /*24f0*/  FMUL.FTZ R92, R0.reuse, R107 ;  /* 0x0000006b005c7220 */ /* 0x040fe20000410000 */
[----:B------:R-:W-:Y:S01]  /*2500*/  FMUL.FTZ R9, R0, R97 ;  /* 0x0000006100097220 */ /* 0x000fe20000410000 */
[----:B------:R-:W-:-:S02]  /*2510*/  IMAD.IADD R16, R17, 0x1, -R16 ;  /* 0x0000000111107824 */ /* 0x000fc400078e0a10 */
[C---:B------:R-:W-:Y:S01]  /*2520*/  FMUL.FTZ R78, R0.reuse, R78 ;  /* 0x0000004e004e7220 */ /* 0x040fe20000410000 */
[----:B------:R-:W-:Y:S01]  /*2530*/  IMAD.MOV.U32 R17, RZ, RZ, -0x2 ;  /* 0xfffffffeff117424 */ /* 0x000fe200078e00ff */
[----:B------:R-:W0:Y:S01]  /*2540*/  MUFU.TANH R14, R14 ;  /* 0x0000000e000e7308 */ /* 0x000e220000002400 */
[C---:B------:R-:W-:Y:S01]  /*2550*/  FMUL.FTZ R12, R0.reuse, R100 ;  /* 0x00000064000c7220 */ /* 0x040fe20000410000 */
[----:B------:R-:W-:Y:S01]  /*2560*/  FMUL.FTZ R79, R0, R79 ;  /* 0x0000004f004f7220 */ /* 0x000fe20000410000 */
[----:B------:R-:W-:Y:S02]  /*2570*/  IMAD R16, R16, R17, 0xa0 ;  /* 0x000000a010107424 */ /* 0x000fe400078e0211 */
[C---:B------:R-:W-:Y:S01]  /*2580*/  FMUL.FTZ R13, R0.reuse, R101 ;  /* 0x00000065000d7220 */ /* 0x040fe20000410000 */
[----:B------:R-:W-:Y:S02]  /*2590*/  IMAD.U32 R17, RZ, RZ, UR43 ;  /* 0x0000002bff117e24 */ /* 0x000fe4000f8e00ff */
[----:B------:R-:W-:Y:S01]  /*25a0*/  FMUL.FTZ R82, R0, R82 ;  /* 0x0000005200527220 */ /* 0x000fe20000410000 */
[----:B------:R-:W-:Y:S01]  /*25b0*/  VIADD R16, R16, UR51 ;  /* 0x0000003310107c36 */ /* 0x000fe20008000000 */
[----:B------:R-:W3:Y:S01]  /*25c0*/  MUFU.TANH R15, R15 ;  /* 0x0000000f000f7308 */ /* 0x000ee20000002400 */
[C---:B------:R-:W-:Y:S01]  /*25d0*/  FMUL.FTZ R18, R0.reuse, R104 ;  /* 0x0000006800127220 */ /* 0x040fe20000410000 */
[----:B------:R-:W-:Y:S01]  /*25e0*/  FMUL.FTZ R83, R0, R83 ;  /* 0x0000005300537220 */ /* 0x000fe20000410000 */
[----:B------:R-:W-:-:S02]  /*25f0*/  IMAD R17, R17, -0xa0, R16 ;  /* 0xffffff6011117824 */ /* 0x000fc400078e0210 */
[C---:B------:R-:W-:Y:S01]  /*2600*/  FMUL.FTZ R19, R0.reuse, R105 ;  /* 0x0000006900137220 */ /* 0x040fe20000410000 */
[C---:B------:R-:W-:Y:S01]  /*2610*/  FMUL.FTZ R86, R0.reuse, R86 ;  /* 0x0000005600567220 */ /* 0x040fe20000410000 */
[C---:B------:R-:W-:Y:S01]  /*2620*/  FMUL.FTZ R87, R0.reuse, R87 ;  /* 0x0000005700577220 */ /* 0x040fe20000410000 */
[C---:B------:R-:W-:Y:S01]  /*2630*/  FMUL.FTZ R21, R0.reuse, R77 ;  /* 0x0000004d00157220 */ /* 0x040fe20000410000 */
[----:B------:R-:W4:Y:S01]  /*2640*/  MUFU.TANH R24, R24 ;  /* 0x0000001800187308 */ /* 0x000f220000002400 */
[C---:B------:R-:W-:Y:S01]  /*2650*/  ISETP.GT.AND P4, PT, R17.reuse, RZ, PT ;  /* 0x000000ff1100720c */ /* 0x040fe20003f84270 */
[C---:B------:R-:W-:Y:S01]  /*2660*/  FMUL.FTZ R90, R0.reuse, R90 ;  /* 0x0000005a005a7220 */ /* 0x040fe20000410000 */
[C---:B------:R-:W-:Y:S01]  /*2670*/  ISETP.GT.AND P3, PT, R17.reuse, 0x1, PT ;  /* 0x000000011100780c */ /* 0x040fe20003f64270 */
[C---:B------:R-:W-:Y:S01]  /*2680*/  FMUL.FTZ R23, R0.reuse, R80 ;  /* 0x0000005000177220 */ /* 0x040fe20000410000 */
[----:B------:R-:W-:Y:S01]  /*2690*/  ISETP.GT.AND P2, PT, R17, 0x8, PT ;  /* 0x000000081100780c */ /* 0x000fe20003f44270 */
[----:B------:R-:W-:Y:S01]  /*26a0*/  FMUL.FTZ R91, R0, R91 ;  /* 0x0000005b005b7220 */ /* 0x000fe20000410000 */
[----:B-1----:R-:W-:Y:S01]  /*26b0*/  FSEL R84, R10, -INF , P4 ;  /* 0xff8000000a547808 */ /* 0x002fe20002000000 */
[----:B------:R-:W1:Y:S01]  /*26c0*/  MUFU.TANH R6, R6 ;  /* 0x0000000600067308 */ /* 0x000e620000002400 */
[----:B--2---:R-:W-:Y:S01]  /*26d0*/  FSEL R96, R11, -INF , P3 ;  /* 0xff8000000b607808 */ /* 0x004fe20001800000 */
[C---:B------:R-:W-:Y:S01]  /*26e0*/  FMUL.FTZ R22, R0.reuse, R81 ;  /* 0x0000005100167220 */ /* 0x040fe20000410000 */
[C---:B------:R-:W-:Y:S01]  /*26f0*/  ISETP.GT.AND P1, PT, R17.reuse, 0x9, PT ;  /* 0x000000091100780c */ /* 0x040fe20003f24270 */
[----:B------:R-:W-:Y:S01]  /*2700*/  FMUL.FTZ R80, R0, R62 ;  /* 0x0000003e00507220 */ /* 0x000fe20000410000 */
[----:B0-----:R-:W-:Y:S01]  /*2710*/  FSEL R124, R14, -INF , P2 ;  /* 0xff8000000e7c7808 */ /* 0x001fe20001000000 */
[----:B------:R-:W-:Y:S01]  /*2720*/  FMUL.FTZ R81, R0, R63 ;  /* 0x0000003f00517220 */ /* 0x000fe20000410000 */
[----:B------:R-:W-:Y:S01]  /*2730*/  FMNMX.FTZ R11, R84, R96, !PT ;  /* 0x00000060540b7209 */ /* 0x000fe20007810000 */
[----:B------:R-:W0:Y:S01]  /*2740*/  MUFU.TANH R26, R26 ;  /* 0x0000001a001a7308 */ /* 0x000e220000002400 */
[----:B------:R-:W-:Y:S01]  /*2750*/  ISETP.GT.AND P6, PT, R17, 0x10, PT ;  /* 0x000000101100780c */ /* 0x000fe20003fc4270 */
[C---:B------:R-:W-:Y:S01]  /*2760*/  FMUL.FTZ R27, R0.reuse, R85 ;  /* 0x00000055001b7220 */ /* 0x040fe20000410000 */
[----:B---3--:R-:W-:Y:S01]  /*2770*/  FSEL R130, R15, -INF , P1 ;  /* 0xff8000000f827808 */ /* 0x008fe20000800000 */
[----:B------:R-:W-:Y:S01]  /*2780*/  FMUL.FTZ R28, R0, R28 ;  /* 0x0000001c001c7220 */ /* 0x000fe20000410000 */
[----:B------:R-:W-:Y:S01]  /*2790*/  FMNMX.FTZ R11, R124, R11, !PT ;  /* 0x0000000b7c0b7209 */ /* 0x000fe20007810000 */
[----:B------:R-:W-:Y:S01]  /*27a0*/  FMUL.FTZ R66, R0, R66 ;  /* 0x0000004200427220 */ /* 0x000fe20000410000 */
[C---:B------:R-:W-:Y:S01]  /*27b0*/  ISETP.GT.AND P5, PT, R17.reuse, 0x11, PT ;  /* 0x000000111100780c */ /* 0x040fe20003fa4270 */
[----:B------:R-:W2:Y:S01]  /*27c0*/  MUFU.TANH R7, R7 ;  /* 0x0000000700077308 */ /* 0x000ea20000002400 */
[----:B----4-:R-:W-:Y:S01]  /*27d0*/  FSEL R136, R24, -INF , P6 ;  /* 0xff80000018887808 */ /* 0x010fe20003000000 */
[----:B------:R-:W-:Y:S01]  /*27e0*/  FMUL.FTZ R30, R0, R30 ;  /* 0x0000001e001e7220 */ /* 0x000fe20000410000 */
[----:B------:R-:W-:Y:S01]  /*27f0*/  FMNMX.FTZ R11, R130, R11, !PT ;  /* 0x0000000b820b7209 */ /* 0x000fe20007810000 */
[----:B------:R-:W-:Y:S01]  /*2800*/  FMUL.FTZ R67, R0, R67 ;  /* 0x0000004300437220 */ /* 0x000fe20000410000 */
[----:B-1----:R-:W-:Y:S01]  /*2810*/  FSEL R6, R6, -INF , P4 ;  /* 0xff80000006067808 */ /* 0x002fe20002000000 */
[----:B------:R-:W-:Y:S01]  /*2820*/  FMUL.FTZ R77, R0, R89 ;  /* 0x00000059004d7220 */ /* 0x000fe20000410000 */
[----:B------:R-:W-:Y:S01]  /*2830*/  ISETP.GT.AND P4, PT, R17, 0x18, PT ;  /* 0x000000181100780c */ /* 0x000fe20003f84270 */
[----:B------:R-:W1:Y:S01]  /*2840*/  MUFU.TANH R93, R93 ;  /* 0x0000005d005d7308 */ /* 0x000e620000002400 */
[----:B0-----:R-:W-:Y:S01]  /*2850*/  FSEL R138, R26, -INF , P5 ;  /* 0xff8000001a8a7808 */ /* 0x001fe20002800000 */
[----:B------:R-:W-:Y:S01]  /*2860*/  FMUL.FTZ R70, R0, R70 ;  /* 0x0000004600467220 */ /* 0x000fe20000410000 */
[----:B------:R-:W-:Y:S01]  /*2870*/  FMNMX.FTZ R11, R136, R11, !PT ;  /* 0x0000000b880b7209 */ /* 0x000fe20007810000 */
[C---:B------:R-:W-:Y:S01]  /*2880*/  FMUL.FTZ R71, R0.reuse, R71 ;  /* 0x0000004700477220 */ /* 0x040fe20000410000 */
[C---:B------:R-:W-:Y:S01]  /*2890*/  FMUL.FTZ R74, R0.reuse, R74 ;  /* 0x0000004a004a7220 */ /* 0x040fe20000410000 */
[----:B------:R-:W-:Y:S01]  /*28a0*/  FMUL.FTZ R34, R0, R34 ;  /* 0x0000002200227220 */ /* 0x000fe20000410000 */
[----:B------:R-:W-:Y:S01]  /*28b0*/  FMNMX.FTZ R11, R138, R11, !PT ;  /* 0x0000000b8a0b7209 */ /* 0x000fe20007810000 */
[----:B------:R-:W0:Y:S01]  /*28c0*/  MUFU.TANH R8, R8 ;  /* 0x0000000800087308 */ /* 0x000e220000002400 */
[----:B--2---:R-:W-:Y:S01]  /*28d0*/  FSEL R7, R7, -INF , P3 ;  /* 0xff80000007077808 */ /* 0x004fe20001800000 */
[C---:B------:R-:W-:Y:S01]  /*28e0*/  FMUL.FTZ R62, R0.reuse, R64 ;  /* 0x00000040003e7220 */ /* 0x040fe20000410000 */
[----:B------:R-:W-:Y:S01]  /*28f0*/  ISETP.GT.AND P3, PT, R17, 0x19, PT ;  /* 0x000000191100780c */ /* 0x000fe20003f64270 */
[C---:B------:R-:W-:Y:S01]  /*2900*/  FMUL.FTZ R75, R0.reuse, R75 ;  /* 0x0000004b004b7220 */ /* 0x040fe20000410000 */
[C---:B------:R-:W-:Y:S01]  /*2910*/  FMUL.FTZ R46, R0.reuse, R46 ;  /* 0x0000002e002e7220 */ /* 0x040fe20000410000 */
[C---:B------:R-:W-:Y:S01]  /*2920*/  FMUL.FTZ R38, R0.reuse, R38 ;  /* 0x0000002600267220 */ /* 0x040fe20000410000 */
[C---:B------:R-:W-:Y:S01]  /*2930*/  FMUL.FTZ R63, R0.reuse, R68 ;  /* 0x00000044003f7220 */ /* 0x040fe20000410000 */
[----:B------:R-:W2:Y:S01]  /*2940*/  MUFU.TANH R92, R92 ;  /* 0x0000005c005c7308 */ /* 0x000ea20000002400 */
[----:B-1----:R-:W-:Y:S01]  /*2950*/  FSEL R140, R93, -INF , P4 ;  /* 0xff8000005d8c7808 */ /* 0x002fe20002000000 */
[C---:B------:R-:W-:Y:S01]  /*2960*/  FMUL.FTZ R47, R0.reuse, R47 ;  /* 0x0000002f002f7220 */ /* 0x040fe20000410000 */
[C---:B------:R-:W-:Y:S01]  /*2970*/  FMUL.FTZ R42, R0.reuse, R42 ;  /* 0x0000002a002a7220 */ /* 0x040fe20000410000 */
[----:B------:R-:W-:Y:S01]  /*2980*/  FMUL.FTZ R64, R0, R69 ;  /* 0x0000004500407220 */ /* 0x000fe20000410000 */
[----:B------:R-:W-:Y:S01]  /*2990*/  FMNMX.FTZ R11, R140, R11, !PT ;  /* 0x0000000b8c0b7209 */ /* 0x000fe20007810000 */
[C---:B------:R-:W-:Y:S01]  /*29a0*/  FMUL.FTZ R50, R0.reuse, R50 ;  /* 0x0000003200327220 */ /* 0x040fe20000410000 */
[----:B------:R-:W-:Y:S01]  /*29b0*/  FMUL.FTZ R51, R0, R51 ;  /* 0x0000003300337220 */ /* 0x000fe20000410000 */
[----:B------:R-:W1:Y:S01]  /*29c0*/  MUFU.TANH R9, R9 ;  /* 0x0000000900097308 */ /* 0x000e620000002400 */
[----:B0-----:R-:W-:Y:S01]  /*29d0*/  FSEL R14, R8, -INF , P2 ;  /* 0xff800000080e7808 */ /* 0x001fe20001000000 */
[C---:B------:R-:W-:Y:S01]  /*29e0*/  FMUL.FTZ R54, R0.reuse, R54 ;  /* 0x0000003600367220 */ /* 0x040fe20000410000 */
[----:B------:R-:W-:Y:S01]  /*29f0*/  ISETP.GT.AND P2, PT, R17, 0x20, PT ;  /* 0x000000201100780c */ /* 0x000fe20003f44270 */
[C---:B------:R-:W-:Y:S01]  /*2a00*/  FMUL.FTZ R55, R0.reuse, R55 ;  /* 0x0000003700377220 */ /* 0x040fe20000410000 */
[C---:B------:R-:W-:Y:S01]  /*2a10*/  FMUL.FTZ R45, R0.reuse, R45 ;  /* 0x0000002d002d7220 */ /* 0x040fe20000410000 */
[C---:B------:R-:W-:Y:S01]  /*2a20*/  FMUL.FTZ R58, R0.reuse, R58 ;  /* 0x0000003a003a7220 */ /* 0x040fe20000410000 */
[----:B------:R-:W-:Y:S01]  /*2a30*/  FMUL.FTZ R59, R0, R59 ;  /* 0x0000003b003b7220 */ /* 0x000fe20000410000 */
[----:B------:R0:W3:Y:S01]  /*2a40*/  MUFU.TANH R94, R78 ;  /* 0x0000004e005e7308 */ /* 0x0000e20000002400 */
[----:B--2---:R-:W-:Y:S01]  /*2a50*/  FSEL R142, R92, -INF , P3 ;  /* 0xff8000005c8e7808 */ /* 0x004fe20001800000 */
[C---:B------:R-:W-:Y:S01]  /*2a60*/  FMUL.FTZ R48, R0.reuse, R48 ;  /* 0x0000003000307220 */ /* 0x040fe20000410000 */
[C---:B------:R-:W-:Y:S01]  /*2a70*/  FMUL.FTZ R49, R0.reuse, R49 ;  /* 0x0000003100317220 */ /* 0x040fe20000410000 */
[----:B------:R-:W-:Y:S01]  /*2a80*/  FMUL.FTZ R31, R0, R31 ;  /* 0x0000001f001f7220 */ /* 0x000fe20000410000 */
[----:B------:R-:W-:Y:S01]  /*2a90*/  FMNMX.FTZ R11, R142, R11, !PT ;  /* 0x0000000b8e0b7209 */ /* 0x000fe20007810000 */
[C---:B------:R-:W-:Y:S01]  /*2aa0*/  FMUL.FTZ R52, R0.reuse, R52 ;  /* 0x0000003400347220 */ /* 0x040fe20000410000 */
[C---:B------:R-:W-:Y:S01]  /*2ab0*/  FMUL.FTZ R53, R0.reuse, R53 ;  /* 0x0000003500357220 */ /* 0x040fe20000410000 */
[----:B------:R-:W2:Y:S01]  /*2ac0*/  MUFU.TANH R12, R12 ;  /* 0x0000000c000c7308 */ /* 0x000ea20000002400 */
[----:B-1----:R-:W-:Y:S01]  /*2ad0*/  FSEL R16, R9, -INF , P1 ;  /* 0xff80000009107808 */ /* 0x002fe20000800000 */
[C---:B0-----:R-:W-:Y:S01]  /*2ae0*/  FMUL.FTZ R78, R0.reuse, R88 ;  /* 0x00000058004e7220 */ /* 0x041fe20000410000 */
[C---:B------:R-:W-:Y:S01]  /*2af0*/  ISETP.GT.AND P1, PT, R17.reuse, 0x21, PT ;  /* 0x000000211100780c */ /* 0x040fe20003f24270 */
[C---:B------:R-:W-:Y:S01]  /*2b00*/  FMUL.FTZ R35, R0.reuse, R35 ;  /* 0x0000002300237220 */ /* 0x040fe20000410000 */
[C---:B------:R-:W-:Y:S01]  /*2b10*/  FMUL.FTZ R56, R0.reuse, R56 ;  /* 0x0000003800387220 */ /* 0x040fe20000410000 */
[C---:B------:R-:W-:Y:S01]  /*2b20*/  FMUL.FTZ R57, R0.reuse, R57 ;  /* 0x0000003900397220 */ /* 0x040fe20000410000 */
[----:B------:R-:W-:Y:S01]  /*2b30*/  FMUL.FTZ R39, R0, R39 ;  /* 0x0000002700277220 */ /* 0x000fe20000410000 */
[----:B------:R0:W1:Y:S01]  /*2b40*/  MUFU.TANH R95, R79 ;  /* 0x0000004f005f7308 */ /* 0x0000620000002400 */
[----:B---3--:R-:W-:Y:S01]  /*2b50*/  FSEL R144, R94, -INF , P2 ;  /* 0xff8000005e907808 */ /* 0x008fe20001000000 */
[C---:B------:R-:W-:Y:S01]  /*2b60*/  FMUL.FTZ R29, R0.reuse, R29 ;  /* 0x0000001d001d7220 */ /* 0x040fe20000410000 */
[C---:B------:R-:W-:Y:S01]  /*2b70*/  FMUL.FTZ R43, R0.reuse, R43 ;  /* 0x0000002b002b7220 */ /* 0x040fe20000410000 */
[----:B------:R-:W-:Y:S01]  /*2b80*/  FMUL.FTZ R33, R0, R33 ;  /* 0x0000002100217220 */ /* 0x000fe20000410000 */
[----:B------:R-:W-:Y:S01]  /*2b90*/  FMNMX.FTZ R11, R144, R11, !PT ;  /* 0x0000000b900b7209 */ /* 0x000fe20007810000 */
[----:B------:R-:W-:Y:S01]  /*2ba0*/  ULDC UR4, c[0x0][0x988] ;  /* 0x0002620000047ab9 */ /* 0x000fe20000000800 */
[----:B------:R-:W-:Y:S01]  /*2bb0*/  FMUL.FTZ R37, R0, R37 ;  /* 0x0000002500257220 */ /* 0x000fe20000410000 */
[----:B------:R-:W3:Y:S01]  /*2bc0*/  MUFU.TANH R13, R13 ;  /* 0x0000000d000d7308 */ /* 0x000ee20000002400 */
[----:B--2---:R-:W-:Y:S01]  /*2bd0*/  FSEL R12, R12, -INF , P6 ;  /* 0xff8000000c0c7808 */ /* 0x004fe20003000000 */
[C---:B0-----:R-:W-:Y:S01]  /*2be0*/  FMUL.FTZ R79, R0.reuse, R60 ;  /* 0x0000003c004f7220 */ /* 0x041fe20000410000 */
[----:B------:R-:W-:Y:S01]  /*2bf0*/  ISETP.GT.AND P6, PT, R17, 0x28, PT ;  /* 0x000000281100780c */ /* 0x000fe20003fc4270 */
[C---:B------:R-:W-:Y:S01]  /*2c00*/  FMUL.FTZ R60, R0.reuse, R61 ;  /* 0x0000003d003c7220 */ /* 0x040fe20000410000 */
[C---:B------:R-:W-:Y:S01]  /*2c10*/  FMUL.FTZ R61, R0.reuse, R65 ;  /* 0x00000041003d7220 */ /* 0x040fe20000410000 */
[C---:B------:R-:W-:Y:S01]  /*2c20*/  FMUL.FTZ R65, R0.reuse, R73 ;  /* 0x0000004900417220 */ /* 0x040fe20000410000 */
[----:B------:R-:W-:Y:S01]  /*2c30*/  IMAD.U32 R9, RZ, RZ, UR4 ;  /* 0x00000004ff097e24 */ /* 0x000fe2000f8e00ff */
[----:B------:R-:W0:Y:S01]  /*2c40*/  MUFU.TANH R82, R82 ;  /* 0x0000005200527308 */ /* 0x000e220000002400 */
[----:B-1----:R-:W-:Y:S01]  /*2c50*/  FSEL R146, R95, -INF , P1 ;  /* 0xff8000005f927808 */ /* 0x002fe20000800000 */
[C---:B------:R-:W-:Y:S01]  /*2c60*/  FMUL.FTZ R32, R0.reuse, R32 ;  /* 0x0000002000207220 */ /* 0x040fe20000410000 */
[----:B------:R-:W-:Y:S01]  /*2c70*/  P2R R109, PR, RZ, 0x1 ;  /* 0x00000001ff6d7803 */ /* 0x000fe20000000000 */
[----:B------:R-:W-:Y:S01]  /*2c80*/  FMUL.FTZ R36, R0, R36 ;  /* 0x0000002400247220 */ /* 0x000fe20000410000 */
[----:B------:R-:W-:Y:S01]  /*2c90*/  FMNMX.FTZ R11, R146, R11, !PT ;  /* 0x0000000b920b7209 */ /* 0x000fe20007810000 */
[C---:B------:R-:W-:Y:S01]  /*2ca0*/  FMUL.FTZ R40, R0.reuse, R40 ;  /* 0x0000002800287220 */ /* 0x040fe20000410000 */
[----:B------:R-:W-:Y:S01]  /*2cb0*/  FMUL.FTZ R41, R0, R41 ;  /* 0x0000002900297220 */ /* 0x000fe20000410000 */
[----:B------:R-:W1:Y:S01]  /*2cc0*/  MUFU.TANH R18, R18 ;  /* 0x0000001200127308 */ /* 0x000e620000002400 */
[----:B---3--:R-:W-:Y:S01]  /*2cd0*/  FSEL R24, R13, -INF , P5 ;  /* 0xff8000000d187808 */ /* 0x008fe20002800000 */
[----:B------:R-:W-:Y:S01]  /*2ce0*/  UIADD3 UR59, UR43, -0x2, URZ ;  /* 0xfffffffe2b3b7890 */ /* 0x000fe2000fffe03f */
[----:B------:R-:W-:Y:S01]  /*2cf0*/  ISETP.GT.AND P5, PT, R17, 0x29, PT ;  /* 0x000000291100780c */ /* 0x000fe20003fa4270 */
[----:B------:R-:W-:Y:S01]  /*2d00*/  UIADD3 UR4, UR36, 0x29840, URZ ;  /* 0x0002984024047890 */ /* 0x000fe2000fffe03f */
[----:B------:R-:W2:Y:S01]  /*2d10*/  S2UR UR51, SR_CgaCtaId ;  /* 0x00000000003379c3 */ /* 0x000ea20000008800 */
[----:B------:R-:W-:-:S02]  /*2d20*/  UISETP.GE.AND UP0, UPT, UR59, UR38, UPT ;  /* 0x000000263b00728c */ /* 0x000fc4000bf06270 */
[----:B------:R-:W3:Y:S01]  /*2d30*/  MUFU.TANH R83, R83 ;  /* 0x0000005300537308 */ /* 0x000ee20000002400 */
[----:B0-----:R-:W-:Y:S01]  /*2d40*/  FSEL R148, R82, -INF , P6 ;  /* 0xff80000052947808 */ /* 0x001fe20003000000 */
[----:B------:R-:W-:Y:S01]  /*2d50*/  UPRMT UR4, UR42, 0x654, UR4 ;  /* 0x000006542a047896 */ /* 0x000fe20008000004 */
[----:B------:R-:W-:Y:S02]  /*2d60*/  UMOV UR58, URZ ;  /* 0x0000003f003a7c82 */ /* 0x000fe40008000000 */
[----:B------:R-:W-:-:S03]  /*2d70*/  FMNMX.FTZ R11, R148, R11, !PT ;  /* 0x0000000b940b7209 */ /* 0x000fc60007810000 */
[----:B------:R-:W0:Y:S01]  /*2d80*/  MUFU.TANH R19, R19 ;  /* 0x0000001300137308 */ /* 0x000e220000002400 */
[----:B-1----:R-:W-:Y:S02]  /*2d90*/  FSEL R18, R18, -INF , P4 ;  /* 0xff80000012127808 */ /* 0x002fe40002000000 */
[----:B------:R-:W-:Y:S01]  /*2da0*/  ISETP.GT.AND P4, PT, R17, 0x30, PT ;  /* 0x000000301100780c */ /* 0x000fe20003f84270 */
[----:B------:R-:W-:Y:S04]  /*2db0*/  SYNCS.ARRIVE.TRANS64.RED.A1T0 RZ, [UR4], RZ ;  /* 0x000000ffffff79a7 */ /* 0x000fe80008100404 */
[----:B------:R-:W1:Y:S01]  /*2dc0*/  MUFU.TANH R86, R86 ;  /* 0x0000005600567308 */ /* 0x000e620000002400 */
[----:B---3--:R-:W-:-:S04]  /*2dd0*/  FSEL R150, R83, -INF , P5 ;  /* 0xff80000053967808 */ /* 0x008fc80002800000 */
[----:B------:R-:W-:-:S03]  /*2de0*/  FMNMX.FTZ R11, R150, R11, !PT ;  /* 0x0000000b960b7209 */ /* 0x000fc60007810000 */
[----:B------:R-:W3:Y:S01]  /*2df0*/  MUFU.TANH R20, R20 ;  /* 0x0000001400147308 */ /* 0x000ee20000002400 */
[----:B0-----:R-:W-:Y:S02]  /*2e00*/  FSEL R26, R19, -INF , P3 ;  /* 0xff800000131a7808 */ /* 0x001fe40001800000 */
[----:B------:R-:W-:Y:S02]  /*2e10*/  ISETP.GT.AND P3, PT, R17, 0x31, PT ;  /* 0x000000311100780c */ /* 0x000fe40003f64270 */
[----:B------:R-:W-:-:S03]  /*2e20*/  FMNMX.FTZ R19, R6, R7, !PT ;  /* 0x0000000706137209 */ /* 0x000fc60007810000 */
[----:B------:R-:W0:Y:S01]  /*2e30*/  MUFU.TANH R87, R87 ;  /* 0x0000005700577308 */ /* 0x000e220000002400 */
[----:B-1----:R-:W-:Y:S02]  /*2e40*/  FSEL R152, R86, -INF , P4 ;  /* 0xff80000056987808 */ /* 0x002fe40002000000 */
[----:B------:R-:W-:Y:S02]  /*2e50*/  FMNMX.FTZ R19, R14, R19, !PT ;  /* 0x000000130e137209 */ /* 0x000fe40007810000 */
[----:B------:R-:W-:-:S03]  /*2e60*/  FMNMX.FTZ R11, R152, R11, !PT ;  /* 0x0000000b980b7209 */ /* 0x000fc60007810000 */
[----:B------:R-:W-:Y:S01]  /*2e70*/  MUFU.TANH R21, R21 ;  /* 0x0000001500157308 */ /* 0x000fe20000002400 */
[----:B---3--:R-:W-:Y:S02]  /*2e80*/  FSEL R20, R20, -INF , P2 ;  /* 0xff80000014147808 */ /* 0x008fe40001000000 */
[----:B------:R-:W-:-:S05]  /*2e90*/  ISETP.GT.AND P2, PT, R17, 0x38, PT ;  /* 0x000000381100780c */ /* 0x000fca0003f44270 */
[----:B------:R-:W1:Y:S01]  /*2ea0*/  MUFU.TANH R90, R90 ;  /* 0x0000005a005a7308 */ /* 0x000e620000002400 */
[----:B0-----:R-:W-:Y:S01]  /*2eb0*/  FSEL R154, R87, -INF , P3 ;  /* 0xff800000579a7808 */ /* 0x001fe20001800000 */
[----:B------:R-:W-:-:S03]  /*2ec0*/  IMAD.MOV.U32 R87, RZ, RZ, R25 ;  /* 0x000000ffff577224 */ /* 0x000fc600078e0019 */
[----:B------:R-:W-:-:S03]  /*2ed0*/  FMNMX.FTZ R11, R154, R11, !PT ;  /* 0x0000000b9a0b7209 */ /* 0x000fc60007810000 */
[----:B------:R-:W-:Y:S08]  /*2ee0*/  MUFU.TANH R23, R23 ;  /* 0x0000001700177308 */ /* 0x000ff00000002400 */
[----:B------:R-:W-:Y:S01]  /*2ef0*/  MUFU.TANH R91, R91 ;  /* 0x0000005b005b7308 */ /* 0x000fe20000002400 */
[----:B-1----:R-:W-:-:S04]  /*2f00*/  FSEL R156, R90, -INF , P2 ;  /* 0xff8000005a9c7808 */ /* 0x002fc80001000000 */
[----:B------:R-:W-:-:S03]  /*2f10*/  FMNMX.FTZ R11, R156, R11, !PT ;  /* 0x0000000b9c0b7209 */ /* 0x000fc60007810000 */
[----:B------:R-:W0:Y:S08]  /*2f20*/  MUFU.TANH R22, R22 ;  /* 0x0000001600167308 */ /* 0x000e300000002400 */
[----:B------:R-:W-:Y:S08]  /*2f30*/  MUFU.TANH R80, R80 ;  /* 0x0000005000507308 */ /* 0x000ff00000002400 */
[----:B------:R-:W1:Y:S01]  /*2f40*/  MUFU.TANH R76, R76 ;  /* 0x0000004c004c7308 */ /* 0x000e620000002400 */
[----:B0-----:R-:W-:-:S02]  /*2f50*/  FSEL R22, R22, -INF , P5 ;  /* 0xff80000016167808 */ /* 0x001fc40002800000 */
[----:B------:R-:W-:-:S05]  /*2f60*/  ISETP.GT.AND P5, PT, R17, 0x41, PT ;  /* 0x000000411100780c */ /* 0x000fca0003fa4270 */
[----:B------:R-:W0:Y:S08]  /*2f70*/  MUFU.TANH R81, R81 ;  /* 0x0000005100517308 */ /* 0x000e300000002400 */
[----:B------:R-:W-:Y:S01]  /*2f80*/  MUFU.TANH R27, R27 ;  /* 0x0000001b001b7308 */ /* 0x000fe20000002400 */
[----:B-1----:R-:W-:Y:S02]  /*2f90*/  FSEL R76, R76, -INF , P4 ;  /* 0xff8000004c4c7808 */ /* 0x002fe40002000000 */
[----:B------:R-:W-:-:S05]  /*2fa0*/  ISETP.GT.AND P4, PT, R17, 0x48, PT ;  /* 0x000000481100780c */ /* 0x000fca0003f84270 */
[----:B------:R1:W-:Y:S01]  /*2fb0*/  MUFU.TANH R73, R28 ;  /* 0x0000001c00497308 */ /* 0x0003e20000002400 */
[----:B0-----:R-:W-:-:S07]  /*2fc0*/  FSEL R162, R81, -INF , P5 ;  /* 0xff80000051a27808 */ /* 0x001fce0002800000 */
[----:B------:R0:W3:Y:S01]  /*2fd0*/  MUFU.TANH R102, R66 ;  /* 0x0000004200667308 */ /* 0x0000e20000002400 */
[----:B-1----:R-:W-:Y:S02]  /*2fe0*/  FSEL R28, R21, -INF , P1 ;  /* 0xff800000151c7808 */ /* 0x002fe40000800000 */
[----:B------:R-:W-:Y:S02]  /*2ff0*/  ISETP.GT.AND P1, PT, R17, 0x39, PT ;  /* 0x000000391100780c */ /* 0x000fe40003f24270 */
[----:B------:R-:W-:Y:S02]  /*3000*/  FMNMX.FTZ R21, R16, R19, !PT ;  /* 0x0000001310157209 */ /* 0x000fe40007810000 */
[----:B------:R-:W-:Y:S01]  /*3010*/  FSEL R158, R91, -INF , P1 ;  /* 0xff8000005b9e7808 */ /* 0x000fe20000800000 */
[----:B------:R-:W1:Y:S01]  /*3020*/  MUFU.TANH R78, R78 ;  /* 0x0000004e004e7308 */ /* 0x000e620000002400 */
[----:B0-----:R-:W-:Y:S01]  /*3030*/  FMUL.FTZ R66, R0, R72 ;  /* 0x0000004800427220 */ /* 0x001fe20000410000 */
[----:B------:R-:W-:-:S02]  /*3040*/  FMNMX.FTZ R21, R12, R21, !PT ;  /* 0x000000150c157209 */ /* 0x000fc40007810000 */
[----:B------:R-:W-:Y:S02]  /*3050*/  FMNMX.FTZ R11, R158, R11, !PT ;  /* 0x0000000b9e0b7209 */ /* 0x000fe40007810000 */
[----:B------:R-:W-:Y:S02]  /*3060*/  FMNMX.FTZ R21, R24, R21, !PT ;  /* 0x0000001518157209 */ /* 0x000fe40007810000 */
[----:B------:R0:W-:Y:S01]  /*3070*/  MUFU.TANH R116, R30 ;  /* 0x0000001e00747308 */ /* 0x0001e20000002400 */
[----:B---3--:R-:W-:Y:S02]  /*3080*/  FSEL R102, R102, -INF , P4 ;  /* 0xff80000066667808 */ /* 0x008fe40002000000 */
[----:B------:R-:W-:-:S05]  /*3090*/  FMNMX.FTZ R21, R18, R21, !PT ;  /* 0x0000001512157209 */ /* 0x000fca0007810000 */
[----:B------:R3:W-:Y:S01]  /*30a0*/  MUFU.TANH R112, R67 ;  /* 0x0000004300707308 */ /* 0x0007e20000002400 */
[----:B0-----:R-:W-:Y:S02]  /*30b0*/  FSEL R30, R23, -INF , P6 ;  /* 0xff800000171e7808 */ /* 0x001fe40003000000 */
[C---:B------:R-:W-:Y:S02]  /*30c0*/  ISETP.GT.AND P6, PT, R17.reuse, 0x40, PT ;  /* 0x000000401100780c */ /* 0x040fe40003fc4270 */
[----:B-1----:R-:W-:Y:S02]  /*30d0*/  FSEL R78, R78, -INF , P2 ;  /* 0xff8000004e4e7808 */ /* 0x002fe40001000000 */
[----:B------:R-:W-:Y:S01]  /*30e0*/  FSEL R160, R80, -INF , P6 ;  /* 0xff80000050a07808 */ /* 0x000fe20003000000 */
[----:B------:R-:W-:Y:S01]  /*30f0*/  MUFU.TANH R77, R77 ;  /* 0x0000004d004d7308 */ /* 0x000fe20000002400 */
[----:B------:R-:W-:Y:S01]  /*3100*/  ISETP.GT.AND P2, PT, R17, 0x50, PT ;  /* 0x000000501100780c */ /* 0x000fe20003f44270 */
[----:B---3--:R-:W-:Y:S01]  /*3110*/  FMUL.FTZ R67, R0, R44 ;  /* 0x0000002c00437220 */ /* 0x008fe20000410000 */
[----:B------:R-:W-:-:S02]  /*3120*/  FMNMX.FTZ R11, R160, R11, !PT ;  /* 0x0000000ba00b7209 */ /* 0x000fc40007810000 */
[----:B------:R-:W-:Y:S02]  /*3130*/  FMNMX.FTZ R23, R26, R21, !PT ;  /* 0x000000151a177209 */ /* 0x000fe40007810000 */
[----:B------:R-:W-:Y:S01]  /*3140*/  FMNMX.FTZ R11, R162, R11, !PT ;  /* 0x0000000ba20b7209 */ /* 0x000fe20007810000 */
[----:B------:R-:W0:Y:S01]  /*3150*/  MUFU.TANH R70, R70 ;  /* 0x0000004600467308 */ /* 0x000e220000002400 */
[----:B------:R-:W-:Y:S02]  /*3160*/  FMNMX.FTZ R23, R20, R23, !PT ;  /* 0x0000001714177209 */ /* 0x000fe40007810000 */
[----:B------:R-:W-:Y:S02]  /*3170*/  FMNMX.FTZ R11, R102, R11, !PT ;  /* 0x0000000b660b7209 */ /* 0x000fe40007810000 */
[----:B------:R-:W-:-:S03]  /*3180*/  FMNMX.FTZ R23, R28, R23, !PT ;  /* 0x000000171c177209 */ /* 0x000fc60007810000 */
[----:B------:R-:W-:Y:S01]  /*3190*/  MUFU.TANH R79, R79 ;  /* 0x0000004f004f7308 */ /* 0x000fe20000002400 */
[----:B------:R-:W-:-:S07]  /*31a0*/  FMNMX.FTZ R23, R30, R23, !PT ;  /* 0x000000171e177209 */ /* 0x000fce0007810000 */
[----:B------:R-:W-:Y:S01]  /*31b0*/  MUFU.TANH R71, R71 ;  /* 0x0000004700477308 */ /* 0x000fe20000002400 */
[----:B0-----:R-:W-:-:S07]  /*31c0*/  FSEL R110, R70, -INF , P2 ;  /* 0xff800000466e7808 */ /* 0x001fce0001000000 */
[----:B------:R-:W0:Y:S08]  /*31d0*/  MUFU.TANH R60, R60 ;  /* 0x0000003c003c7308 */ /* 0x000e300000002400 */
[----:B------:R1:W-:Y:S08]  /*31e0*/  MUFU.TANH R120, R34 ;  /* 0x0000002200787308 */ /* 0x0003f00000002400 */
[----:B------:R-:W-:Y:S01]  /*31f0*/  MUFU.TANH R74, R74 ;  /* 0x0000004a004a7308 */ /* 0x000fe20000002400 */
[----:B-1----:R-:W-:-:S02]  /*3200*/  FSEL R34, R27, -INF , P3 ;  /* 0xff8000001b227808 */ /* 0x002fc40001800000 */
[C---:B------:R-:W-:Y:S02]  /*3210*/  ISETP.GT.AND P3, PT, R17.reuse, 0x49, PT ;  /* 0x000000491100780c */ /* 0x040fe40003f64270 */
[----:B0-----:R-:W-:Y:S02]  /*3220*/  FSEL R60, R60, -INF , P5 ;  /* 0xff8000003c3c7808 */ /* 0x001fe40002800000 */
[----:B------:R-:W-:Y:S01]  /*3230*/  FSEL R112, R112, -INF , P3 ;  /* 0xff80000070707808 */ /* 0x000fe20001800000 */
[----:B------:R-:W0:Y:S01]  /*3240*/  MUFU.TANH R62, R62 ;  /* 0x0000003e003e7308 */ /* 0x000e220000002400 */
[----:B------:R-:W-:Y:S02]  /*3250*/  ISETP.GT.AND P5, PT, R17, 0x59, PT ;  /* 0x000000591100780c */ /* 0x000fe40003fa4270 */
[----:B------:R-:W-:Y:S02]  /*3260*/  FMNMX.FTZ R11, R112, R11, !PT ;  /* 0x0000000b700b7209 */ /* 0x000fe40007810000 */
[----:B------:R-:W-:-:S02]  /*3270*/  FMNMX.FTZ R27, R22, R23, !PT ;  /* 0x00000017161b7209 */ /* 0x000fc40007810000 */
[----:B------:R-:W-:Y:S01]  /*3280*/  FMNMX.FTZ R11, R110, R11, !PT ;  /* 0x0000000b6e0b7209 */ /* 0x000fe20007810000 */
[----:B------:R-:W1:Y:S01]  /*3290*/  MUFU.TANH R75, R75 ;  /* 0x0000004b004b7308 */ /* 0x000e620000002400 */
[----:B------:R-:W-:-:S04]  /*32a0*/  FMNMX.FTZ R27, R76, R27, !PT ;  /* 0x0000001b4c1b7209 */ /* 0x000fc80007810000 */
[----:B------:R-:W-:-:S03]  /*32b0*/  FMNMX.FTZ R27, R34, R27, !PT ;  /* 0x0000001b221b7209 */ /* 0x000fc60007810000 */
[----:B------:R-:W3:Y:S01]  /*32c0*/  MUFU.TANH R61, R61 ;  /* 0x0000003d003d7308 */ /* 0x000ee20000002400 */
[----:B0-----:R-:W-:Y:S02]  /*32d0*/  FSEL R62, R62, -INF , P4 ;  /* 0xff8000003e3e7808 */ /* 0x001fe40002000000 */
[----:B------:R-:W-:Y:S02]  /*32e0*/  ISETP.GT.AND P4, PT, R17, 0x60, PT ;  /* 0x000000601100780c */ /* 0x000fe40003f84270 */
[----:B------:R-:W-:-:S03]  /*32f0*/  FMNMX.FTZ R27, R78, R27, !PT ;  /* 0x0000001b4e1b7209 */ /* 0x000fc60007810000 */
[----:B------:R0:W-:Y:S01]  /*3300*/  MUFU.TANH R126, R38 ;  /* 0x00000026007e7308 */ /* 0x0001e20000002400 */
[----:B-1----:R-:W-:-:S07]  /*3310*/  FSEL R100, R75, -INF , P5 ;  /* 0xff8000004b647808 */ /* 0x002fce0002800000 */
[----:B------:R-:W1:Y:S01]  /*3320*/  MUFU.TANH R46, R46 ;  /* 0x0000002e002e7308 */ /* 0x000e620000002400 */
[----:B0-----:R-:W-:Y:S02]  /*3330*/  FSEL R38, R77, -INF , P1 ;  /* 0xff8000004d267808 */ /* 0x001fe40000800000 */
[----:B------:R-:W-:Y:S02]  /*3340*/  ISETP.GT.AND P1, PT, R17, 0x51, PT ;  /* 0x000000511100780c */ /* 0x000fe40003f24270 */
[----:B---3--:R-:W-:Y:S02]  /*3350*/  FSEL R44, R61, -INF , P3 ;  /* 0xff8000003d2c7808 */ /* 0x008fe40001800000 */
[----:B------:R-:W-:Y:S01]  /*3360*/  FSEL R108, R71, -INF , P1 ;  /* 0xff800000476c7808 */ /* 0x000fe20000800000 */
[----:B------:R-:W0:Y:S01]  /*3370*/  MUFU.TANH R63, R63 ;  /* 0x0000003f003f7308 */ /* 0x000e220000002400 */
[----:B------:R-:W-:Y:S02]  /*3380*/  ISETP.GT.AND P3, PT, R17, 0x61, PT ;  /* 0x000000611100780c */ /* 0x000fe40003f64270 */
[----:B------:R-:W-:-:S05]  /*3390*/  FMNMX.FTZ R11, R108, R11, !PT ;  /* 0x0000000b6c0b7209 */ /* 0x000fca0007810000 */
[----:B------:R3:W-:Y:S01]  /*33a0*/  MUFU.TANH R134, R42 ;  /* 0x0000002a00867308 */ /* 0x0007e20000002400 */
[----:B-1----:R-:W-:-:S07]  /*33b0*/  FSEL R94, R46, -INF , P4 ;  /* 0xff8000002e5e7808 */ /* 0x002fce0002000000 */
[----:B------:R-:W1:Y:S01]  /*33c0*/  MUFU.TANH R47, R47 ;  /* 0x0000002f002f7308 */ /* 0x000e620000002400 */
[----:B---3--:R-:W-:Y:S02]  /*33d0*/  FSEL R42, R79, -INF , P6 ;  /* 0xff8000004f2a7808 */ /* 0x008fe40003000000 */
[----:B------:R-:W-:Y:S02]  /*33e0*/  ISETP.GT.AND P6, PT, R17, 0x58, PT ;  /* 0x000000581100780c */ /* 0x000fe40003fc4270 */
[----:B0-----:R-:W-:Y:S02]  /*33f0*/  FSEL R46, R63, -INF , P2 ;  /* 0xff8000003f2e7808 */ /* 0x001fe40001000000 */
[----:B------:R-:W-:Y:S01]  /*3400*/  FSEL R104, R74, -INF , P6 ;  /* 0xff8000004a687808 */ /* 0x000fe20003000000 */
[----:B------:R-:W0:Y:S01]  /*3410*/  MUFU.TANH R64, R64 ;  /* 0x0000004000407308 */ /* 0x000e220000002400 */
[----:B------:R-:W-:Y:S02]  /*3420*/  ISETP.GT.AND P2, PT, R17, 0x68, PT ;  /* 0x000000681100780c */ /* 0x000fe40003f44270 */
[----:B------:R-:W-:-:S04]  /*3430*/  FMNMX.FTZ R11, R104, R11, !PT ;  /* 0x0000000b680b7209 */ /* 0x000fc80007810000 */
[----:B------:R-:W-:Y:S01]  /*3440*/  FMNMX.FTZ R11, R100, R11, !PT ;  /* 0x0000000b640b7209 */ /* 0x000fe20007810000 */
[----:B------:R-:W3:Y:S01]  /*3450*/  MUFU.TANH R50, R50 ;  /* 0x0000003200327308 */ /* 0x000ee20000002400 */
[----:B-1----:R-:W-:Y:S02]  /*3460*/  FSEL R90, R47, -INF , P3 ;  /* 0xff8000002f5a7808 */ /* 0x002fe40001800000 */
[----:B------:R-:W-:-:S04]  /*3470*/  FMNMX.FTZ R11, R94, R11, !PT ;  /* 0x0000000b5e0b7209 */ /* 0x000fc80007810000 */
[----:B------:R-:W-:Y:S01]  /*3480*/  FMNMX.FTZ R11, R90, R11, !PT ;  /* 0x0000000b5a0b7209 */ /* 0x000fe20007810000 */
[----:B------:R-:W1:Y:S01]  /*3490*/  MUFU.TANH R66, R66 ;  /* 0x0000004200427308 */ /* 0x000e620000002400 */
[----:B0-----:R-:W-:Y:S02]  /*34a0*/  FSEL R64, R64, -INF , P1 ;  /* 0xff80000040407808 */ /* 0x001fe40000800000 */
[----:B------:R-:W-:-:S05]  /*34b0*/  ISETP.GT.AND P1, PT, R17, 0x69, PT ;  /* 0x000000691100780c */ /* 0x000fca0003f24270 */
[----:B------:R-:W0:Y:S01]  /*34c0*/  MUFU.TANH R51, R51 ;  /* 0x0000003300337308 */ /* 0x000e220000002400 */
[----:B---3--:R-:W-:-:S04]  /*34d0*/  FSEL R10, R50, -INF , P2 ;  /* 0xff800000320a7808 */ /* 0x008fc80001000000 */
[----:B------:R-:W-:-:S03]  /*34e0*/  FMNMX.FTZ R11, R10, R11, !PT ;  /* 0x0000000b0a0b7209 */ /* 0x000fc60007810000 */
[----:B------:R-:W-:Y:S01]  /*34f0*/  MUFU.TANH R65, R65 ;  /* 0x0000004100417308 */ /* 0x000fe20000002400 */
[----:B-1----:R-:W-:Y:S02]  /*3500*/  FSEL R66, R66, -INF , P6 ;  /* 0xff80000042427808 */ /* 0x002fe40003000000 */
[----:B------:R-:W-:-:S05]  /*3510*/  ISETP.GT.AND P6, PT, R17, 0x70, PT ;  /* 0x000000701100780c */ /* 0x000fca0003fc4270 */
[----:B------:R-:W1:Y:S01]  /*3520*/  MUFU.TANH R54, R54 ;  /* 0x0000003600367308 */ /* 0x000e620000002400 */
[----:B0-----:R-:W-:-:S04]  /*3530*/  FSEL R88, R51, -INF , P1 ;  /* 0xff80000033587808 */ /* 0x001fc80000800000 */
[----:B------:R-:W-:-:S03]  /*3540*/  FMNMX.FTZ R11, R88, R11, !PT ;  /* 0x0000000b580b7209 */ /* 0x000fc60007810000 */
[----:B------:R-:W0:Y:S08]  /*3550*/  MUFU.TANH R67, R67 ;  /* 0x0000004300437308 */ /* 0x000e300000002400 */
[----:B------:R-:W-:Y:S01]  /*3560*/  MUFU.TANH R55, R55 ;  /* 0x0000003700377308 */ /* 0x000fe20000002400 */
[----:B-1----:R-:W-:-:S04]  /*3570*/  FSEL R92, R54, -INF , P6 ;  /* 0xff800000365c7808 */ /* 0x002fc80003000000 */
[----:B------:R-:W-:-:S03]  /*3580*/  FMNMX.FTZ R11, R92, R11, !PT ;  /* 0x0000000b5c0b7209 */ /* 0x000fc60007810000 */
[----:B------:R-:W-:Y:S01]  /*3590*/  MUFU.TANH R45, R45 ;  /* 0x0000002d002d7308 */ /* 0x000fe20000002400 */
[----:B0-----:R-:W-:Y:S02]  /*35a0*/  FSEL R50, R67, -INF , P4 ;  /* 0xff80000043327808 */ /* 0x001fe40002000000 */
[----:B------:R-:W-:-:S05]  /*35b0*/  ISETP.GT.AND P4, PT, R17, 0x78, PT ;  /* 0x000000781100780c */ /* 0x000fca0003f84270 */
[----:B------:R-:W0:Y:S08]  /*35c0*/  MUFU.TANH R58, R58 ;  /* 0x0000003a003a7308 */ /* 0x000e300000002400 */
[----:B------:R1:W3:Y:S08]  /*35d0*/  MUFU.TANH R68, R48 ;  /* 0x0000003000447308 */ /* 0x0002f00000002400 */
[----:B------:R-:W4:Y:S01]  /*35e0*/  MUFU.TANH R59, R59 ;  /* 0x0000003b003b7308 */ /* 0x000f220000002400 */
[----:B-1----:R-:W-:-:S02]  /*35f0*/  FSEL R48, R65, -INF , P5 ;  /* 0xff80000041307808 */ /* 0x002fc40002800000 */
[----:B------:R-:W-:Y:S02]  /*3600*/  ISETP.GT.AND P5, PT, R17, 0x71, PT ;  /* 0x000000711100780c */ /* 0x000fe40003fa4270 */
[----:B0-----:R-:W-:Y:S02]  /*3610*/  FSEL R106, R58, -INF , P4 ;  /* 0xff8000003a6a7808 */ /* 0x001fe40002000000 */
[----:B------:R-:W-:Y:S01]  /*3620*/  FSEL R98, R55, -INF , P5 ;  /* 0xff80000037627808 */ /* 0x000fe20002800000 */
[----:B------:R-:W-:Y:S01]  /*3630*/  MUFU.TANH R49, R49 ;  /* 0x0000003100317308 */ /* 0x000fe20000002400 */
[----:B---3--:R-:W-:Y:S02]  /*3640*/  FSEL R54, R68, -INF , P2 ;  /* 0xff80000044367808 */ /* 0x008fe40001000000 */
[----:B------:R-:W-:Y:S02]  /*3650*/  FMNMX.FTZ R11, R98, R11, !PT ;  /* 0x0000000b620b7209 */ /* 0x000fe40007810000 */
[----:B------:R-:W-:-:S02]  /*3660*/  ISETP.GT.AND P2, PT, R17, 0x80, PT ;  /* 0x000000801100780c */ /* 0x000fc40003f44270 */
[----:B------:R-:W-:Y:S01]  /*3670*/  FMNMX.FTZ R11, R106, R11, !PT ;  /* 0x0000000b6a0b7209 */ /* 0x000fe20007810000 */
[----:B------:R0:W1:Y:S01]  /*3680*/  MUFU.TANH R69, R52 ;  /* 0x0000003400457308 */ /* 0x0000620000002400 */
[----:B------:R-:W-:Y:S02]  /*3690*/  FSEL R116, R116, -INF , P2 ;  /* 0xff80000074747808 */ /* 0x000fe40001000000 */
[----:B------:R-:W-:Y:S02]  /*36a0*/  FSEL R74, R73, -INF , P2 ;  /* 0xff800000494a7808 */ /* 0x000fe40001000000 */
[----:B------:R-:W-:-:S03]  /*36b0*/  ISETP.GT.AND P2, PT, R17, 0x98, PT ;  /* 0x000000981100780c */ /* 0x000fc60003f44270 */
[----:B------:R-:W-:Y:S01]  /*36c0*/  MUFU.TANH R31, R31 ;  /* 0x0000001f001f7308 */ /* 0x000fe20000002400 */
[----:B0-----:R-:W-:Y:S02]  /*36d0*/  FSEL R52, R45, -INF , P3 ;  /* 0xff8000002d347808 */ /* 0x001fe40001800000 */
[----:B------:R-:W-:Y:S02]  /*36e0*/  ISETP.GT.AND P3, PT, R17, 0x79, PT ;  /* 0x000000791100780c */ /* 0x000fe40003f64270 */
[----:B------:R-:W-:Y:S02]  /*36f0*/  FSEL R134, R134, -INF , P2 ;  /* 0xff80000086867808 */ /* 0x000fe40001000000 */
[----:B----4-:R-:W-:Y:S01]  /*3700*/  FSEL R114, R59, -INF , P3 ;  /* 0xff8000003b727808 */ /* 0x010fe20001800000 */
[----:B------:R-:W0:Y:S01]  /*3710*/  MUFU.TANH R53, R53 ;  /* 0x0000003500357308 */ /* 0x000e220000002400 */
[----:B-1----:R-:W-:Y:S02]  /*3720*/  FSEL R58, R69, -INF , P6 ;  /* 0xff800000453a7808 */ /* 0x002fe40003000000 */
[----:B------:R-:W-:-:S02]  /*3730*/  FMNMX.FTZ R11, R114, R11, !PT ;  /* 0x0000000b720b7209 */ /* 0x000fc40007810000 */
[----:B------:R-:W-:Y:S02]  /*3740*/  ISETP.GT.AND P6, PT, R17, 0x88, PT ;  /* 0x000000881100780c */ /* 0x000fe40003fc4270 */
[----:B------:R-:W-:Y:S01]  /*3750*/  FMNMX.FTZ R11, R116, R11, !PT ;  /* 0x0000000b740b7209 */ /* 0x000fe20007810000 */
[----:B------:R1:W3:Y:S01]  /*3760*/  MUFU.TANH R72, R56 ;  /* 0x0000003800487308 */ /* 0x0002e20000002400 */
[----:B------:R-:W-:-:S07]  /*3770*/  FSEL R120, R120, -INF , P6 ;  /* 0xff80000078787808 */ /* 0x000fce0003000000 */
[----:B------:R-:W4:Y:S01]  /*3780*/  MUFU.TANH R35, R35 ;  /* 0x0000002300237308 */ /* 0x000f220000002400 */
[----:B-1----:R-:W-:Y:S02]  /*3790*/  FSEL R56, R49, -INF , P1 ;  /* 0xff80000031387808 */ /* 0x002fe40000800000 */
[----:B------:R-:W-:Y:S02]  /*37a0*/  ISETP.GT.AND P1, PT, R17, 0x81, PT ;  /* 0x000000811100780c */ /* 0x000fe40003f24270 */
[----:B0-----:R-:W-:Y:S02]  /*37b0*/  FSEL R68, R53, -INF , P5 ;  /* 0xff80000035447808 */ /* 0x001fe40002800000 */
[----:B------:R-:W-:Y:S01]  /*37c0*/  FSEL R118, R31, -INF , P1 ;  /* 0xff8000001f767808 */ /* 0x000fe20000800000 */
[----:B------:R-:W0:Y:S01]  /*37d0*/  MUFU.TANH R57, R57 ;  /* 0x0000003900397308 */ /* 0x000e220000002400 */
[----:B------:R-:W-:Y:S02]  /*37e0*/  ISETP.GT.AND P5, PT, R17, 0x89, PT ;  /* 0x000000891100780c */ /* 0x000fe40003fa4270 */
[----:B------:R-:W-:-:S02]  /*37f0*/  FMNMX.FTZ R11, R118, R11, !PT ;  /* 0x0000000b760b7209 */ /* 0x000fc40007810000 */
[----:B---3--:R-:W-:Y:S02]  /*3800*/  FSEL R70, R72, -INF , P4 ;  /* 0xff80000048467808 */ /* 0x008fe40002000000 */
[----:B------:R-:W-:Y:S01]  /*3810*/  ISETP.GT.AND P4, PT, R17, 0x90, PT ;  /* 0x000000901100780c */ /* 0x000fe20003f84270 */
[----:B------:R-:W1:Y:S01]  /*3820*/  MUFU.TANH R39, R39 ;  /* 0x0000002700277308 */ /* 0x000e620000002400 */
[----:B----4-:R-:W-:Y:S02]  /*3830*/  FSEL R122, R35, -INF , P5 ;  /* 0xff800000237a7808 */ /* 0x010fe40002800000 */
[----:B------:R-:W-:Y:S02]  /*3840*/  FMNMX.FTZ R11, R120, R11, !PT ;  /* 0x0000000b780b7209 */ /* 0x000fe40007810000 */
[----:B------:R-:W-:Y:S02]  /*3850*/  FSEL R126, R126, -INF , P4 ;  /* 0xff8000007e7e7808 */ /* 0x000fe40002000000 */
[----:B------:R-:W-:Y:S01]  /*3860*/  FMNMX.FTZ R11, R122, R11, !PT ;  /* 0x0000000b7a0b7209 */ /* 0x000fe20007810000 */
[----:B------:R-:W3:Y:S01]  /*3870*/  MUFU.TANH R29, R29 ;  /* 0x0000001d001d7308 */ /* 0x000ee20000002400 */
[----:B0-----:R-:W-:-:S02]  /*3880*/  FSEL R72, R57, -INF , P3 ;  /* 0xff80000039487808 */ /* 0x001fc40001800000 */
[----:B------:R-:W-:Y:S02]  /*3890*/  ISETP.GT.AND P3, PT, R17, 0x91, PT ;  /* 0x000000911100780c */ /* 0x000fe40003f64270 */
[----:B------:R-:W-:-:S03]  /*38a0*/  FMNMX.FTZ R11, R126, R11, !PT ;  /* 0x0000000b7e0b7209 */ /* 0x000fc60007810000 */
[----:B------:R-:W0:Y:S01]  /*38b0*/  MUFU.TANH R43, R43 ;  /* 0x0000002b002b7308 */ /* 0x000e220000002400 */
[----:B-1----:R-:W-:-:S04]  /*38c0*/  FSEL R128, R39, -INF , P3 ;  /* 0xff80000027807808 */ /* 0x002fc80001800000 */
[----:B------:R-:W-:-:S03]  /*38d0*/  FMNMX.FTZ R11, R128, R11, !PT ;  /* 0x0000000b800b7209 */ /* 0x000fc60007810000 */
[----:B------:R-:W-:Y:S01]  /*38e0*/  MUFU.TANH R47, R37 ;  /* 0x00000025002f7308 */ /* 0x000fe20000002400 */
[----:B---3--:R-:W-:Y:S02]  /*38f0*/  FSEL R80, R29, -INF , P1 ;  /* 0xff8000001d507808 */ /* 0x008fe40000800000 */
[----:B------:R-:W-:Y:S02]  /*3900*/  ISETP.GT.AND P1, PT, R17, 0x99, PT ;  /* 0x000000991100780c */ /* 0x000fe40003f24270 */
[----:B------:R-:W-:Y:S02]  /*3910*/  FMNMX.FTZ R11, R134, R11, !PT ;  /* 0x0000000b860b7209 */ /* 0x000fe40007810000 */
[----:B------:R-:W-:Y:S01]  /*3920*/  FMNMX.FTZ R29, R38, R27, !PT ;  /* 0x0000001b261d7209 */ /* 0x000fe20007810000 */
[----:B------:R-:W1:Y:S01]  /*3930*/  MUFU.TANH R39, R32 ;  /* 0x0000002000277308 */ /* 0x000e620000002400 */
[----:B0-----:R-:W-:Y:S02]  /*3940*/  FSEL R132, R43, -INF , P1 ;  /* 0xff8000002b847808 */ /* 0x001fe40000800000 */
[----:B------:R-:W-:-:S02]  /*3950*/  FMNMX.FTZ R29, R42, R29, !PT ;  /* 0x0000001d2a1d7209 */ /* 0x000fc40007810000 */
[----:B------:R-:W-:Y:S02]  /*3960*/  FMNMX.FTZ R11, R132, R11, !PT ;  /* 0x0000000b840b7209 */ /* 0x000fe40007810000 */
[----:B------:R-:W-:Y:S01]  /*3970*/  FMNMX.FTZ R29, R60, R29, !PT ;  /* 0x0000001d3c1d7209 */ /* 0x000fe20007810000 */
[----:B------:R0:W3:Y:S02]  /*3980*/  MUFU.TANH R43, R33 ;  /* 0x00000021002b7308 */ /* 0x0000e40000002400 */
[----:B------:R-:W4:Y:S01]  /*3990*/  SHFL.BFLY PT, R8, R11, 0x2, 0x1f ;  /* 0x0c401f000b087f89 */ /* 0x000f2200000e0000 */
[----:B------:R-:W-:-:S04]  /*39a0*/  FMNMX.FTZ R29, R62, R29, !PT ;  /* 0x0000001d3e1d7209 */ /* 0x000fc80007810000 */
[----:B------:R-:W-:Y:S01]  /*39b0*/  FMNMX.FTZ R31, R44, R29, !PT ;  /* 0x0000001d2c1f7209 */ /* 0x000fe20007810000 */
[----:B------:R-:W5:Y:S03]  /*39c0*/  MUFU.TANH R45, R36 ;  /* 0x00000024002d7308 */ /* 0x000f660000002400 */
[----:B------:R-:W-:-:S04]  /*39d0*/  FMNMX.FTZ R31, R46, R31, !PT ;  /* 0x0000001f2e1f7209 */ /* 0x000fc80007810000 */
[----:B------:R-:W-:Y:S01]  /*39e0*/  FMNMX.FTZ R31, R64, R31, !PT ;  /* 0x0000001f401f7209 */ /* 0x000fe20007810000 */
[----:B------:R2:W5:Y:S03]  /*39f0*/  MUFU.TANH R49, R40 ;  /* 0x0000002800317308 */ /* 0x0005660000002400 */
[----:B------:R-:W-:-:S04]  /*3a00*/  FMNMX.FTZ R31, R66, R31, !PT ;  /* 0x0000001f421f7209 */ /* 0x000fc80007810000 */
[----:B0-----:R-:W-:Y:S01]  /*3a10*/  FMNMX.FTZ R33, R48, R31, !PT ;  /* 0x0000001f30217209 */ /* 0x001fe20007810000 */
[----:B------:R-:W0:Y:S01]  /*3a20*/  MUFU.TANH R41, R41 ;  /* 0x0000002900297308 */ /* 0x000e220000002400 */
[----:B----4-:R-:W-:Y:S02]  /*3a30*/  FMNMX.FTZ R13, R11, R8, !PT ;  /* 0x000000080b0d7209 */ /* 0x010fe40007810000 */
[----:B------:R-:W-:-:S03]  /*3a40*/  FMNMX.FTZ R33, R50, R33, !PT ;  /* 0x0000002132217209 */ /* 0x000fc60007810000 */
[----:B------:R-:W4:Y:S01]  /*3a50*/  SHFL.BFLY PT, R8, R13, 0x1, 0x1f ;  /* 0x0c201f000d087f89 */ /* 0x000f2200000e0000 */
[----:B------:R-:W-:-:S04]  /*3a60*/  FMNMX.FTZ R33, R52, R33, !PT ;  /* 0x0000002134217209 */ /* 0x000fc80007810000 */
[----:B------:R-:W-:-:S04]  /*3a70*/  FMNMX.FTZ R33, R54, R33, !PT ;  /* 0x0000002136217209 */ /* 0x000fc80007810000 */
[----:B------:R-:W-:-:S04]  /*3a80*/  FMNMX.FTZ R37, R56, R33, !PT ;  /* 0x0000002138257209 */ /* 0x000fc80007810000 */
[----:B------:R-:W-:-:S04]  /*3a90*/  FMNMX.FTZ R37, R58, R37, !PT ;  /* 0x000000253a257209 */ /* 0x000fc80007810000 */
[----:B------:R-:W-:-:S04]  /*3aa0*/  FMNMX.FTZ R37, R68, R37, !PT ;  /* 0x0000002544257209 */ /* 0x000fc80007810000 */
[----:B------:R-:W-:Y:S02]  /*3ab0*/  FMNMX.FTZ R37, R70, R37, !PT ;  /* 0x0000002546257209 */ /* 0x000fe40007810000 */
[----:B----4-:R-:W-:-:S04]  /*3ac0*/  FMNMX.FTZ R8, R13, R8, !PT ;  /* 0x000000080d087209 */ /* 0x010fc80007810000 */
[C---:B------:R-:W-:Y:S01]  /*3ad0*/  FSETP.NEU.FTZ.AND P0, PT, R8.reuse, -INF , PT ;  /* 0xff8000000800780b */ /* 0x040fe20003f1d000 */
[----:B------:R-:W-:-:S05]  /*3ae0*/  FFMA.FTZ R35, R8, R9, -8 ;  /* 0xc100000008237423 */ /* 0x000fca0000010009 */
[----:B------:R-:W-:Y:S02]  /*3af0*/  FSEL R35, R35, RZ, P0 ;  /* 0x000000ff23237208 */ /* 0x000fe40000000000 */
[----:B------:R-:W-:-:S03]  /*3b00*/  ISETP.NE.AND P0, PT, R109, RZ, PT ;  /* 0x000000ff6d00720c */ /* 0x000fc60003f05270 */
[-CC-:B------:R-:W-:Y:S01]  /*3b10*/  FFMA.FTZ R51, R102, R9.reuse, -R35.reuse ;  /* 0x0000000966337223 */ /* 0x180fe20000010823 */
[-CC-:B------:R-:W-:Y:S01]  /*3b20*/  FFMA.FTZ R102, R112, R9.reuse, -R35.reuse ;  /* 0x0000000970667223 */ /* 0x180fe20000010823 */
[----:B-1----:R-:W-:Y:S01]  /*3b30*/  FSEL R112, R39, -INF , P6 ;  /* 0xff80000027707808 */ /* 0x002fe20003000000 */
[-CC-:B------:R-:W-:Y:S01]  /*3b40*/  FFMA.FTZ R15, R136, R9.reuse, -R35.reuse ;  /* 0x00000009880f7223 */ /* 0x180fe20000010823 */
[----:B------:R1:W-:Y:S01]  /*3b50*/  MUFU.EX2 R31, R51 ;  /* 0x00000033001f7308 */ /* 0x0003e20000000800 */
[----:B---3--:R-:W-:Y:S01]  /*3b60*/  FSEL R136, R43, -INF , P5 ;  /* 0xff8000002b887808 */ /* 0x008fe20002800000 */
[-CC-:B--2---:R-:W-:Y:S01]  /*3b70*/  FFMA.FTZ R40, R138, R9.reuse, -R35.reuse ;  /* 0x000000098a287223 */ /* 0x184fe20000010823 */
[----:B-----5:R-:W-:Y:S01]  /*3b80*/  FSEL R138, R45, -INF , P4 ;  /* 0xff8000002d8a7808 */ /* 0x020fe20002000000 */
[-CC-:B------:R-:W-:Y:S01]  /*3b90*/  FFMA.FTZ R17, R140, R9.reuse, -R35.reuse ;  /* 0x000000098c117223 */ /* 0x180fe20000010823 */
[----:B------:R-:W-:Y:S01]  /*3ba0*/  FSEL R140, R47, -INF , P3 ;  /* 0xff8000002f8c7808 */ /* 0x000fe20001800000 */
[-CC-:B------:R-:W-:Y:S01]  /*3bb0*/  FFMA.FTZ R82, R142, R9.reuse, -R35.reuse ;  /* 0x000000098e527223 */ /* 0x180fe20000010823 */
[-CC-:B------:R-:W-:Y:S01]  /*3bc0*/  FFMA.FTZ R144, R144, R9.reuse, -R35.reuse ;  /* 0x0000000990907223 */ /* 0x180fe20000010823 */
[----:B------:R-:W-:Y:S01]  /*3bd0*/  FSEL R142, R49, -INF , P2 ;  /* 0xff800000318e7808 */ /* 0x000fe20001000000 */
[--C-:B------:R-:W-:Y:S01]  /*3be0*/  FFMA.FTZ R11, R84, R9, -R35.reuse ;  /* 0x00000009540b7223 */ /* 0x100fe20000010823 */
[----:B-1----:R-:W-:Y:S01]  /*3bf0*/  FMNMX.FTZ R51, R72, R37, !PT ;  /* 0x0000002548337209 */ /* 0x002fe20007810000 */
[----:B------:R0:W-:Y:S01]  /*3c00*/  MUFU.EX2 R19, R144 ;  /* 0x0000009000137308 */ /* 0x0001e20000000800 */
[-CC-:B------:R-:W-:Y:S01]  /*3c10*/  FFMA.FTZ R32, R96, R9.reuse, -R35.reuse ;  /* 0x0000000960207223 */ /* 0x180fe20000010823 */
[--C-:B------:R-:W-:Y:S01]  /*3c20*/  FFMA.FTZ R13, R124, R9, -R35.reuse ;  /* 0x000000097c0d7223 */ /* 0x100fe20000010823 */
[----:B------:R-:W-:Y:S01]  /*3c30*/  FMNMX.FTZ R51, R74, R51, !PT ;  /* 0x000000334a337209 */ /* 0x000fe20007810000 */
[-CC-:B------:R-:W-:Y:S01]  /*3c40*/  FFMA.FTZ R36, R130, R9.reuse, -R35.reuse ;  /* 0x0000000982247223 */ /* 0x180fe20000010823 */
[-CC-:B------:R-:W-:Y:S01]  /*3c50*/  FFMA.FTZ R110, R110, R9.reuse, -R35.reuse ;  /* 0x000000096e6e7223 */ /* 0x180fe20000010823 */
[--C-:B------:R-:W-:Y:S01]  /*3c60*/  FFMA.FTZ R104, R104, R9, -R35.reuse ;  /* 0x0000000968687223 */ /* 0x100fe20000010823 */
[----:B------:R-:W-:Y:S01]  /*3c70*/  FMNMX.FTZ R51, R80, R51, !PT ;  /* 0x0000003350337209 */ /* 0x000fe20007810000 */
[----:B------:R-:W-:Y:S01]  /*3c80*/  MUFU.EX2 R11, R11 ;  /* 0x0000000b000b7308 */ /* 0x000fe20000000800 */
[----:B0-----:R-:W-:Y:S01]  /*3c90*/  FSEL R144, R41, -INF , P1 ;  /* 0xff80000029907808 */ /* 0x001fe20000800000 */
[--C-:B------:R-:W-:Y:S01]  /*3ca0*/  FFMA.FTZ R41, R10, R9, -R35.reuse ;  /* 0x000000090a297223 */ /* 0x100fe20000010823 */
[----:B------:R-:W-:Y:S01]  /*3cb0*/  FMNMX.FTZ R51, R112, R51, !PT ;  /* 0x0000003370337209 */ /* 0x000fe20007810000 */
[-CC-:B------:R-:W-:Y:S01]  /*3cc0*/  FFMA.FTZ R39, R94, R9.reuse, -R35.reuse ;  /* 0x000000095e277223 */ /* 0x180fe20000010823 */
[-CC-:B------:R-:W-:Y:S01]  /*3cd0*/  FFMA.FTZ R43, R92, R9.reuse, -R35.reuse ;  /* 0x000000095c2b7223 */ /* 0x180fe20000010823 */
[--C-:B------:R-:W-:Y:S01]  /*3ce0*/  FFMA.FTZ R94, R114, R9, -R35.reuse ;  /* 0x00000009725e7223 */ /* 0x100fe20000010823 */
[----:B------:R-:W-:Y:S01]  /*3cf0*/  FMNMX.FTZ R51, R136, R51, !PT ;  /* 0x0000003388337209 */ /* 0x000fe20007810000 */
[----:B------:R-:W0:Y:S01]  /*3d00*/  MUFU.EX2 R32, R32 ;  /* 0x0000002000207308 */ /* 0x000e220000000800 */
[-CC-:B------:R-:W-:Y:S01]  /*3d10*/  FFMA.FTZ R92, R98, R9.reuse, -R35.reuse ;  /* 0x00000009625c7223 */ /* 0x180fe20000010823 */
[--C-:B------:R-:W-:Y:S01]  /*3d20*/  FFMA.FTZ R45, R106, R9, -R35.reuse ;  /* 0x000000096a2d7223 */ /* 0x100fe20000010823 */
[----:B------:R-:W-:Y:S01]  /*3d30*/  FMNMX.FTZ R51, R138, R51, !PT ;  /* 0x000000338a337209 */ /* 0x000fe20007810000 */
[-CC-:B------:R-:W-:Y:S01]  /*3d40*/  FFMA.FTZ R84, R146, R9.reuse, -R35.reuse ;  /* 0x0000000992547223 */ /* 0x180fe20000010823 */
[-CC-:B------:R-:W-:Y:S01]  /*3d50*/  FFMA.FTZ R148, R148, R9.reuse, -R35.reuse ;  /* 0x0000000994947223 */ /* 0x180fe20000010823 */
[--C-:B------:R-:W-:Y:S01]  /*3d60*/  FFMA.FTZ R86, R150, R9, -R35.reuse ;  /* 0x0000000996567223 */ /* 0x100fe20000010823 */
[----:B------:R-:W-:Y:S01]  /*3d70*/  FMNMX.FTZ R51, R140, R51, !PT ;  /* 0x000000338c337209 */ /* 0x000fe20007810000 */
[----:B------:R-:W1:Y:S01]  /*3d80*/  MUFU.EX2 R13, R13 ;  /* 0x0000000d000d7308 */ /* 0x000e620000000800 */
        /* <DEDUP_REMOVED lines=8> */
[-CC-:B------:R-:W-:Y:S01]  /*3e10*/  FFMA.FTZ R130, R162, R9.reuse, -R35.reuse ;  /* 0x00000009a2827223 */ /* 0x180fe20000010823 */
[-CC-:B------:R-:W-:Y:S01]  /*3e20*/  FFMA.FTZ R108, R108, R9.reuse, -R35.reuse ;  /* 0x000000096c6c7223 */ /* 0x180fe20000010823 */
[-CC-:B------:R-:W-:Y:S01]  /*3e30*/  FFMA.FTZ R100, R100, R9.reuse, -R35.reuse ;  /* 0x0000000964647223 */ /* 0x180fe20000010823 */
[----:B------:R-:W2:Y:S01]  /*3e40*/  SHFL.BFLY PT, R10, R51, 0x2, 0x1f ;  /* 0x0c401f00330a7f89 */ /* 0x000ea200000e0000 */
[-CC-:B------:R-:W-:Y:S01]  /*3e50*/  FFMA.FTZ R90, R90, R9.reuse, -R35.reuse ;  /* 0x000000095a5a7223 */ /* 0x180fe20000010823 */
[-CC-:B------:R-:W-:Y:S01]  /*3e60*/  FFMA.FTZ R88, R88, R9.reuse, -R35.reuse ;  /* 0x0000000958587223 */ /* 0x180fe20000010823 */
[-CC-:B------:R-:W-:Y:S01]  /*3e70*/  FFMA.FTZ R47, R116, R9.reuse, -R35.reuse ;  /* 0x00000009742f7223 */ /* 0x180fe20000010823 */
[----:B------:R3:W-:Y:S01]  /*3e80*/  MUFU.EX2 R33, R110 ;  /* 0x0000006e00217308 */ /* 0x0007e20000000800 */
[-CC-:B------:R-:W-:Y:S01]  /*3e90*/  FFMA.FTZ R98, R118, R9.reuse, -R35.reuse ;  /* 0x0000000976627223 */ /* 0x180fe20000010823 */
[-CC-:B------:R-:W-:Y:S01]  /*3ea0*/  FFMA.FTZ R49, R120, R9.reuse, -R35.reuse ;  /* 0x0000000978317223 */ /* 0x180fe20000010823 */
[----:B------:R-:W-:-:S05]  /*3eb0*/  FFMA.FTZ R106, R128, R9, -R35 ;  /* 0x00000009806a7223 */ /* 0x000fca0000010823 */
[----:B------:R4:W-:Y:S01]  /*3ec0*/  MUFU.EX2 R37, R104 ;  /* 0x0000006800257308 */ /* 0x0009e20000000800 */
[----:B---3--:R-:W-:-:S07]  /*3ed0*/  FFMA.FTZ R110, R132, R9, -R35 ;  /* 0x00000009846e7223 */ /* 0x008fce0000010823 */
[----:B------:R-:W-:Y:S01]  /*3ee0*/  MUFU.EX2 R15, R15 ;  /* 0x0000000f000f7308 */ /* 0x000fe20000000800 */
[-CC-:B----4-:R-:W-:Y:S01]  /*3ef0*/  FFMA.FTZ R104, R122, R9.reuse, -R35.reuse ;  /* 0x000000097a687223 */ /* 0x190fe20000010823 */
[----:B--2---:R-:W-:Y:S01]  /*3f00*/  FMNMX.FTZ R53, R51, R10, !PT ;  /* 0x0000000a33357209 */ /* 0x004fe20007810000 */
[----:B------:R-:W-:-:S05]  /*3f10*/  FFMA.FTZ R51, R126, R9, -R35 ;  /* 0x000000097e337223 */ /* 0x000fca0000010823 */
[----:B------:R-:W-:Y:S01]  /*3f20*/  MUFU.EX2 R40, R40 ;  /* 0x0000002800287308 */ /* 0x000fe20000000800 */
[----:B------:R-:W2:Y:S07]  /*3f30*/  SHFL.BFLY PT, R10, R53, 0x1, 0x1f ;  /* 0x0c201f00350a7f89 */ /* 0x000eae00000e0000 */
[----:B------:R-:W-:Y:S08]  /*3f40*/  MUFU.EX2 R17, R17 ;  /* 0x0000001100117308 */ /* 0x000ff00000000800 */
[----:B------:R-:W-:Y:S08]  /*3f50*/  MUFU.EX2 R82, R82 ;  /* 0x0000005200527308 */ /* 0x000ff00000000800 */
[----:B------:R-:W-:Y:S01]  /*3f60*/  MUFU.EX2 R84, R84 ;  /* 0x0000005400547308 */ /* 0x000fe20000000800 */
[----:B--2---:R-:W-:Y:S01]  /*3f70*/  FMNMX.FTZ R10, R53, R10, !PT ;  /* 0x0000000a350a7209 */ /* 0x004fe20007810000 */
[----:B------:R-:W-:-:S03]  /*3f80*/  FFMA.FTZ R53, R134, R9, -R35 ;  /* 0x0000000986357223 */ /* 0x000fc60000010823 */
[C---:B------:R-:W-:Y:S01]  /*3f90*/  FSETP.NEU.FTZ.AND P1, PT, R10.reuse, -INF , PT ;  /* 0xff8000000a00780b */ /* 0x040fe20003f3d000 */
[----:B------:R-:W-:Y:S02]  /*3fa0*/  FFMA.FTZ R55, R10, R9, -8 ;  /* 0xc10000000a377423 */ /* 0x000fe40000010009 */
[----:B------:R-:W-:Y:S03]  /*3fb0*/  MUFU.EX2 R21, R148 ;  /* 0x0000009400157308 */ /* 0x000fe60000000800 */
[----:B------:R-:W-:Y:S02]  /*3fc0*/  FSEL R61, R55, RZ, P1 ;  /* 0x000000ff373d7208 */ /* 0x000fe40000800000 */
[----:B------:R-:W-:-:S03]  /*3fd0*/  PLOP3.LUT P1, PT, PT, PT, UP0, 0x80, 0x0 ;  /* 0x000000000000781c */ /* 0x000fc60003f2f008 */
[-CC-:B------:R-:W-:Y:S01]  /*3fe0*/  FFMA.FTZ R6, R6, R9.reuse, -R61.reuse ;  /* 0x0000000906067223 */ /* 0x180fe2000001083d */
[-CC-:B------:R-:W-:Y:S01]  /*3ff0*/  FFMA.FTZ R7, R7, R9.reuse, -R61.reuse ;  /* 0x0000000907077223 */ /* 0x180fe2000001083d */
[-CC-:B------:R-:W-:Y:S01]  /*4000*/  FFMA.FTZ R14, R14, R9.reuse, -R61.reuse ;  /* 0x000000090e0e7223 */ /* 0x180fe2000001083d */
[-CC-:B------:R-:W-:Y:S01]  /*4010*/  FFMA.FTZ R16, R16, R9.reuse, -R61.reuse ;  /* 0x0000000910107223 */ /* 0x180fe2000001083d */
[-CC-:B------:R-:W-:Y:S01]  /*4020*/  FFMA.FTZ R12, R12, R9.reuse, -R61.reuse ;  /* 0x000000090c0c7223 */ /* 0x180fe2000001083d */
[-CC-:B------:R-:W-:Y:S01]  /*4030*/  FFMA.FTZ R35, R24, R9.reuse, -R61.reuse ;  /* 0x0000000918237223 */ /* 0x180fe2000001083d */
[----:B------:R-:W-:Y:S01]  /*4040*/  MUFU.EX2 R6, R6 ;  /* 0x0000000600067308 */ /* 0x000fe20000000800 */
[-CC-:B------:R-:W-:Y:S01]  /*4050*/  FFMA.FTZ R26, R26, R9.reuse, -R61.reuse ;  /* 0x000000091a1a7223 */ /* 0x180fe2000001083d */
[-CC-:B------:R-:W-:Y:S01]  /*4060*/  FFMA.FTZ R22, R22, R9.reuse, -R61.reuse ;  /* 0x0000000916167223 */ /* 0x180fe2000001083d */
[-CC-:B------:R-:W-:Y:S01]  /*4070*/  FFMA.FTZ R18, R18, R9.reuse, -R61.reuse ;  /* 0x0000000912127223 */ /* 0x180fe2000001083d */
[-CC-:B------:R-:W-:Y:S01]  /*4080*/  FFMA.FTZ R55, R28, R9.reuse, -R61.reuse ;  /* 0x000000091c377223 */ /* 0x180fe2000001083d */
[-CC-:B------:R-:W-:Y:S01]  /*4090*/  FFMA.FTZ R30, R30, R9.reuse, -R61.reuse ;  /* 0x000000091e1e7223 */ /* 0x180fe2000001083d */
[-CC-:B------:R-:W-:Y:S01]  /*40a0*/  FFMA.FTZ R57, R34, R9.reuse, -R61.reuse ;  /* 0x0000000922397223 */ /* 0x180fe2000001083d */
[-CC-:B------:R-:W-:Y:S01]  /*40b0*/  FFMA.FTZ R78, R78, R9.reuse, -R61.reuse ;  /* 0x000000094e4e7223 */ /* 0x180fe2000001083d */
[----:B------:R-:W2:Y:S01]  /*40c0*/  MUFU.EX2 R7, R7 ;  /* 0x0000000700077308 */ /* 0x000ea20000000800 */
[-CC-:B------:R-:W-:Y:S01]  /*40d0*/  FFMA.FTZ R38, R38, R9.reuse, -R61.reuse ;  /* 0x0000000926267223 */ /* 0x180fe2000001083d */
[-CC-:B------:R-:W-:Y:S01]  /*40e0*/  FFMA.FTZ R59, R60, R9.reuse, -R61.reuse ;  /* 0x000000093c3b7223 */ /* 0x180fe2000001083d */
[-CC-:B------:R-:W-:Y:S01]  /*40f0*/  FFMA.FTZ R62, R62, R9.reuse, -R61.reuse ;  /* 0x000000093e3e7223 */ /* 0x180fe2000001083d */
[-CC-:B------:R-:W-:Y:S01]  /*4100*/  FFMA.FTZ R44, R44, R9.reuse, -R61.reuse ;  /* 0x000000092c2c7223 */ /* 0x180fe2000001083d */
[-CC-:B------:R-:W-:Y:S01]  /*4110*/  FFMA.FTZ R64, R64, R9.reuse, -R61.reuse ;  /* 0x0000000940407223 */ /* 0x180fe2000001083d */
[-CC-:B------:R-:W-:Y:S01]  /*4120*/  FFMA.FTZ R66, R66, R9.reuse, -R61.reuse ;  /* 0x0000000942427223 */ /* 0x180fe2000001083d */
[-CC-:B------:R-:W-:Y:S01]  /*4130*/  FFMA.FTZ R48, R48, R9.reuse, -R61.reuse ;  /* 0x0000000930307223 */ /* 0x180fe2000001083d */
[----:B------:R3:W4:Y:S01]  /*4140*/  MUFU.EX2 R63, R14 ;  /* 0x0000000e003f7308 */ /* 0x0007220000000800 */
        /* <DEDUP_REMOVED lines=8> */
[-CC-:B---3--:R-:W-:Y:S01]  /*41d0*/  FFMA.FTZ R14, R20, R9.reuse, -R61.reuse ;  /* 0x00000009140e7223 */ /* 0x188fe2000001083d */
[-CC-:B------:R-:W-:Y:S01]  /*41e0*/  FFMA.FTZ R20, R46, R9.reuse, -R61.reuse ;  /* 0x000000092e147223 */ /* 0x180fe2000001083d */
[-CC-:B------:R-:W-:Y:S01]  /*41f0*/  FFMA.FTZ R72, R72, R9.reuse, -R61.reuse ;  /* 0x0000000948487223 */ /* 0x180fe2000001083d */
[-CC-:B------:R-:W-:Y:S01]  /*4200*/  FFMA.FTZ R74, R74, R9.reuse, -R61.reuse ;  /* 0x000000094a4a7223 */ /* 0x180fe2000001083d */
[-CC-:B------:R-:W-:Y:S01]  /*4210*/  FFMA.FTZ R80, R80, R9.reuse, -R61.reuse ;  /* 0x0000000950507223 */ /* 0x180fe2000001083d */
[-CC-:B------:R-:W-:Y:S01]  /*4220*/  FFMA.FTZ R112, R112, R9.reuse, -R61.reuse ;  /* 0x0000000970707223 */ /* 0x180fe2000001083d */
[-CC-:B------:R-:W-:Y:S01]  /*4230*/  FFMA.FTZ R136, R136, R9.reuse, -R61.reuse ;  /* 0x0000000988887223 */ /* 0x180fe2000001083d */
[----:B------:R-:W3:Y:S01]  /*4240*/  MUFU.EX2 R12, R12 ;  /* 0x0000000c000c7308 */ /* 0x000ee20000000800 */
[-CC-:B-----5:R-:W-:Y:S01]  /*4250*/  FFMA.FTZ R16, R76, R9.reuse, -R61.reuse ;  /* 0x000000094c107223 */ /* 0x1a0fe2000001083d */
[-CC-:B------:R-:W-:Y:S01]  /*4260*/  FFMA.FTZ R138, R138, R9.reuse, -R61.reuse ;  /* 0x000000098a8a7223 */ /* 0x180fe2000001083d */
[-CC-:B------:R-:W-:Y:S01]  /*4270*/  FFMA.FTZ R140, R140, R9.reuse, -R61.reuse ;  /* 0x000000098c8c7223 */ /* 0x180fe2000001083d */
[----:B------:R-:W-:Y:S01]  /*4280*/  FFMA.FTZ R142, R142, R9, -R61 ;  /* 0x000000098e8e7223 */ /* 0x000fe2000001083d */
[--C-:B------:R-:W-:Y:S01]  /*4290*/  IMAD.MOV.U32 R28, RZ, RZ, R25.reuse ;  /* 0x000000ffff1c7224 */ /* 0x100fe200078e0019 */
[----:B------:R-:W-:Y:S01]  /*42a0*/  MOV R60, R25 ;  /* 0x00000019003c7202 */ /* 0x000fe20000000f00 */
[--C-:B------:R-:W-:Y:S01]  /*42b0*/  IMAD.MOV.U32 R34, RZ, RZ, R25.reuse ;  /* 0x000000ffff227224 */ /* 0x100fe200078e0019 */
[----:B------:R0:W-:Y:S01]  /*42c0*/  MUFU.EX2 R65, R26 ;  /* 0x0000001a00417308 */ /* 0x0001e20000000800 */
[----:B------:R-:W-:-:S02]  /*42d0*/  IMAD.MOV.U32 R46, RZ, RZ, R25 ;  /* 0x000000ffff2e7224 */ /* 0x000fc400078e0019 */
[----:B------:R-:W-:-:S05]  /*42e0*/  IMAD.MOV.U32 R76, RZ, RZ, R25 ;  /* 0x000000ffff4c7224 */ /* 0x000fca00078e0019 */
[----:B------:R-:W5:Y:S01]  /*42f0*/  MUFU.EX2 R35, R35 ;  /* 0x0000002300237308 */ /* 0x000f620000000800 */
[----:B0-----:R-:W-:-:S04]  /*4300*/  FADD.FTZ R26, R11, R32 ;  /* 0x000000200b1a7221 */ /* 0x001fc80000010000 */
[----:B-1----:R-:W-:-:S03]  /*4310*/  FADD.FTZ R79, R13, R26 ;  /* 0x0000001a0d4f7221 */ /* 0x002fc60000010000 */
[----:B------:R2:W-:Y:S08]  /*4320*/  MUFU.EX2 R67, R22 ;  /* 0x0000001600437308 */ /* 0x0005f00000000800 */
[----:B------:R0:W1:Y:S01]  /*4330*/  MUFU.EX2 R24, R18 ;  /* 0x0000001200187308 */ /* 0x0000620000000800 */
[----:B--2---:R-:W-:-:S04]  /*4340*/  FADD.FTZ R22, R6, R7 ;  /* 0x0000000706167221 */ /* 0x004fc80000010000 */
[----:B----4-:R-:W-:Y:S01]  /*4350*/  FADD.FTZ R77, R63, R22 ;  /* 0x000000163f4d7221 */ /* 0x010fe20000010000 */
[C---:B------:R-:W-:Y:S01]  /*4360*/  FADD.FTZ R22, R36.reuse, R79 ;  /* 0x0000004f24167221 */ /* 0x040fe20000010000 */
[----:B------:R-:W-:Y:S01]  /*4370*/  F2FP.SATFINITE.E4M3.F32.PACK_AB_MERGE_C R36, R36, R13, RZ ;  /* 0x0000000d2424723e */ /* 0x000fe200048070ff */
[----:B------:R-:W2:Y:S01]  /*4380*/  MUFU.EX2 R14, R14 ;  /* 0x0000000e000e7308 */ /* 0x000ea20000000800 */
[----:B------:R-:W-:Y:S01]  /*4390*/  FADD.FTZ R77, R114, R77 ;  /* 0x0000004d724d7221 */ /* 0x000fe20000010000 */
[----:B------:R-:W-:Y:S01]  /*43a0*/  FADD.FTZ R79, R15, R22 ;  /* 0x000000160f4f7221 */ /* 0x000fe20000010000 */
[----:B0-----:R-:W-:Y:S01]  /*43b0*/  FFMA.FTZ R18, R42, R9, -R61 ;  /* 0x000000092a127223 */ /* 0x001fe2000001083d */
[----:B------:R-:W-:Y:S01]  /*43c0*/  F2FP.SATFINITE.E4M3.F32.PACK_AB_MERGE_C R185, R32, R11, R36 ;  /* 0x0000000b20b9723e */ /* 0x000fe20004807024 */
[----:B---3--:R-:W-:Y:S01]  /*43d0*/  FADD.FTZ R22, R12, R77 ;  /* 0x0000004d0c167221 */ /* 0x008fe20000010000 */
[----:B------:R-:W-:Y:S01]  /*43e0*/  FADD.FTZ R26, R40, R79 ;  /* 0x0000004f281a7221 */ /* 0x000fe20000010000 */
[----:B------:R-:W-:Y:S01]  /*43f0*/  F2FP.SATFINITE.E4M3.F32.PACK_AB_MERGE_C R63, R114, R63, RZ ;  /* 0x0000003f723f723e */ /* 0x000fe200048070ff */
[----:B------:R-:W0:Y:S01]  /*4400*/  MUFU.EX2 R55, R55 ;  /* 0x0000003700377308 */ /* 0x000e220000000800 */
[----:B-----5:R-:W-:Y:S01]  /*4410*/  FADD.FTZ R79, R35, R22 ;  /* 0x00000016234f7221 */ /* 0x020fe20000010000 */
[----:B------:R-:W-:Y:S01]  /*4420*/  FADD.FTZ R81, R17, R26 ;  /* 0x0000001a11517221 */ /* 0x000fe20000010000 */
[----:B------:R-:W-:Y:S01]  /*4430*/  F2FP.SATFINITE.E4M3.F32.PACK_AB_MERGE_C R184, R7, R6, R63 ;  /* 0x0000000607b8723e */ /* 0x000fe2000480703f */
[----:B------:R-:W-:Y:S01]  /*4440*/  FFMA.FTZ R61, R144, R9, -R61 ;  /* 0x00000009903d7223 */ /* 0x000fe2000001083d */
[----:B-1----:R-:W-:Y:S01]  /*4450*/  FADD.FTZ R22, R24, R79 ;  /* 0x0000004f18167221 */ /* 0x002fe20000010000 */
[C---:B------:R-:W-:Y:S01]  /*4460*/  FADD.FTZ R26, R82.reuse, R81 ;  /* 0x00000051521a7221 */ /* 0x040fe20000010000 */
[----:B------:R-:W-:Y:S01]  /*4470*/  F2FP.SATFINITE.E4M3.F32.PACK_AB_MERGE_C R82, R82, R17, RZ ;  /* 0x000000115252723e */ /* 0x000fe200048070ff */
[----:B------:R-:W1:Y:S01]  /*4480*/  MUFU.EX2 R30, R30 ;  /* 0x0000001e001e7308 */ /* 0x000e620000000800 */
[----:B------:R-:W-:Y:S01]  /*4490*/  FADD.FTZ R79, R65, R22 ;  /* 0x00000016414f7221 */ /* 0x000fe20000010000 */
[----:B------:R-:W-:Y:S01]  /*44a0*/  FADD.FTZ R81, R19, R26 ;  /* 0x0000001a13517221 */ /* 0x000fe20000010000 */
[----:B------:R-:W-:Y:S01]  /*44b0*/  F2FP.SATFINITE.E4M3.F32.PACK_AB_MERGE_C R65, R65, R24, RZ ;  /* 0x000000184141723e */ /* 0x000fe200048070ff */
[----:B------:R-:W-:-:S02]  /*44c0*/  IMAD.MOV.U32 R32, RZ, RZ, R25 ;  /* 0x000000ffff207224 */ /* 0x000fc400078e0019 */
[----:B--2---:R-:W-:Y:S01]  /*44d0*/  FADD.FTZ R22, R14, R79 ;  /* 0x0000004f0e167221 */ /* 0x004fe20000010000 */
[----:B------:R-:W-:Y:S01]  /*44e0*/  FADD.FTZ R26, R84, R81 ;  /* 0x00000051541a7221 */ /* 0x000fe20000010000 */
[----:B------:R-:W-:Y:S01]  /*44f0*/  F2FP.SATFINITE.E4M3.F32.PACK_AB_MERGE_C R187, R40, R15, R82 ;  /* 0x0000000f28bb723e */ /* 0x000fe20004807052 */
[----:B------:R-:W2:Y:S01]  /*4500*/  MUFU.EX2 R86, R86 ;  /* 0x0000005600567308 */ /* 0x000ea20000000800 */
[----:B0-----:R-:W-:Y:S01]  /*4510*/  FADD.FTZ R81, R55, R22 ;  /* 0x0000001637517221 */ /* 0x001fe20000010000 */
[----:B------:R-:W-:Y:S01]  /*4520*/  FADD.FTZ R83, R21, R26 ;  /* 0x0000001a15537221 */ /* 0x000fe20000010000 */
[----:B------:R-:W-:Y:S01]  /*4530*/  F2FP.SATFINITE.E4M3.F32.PACK_AB_MERGE_C R186, R35, R12, R65 ;  /* 0x0000000c23ba723e */ /* 0x000fe20004807041 */
[--C-:B------:R-:W-:Y:S01]  /*4540*/  IMAD.MOV.U32 R35, RZ, RZ, R25.reuse ;  /* 0x000000ffff237224 */ /* 0x100fe200078e0019 */
[-C--:B------:R-:W-:Y:S01]  /*4550*/  MOV R36, R25.reuse ;  /* 0x0000001900247202 */ /* 0x080fe20000000f00 */
[----:B------:R-:W-:Y:S01]  /*4560*/  IMAD.MOV.U32 R40, RZ, RZ, R25 ;  /* 0x000000ffff287224 */ /* 0x000fe200078e0019 */
[----:B------:R-:W-:Y:S01]  /*4570*/  MOV R42, R25 ;  /* 0x00000019002a7202 */ /* 0x000fe20000000f00 */
[----:B------:R-:W0:Y:S01]  /*4580*/  MUFU.EX2 R23, R152 ;  /* 0x0000009800177308 */ /* 0x000e220000000800 */
[----:B-1----:R-:W-:Y:S01]  /*4590*/  FADD.FTZ R22, R30, R81 ;  /* 0x000000511e167221 */ /* 0x002fe20000010000 */
[----:B------:R-:W-:Y:S01]  /*45a0*/  F2FP.SATFINITE.E4M3.F32.PACK_AB_MERGE_C R30, R67, R30, RZ ;  /* 0x0000001e431e723e */ /* 0x000fe200048070ff */
[----:B------:R-:W-:-:S02]  /*45b0*/  IMAD.MOV.U32 R63, RZ, RZ, R25 ;  /* 0x000000ffff3f7224 */ /* 0x000fc400078e0019 */
[----:B------:R-:W-:Y:S01]  /*45c0*/  FADD.FTZ R81, R67, R22 ;  /* 0x0000001643517221 */ /* 0x000fe20000010000 */
[----:B------:R-:W-:Y:S01]  /*45d0*/  F2FP.SATFINITE.E4M3.F32.PACK_AB_MERGE_C R180, R55, R14, R30 ;  /* 0x0000000e37b4723e */ /* 0x000fe2000480701e */
[----:B------:R-:W-:Y:S01]  /*45e0*/  IMAD.MOV.U32 R55, RZ, RZ, R25 ;  /* 0x000000ffff377224 */ /* 0x000fe200078e0019 */
[----:B------:R-:W1:Y:S01]  /*45f0*/  MUFU.EX2 R16, R16 ;  /* 0x0000001000107308 */ /* 0x000e620000000800 */
[C---:B--2---:R-:W-:Y:S01]  /*4600*/  FADD.FTZ R26, R86.reuse, R83 ;  /* 0x00000053561a7221 */ /* 0x044fe20000010000 */
[----:B------:R-:W-:Y:S01]  /*4610*/  F2FP.SATFINITE.E4M3.F32.PACK_AB_MERGE_C R86, R86, R21, RZ ;  /* 0x000000155656723e */ /* 0x000fe200048070ff */
[--C-:B------:R-:W-:Y:S01]  /*4620*/  IMAD.MOV.U32 R65, RZ, RZ, R25.reuse ;  /* 0x000000ffff417224 */ /* 0x100fe200078e0019 */
[----:B------:R-:W-:Y:S01]  /*4630*/  MOV R30, R25 ;  /* 0x00000019001e7202 */ /* 0x000fe20000000f00 */
[--C-:B------:R-:W-:Y:S01]  /*4640*/  IMAD.MOV.U32 R67, RZ, RZ, R25.reuse ;  /* 0x000000ffff437224 */ /* 0x100fe200078e0019 */
[----:B------:R-:W-:Y:S01]  /*4650*/  F2FP.SATFINITE.E4M3.F32.PACK_AB_MERGE_C R181, R84, R19, R86 ;  /* 0x0000001354b5723e */ /* 0x000fe20004807056 */
[--C-:B------:R-:W-:Y:S01]  /*4660*/  IMAD.MOV.U32 R82, RZ, RZ, R25.reuse ;  /* 0x000000ffff527224 */ /* 0x100fe200078e0019 */
[----:B------:R-:W2:Y:S01]  /*4670*/  MUFU.EX2 R96, R96 ;  /* 0x0000006000607308 */ /* 0x000ea20000000800 */
[----:B0-----:R-:W-:Y:S01]  /*4680*/  FADD.FTZ R83, R23, R26 ;  /* 0x0000001a17537221 */ /* 0x001fe20000010000 */
[----:B------:R-:W-:Y:S01]  /*4690*/  MOV R84, R25 ;  /* 0x0000001900547202 */ /* 0x000fe20000000f00 */
[----:B------:R-:W-:-:S05]  /*46a0*/  IMAD.MOV.U32 R86, RZ, RZ, R25 ;  /* 0x000000ffff567224 */ /* 0x000fca00078e0019 */
[----:B------:R-:W0:Y:S01]  /*46b0*/  MUFU.EX2 R57, R57 ;  /* 0x0000003900397308 */ /* 0x000e220000000800 */
[----:B-1----:R-:W-:-:S07]  /*46c0*/  FADD.FTZ R22, R16, R81 ;  /* 0x0000005110167221 */ /* 0x002fce0000010000 */
[----:B------:R-:W1:Y:S01]  /*46d0*/  MUFU.EX2 R27, R156 ;  /* 0x0000009c001b7308 */ /* 0x000e620000000800 */
[----:B--2---:R-:W-:-:S07]  /*46e0*/  FADD.FTZ R26, R96, R83 ;  /* 0x00000053601a7221 */ /* 0x004fce0000010000 */
[----:B------:R-:W2:Y:S01]  /*46f0*/  MUFU.EX2 R78, R78 ;  /* 0x0000004e004e7308 */ /* 0x000ea20000000800 */
[----:B0-----:R-:W-:-:S07]  /*4700*/  FADD.FTZ R83, R57, R22 ;  /* 0x0000001639537221 */ /* 0x001fce0000010000 */
[----:B------:R-:W0:Y:S01]  /*4710*/  MUFU.EX2 R124, R124 ;  /* 0x0000007c007c7308 */ /* 0x000e220000000800 */
[----:B-1----:R-:W-:-:S07]  /*4720*/  FADD.FTZ R85, R27, R26 ;  /* 0x0000001a1b557221 */ /* 0x002fce0000010000 */
[----:B------:R1:W3:Y:S01]  /*4730*/  MUFU.EX2 R69, R38 ;  /* 0x0000002600457308 */ /* 0x0002e20000000800 */
[----:B--2---:R-:W-:-:S07]  /*4740*/  FADD.FTZ R22, R78, R83 ;  /* 0x000000534e167221 */ /* 0x004fce0000010000 */
[----:B------:R-:W2:Y:S01]  /*4750*/  MUFU.EX2 R29, R160 ;  /* 0x000000a0001d7308 */ /* 0x000ea20000000800 */
[C---:B0-----:R-:W-:Y:S01]  /*4760*/  FADD.FTZ R26, R124.reuse, R85 ;  /* 0x000000557c1a7221 */ /* 0x041fe20000010000 */
[----:B------:R-:W-:Y:S01]  /*4770*/  F2FP.SATFINITE.E4M3.F32.PACK_AB_MERGE_C R124, R124, R27, RZ ;  /* 0x0000001b7c7c723e */ /* 0x000fe200048070ff */
[--C-:B-1----:R-:W-:Y:S02]  /*4780*/  IMAD.MOV.U32 R38, RZ, RZ, R25.reuse ;  /* 0x000000ffff267224 */ /* 0x102fe400078e0019 */
[----:B------:R-:W-:Y:S01]  /*4790*/  IMAD.MOV.U32 R85, RZ, RZ, R25 ;  /* 0x000000ffff557224 */ /* 0x000fe200078e0019 */
[----:B------:R-:W-:Y:S02]  /*47a0*/  F2FP.SATFINITE.E4M3.F32.PACK_AB_MERGE_C R183, R96, R23, R124 ;  /* 0x0000001760b7723e */ /* 0x000fe4000480707c */
[----:B------:R-:W0:Y:S01]  /*47b0*/  MUFU.EX2 R18, R18 ;  /* 0x0000001200127308 */ /* 0x000e220000000800 */
[C---:B---3--:R-:W-:Y:S01]  /*47c0*/  FADD.FTZ R13, R69.reuse, R22 ;  /* 0x00000016450d7221 */ /* 0x048fe20000010000 */
[----:B------:R-:W-:-:S02]  /*47d0*/  F2FP.SATFINITE.E4M3.F32.PACK_AB_MERGE_C R69, R69, R78, RZ ;  /* 0x0000004e4545723e */ /* 0x000fc400048070ff */
[----:B------:R-:W-:Y:S02]  /*47e0*/  MOV R78, R25 ;  /* 0x00000019004e7202 */ /* 0x000fe40000000f00 */
[----:B------:R-:W-:Y:S01]  /*47f0*/  F2FP.SATFINITE.E4M3.F32.PACK_AB_MERGE_C R182, R57, R16, R69 ;  /* 0x0000001039b6723e */ /* 0x000fe20004807045 */
[--C-:B------:R-:W-:Y:S01]  /*4800*/  IMAD.MOV.U32 R57, RZ, RZ, R25.reuse ;  /* 0x000000ffff397224 */ /* 0x100fe200078e0019 */
[----:B------:R-:W1:Y:S01]  /*4810*/  MUFU.EX2 R130, R130 ;  /* 0x0000008200827308 */ /* 0x000e620000000800 */
[----:B--2---:R-:W-:Y:S01]  /*4820*/  FADD.FTZ R83, R29, R26 ;  /* 0x0000001a1d537221 */ /* 0x004fe20000010000 */
[----:B------:R-:W-:-:S06]  /*4830*/  IMAD.MOV.U32 R69, RZ, RZ, R25 ;  /* 0x000000ffff457224 */ /* 0x000fcc00078e0019 */
[----:B------:R-:W2:Y:S01]  /*4840*/  MUFU.EX2 R59, R59 ;  /* 0x0000003b003b7308 */ /* 0x000ea20000000800 */
[----:B0-----:R-:W-:-:S07]  /*4850*/  FADD.FTZ R22, R18, R13 ;  /* 0x0000000d12167221 */ /* 0x001fce0000010000 */
[----:B------:R-:W0:Y:S01]  /*4860*/  MUFU.EX2 R62, R62 ;  /* 0x0000003e003e7308 */ /* 0x000e220000000800 */
[----:B-1----:R-:W-:Y:S01]  /*4870*/  FADD.FTZ R26, R130, R83 ;  /* 0x00000053821a7221 */ /* 0x002fe20000010000 */
[----:B------:R-:W-:-:S03]  /*4880*/  IMAD.MOV.U32 R83, RZ, RZ, R25 ;  /* 0x000000ffff537224 */ /* 0x000fc600078e0019 */
[----:B------:R-:W-:Y:S01]  /*4890*/  FADD.FTZ R21, R31, R26 ;  /* 0x0000001a1f157221 */ /* 0x000fe20000010000 */
[----:B------:R-:W-:Y:S02]  /*48a0*/  IMAD.MOV.U32 R26, RZ, RZ, R25 ;  /* 0x000000ffff1a7224 */ /* 0x000fe400078e0019 */
[----:B------:R-:W1:Y:S01]  /*48b0*/  MUFU.EX2 R102, R102 ;  /* 0x0000006600667308 */ /* 0x000e620000000800 */
[----:B--2---:R-:W-:-:S07]  /*48c0*/  FADD.FTZ R17, R59, R22 ;  /* 0x000000163b117221 */ /* 0x004fce0000010000 */
[----:B------:R2:W3:Y:S01]  /*48d0*/  MUFU.EX2 R71, R44 ;  /* 0x0000002c00477308 */ /* 0x0004e20000000800 */
[----:B0-----:R-:W-:-:S07]  /*48e0*/  FADD.FTZ R22, R62, R17 ;  /* 0x000000113e167221 */ /* 0x001fce0000010000 */
[----:B------:R-:W0:Y:S01]  /*48f0*/  MUFU.EX2 R20, R20 ;  /* 0x0000001400147308 */ /* 0x000e220000000800 */
[C---:B-1----:R-:W-:Y:S01]  /*4900*/  F2FP.SATFINITE.E4M3.F32.PACK_AB_MERGE_C R31, R102.reuse, R31, RZ ;  /* 0x0000001f661f723e */ /* 0x042fe200048070ff */
[----:B------:R-:W-:Y:S01]  /*4910*/  FADD.FTZ R102, R102, R21 ;  /* 0x0000001566667221 */ /* 0x000fe20000010000 */
[----:B--2---:R-:W-:Y:S02]  /*4920*/  IMAD.MOV.U32 R44, RZ, RZ, R25 ;  /* 0x000000ffff2c7224 */ /* 0x004fe400078e0019 */
[----:B------:R-:W-:Y:S01]  /*4930*/  F2FP.SATFINITE.E4M3.F32.PACK_AB_MERGE_C R177, R130, R29, R31 ;  /* 0x0000001d82b1723e */ /* 0x000fe2000480701f */
[----:B------:R-:W-:Y:S01]  /*4940*/  FADD.FTZ R21, R33, R102 ;  /* 0x0000006621157221 */ /* 0x000fe20000010000 */
[--C-:B------:R-:W-:Y:S01]  /*4950*/  IMAD.MOV.U32 R29, RZ, RZ, R25.reuse ;  /* 0x000000ffff1d7224 */ /* 0x100fe200078e0019 */
[----:B------:R-:W1:Y:S01]  /*4960*/  MUFU.EX2 R108, R108 ;  /* 0x0000006c006c7308 */ /* 0x000e620000000800 */
[C---:B---3--:R-:W-:Y:S01]  /*4970*/  FADD.FTZ R17, R71.reuse, R22 ;  /* 0x0000001647117221 */ /* 0x048fe20000010000 */
[----:B------:R-:W-:Y:S01]  /*4980*/  F2FP.SATFINITE.E4M3.F32.PACK_AB_MERGE_C R62, R71, R62, RZ ;  /* 0x0000003e473e723e */ /* 0x000fe200048070ff */
[----:B------:R-:W-:-:S02]  /*4990*/  IMAD.MOV.U32 R31, RZ, RZ, R25 ;  /* 0x000000ffff1f7224 */ /* 0x000fc400078e0019 */
[--C-:B------:R-:W-:Y:S01]  /*49a0*/  IMAD.MOV.U32 R71, RZ, RZ, R25.reuse ;  /* 0x000000ffff477224 */ /* 0x100fe200078e0019 */
[----:B------:R-:W-:Y:S01]  /*49b0*/  F2FP.SATFINITE.E4M3.F32.PACK_AB_MERGE_C R176, R59, R18, R62 ;  /* 0x000000123bb0723e */ /* 0x000fe2000480703e */
[----:B------:R-:W-:Y:S01]  /*49c0*/  IMAD.MOV.U32 R59, RZ, RZ, R25 ;  /* 0x000000ffff3b7224 */ /* 0x000fe200078e0019 */
[----:B------:R2:W3:Y:S01]  /*49d0*/  MUFU.EX2 R73, R64 ;  /* 0x0000004000497308 */ /* 0x0004e20000000800 */
[----:B0-----:R-:W-:Y:S01]  /*49e0*/  FADD.FTZ R22, R20, R17 ;  /* 0x0000001114167221 */ /* 0x001fe20000010000 */
[----:B------:R-:W-:-:S06]  /*49f0*/  IMAD.MOV.U32 R62, RZ, RZ, R25 ;  /* 0x000000ffff3e7224 */ /* 0x000fcc00078e0019 */
[----:B------:R-:W0:Y:S01]  /*4a00*/  MUFU.EX2 R66, R66 ;  /* 0x0000004200427308 */ /* 0x000e220000000800 */
[----:B-1----:R-:W-:Y:S01]  /*4a10*/  FADD.FTZ R24, R108, R21 ;  /* 0x000000156c187221 */ /* 0x002fe20000010000 */
[----:B--2---:R-:W-:-:S03]  /*4a20*/  IMAD.MOV.U32 R64, RZ, RZ, R25 ;  /* 0x000000ffff407224 */ /* 0x004fc600078e0019 */
[----:B------:R-:W-:-:S03]  /*4a30*/  FADD.FTZ R27, R37, R24 ;  /* 0x00000018251b7221 */ /* 0x000fc60000010000 */
[----:B------:R-:W1:Y:S01]  /*4a40*/  MUFU.EX2 R100, R100 ;  /* 0x0000006400647308 */ /* 0x000e620000000800 */
[----:B---3--:R-:W-:-:S07]  /*4a50*/  FADD.FTZ R21, R73, R22 ;  /* 0x0000001649157221 */ /* 0x008fce0000010000 */
[----:B------:R2:W3:Y:S01]  /*4a60*/  MUFU.EX2 R75, R48 ;  /* 0x00000030004b7308 */ /* 0x0004e20000000800 */
[----:B0-----:R-:W-:-:S07]  /*4a70*/  FADD.FTZ R22, R66, R21 ;  /* 0x0000001542167221 */ /* 0x001fce0000010000 */
[----:B------:R-:W0:Y:S01]  /*4a80*/  MUFU.EX2 R39, R39 ;  /* 0x0000002700277308 */ /* 0x000e220000000800 */
[C---:B-1----:R-:W-:Y:S01]  /*4a90*/  F2FP.SATFINITE.E4M3.F32.PACK_AB_MERGE_C R37, R100.reuse, R37, RZ ;  /* 0x000000256425723e */ /* 0x042fe200048070ff */
[----:B------:R-:W-:Y:S01]  /*4aa0*/  FADD.FTZ R100, R100, R27 ;  /* 0x0000001b64647221 */ /* 0x000fe20000010000 */
[----:B------:R-:W-:Y:S01]  /*4ab0*/  IMAD.MOV.U32 R27, RZ, RZ, R25 ;  /* 0x000000ffff1b7224 */ /* 0x000fe200078e0019 */
[----:B--2---:R-:W-:Y:S02]  /*4ac0*/  MOV R48, R25 ;  /* 0x0000001900307202 */ /* 0x004fe40000000f00 */
[----:B------:R-:W-:Y:S01]  /*4ad0*/  F2FP.SATFINITE.E4M3.F32.PACK_AB_MERGE_C R179, R108, R33, R37 ;  /* 0x000000216cb3723e */ /* 0x000fe20004807025 */
[--C-:B------:R-:W-:Y:S01]  /*4ae0*/  IMAD.MOV.U32 R33, RZ, RZ, R25.reuse ;  /* 0x000000ffff217224 */ /* 0x100fe200078e0019 */
[----:B------:R-:W1:Y:S01]  /*4af0*/  MUFU.EX2 R50, R50 ;  /* 0x0000003200327308 */ /* 0x000e620000000800 */
[C---:B---3--:R-:W-:Y:S01]  /*4b00*/  F2FP.SATFINITE.E4M3.F32.PACK_AB_MERGE_C R66, R75.reuse, R66, RZ ;  /* 0x000000424b42723e */ /* 0x048fe200048070ff */
[----:B------:R-:W-:Y:S01]  /*4b10*/  FADD.FTZ R75, R75, R22 ;  /* 0x000000164b4b7221 */ /* 0x000fe20000010000 */
[----:B------:R-:W-:-:S02]  /*4b20*/  IMAD.MOV.U32 R37, RZ, RZ, R25 ;  /* 0x000000ffff257224 */ /* 0x000fc400078e0019 */
[----:B------:R-:W-:Y:S01]  /*4b30*/  F2FP.SATFINITE.E4M3.F32.PACK_AB_MERGE_C R178, R73, R20, R66 ;  /* 0x0000001449b2723e */ /* 0x000fe20004807042 */
[----:B------:R-:W-:Y:S01]  /*4b40*/  IMAD.MOV.U32 R73, RZ, RZ, R25 ;  /* 0x000000ffff497224 */ /* 0x000fe200078e0019 */
[----:B------:R-:W-:Y:S01]  /*4b50*/  MOV R66, R25 ;  /* 0x0000001900427202 */ /* 0x000fe20000000f00 */
[----:B------:R-:W2:Y:S01]  /*4b60*/  MUFU.EX2 R90, R90 ;  /* 0x0000005a005a7308 */ /* 0x000ea20000000800 */
[----:B0-----:R-:W-:-:S07]  /*4b70*/  FADD.FTZ R11, R39, R100 ;  /* 0x00000064270b7221 */ /* 0x001fce0000010000 */
[----:B------:R0:W3:Y:S01]  /*4b80*/  MUFU.EX2 R77, R52 ;  /* 0x00000034004d7308 */ /* 0x0000e20000000800 */
[----:B-1----:R-:W-:Y:S01]  /*4b90*/  FADD.FTZ R22, R50, R75 ;  /* 0x0000004b32167221 */ /* 0x002fe20000010000 */
[----:B------:R-:W-:-:S06]  /*4ba0*/  IMAD.MOV.U32 R75, RZ, RZ, R25 ;  /* 0x000000ffff4b7224 */ /* 0x000fcc00078e0019 */
[----:B------:R-:W1:Y:S01]  /*4bb0*/  MUFU.EX2 R41, R41 ;  /* 0x0000002900297308 */ /* 0x000e620000000800 */
[----:B--2---:R-:W-:Y:S01]  /*4bc0*/  FADD.FTZ R24, R90, R11 ;  /* 0x0000000b5a187221 */ /* 0x004fe20000010000 */
[----:B0-----:R-:W-:-:S06]  /*4bd0*/  IMAD.MOV.U32 R52, RZ, RZ, R25 ;  /* 0x000000ffff347224 */ /* 0x001fcc00078e0019 */
[----:B------:R-:W0:Y:S01]  /*4be0*/  MUFU.EX2 R54, R54 ;  /* 0x0000003600367308 */ /* 0x000e220000000800 */
[----:B---3--:R-:W-:-:S07]  /*4bf0*/  FADD.FTZ R15, R77, R22 ;  /* 0x000000164d0f7221 */ /* 0x008fce0000010000 */
[----:B------:R-:W2:Y:S01]  /*4c00*/  MUFU.EX2 R88, R88 ;  /* 0x0000005800587308 */ /* 0x000ea20000000800 */
[----:B-1----:R-:W-:-:S07]  /*4c10*/  FADD.FTZ R19, R41, R24 ;  /* 0x0000001829137221 */ /* 0x002fce0000010000 */
[----:B------:R1:W3:Y:S01]  /*4c20*/  MUFU.EX2 R79, R56 ;  /* 0x00000038004f7308 */ /* 0x0002e20000000800 */
[----:B0-----:R-:W-:-:S07]  /*4c30*/  FADD.FTZ R22, R54, R15 ;  /* 0x0000000f36167221 */ /* 0x001fce0000010000 */
[----:B------:R-:W0:Y:S01]  /*4c40*/  MUFU.EX2 R43, R43 ;  /* 0x0000002b002b7308 */ /* 0x000e220000000800 */
[C---:B--2---:R-:W-:Y:S01]  /*4c50*/  F2FP.SATFINITE.E4M3.F32.PACK_AB_MERGE_C R41, R88.reuse, R41, RZ ;  /* 0x000000295829723e */ /* 0x044fe200048070ff */
[----:B------:R-:W-:Y:S01]  /*4c60*/  FADD.FTZ R88, R88, R19 ;  /* 0x0000001358587221 */ /* 0x000fe20000010000 */
[----:B-1----:R-:W-:Y:S02]  /*4c70*/  IMAD.MOV.U32 R56, RZ, RZ, R25 ;  /* 0x000000ffff387224 */ /* 0x002fe400078e0019 */
[----:B------:R-:W-:Y:S01]  /*4c80*/  F2FP.SATFINITE.E4M3.F32.PACK_AB_MERGE_C R173, R90, R39, R41 ;  /* 0x000000275aad723e */ /* 0x000fe20004807029 */
[--C-:B------:R-:W-:Y:S02]  /*4c90*/  IMAD.MOV.U32 R39, RZ, RZ, R25.reuse ;  /* 0x000000ffff277224 */ /* 0x100fe400078e0019 */
[----:B------:R-:W1:Y:S01]  /*4ca0*/  MUFU.EX2 R58, R58 ;  /* 0x0000003a003a7308 */ /* 0x000e620000000800 */
[C---:B---3--:R-:W-:Y:S01]  /*4cb0*/  F2FP.SATFINITE.E4M3.F32.PACK_AB_MERGE_C R54, R79.reuse, R54, RZ ;  /* 0x000000364f36723e */ /* 0x048fe200048070ff */
[----:B------:R-:W-:Y:S01]  /*4cc0*/  FADD.FTZ R79, R79, R22 ;  /* 0x000000164f4f7221 */ /* 0x000fe20000010000 */
[----:B------:R-:W-:-:S02]  /*4cd0*/  IMAD.MOV.U32 R41, RZ, RZ, R25 ;  /* 0x000000ffff297224 */ /* 0x000fc400078e0019 */
[----:B------:R-:W-:Y:S01]  /*4ce0*/  F2FP.SATFINITE.E4M3.F32.PACK_AB_MERGE_C R172, R77, R50, R54 ;  /* 0x000000324dac723e */ /* 0x000fe20004807036 */
[--C-:B------:R-:W-:Y:S01]  /*4cf0*/  IMAD.MOV.U32 R50, RZ, RZ, R25.reuse ;  /* 0x000000ffff327224 */ /* 0x100fe200078e0019 */
[----:B------:R-:W-:Y:S01]  /*4d00*/  MOV R54, R25 ;  /* 0x0000001900367202 */ /* 0x000fe20000000f00 */
[----:B------:R-:W2:Y:S01]  /*4d10*/  MUFU.EX2 R92, R92 ;  /* 0x0000005c005c7308 */ /* 0x000ea20000000800 */
[----:B0-----:R-:W-:Y:S01]  /*4d20*/  FADD.FTZ R15, R43, R88 ;  /* 0x000000582b0f7221 */ /* 0x001fe20000010000 */
[----:B------:R-:W-:-:S06]  /*4d30*/  IMAD.MOV.U32 R77, RZ, RZ, R25 ;  /* 0x000000ffff4d7224 */ /* 0x000fcc00078e0019 */
[----:B------:R0:W3:Y:S01]  /*4d40*/  MUFU.EX2 R81, R68 ;  /* 0x0000004400517308 */ /* 0x0000e20000000800 */
[----:B-1----:R-:W-:Y:S01]  /*4d50*/  FADD.FTZ R22, R58, R79 ;  /* 0x0000004f3a167221 */ /* 0x002fe20000010000 */
[----:B------:R-:W-:-:S06]  /*4d60*/  IMAD.MOV.U32 R79, RZ, RZ, R25 ;  /* 0x000000ffff4f7224 */ /* 0x000fcc00078e0019 */
[----:B------:R-:W-:Y:S01]  /*4d70*/  MUFU.EX2 R45, R45 ;  /* 0x0000002d002d7308 */ /* 0x000fe20000000800 */
[----:B--2---:R-:W-:Y:S01]  /*4d80*/  FADD.FTZ R24, R92, R15 ;  /* 0x0000000f5c187221 */ /* 0x004fe20000010000 */
[----:B0-----:R-:W-:-:S06]  /*4d90*/  IMAD.MOV.U32 R68, RZ, RZ, R25 ;  /* 0x000000ffff447224 */ /* 0x001fcc00078e0019 */
[----:B------:R-:W0:Y:S01]  /*4da0*/  MUFU.EX2 R94, R94 ;  /* 0x0000005e005e7308 */ /* 0x000e220000000800 */
[----:B---3--:R-:W-:-:S07]  /*4db0*/  FADD.FTZ R19, R81, R22 ;  /* 0x0000001651137221 */ /* 0x008fce0000010000 */
[----:B------:R-:W1:Y:S08]  /*4dc0*/  MUFU.EX2 R70, R70 ;  /* 0x0000004600467308 */ /* 0x000e700000000800 */
[----:B------:R2:W3:Y:S01]  /*4dd0*/  MUFU.EX2 R13, R72 ;  /* 0x00000048000d7308 */ /* 0x0004e20000000800 */
[----:B0-----:R-:W-:Y:S01]  /*4de0*/  F2FP.SATFINITE.E4M3.F32.PACK_AB_MERGE_C R21, R94, R45, RZ ;  /* 0x0000002d5e15723e */ /* 0x001fe200048070ff */
[----:B------:R-:W-:Y:S01]  /*4df0*/  FADD.FTZ R45, R45, R24 ;  /* 0x000000182d2d7221 */ /* 0x000fe20000010000 */
[----:B------:R-:W-:-:S02]  /*4e00*/  MOV R24, R25 ;  /* 0x0000001900187202 */ /* 0x000fc40000000f00 */
[----:B------:R-:W-:Y:S01]  /*4e10*/  F2FP.SATFINITE.E4M3.F32.PACK_AB_MERGE_C R175, R92, R43, R21 ;  /* 0x0000002b5caf723e */ /* 0x000fe20004807015 */
[----:B------:R-:W-:Y:S01]  /*4e20*/  FADD.FTZ R94, R94, R45 ;  /* 0x0000002d5e5e7221 */ /* 0x000fe20000010000 */
[----:B------:R-:W-:Y:S01]  /*4e30*/  IMAD.MOV.U32 R43, RZ, RZ, R25 ;  /* 0x000000ffff2b7224 */ /* 0x000fe200078e0019 */
[----:B------:R-:W-:Y:S01]  /*4e40*/  MUFU.EX2 R49, R49 ;  /* 0x0000003100317308 */ /* 0x000fe20000000800 */
[----:B-1----:R-:W-:Y:S01]  /*4e50*/  FADD.FTZ R22, R70, R19 ;  /* 0x0000001346167221 */ /* 0x002fe20000010000 */
[----:B------:R-:W-:Y:S01]  /*4e60*/  IMAD.MOV.U32 R45, RZ, RZ, R25 ;  /* 0x000000ffff2d7224 */ /* 0x000fe200078e0019 */
[----:B--2---:R-:W-:-:S05]  /*4e70*/  MOV R72, R25 ;  /* 0x0000001900487202 */ /* 0x004fca0000000f00 */
[----:B------:R-:W0:Y:S01]  /*4e80*/  MUFU.EX2 R104, R104 ;  /* 0x0000006800687308 */ /* 0x000e220000000800 */
[C---:B---3--:R-:W-:Y:S01]  /*4e90*/  F2FP.SATFINITE.E4M3.F32.PACK_AB_MERGE_C R70, R13.reuse, R70, RZ ;  /* 0x000000460d46723e */ /* 0x048fe200048070ff */
[----:B------:R-:W-:-:S03]  /*4ea0*/  FADD.FTZ R13, R13, R22 ;  /* 0x000000160d0d7221 */ /* 0x000fc60000010000 */
[----:B------:R-:W-:Y:S01]  /*4eb0*/  F2FP.SATFINITE.E4M3.F32.PACK_AB_MERGE_C R174, R81, R58, R70 ;  /* 0x0000003a51ae723e */ /* 0x000fe20004807046 */
[--C-:B------:R-:W-:Y:S02]  /*4ec0*/  IMAD.MOV.U32 R58, RZ, RZ, R25.reuse ;  /* 0x000000ffff3a7224 */ /* 0x100fe400078e0019 */
[----:B------:R-:W1:Y:S01]  /*4ed0*/  MUFU.EX2 R47, R47 ;  /* 0x0000002f002f7308 */ /* 0x000e620000000800 */
[--C-:B------:R-:W-:Y:S02]  /*4ee0*/  IMAD.MOV.U32 R70, RZ, RZ, R25.reuse ;  /* 0x000000ffff467224 */ /* 0x100fe400078e0019 */
[----:B------:R-:W-:-:S05]  /*4ef0*/  IMAD.MOV.U32 R81, RZ, RZ, R25 ;  /* 0x000000ffff517224 */ /* 0x000fca00078e0019 */
[----:B------:R-:W2:Y:S01]  /*4f00*/  MUFU.EX2 R74, R74 ;  /* 0x0000004a004a7308 */ /* 0x000ea20000000800 */
[----:B0-----:R-:W-:-:S07]  /*4f10*/  F2FP.SATFINITE.E4M3.F32.PACK_AB_MERGE_C R19, R104, R49, RZ ;  /* 0x000000316813723e */ /* 0x001fce00048070ff */
[----:B------:R-:W0:Y:S01]  /*4f20*/  MUFU.EX2 R98, R98 ;  /* 0x0000006200627308 */ /* 0x000e220000000800 */
[----:B-1----:R-:W-:-:S07]  /*4f30*/  FADD.FTZ R7, R47, R94 ;  /* 0x0000005e2f077221 */ /* 0x002fce0000010000 */
[----:B------:R1:W3:Y:S01]  /*4f40*/  MUFU.EX2 R17, R80 ;  /* 0x0000005000117308 */ /* 0x0002e20000000800 */
[----:B--2---:R-:W-:-:S07]  /*4f50*/  FADD.FTZ R6, R74, R13 ;  /* 0x0000000d4a067221 */ /* 0x004fce0000010000 */
[----:B------:R-:W2:Y:S01]  /*4f60*/  MUFU.EX2 R112, R112 ;  /* 0x0000007000707308 */ /* 0x000ea20000000800 */
[C---:B0-----:R-:W-:Y:S01]  /*4f70*/  F2FP.SATFINITE.E4M3.F32.PACK_AB_MERGE_C R169, R98.reuse, R47, R19 ;  /* 0x0000002f62a9723e */ /* 0x041fe20004807013 */
[----:B------:R-:W-:Y:S01]  /*4f80*/  FADD.FTZ R98, R98, R7 ;  /* 0x0000000762627221 */ /* 0x000fe20000010000 */
[--C-:B------:R-:W-:Y:S02]  /*4f90*/  IMAD.MOV.U32 R47, RZ, RZ, R25.reuse ;  /* 0x000000ffff2f7224 */ /* 0x100fe400078e0019 */
[----:B-1----:R-:W-:Y:S02]  /*4fa0*/  IMAD.MOV.U32 R80, RZ, RZ, R25 ;  /* 0x000000ffff507224 */ /* 0x002fe400078e0019 */
[----:B------:R-:W-:Y:S01]  /*4fb0*/  FADD.FTZ R49, R49, R98 ;  /* 0x0000006231317221 */ /* 0x000fe20000010000 */
[----:B------:R-:W0:Y:S01]  /*4fc0*/  MUFU.EX2 R11, R136 ;  /* 0x00000088000b7308 */ /* 0x000e220000000800 */
[----:B---3--:R-:W-:Y:S02]  /*4fd0*/  FADD.FTZ R7, R17, R6 ;  /* 0x0000000611077221 */ /* 0x008fe40000010000 */
[----:B------:R-:W-:Y:S01]  /*4fe0*/  FADD.FTZ R104, R104, R49 ;  /* 0x0000003168687221 */ /* 0x000fe20000010000 */
[----:B------:R-:W-:-:S04]  /*4ff0*/  IMAD.MOV.U32 R49, RZ, RZ, R25 ;  /* 0x000000ffff317224 */ /* 0x000fc800078e0019 */
[----:B------:R-:W-:Y:S01]  /*5000*/  MUFU.EX2 R53, R53 ;  /* 0x0000003500357308 */ /* 0x000fe20000000800 */
[----:B--2---:R-:W-:-:S07]  /*5010*/  FADD.FTZ R6, R112, R7 ;  /* 0x0000000770067221 */ /* 0x004fce0000010000 */
[----:B------:R-:W1:Y:S01]  /*5020*/  MUFU.EX2 R110, R110 ;  /* 0x0000006e006e7308 */ /* 0x000e620000000800 */
[C---:B0-----:R-:W-:Y:S01]  /*5030*/  F2FP.SATFINITE.E4M3.F32.PACK_AB_MERGE_C R112, R11.reuse, R112, RZ ;  /* 0x000000700b70723e */ /* 0x041fe200048070ff */
[----:B------:R-:W-:-:S03]  /*5040*/  FADD.FTZ R11, R11, R6 ;  /* 0x000000060b0b7221 */ /* 0x000fc60000010000 */
[----:B------:R-:W-:Y:S01]  /*5050*/  F2FP.SATFINITE.E4M3.F32.PACK_AB_MERGE_C R168, R17, R74, R112 ;  /* 0x0000004a11a8723e */ /* 0x000fe20004807070 */
[----:B------:R-:W-:Y:S02]  /*5060*/  IMAD.MOV.U32 R74, RZ, RZ, R25 ;  /* 0x000000ffff4a7224 */ /* 0x000fe400078e0019 */
[----:B------:R-:W0:Y:S08]  /*5070*/  MUFU.EX2 R51, R51 ;  /* 0x0000003300337308 */ /* 0x000e300000000800 */
[----:B------:R-:W2:Y:S01]  /*5080*/  MUFU.EX2 R138, R138 ;  /* 0x0000008a008a7308 */ /* 0x000ea20000000800 */
[----:B-1----:R-:W-:-:S07]  /*5090*/  F2FP.SATFINITE.E4M3.F32.PACK_AB_MERGE_C R12, R110, R53, RZ ;  /* 0x000000356e0c723e */ /* 0x002fce00048070ff */
[----:B------:R-:W1:Y:S01]  /*50a0*/  MUFU.EX2 R106, R106 ;  /* 0x0000006a006a7308 */ /* 0x000e620000000800 */
[----:B0-----:R-:W-:-:S07]  /*50b0*/  FADD.FTZ R7, R51, R104 ;  /* 0x0000006833077221 */ /* 0x001fce0000010000 */
[----:B------:R-:W0:Y:S01]  /*50c0*/  MUFU.EX2 R15, R140 ;  /* 0x0000008c000f7308 */ /* 0x000e220000000800 */
[----:B--2---:R-:W-:-:S07]  /*50d0*/  FADD.FTZ R6, R138, R11 ;  /* 0x0000000b8a067221 */ /* 0x004fce0000010000 */
[----:B------:R-:W2:Y:S01]  /*50e0*/  MUFU.EX2 R142, R142 ;  /* 0x0000008e008e7308 */ /* 0x000ea20000000800 */
[C---:B-1----:R-:W-:Y:S01]  /*50f0*/  F2FP.SATFINITE.E4M3.F32.PACK_AB_MERGE_C R171, R106.reuse, R51, R12 ;  /* 0x000000336aab723e */ /* 0x042fe2000480700c */
[----:B------:R-:W-:Y:S01]  /*5100*/  FADD.FTZ R106, R106, R7 ;  /* 0x000000076a6a7221 */ /* 0x000fe20000010000 */
[----:B------:R-:W-:-:S03]  /*5110*/  IMAD.MOV.U32 R51, RZ, RZ, R25 ;  /* 0x000000ffff337224 */ /* 0x000fc600078e0019 */
[----:B------:R-:W-:Y:S02]  /*5120*/  FADD.FTZ R53, R53, R106 ;  /* 0x0000006a35357221 */ /* 0x000fe40000010000 */
[----:B------:R-:W1:Y:S01]  /*5130*/  MUFU.EX2 R61, R61 ;  /* 0x0000003d003d7308 */ /* 0x000e620000000800 */
[----:B0-----:R-:W-:-:S04]  /*5140*/  FADD.FTZ R7, R15, R6 ;  /* 0x000000060f077221 */ /* 0x001fc80000010000 */
[----:B--2---:R-:W-:Y:S01]  /*5150*/  FADD.FTZ R6, R142, R7 ;  /* 0x000000078e067221 */ /* 0x004fe20000010000 */
[----:B------:R-:W-:Y:S01]  /*5160*/  FADD.FTZ R7, R110, R53 ;  /* 0x000000356e077221 */ /* 0x000fe20000010000 */
[--C-:B------:R-:W-:Y:S01]  /*5170*/  IMAD.MOV.U32 R53, RZ, RZ, R25.reuse ;  /* 0x000000ffff357224 */ /* 0x100fe200078e0019 */
[C---:B-1----:R-:W-:Y:S01]  /*5180*/  F2FP.SATFINITE.E4M3.F32.PACK_AB_MERGE_C R11, R61.reuse, R142, RZ ;  /* 0x0000008e3d0b723e */ /* 0x042fe200048070ff */
[----:B------:R-:W-:Y:S01]  /*5190*/  FADD.FTZ R6, R61, R6 ;  /* 0x000000063d067221 */ /* 0x000fe20000010000 */
[----:B------:R-:W-:Y:S02]  /*51a0*/  IMAD.MOV.U32 R61, RZ, RZ, R25 ;  /* 0x000000ffff3d7224 */ /* 0x000fe400078e0019 */
[----:B------:R-:W-:Y:S01]  /*51b0*/  F2FP.SATFINITE.E4M3.F32.PACK_AB_MERGE_C R170, R15, R138, R11 ;  /* 0x0000008a0faa723e */ /* 0x000fe2000480700b */
[----:B------:R-:W-:Y:S06]  /*51c0*/  @!P1 BRA `(.L_x_18) ;  /* 0x0000003800689947 */ /* 0x000fec0003800000 */
[----:B------:R-:W-:Y:S01]  /*51d0*/  IMAD.MOV.U32 R13, RZ, RZ, R8 ;  /* 0x000000ffff0d7224 */ /* 0x000fe200078e0008 */
[----:B------:R-:W-:Y:S01]  /*51e0*/  CS2R R86, SRZ ;  /* 0x0000000000567805 */ /* 0x000fe2000001ff00 */
[----:B------:R-:W-:Y:S01]  /*51f0*/  IMAD.MOV.U32 R11, RZ, RZ, R10 ;  /* 0x000000ffff0b7224 */ /* 0x000fe200078e000a */
[----:B------:R-:W-:Y:S02]  /*5200*/  CS2R R84, SRZ ;  /* 0x0000000000547805 */ /* 0x000fe4000001ff00 */
[----:B------:R-:W-:Y:S02]  /*5210*/  CS2R R82, SRZ ;  /* 0x0000000000527805 */ /* 0x000fe4000001ff00 */
[----:B------:R-:W-:Y:S02]  /*5220*/  CS2R R80, SRZ ;  /* 0x0000000000507805 */ /* 0x000fe4000001ff00 */
[----:B------:R-:W-:Y:S02]  /*5230*/  CS2R R78, SRZ ;  /* 0x00000000004e7805 */ /* 0x000fe4000001ff00 */
[----:B------:R-:W-:-:S02]  /*5240*/  CS2R R76, SRZ ;  /* 0x00000000004c7805 */ /* 0x000fc4000001ff00 */
[----:B------:R-:W-:Y:S02]  /*5250*/  CS2R R74, SRZ ;  /* 0x00000000004a7805 */ /* 0x000fe4000001ff00 */
        /* <DEDUP_REMOVED lines=24> */
[----:B------:R-:W-:Y:S01]  /*53e0*/  CS2R R24, SRZ ;  /* 0x0000000000187805 */ /* 0x000fe2000001ff00 */
[----:B------:R-:W-:Y:S01]  /*53f0*/  UMOV UR57, URZ ;  /* 0x0000003f00397c82 */ /* 0x000fe20008000000 */
[----:B------:R-:W-:-:S05]  /*5400*/  UMOV UR56, URZ ;  /* 0x0000003f00387c82 */ /* 0x000fca0008000000 */
.L_x_29:
[----:B------:R-:W-:Y:S01]  /*5410*/  ISETP.NE.AND P2, PT, RZ, UR49, PT ;  /* 0x00000031ff007c0c */ /* 0x000fe2000bf45270 */
[----:B------:R-:W-:-:S04]  /*5420*/  UISETP.NE.AND UP0, UPT, UR56, 0x1, UPT ;  /* 0x000000013800788c */ /* 0x000fc8000bf05270 */
[----:B------:R-:W-:-:S04]  /*5430*/  USEL UR58, URZ, 0x1, UP0 ;  /* 0x000000013f3a7887 */ /* 0x000fc80008000000 */
[----:B------:R-:W-:-:S04]  /*5440*/  ULOP3.LUT UR58, UR57, UR58, URZ, 0x3c, !UPT ;  /* 0x0000003a393a7292 */ /* 0x000fc8000f8e3c3f */
[----:B------:R-:W-:Y:S08]  /*5450*/  @P2 BRA `(.L_x_19) ;  /* 0x0000000000382947 */ /* 0x000ff00003800000 */
[----:B------:R-:W-:Y:S05]  /*5460*/  @!P0 BRA `(.L_x_20) ;  /* 0x0000000000048947 */ /* 0x000fea0003800000 */
[----:B------:R-:W-:Y:S01]  /*5470*/  BPT.TRAP 0x1 ;  /* 0x000000040000795c */ /* 0x000fe20000300000 */
.L_x_20:
[----:B------:R-:W-:Y:S01]  /*5480*/  UIADD3 UR4, UR56, 0x1, URZ ;  /* 0x0000000138047890 */ /* 0x000fe2000fffe03f */
[----:B------:R-:W-:-:S03]  /*5490*/  IMAD.U32 R3, RZ, RZ, UR58 ;  /* 0x0000003aff037e24 */ /* 0x000fc6000f8e00ff */
[----:B------:R-:W-:Y:S02]  /*54a0*/  UISETP.NE.AND UP0, UPT, UR4, 0x2, UPT ;  /* 0x000000020400788c */ /* 0x000fe4000bf05270 */
[----:B------:R-:W-:Y:S02]  /*54b0*/  SHF.L.U32 R3, R3, 0x1f, RZ ;  /* 0x0000001f03037819 */ /* 0x000fe400000006ff */
[----:B------:R-:W-:-:S04]  /*54c0*/  USEL UR4, UR4, URZ, UP0 ;  /* 0x0000003f04047287 */ /* 0x000fc80008000000 */
[----:B------:R-:W-:-:S09]  /*54d0*/  ULEA UR4, UR4, UR36, 0x3 ;  /* 0x0000002404047291 */ /* 0x000fd2000f8e183f */
[----:B------:R0:W1:Y:S01]  /*54e0*/  SYNCS.PHASECHK.TRANS64.TRYWAIT P1, [UR4+0x29830], R3 ;  /* 0x02983003ff0075a7 */ /* 0x0000620008020144 */
[----:B------:R-:W-:Y:S05]  /*54f0*/  @!P0 BRA `(.L_x_21) ;  /* 0x0000000000048947 */ /* 0x000fea0003800000 */
[----:B------:R-:W-:Y:S01]  /*5500*/  BPT.TRAP 0x1 ;  /* 0x000000040000795c */ /* 0x000fe20000300000 */
.L_x_21:
[----:B-1----:R-:W-:Y:S05]  /*5510*/  @P1 BRA `(.L_x_19) ;  /* 0x0000000000081947 */ /* 0x002fea0003800000 */
[----:B------:R-:W1:Y:S02]  /*5520*/  SYNCS.PHASECHK.TRANS64.TRYWAIT P1, [UR4+0x29830], R3 ;  /* 0x02983003ff0075a7 */ /* 0x000e640008020144 */
[----:B-1----:R-:W-:Y:S05]  /*5530*/  @!P1 BRA `(.L_x_22) ;  /* 0x000000b000949947 */ /* 0x002fea0003800000 */
.L_x_19:
[----:B01----:R-:W-:Y:S01]  /*5540*/  IADD3 R3, R2, 0x8, RZ ;  /* 0x0000000802037810 */ /* 0x003fe20007ffe0ff */
[----:B------:R-:W-:Y:S01]  /*5550*/  UIADD3 UR53, UR56, 0x1, URZ ;  /* 0x0000000138357890 */ /* 0x000fe2000fffe03f */
[C---:B------:R-:W-:Y:S01]  /*5560*/  R2UR UR4, R4.reuse ;  /* 0x00000000040472ca */ /* 0x040fe200000e0000 */
[----:B------:R-:W-:Y:S01]  /*5570*/  UMOV UR7, 0x80000020 ;  /* 0x8000002000077882 */ /* 0x000fe20000000000 */
[C---:B------:R-:W-:Y:S01]  /*5580*/  R2UR UR5, R5.reuse ;  /* 0x00000000050572ca */ /* 0x040fe200000e0000 */
[----:B------:R0:W-:Y:S01]  /*5590*/  BAR.SYNC.DEFER_BLOCKING R3, 0x100 ;  /* 0x000400030000751d */ /* 0x0001e20000010000 */
[----:B------:R-:W-:Y:S01]  /*55a0*/  UISETP.NE.AND UP0, UPT, UR53, 0x2, UPT ;  /* 0x000000023500788c */ /* 0x000fe2000bf05270 */
[C---:B------:R-:W-:Y:S02]  /*55b0*/  R2UR UR8, R4.reuse ;  /* 0x00000000040872ca */ /* 0x040fe400000e0000 */
[C---:B------:R-:W-:Y:S01]  /*55c0*/  R2UR UR9, R5.reuse ;  /* 0x00000000050972ca */ /* 0x040fe200000e0000 */
[----:B------:R-:W-:Y:S01]  /*55d0*/  USEL UR53, UR53, URZ, UP0 ;  /* 0x0000003f35357287 */ /* 0x000fe20008000000 */
[C---:B------:R-:W-:Y:S01]  /*55e0*/  R2UR UR12, R4.reuse ;  /* 0x00000000040c72ca */ /* 0x040fe200000e0000 */
[----:B------:R-:W-:Y:S01]  /*55f0*/  UMOV UR11, 0x80000020 ;  /* 0x80000020000b7882 */ /* 0x000fe20000000000 */
[C---:B------:R-:W-:Y:S01]  /*5600*/  R2UR UR13, R5.reuse ;  /* 0x00000000050d72ca */ /* 0x040fe200000e0000 */
[----:B------:R-:W-:Y:S01]  /*5610*/  UIMAD UR60, UR53, 0x780, UR52 ;  /* 0x00000780353c78a4 */ /* 0x000fe2000f8e0234 */
[C---:B------:R-:W-:Y:S01]  /*5620*/  R2UR UR16, R4.reuse ;  /* 0x00000000041072ca */ /* 0x040fe200000e0000 */
[----:B------:R-:W-:Y:S01]  /*5630*/  UMOV UR15, 0x80000020 ;  /* 0x80000020000f7882 */ /* 0x000fe20000000000 */
[C---:B------:R-:W-:Y:S01]  /*5640*/  R2UR UR17, R5.reuse ;  /* 0x00000000051172ca */ /* 0x040fe200000e0000 */
[----:B------:R-:W-:Y:S01]  /*5650*/  UIADD3 UR10, UR60, 0x80, URZ ;  /* 0x000000803c0a7890 */ /* 0x000fe2000fffe03f */
[----:B------:R-:W-:Y:S01]  /*5660*/  R2UR UR20, R4 ;  /* 0x00000000041472ca */ /* 0x000fe200000e0000 */
[----:B------:R-:W-:Y:S01]  /*5670*/  UIADD3 UR14, UR60, 0x100, URZ ;  /* 0x000001003c0e7890 */ /* 0x000fe2000fffe03f */
[----:B------:R-:W-:Y:S01]  /*5680*/  R2UR UR21, R5 ;  /* 0x00000000051572ca */ /* 0x000fe200000e0000 */
[----:B------:R-:W-:Y:S01]  /*5690*/  UMOV UR6, UR60 ;  /* 0x0000003c00067c82 */ /* 0x000fe20008000000 */
[----:B------:R-:W-:Y:S01]  /*56a0*/  UIADD3 UR18, UR60, 0x180, URZ ;  /* 0x000001803c127890 */ /* 0x000fe2000fffe03f */
[----:B0-----:R-:W-:Y:S01]  /*56b0*/  IMAD.U32 R3, RZ, RZ, UR53 ;  /* 0x00000035ff037e24 */ /* 0x001fe2000f8e00ff */
[----:B------:R-:W-:Y:S01]  /*56c0*/  UMOV UR19, 0x80000020 ;  /* 0x8000002000137882 */ /* 0x000fe20000000000 */
[----:B------:R-:W-:Y:S01]  /*56d0*/  UIADD3 UR22, UR60, 0x200, URZ ;  /* 0x000002003c167890 */ /* 0x000fe2000fffe03f */
[----:B------:R-:W-:Y:S01]  /*56e0*/  UMOV UR23, 0x80000020 ;  /* 0x8000002000177882 */ /* 0x000fe20000000000 */
[----:B------:R-:W-:Y:S01]  /*56f0*/  WARPGROUP.ARRIVE ;  /* 0x00000000000079c5 */ /* 0x000fe20000000000 */
[----:B------:R-:W-:Y:S01]  /*5700*/  UIADD3 UR26, UR60, 0x2, URZ ;  /* 0x000000023c1a7890 */ /* 0x000fe2000fffe03f */
[----:B------:R-:W-:Y:S01]  /*5710*/  UMOV UR27, 0x80000020 ;  /* 0x80000020001b7882 */ /* 0x000fe20000000000 */
[----:B------:R-:W-:-:S03]  /*5720*/  UIADD3 UR30, UR60, 0x280, URZ ;  /* 0x000002803c1e7890 */ /* 0x000fc6000fffe03f */
[----:B------:R-:W-:Y:S01]  /*5730*/  QGMMA.64x32x32.F32.E4M3.E4M3 R152, gdesc[UR4], RZ, !UPT, gsb0 ;  /* 0x00600000049879f3 */ /* 0x000fe2000c0008ff */
[----:B------:R-:W-:Y:S01]  /*5740*/  UIADD3 UR6, UR60, 0x82, URZ ;  /* 0x000000823c067890 */ /* 0x000fe2000fffe03f */
[----:B------:R-:W-:Y:S01]  /*5750*/  UMOV UR4, UR24 ;  /* 0x0000001800047c82 */ /* 0x000fe20008000000 */
[----:B------:R-:W-:Y:S01]  /*5760*/  UMOV UR5, UR25 ;  /* 0x0000001900057c82 */ /* 0x000fe20008000000 */
[----:B------:R-:W-:Y:S01]  /*5770*/  UMOV UR7, 0x80000020 ;  /* 0x8000002000077882 */ /* 0x000fe20000000000 */
[----:B------:R-:W-:Y:S01]  /*5780*/  UMOV UR31, 0x80000020 ;  /* 0x80000020001f7882 */ /* 0x000fe20000000000 */
[----:B------:R-:W-:Y:S01]  /*5790*/  UIADD3 UR34, UR60, 0x282, URZ ;  /* 0x000002823c227890 */ /* 0x000fe2000fffe03f */
[----:B------:R-:W-:Y:S01]  /*57a0*/  UMOV UR35, 0x80000020 ;  /* 0x8000002000237882 */ /* 0x000fe20000000000 */
[----:B------:R-:W-:Y:S01]  /*57b0*/  UIADD3 UR42, UR60, 0x500, URZ ;  /* 0x000005003c2a7890 */ /* 0x000fe2000fffe03f */
[----:B------:R-:W-:Y:S01]  /*57c0*/  UMOV UR43, 0x80000020 ;  /* 0x80000020002b7882 */ /* 0x000fe20000000000 */
[----:B------:R-:W-:Y:S01]  /*57d0*/  UIADD3 UR46, UR60, 0x502, URZ ;  /* 0x000005023c2e7890 */ /* 0x000fe2000fffe03f */
[----:B------:R-:W-:Y:S01]  /*57e0*/  UMOV UR47, 0x80000020 ;  /* 0x80000020002f7882 */ /* 0x000fe20000000000 */
[----:B------:R-:W-:-:S02]  /*57f0*/  WARPGROUP.DEPBAR.LE gsb0, 0x0 ;  /* 0x00008000000079c5 */ /* 0x000fc40000010000 */
[----:B------:R-:W-:-:S06]  /*5800*/  WARPGROUP.ARRIVE ;  /* 0x00000000000079c5 */ /* 0x000fcc0000000000 */
[----:B------:R-:W-:Y:S01]  /*5810*/  QGMMA.64x32x32.F32.E4M3.E4M3 R136, gdesc[UR8], RZ, !UPT, gsb0 ;  /* 0x00600000088879f3 */ /* 0x000fe2000c0008ff */
[----:B------:R-:W-:Y:S02]  /*5820*/  UIADD3 UR8, UR60, 0x102, URZ ;  /* 0x000001023c087890 */ /* 0x000fe4000fffe03f */
[----:B------:R-:W-:Y:S02]  /*5830*/  UIADD3 UR9, UR60, 0x182, URZ ;  /* 0x000001823c097890 */ /* 0x000fe4000fffe03f */
[----:B------:R-:W-:Y:S01]  /*5840*/  UIADD3 UR10, UR60, 0x202, URZ ;  /* 0x000002023c0a7890 */ /* 0x000fe2000fffe03f */
[----:B------:R-:W-:Y:S02]  /*5850*/  WARPGROUP.DEPBAR.LE gsb0, 0x0 ;  /* 0x00008000000079c5 */ /* 0x000fe40000010000 */
[----:B------:R-:W-:-:S06]  /*5860*/  WARPGROUP.ARRIVE ;  /* 0x00000000000079c5 */ /* 0x000fcc0000000000 */
[----:B------:R-:W-:Y:S03]  /*5870*/  QGMMA.64x32x32.F32.E4M3.E4M3 R120, gdesc[UR12], RZ, !UPT, gsb0 ;  /* 0x006000000c7879f3 */ /* 0x000fe6000c0008ff */
        /* <DEDUP_REMOVED lines=8> */
[----:B------:R-:W-:Y:S01]  /*5900*/  QGMMA.64x32x32.F32.E4M3.E4M3 R152, gdesc[UR24], R152, gsb0 ;  /* 0x00600000189879f3 */ /* 0x000fe20008000898 */
[----:B------:R-:W-:Y:S01]  /*5910*/  UMOV UR26, UR6 ;  /* 0x00000006001a7c82 */ /* 0x000fe20008000000 */
[----:B------:R-:W-:Y:S01]  /*5920*/  UMOV UR27, 0x80000020 ;  /* 0x80000020001b7882 */ /* 0x000fe20000000000 */
[----:B------:R-:W-:Y:S01]  /*5930*/  UMOV UR6, UR8 ;  /* 0x0000000800067c82 */ /* 0x000fe20008000000 */
[----:B------:R-:W-:Y:S01]  /*5940*/  UIADD3 UR8, UR60, 0x380, URZ ;  /* 0x000003803c087890 */ /* 0x000fe2000fffe03f */
[----:B------:R-:W-:Y:S02]  /*5950*/  WARPGROUP.DEPBAR.LE gsb0, 0x0 ;  /* 0x00008000000079c5 */ /* 0x000fe40000010000 */
[----:B------:R-:W-:-:S06]  /*5960*/  WARPGROUP.ARRIVE ;  /* 0x00000000000079c5 */ /* 0x000fcc0000000000 */
[----:B------:R-:W-:Y:S01]  /*5970*/  QGMMA.64x32x32.F32.E4M3.E4M3 R136, gdesc[UR24], R136, gsb0 ;  /* 0x00600000188879f3 */ /* 0x000fe20008000888 */
[----:B------:R-:W-:Y:S01]  /*5980*/  UMOV UR26, UR9 ;  /* 0x00000009001a7c82 */ /* 0x000fe20008000000 */
[----:B------:R-:W-:Y:S01]  /*5990*/  UMOV UR27, 0x80000020 ;  /* 0x80000020001b7882 */ /* 0x000fe20000000000 */
[----:B------:R-:W-:Y:S01]  /*59a0*/  UIADD3 UR9, UR60, 0x400, URZ ;  /* 0x000004003c097890 */ /* 0x000fe2000fffe03f */
        /* <DEDUP_REMOVED lines=94> */
[----:B------:R-:W-:Y:S01]  /*5f90*/  UIADD3 UR60, UR60, 0x702, URZ ;  /* 0x000007023c3c7890 */ /* 0x000fe2000fffe03f */
        /* <DEDUP_REMOVED lines=31> */
[----:B------:R-:W-:Y:S05]  /*6190*/  @P2 BRA `(.L_x_23) ;  /* 0x00000000002c2947 */ /* 0x000fea0003800000 */
[----:B------:R-:W-:Y:S05]  /*61a0*/  @!P0 BRA `(.L_x_24) ;  /* 0x0000000000048947 */ /* 0x000fea0003800000 */
[----:B------:R-:W-:Y:S01]  /*61b0*/  BPT.TRAP 0x1 ;  /* 0x000000040000795c */ /* 0x000fe20000300000 */
.L_x_24:
[----:B------:R-:W-:Y:S01]  /*61c0*/  ULEA UR4, UR56, UR36, 0x3 ;  /* 0x0000002438047291 */ /* 0x000fe2000f8e183f */
[----:B------:R-:W-:-:S05]  /*61d0*/  IMAD.U32 R8, RZ, RZ, UR57 ;  /* 0x00000039ff087e24 */ /* 0x000fca000f8e00ff */
[----:B------:R-:W-:-:S04]  /*61e0*/  SHF.L.U32 R8, R8, 0x1f, RZ ;  /* 0x0000001f08087819 */ /* 0x000fc800000006ff */
[----:B------:R0:W1:Y:S01]  /*61f0*/  SYNCS.PHASECHK.TRANS64.TRYWAIT P1, [UR4+0x29850], R8 ;  /* 0x02985008ff0075a7 */ /* 0x0000620008020144 */
[----:B------:R-:W-:Y:S05]  /*6200*/  @!P0 BRA `(.L_x_25) ;  /* 0x0000000000048947 */ /* 0x000fea0003800000 */
[----:B------:R-:W-:Y:S01]  /*6210*/  BPT.TRAP 0x1 ;  /* 0x000000040000795c */ /* 0x000fe20000300000 */
.L_x_25:
[----:B-1----:R-:W-:Y:S05]  /*6220*/  @P1 BRA `(.L_x_23) ;  /* 0x0000000000081947 */ /* 0x002fea0003800000 */
[----:B------:R-:W1:Y:S02]  /*6230*/  SYNCS.PHASECHK.TRANS64.TRYWAIT P1, [UR4+0x29850], R8 ;  /* 0x02985008ff0075a7 */ /* 0x000e640008020144 */
[----:B-1----:R-:W-:Y:S05]  /*6240*/  @!P1 BRA `(.L_x_26) ;  /* 0x000000a400689947 */ /* 0x002fea0003800000 */
.L_x_23:
[----:B------:R-:W-:Y:S01]  /*6250*/  UIADD3 UR4, UR36, 0x400, URZ ;  /* 0x0000040024047890 */ /* 0x000fe2000fffe03f */
[----:B------:R-:W-:Y:S01]  /*6260*/  WARPGROUP.ARRIVE ;  /* 0x00000000000079c5 */ /* 0x000fe20000000000 */
[----:B------:R-:W-:Y:S01]  /*6270*/  UMOV UR7, 0xc0000010 ;  /* 0xc000001000077882 */ /* 0x000fe20000000000 */
[----:B01----:R-:W-:Y:S01]  /*6280*/  IADD3 R8, -R2, 0xb, RZ ;  /* 0x0000000b02087810 */ /* 0x003fe20007ffe1ff */
[----:B------:R-:W-:-:S04]  /*6290*/  USHF.R.U32.HI UR4, URZ, 0x4, UR4 ;  /* 0x000000043f047899 */ /* 0x000fc80008011604 */
[----:B------:R-:W-:-:S04]  /*62a0*/  ULOP3.LUT UR4, UR4, 0x3fff, URZ, 0xc0, !UPT ;  /* 0x00003fff04047892 */ /* 0x000fc8000f8ec03f */
[----:B------:R-:W-:-:S04]  /*62b0*/  ULOP3.LUT UR4, UR4, 0x10000, URZ, 0xfc, !UPT ;  /* 0x0001000004047892 */ /* 0x000fc8000f8efc3f */
[----:B------:R-:W-:-:S07]  /*62c0*/  UIMAD UR4, UR56, 0x500, UR4 ;  /* 0x00000500380478a4 */ /* 0x000fce000f8e0204 */
[----:B------:R-:W-:Y:S02]  /*62d0*/  UMOV UR6, UR4 ;  /* 0x0000000400067c82 */ /* 0x000fe40008000000 */
[----:B------:R-:W-:Y:S01]  /*62e0*/  QGMMA.64x128x32.F32.E4M3.E4M3 R24, R184, gdesc[UR4], R24, gsb0 ;  /* 0x01e00004b8187df3 */ /* 0x000fe20008000818 */
[----:B------:R-:W-:Y:S01]  /*62f0*/  UIADD3 UR6, UR4, 0x100, URZ ;  /* 0x0000010004067890 */ /* 0x000fe2000fffe03f */
[----:B------:R-:W-:Y:S01]  /*6300*/  UMOV UR7, 0xc0000010 ;  /* 0xc000001000077882 */ /* 0x000fe20000000000 */
[----:B------:R-:W-:Y:S02]  /*6310*/  WARPGROUP.DEPBAR.LE gsb0, 0x0 ;  /* 0x00008000000079c5 */ /* 0x000fe40000010000 */
[----:B------:R-:W-:-:S07]  /*6320*/  WARPGROUP.ARRIVE ;  /* 0x00000000000079c5 */ /* 0x000fce0000000000 */
        /* <DEDUP_REMOVED lines=8> */
[----:B------:R-:W-:Y:S01]  /*63b0*/  UIADD3 UR4, UR4, 0x400, URZ ;  /* 0x0000040004047890 */ /* 0x000fe2000fffe03f */
[----:B------:R-:W-:Y:S02]  /*63c0*/  WARPGROUP.DEPBAR.LE gsb0, 0x0 ;  /* 0x00008000000079c5 */ /* 0x000fe40000010000 */
[----:B------:R-:W-:-:S06]  /*63d0*/  WARPGROUP.ARRIVE ;  /* 0x00000000000079c5 */ /* 0x000fcc0000000000 */
[----:B------:R-:W-:Y:S01]  /*63e0*/  QGMMA.64x128x32.F32.E4M3.E4M3 R24, R172, gdesc[UR4], R24, gsb0 ;  /* 0x01e00004ac187df3 */ /* 0x000fe20008000818 */
[----:B------:R-:W-:Y:S01]  /*63f0*/  UMOV UR6, UR4 ;  /* 0x0000000400067c82 */ /* 0x000fe20008000000 */
[----:B------:R-:W-:Y:S01]  /*6400*/  UMOV UR7, 0xc0000010 ;  /* 0xc000001000077882 */ /* 0x000fe20000000000 */
[----:B------:R-:W-:Y:S02]  /*6410*/  WARPGROUP.DEPBAR.LE gsb0, 0x0 ;  /* 0x00008000000079c5 */ /* 0x000fe40000010000 */
[----:B------:R-:W-:-:S07]  /*6420*/  WARPGROUP.ARRIVE ;  /* 0x00000000000079c5 */ /* 0x000fce0000000000 */
[----:B------:R-:W-:Y:S03]  /*6430*/  QGMMA.64x128x32.F32.E4M3.E4M3 R24, R168, gdesc[UR4], R24, gsb0 ;  /* 0x01e00004a8187df3 */ /* 0x000fe60008000818 */
[----:B------:R-:W-:Y:S02]  /*6440*/  WARPGROUP.DEPBAR.LE gsb0, 0x0 ;  /* 0x00008000000079c5 */ /* 0x000fe40000010000 */
[----:B------:R0:W-:Y:S06]  /*6450*/  BAR.ARV R8, 0x100 ;  /* 0x000400080000751d */ /* 0x0001ec0000002000 */
[----:B------:R-:W-:Y:S05]  /*6460*/  @!P0 BRA `(.L_x_27) ;  /* 0x0000000000048947 */ /* 0x000fea0003800000 */
[----:B------:R-:W-:Y:S01]  /*6470*/  BPT.TRAP 0x1 ;  /* 0x000000040000795c */ /* 0x000fe20000300000 */
.L_x_27:
[C---:B------:R-:W-:Y:S01]  /*6480*/  FMUL.FTZ R12, R0.reuse, R152 ;  /* 0x00000098000c7220 */ /* 0x040fe20000410000 */
[C---:B------:R-:W-:Y:S01]  /*6490*/  FMUL.FTZ R14, R0.reuse, R153 ;  /* 0x00000099000e7220 */ /* 0x040fe20000410000 */
[C---:B------:R-:W-:Y:S01]  /*64a0*/  FMUL.FTZ R16, R0.reuse, R154 ;  /* 0x0000009a00107220 */ /* 0x040fe20000410000 */
[C---:B------:R-:W-:Y:S01]  /*64b0*/  FMUL.FTZ R18, R0.reuse, R155 ;  /* 0x0000009b00127220 */ /* 0x040fe20000410000 */
[C---:B------:R-:W-:Y:S01]  /*64c0*/  FMUL.FTZ R20, R0.reuse, R156 ;  /* 0x0000009c00147220 */ /* 0x040fe20000410000 */
[C---:B------:R-:W-:Y:S01]  /*64d0*/  FMUL.FTZ R22, R0.reuse, R157 ;  /* 0x0000009d00167220 */ /* 0x040fe20000410000 */
[----:B------:R-:W1:Y:S01]  /*64e0*/  MUFU.TANH R12, R12 ;  /* 0x0000000c000c7308 */ /* 0x000e620000002400 */
[C---:B------:R-:W-:Y:S01]  /*64f0*/  FMUL.FTZ R152, R0.reuse, R158 ;  /* 0x0000009e00987220 */ /* 0x040fe20000410000 */
[C---:B------:R-:W-:Y:S01]  /*6500*/  FMUL.FTZ R154, R0.reuse, R159 ;  /* 0x0000009f009a7220 */ /* 0x040fe20000410000 */
[C---:B------:R-:W-:Y:S01]  /*6510*/  FMUL.FTZ R156, R0.reuse, R160 ;  /* 0x000000a0009c7220 */ /* 0x040fe20000410000 */
[C---:B------:R-:W-:Y:S01]  /*6520*/  FMUL.FTZ R158, R0.reuse, R161 ;  /* 0x000000a1009e7220 */ /* 0x040fe20000410000 */
[C---:B------:R-:W-:Y:S01]  /*6530*/  FMUL.FTZ R160, R0.reuse, R162 ;  /* 0x000000a200a07220 */ /* 0x040fe20000410000 */
[C---:B------:R-:W-:Y:S01]  /*6540*/  FMUL.FTZ R162, R0.reuse, R163 ;  /* 0x000000a300a27220 */ /* 0x040fe20000410000 */
[C---:B------:R-:W-:Y:S01]  /*6550*/  FMUL.FTZ R164, R0.reuse, R164 ;  /* 0x000000a400a47220 */ /* 0x040fe20000410000 */
[----:B------:R-:W2:Y:S01]  /*6560*/  MUFU.TANH R14, R14 ;  /* 0x0000000e000e7308 */ /* 0x000ea20000002400 */
[C---:B------:R-:W-:Y:S01]  /*6570*/  FMUL.FTZ R168, R0.reuse, R165 ;  /* 0x000000a500a87220 */ /* 0x040fe20000410000 */
[C---:B------:R-:W-:Y:S01]  /*6580*/  FMUL.FTZ R166, R0.reuse, R166 ;  /* 0x000000a600a67220 */ /* 0x040fe20000410000 */
[C---:B------:R-:W-:Y:S01]  /*6590*/  FMUL.FTZ R170, R0.reuse, R167 ;  /* 0x000000a700aa7220 */ /* 0x040fe20000410000 */
[C---:B------:R-:W-:Y:S01]  /*65a0*/  FMUL.FTZ R172, R0.reuse, R136 ;  /* 0x0000008800ac7220 */ /* 0x040fe20000410000 */
[C---:B------:R-:W-:Y:S01]  /*65b0*/  FMUL.FTZ R174, R0.reuse, R137 ;  /* 0x0000008900ae7220 */ /* 0x040fe20000410000 */
[C---:B------:R-:W-:Y:S01]  /*65c0*/  FMUL.FTZ R136, R0.reuse, R138 ;  /* 0x0000008a00887220 */ /* 0x040fe20000410000 */
[----:B------:R-:W-:Y:S01]  /*65d0*/  FMUL.FTZ R138, R0, R139 ;  /* 0x0000008b008a7220 */ /* 0x000fe20000410000 */
[----:B------:R-:W3:Y:S01]  /*65e0*/  MUFU.TANH R16, R16 ;  /* 0x0000001000107308 */ /* 0x000ee20000002400 */
[----:B-1----:R-:W-:Y:S01]  /*65f0*/  FMNMX.FTZ R9, R12, R11, !PT ;  /* 0x0000000b0c097209 */ /* 0x002fe20007810000 */
[C---:B------:R-:W-:Y:S01]  /*6600*/  FMUL.FTZ R178, R0.reuse, R140 ;  /* 0x0000008c00b27220 */ /* 0x040fe20000410000 */
[C---:B------:R-:W-:Y:S01]  /*6610*/  FMUL.FTZ R180, R0.reuse, R141 ;  /* 0x0000008d00b47220 */ /* 0x040fe20000410000 */
[C---:B------:R-:W-:Y:S01]  /*6620*/  FMUL.FTZ R140, R0.reuse, R142 ;  /* 0x0000008e008c7220 */ /* 0x040fe20000410000 */
[C---:B------:R-:W-:Y:S01]  /*6630*/  FMUL.FTZ R142, R0.reuse, R143 ;  /* 0x0000008f008e7220 */ /* 0x040fe20000410000 */
[C---:B------:R-:W-:Y:S01]  /*6640*/  FMUL.FTZ R182, R0.reuse, R144 ;  /* 0x0000009000b67220 */ /* 0x040fe20000410000 */
[----:B------:R-:W-:Y:S01]  /*6650*/  FMUL.FTZ R184, R0, R145 ;  /* 0x0000009100b87220 */ /* 0x000fe20000410000 */
[----:B------:R-:W1:Y:S01]  /*6660*/  MUFU.TANH R18, R18 ;  /* 0x0000001200127308 */ /* 0x000e620000002400 */
[----:B--2---:R-:W-:Y:S01]  /*6670*/  FMNMX.FTZ R9, R14, R9, !PT ;  /* 0x000000090e097209 */ /* 0x004fe20007810000 */
[C---:B------:R-:W-:Y:S01]  /*6680*/  FMUL.FTZ R144, R0.reuse, R146 ;  /* 0x0000009200907220 */ /* 0x040fe20000410000 */
[C---:B------:R-:W-:Y:S01]  /*6690*/  FMUL.FTZ R146, R0.reuse, R147 ;  /* 0x0000009300927220 */ /* 0x040fe20000410000 */
[C---:B------:R-:W-:Y:S01]  /*66a0*/  FMUL.FTZ R186, R0.reuse, R148 ;  /* 0x0000009400ba7220 */ /* 0x040fe20000410000 */
[C---:B------:R-:W-:Y:S01]  /*66b0*/  FMUL.FTZ R188, R0.reuse, R149 ;  /* 0x0000009500bc7220 */ /* 0x040fe20000410000 */
[C---:B------:R-:W-:Y:S01]  /*66c0*/  FMUL.FTZ R148, R0.reuse, R150 ;  /* 0x0000009600947220 */ /* 0x040fe20000410000 */
[----:B------:R-:W-:Y:S01]  /*66d0*/  FMUL.FTZ R150, R0, R151 ;  /* 0x0000009700967220 */ /* 0x000fe20000410000 */
[----:B------:R-:W2:Y:S01]  /*66e0*/  MUFU.TANH R20, R20 ;  /* 0x0000001400147308 */ /* 0x000ea20000002400 */
[----:B---3--:R-:W-:Y:S01]  /*66f0*/  FMNMX.FTZ R15, R16, R13, !PT ;  /* 0x0000000d100f7209 */ /* 0x008fe20007810000 */
        /* <DEDUP_REMOVED lines=51> */
[----:B------:R-:W-:Y:S01]  /*6a30*/  FMUL.FTZ R94, R0, R95 ;  /* 0x0000005f005e7220 */ /* 0x000fe20000410000 */
[----:B------:R-:W-:-:S02]  /*6a40*/  R2UR UR4, R3 ;  /* 0x00000000030472ca */ /* 0x000fc400000e0000 */
[----:B------:R-:W3:Y:S01]  /*6a50*/  MUFU.TANH R162, R162 ;  /* 0x000000a200a27308 */ /* 0x000ee20000002400 */
[----:B-1----:R-:W-:-:S07]  /*6a60*/  FMNMX.FTZ R9, R158, R9, !PT ;  /* 0x000000099e097209 */ /* 0x002fce0007810000 */
[----:B------:R-:W1:Y:S01]  /*6a70*/  MUFU.TANH R164, R164 ;  /* 0x000000a400a47308 */ /* 0x000e620000002400 */
[----:B--2---:R-:W-:Y:S02]  /*6a80*/  FMNMX.FTZ R15, R160, R15, !PT ;  /* 0x0000000fa00f7209 */ /* 0x004fe40007810000 */
[----:B------:R-:W-:-:S04]  /*6a90*/  ULEA UR4, UR4, UR36, 0x3 ;  /* 0x0000002404047291 */ /* 0x000fc8000f8e183f */
[----:B------:R-:W-:Y:S01]  /*6aa0*/  UIADD3 UR4, UR4, 0x29840, URZ ;  /* 0x0002984004047890 */ /* 0x000fe2000fffe03f */
[----:B------:R-:W2:Y:S01]  /*6ab0*/  MUFU.TANH R168, R168 ;  /* 0x000000a800a87308 */ /* 0x000ea20000002400 */
[----:B---3--:R-:W-:Y:S02]  /*6ac0*/  FMNMX.FTZ R15, R162, R15, !PT ;  /* 0x0000000fa20f7209 */ /* 0x008fe40007810000 */
[----:B------:R-:W-:-:S05]  /*6ad0*/  UPRMT UR4, UR51, 0x654, UR4 ;  /* 0x0000065433047896 */ /* 0x000fca0008000004 */
[----:B------:R-:W3:Y:S01]  /*6ae0*/  MUFU.TANH R166, R166 ;  /* 0x000000a600a67308 */ /* 0x000ee20000002400 */
[----:B-1----:R-:W-:-:S03]  /*6af0*/  FMNMX.FTZ R9, R164, R9, !PT ;  /* 0x00000009a4097209 */ /* 0x002fc60007810000 */
[----:B------:R-:W-:Y:S04]  /*6b00*/  SYNCS.ARRIVE.TRANS64.RED.A1T0 RZ, [UR4], RZ ;  /* 0x000000ffffff79a7 */ /* 0x000fe80008100404 */
[----:B------:R-:W1:Y:S01]  /*6b10*/  MUFU.TANH R170, R170 ;  /* 0x000000aa00aa7308 */ /* 0x000e620000002400 */
[----:B--2---:R-:W-:-:S07]  /*6b20*/  FMNMX.FTZ R9, R168, R9, !PT ;  /* 0x00000009a8097209 */ /* 0x004fce0007810000 */
[----:B------:R-:W2:Y:S01]  /*6b30*/  MUFU.TANH R172, R172 ;  /* 0x000000ac00ac7308 */ /* 0x000ea20000002400 */
[----:B---3--:R-:W-:-:S07]  /*6b40*/  FMNMX.FTZ R15, R166, R15, !PT ;  /* 0x0000000fa60f7209 */ /* 0x008fce0007810000 */
[----:B------:R-:W3:Y:S01]  /*6b50*/  MUFU.TANH R174, R174 ;  /* 0x000000ae00ae7308 */ /* 0x000ee20000002400 */
[----:B-1----:R-:W-:-:S07]  /*6b60*/  FMNMX.FTZ R15, R170, R15, !PT ;  /* 0x0000000faa0f7209 */ /* 0x002fce0007810000 */
        /* <DEDUP_REMOVED lines=47> */
[----:B-1----:R-:W-:Y:S01]  /*6e60*/  FMNMX.FTZ R17, R126, R15, !PT ;  /* 0x0000000f7e117209 */ /* 0x002fe20007810000 */
[C---:B------:R-:W-:Y:S01]  /*6e70*/  FMUL.FTZ R15, R0.reuse, R96 ;  /* 0x00000060000f7220 */ /* 0x040fe20000410000 */
[C---:B------:R-:W-:Y:S01]  /*6e80*/  FMUL.FTZ R96, R0.reuse, R98 ;  /* 0x0000006200607220 */ /* 0x040fe20000410000 */
[----:B------:R-:W-:-:S04]  /*6e90*/  FMUL.FTZ R98, R0, R99 ;  /* 0x0000006300627220 */ /* 0x000fc80000410000 */
[----:B------:R-:W1:Y:S01]  /*6ea0*/  MUFU.TANH R128, R128 ;  /* 0x0000008000807308 */ /* 0x000e620000002400 */
[----:B--2---:R-:W-:-:S07]  /*6eb0*/  FMNMX.FTZ R9, R198, R9, !PT ;  /* 0x00000009c6097209 */ /* 0x004fce0007810000 */
[----:B------:R-:W2:Y:S01]  /*6ec0*/  MUFU.TANH R130, R130 ;  /* 0x0000008200827308 */ /* 0x000ea20000002400 */
[----:B---3--:R-:W-:-:S07]  /*6ed0*/  FMNMX.FTZ R9, R200, R9, !PT ;  /* 0x00000009c8097209 */ /* 0x008fce0007810000 */
[----:B------:R-:W3:Y:S01]  /*6ee0*/  MUFU.TANH R202, R202 ;  /* 0x000000ca00ca7308 */ /* 0x000ee20000002400 */
[----:B-1----:R-:W-:-:S07]  /*6ef0*/  FMNMX.FTZ R17, R128, R17, !PT ;  /* 0x0000001180117209 */ /* 0x002fce0007810000 */
[----:B------:R-:W1:Y:S01]  /*6f00*/  MUFU.TANH R204, R204 ;  /* 0x000000cc00cc7308 */ /* 0x000e620000002400 */
[----:B--2---:R-:W-:Y:S01]  /*6f10*/  FMNMX.FTZ R19, R130, R17, !PT ;  /* 0x0000001182137209 */ /* 0x004fe20007810000 */
[----:B------:R-:W-:-:S06]  /*6f20*/  FMUL.FTZ R17, R0, R97 ;  /* 0x0000006100117220 */ /* 0x000fcc0000410000 */
        /* <DEDUP_REMOVED lines=24> */
[C---:B------:R-:W-:Y:S01]  /*70b0*/  FMUL.FTZ R19, R0.reuse, R100 ;  /* 0x0000006400137220 */ /* 0x040fe20000410000 */
[C---:B------:R-:W-:Y:S01]  /*70c0*/  FMUL.FTZ R100, R0.reuse, R102 ;  /* 0x0000006600647220 */ /* 0x040fe20000410000 */
[----:B------:R-:W-:-:S04]  /*70d0*/  FMUL.FTZ R102, R0, R103 ;  /* 0x0000006700667220 */ /* 0x000fc80000410000 */
[----:B------:R-:W2:Y:S01]  /*70e0*/  MUFU.TANH R112, R112 ;  /* 0x0000007000707308 */ /* 0x000ea20000002400 */
[----:B---3--:R-:W-:-:S07]  /*70f0*/  FMNMX.FTZ R9, R214, R9, !PT ;  /* 0x00000009d6097209 */ /* 0x008fce0007810000 */
[----:B------:R-:W3:Y:S01]  /*7100*/  MUFU.TANH R114, R114 ;  /* 0x0000007200727308 */ /* 0x000ee20000002400 */
[----:B-1----:R-:W-:-:S07]  /*7110*/  FMNMX.FTZ R9, R216, R9, !PT ;  /* 0x00000009d8097209 */ /* 0x002fce0007810000 */
[----:B------:R-:W1:Y:S01]  /*7120*/  MUFU.TANH R218, R218 ;  /* 0x000000da00da7308 */ /* 0x000e620000002400 */
[----:B--2---:R-:W-:-:S07]  /*7130*/  FMNMX.FTZ R21, R112, R21, !PT ;  /* 0x0000001570157209 */ /* 0x004fce0007810000 */
[----:B------:R-:W2:Y:S01]  /*7140*/  MUFU.TANH R220, R220 ;  /* 0x000000dc00dc7308 */ /* 0x000ea20000002400 */
[----:B---3--:R-:W-:Y:S01]  /*7150*/  FMNMX.FTZ R23, R114, R21, !PT ;  /* 0x0000001572177209 */ /* 0x008fe20007810000 */
[----:B------:R-:W-:-:S06]  /*7160*/  FMUL.FTZ R21, R0, R101 ;  /* 0x0000006500157220 */ /* 0x000fcc0000410000 */
        /* <DEDUP_REMOVED lines=14> */
[----:B------:R-:W0:Y:S01]  /*7250*/  MUFU.TANH R228, R228 ;  /* 0x000000e400e47308 */ /* 0x000e220000002400 */
[----:B--2---:R-:W-:-:S07]  /*7260*/  FMNMX.FTZ R23, R90, R23, !PT ;  /* 0x000000175a177209 */ /* 0x004fce0007810000 */
[----:B------:R-:W1:Y:S01]  /*7270*/  MUFU.TANH R92, R92 ;  /* 0x0000005c005c7308 */ /* 0x000e620000002400 */
[----:B---3--:R-:W-:-:S07]  /*7280*/  FMNMX.FTZ R9, R226, R9, !PT ;  /* 0x00000009e2097209 */ /* 0x008fce0007810000 */
[----:B------:R-:W2:Y:S01]  /*7290*/  MUFU.TANH R94, R94 ;  /* 0x0000005e005e7308 */ /* 0x000ea20000002400 */
[----:B0-----:R-:W-:Y:S02]  /*72a0*/  FMNMX.FTZ R8, R228, R9, !PT ;  /* 0x00000009e4087209 */ /* 0x001fe40007810000 */
[----:B------:R-:W0:Y:S05]  /*72b0*/  LDC R9, c[0x0][0x988] ;  /* 0x00026200ff097b82 */ /* 0x000e2a0000000800 */
        /* <DEDUP_REMOVED lines=15> */
[----:B--2---:R-:W-:-:S05]  /*73b0*/  FMNMX.FTZ R89, R21, R8, !PT ;  /* 0x0000000815597209 */ /* 0x004fca0007810000 */
[----:B------:R-:W2:Y:S01]  /*73c0*/  SHFL.BFLY PT, R8, R89, 0x2, 0x1f ;  /* 0x0c401f0059087f89 */ /* 0x000ea200000e0000 */
[----:B---3--:R-:W-:-:S04]  /*73d0*/  FMNMX.FTZ R23, R100, R23, !PT ;  /* 0x0000001764177209 */ /* 0x008fc80007810000 */
[----:B-1----:R-:W-:-:S05]  /*73e0*/  FMNMX.FTZ R23, R102, R23, !PT ;  /* 0x0000001766177209 */ /* 0x002fca0007810000 */
[----:B------:R-:W1:Y:S01]  /*73f0*/  SHFL.BFLY PT, R10, R23, 0x2, 0x1f ;  /* 0x0c401f00170a7f89 */ /* 0x000e6200000e0000 */
[----:B--2---:R-:W-:Y:S02]  /*7400*/  FMNMX.FTZ R91, R89, R8, !PT ;  /* 0x00000008595b7209 */ /* 0x004fe40007810000 */
[----:B-1----:R-:W-:-:S03]  /*7410*/  FMNMX.FTZ R93, R23, R10, !PT ;  /* 0x0000000a175d7209 */ /* 0x002fc60007810000 */
[----:B------:R-:W1:Y:S04]  /*7420*/  SHFL.BFLY PT, R10, R91, 0x1, 0x1f ;  /* 0x0c201f005b0a7f89 */ /* 0x000e6800000e0000 */
[----:B------:R-:W2:Y:S01]  /*7430*/  SHFL.BFLY PT, R8, R93, 0x1, 0x1f ;  /* 0x0c201f005d087f89 */ /* 0x000ea200000e0000 */
[----:B-1----:R-:W-:Y:S02]  /*7440*/  FMNMX.FTZ R10, R91, R10, !PT ;  /* 0x0000000a5b0a7209 */ /* 0x002fe40007810000 */
[----:B--2---:R-:W-:-:S03]  /*7450*/  FMNMX.FTZ R8, R93, R8, !PT ;  /* 0x000000085d087209 */ /* 0x004fc60007810000 */
[C---:B------:R-:W-:Y:S01]  /*7460*/  FADD.FTZ R176, -R10.reuse, R11 ;  /* 0x0000000b0ab07221 */ /* 0x040fe20000010100 */
[----:B0-----:R-:W-:-:S03]  /*7470*/  FFMA.FTZ R103, R10, R9, -8 ;  /* 0xc10000000a677423 */ /* 0x001fc60000010009 */
[----:B------:R-:W-:Y:S01]  /*7480*/  FMUL.FTZ R11, R176, R9 ;  /* 0x00000009b00b7220 */ /* 0x000fe20000410000 */
[----:B------:R-:W-:-:S01]  /*7490*/  FADD.FTZ R176, -R8, R13 ;  /* 0x0000000d08b07221 */ /* 0x000fc20000010100 */
[-CC-:B------:R-:W-:Y:S01]  /*74a0*/  FFMA.FTZ R105, R194, R9.reuse, -R103.reuse ;  /* 0x00000009c2697223 */ /* 0x180fe20000010867 */
[----:B------:R-:W-:-:S01]  /*74b0*/  FFMA.FTZ R13, R14, R9, -R103 ;  /* 0x000000090e0d7223 */ /* 0x000fc20000010867 */
[-CC-:B------:R-:W-:Y:S01]  /*74c0*/  FFMA.FTZ R194, R17, R9.reuse, -R103.reuse ;  /* 0x0000000911c27223 */ /* 0x180fe20000010867 */
[----:B------:R-:W-:-:S01]  /*74d0*/  FFMA.FTZ R14, R20, R9, -R103 ;  /* 0x00000009140e7223 */ /* 0x000fc20000010867 */
[-CC-:B------:R-:W-:Y:S01]  /*74e0*/  FFMA.FTZ R17, R19, R9.reuse, -R103.reuse ;  /* 0x0000000913117223 */ /* 0x180fe20000010867 */
[----:B------:R-:W-:-:S01]  /*74f0*/  FFMA.FTZ R20, R156, R9, -R103 ;  /* 0x000000099c147223 */ /* 0x000fc20000010867 */
[-C--:B------:R-:W-:Y:S01]  /*7500*/  FFMA.FTZ R19, R8, R9.reuse, -8 ;  /* 0xc100000008137423 */ /* 0x080fe20000010009 */
[----:B------:R-:W-:-:S01]  /*7510*/  FFMA.FTZ R156, R174, R9, -R103 ;  /* 0x00000009ae9c7223 */ /* 0x000fc20000010867 */
[-CC-:B------:R-:W-:Y:S01]  /*7520*/  FFMA.FTZ R174, R196, R9.reuse, -R103.reuse ;  /* 0x00000009c4ae7223 */ /* 0x180fe20000010867 */
[----:B------:R-:W-:-:S01]  /*7530*/  FFMA.FTZ R12, R12, R9, -R103 ;  /* 0x000000090c0c7223 */ /* 0x000fc20000010867 */
[-C--:B------:R-:W-:Y:S01]  /*7540*/  FFMA.FTZ R196, R21, R9.reuse, -R103 ;  /* 0x0000000915c47223 */ /* 0x080fe20000010867 */
[-C--:B------:R-:W-:Y:S01]  /*7550*/  FMUL.FTZ R176, R176, R9.reuse ;  /* 0x00000009b0b07220 */ /* 0x080fe20000410000 */
[-CC-:B------:R-:W-:Y:S01]  /*7560*/  FFMA.FTZ R21, R16, R9.reuse, -R19.reuse ;  /* 0x0000000910157223 */ /* 0x180fe20000010813 */
[----:B------:R-:W-:-:S01]  /*7570*/  FFMA.FTZ R16, R18, R9, -R19 ;  /* 0x0000000912107223 */ /* 0x000fc20000010813 */
[----:B------:R-:W-:Y:S01]  /*7580*/  MUFU.EX2 R11, R11 ;  /* 0x0000000b000b7308 */ /* 0x000fe20000000800 */
[----:B------:R-:W-:-:S01]  /*7590*/  FFMA.FTZ R23, R22, R9, -R103 ;  /* 0x0000000916177223 */ /* 0x000fc20000010867 */
[-C--:B------:R-:W-:Y:S01]  /*75a0*/  FFMA.FTZ R18, R152, R9.reuse, -R19 ;  /* 0x0000000998127223 */ /* 0x080fe20000010813 */
[----:B------:R-:W-:-:S01]  /*75b0*/  FFMA.FTZ R89, R158, R9, -R103 ;  /* 0x000000099e597223 */ /* 0x000fc20000010867 */
[-CC-:B------:R-:W-:Y:S01]  /*75c0*/  FFMA.FTZ R22, R164, R9.reuse, -R103.reuse ;  /* 0x00000009a4167223 */ /* 0x180fe20000010867 */
[----:B------:R-:W-:-:S01]  /*75d0*/  FFMA.FTZ R91, R168, R9, -R103 ;  /* 0x00000009a85b7223 */ /* 0x000fc20000010867 */
[-CC-:B------:R-:W-:Y:S01]  /*75e0*/  FFMA.FTZ R93, R172, R9.reuse, -R103.reuse ;  /* 0x00000009ac5d7223 */ /* 0x180fe20000010867 */
[----:B------:R-:W-:-:S01]  /*75f0*/  FFMA.FTZ R95, R178, R9, -R103 ;  /* 0x00000009b25f7223 */ /* 0x000fc20000010867 */
[----:B------:R-:W0:Y:S01]  /*7600*/  MUFU.EX2 R12, R12 ;  /* 0x0000000c000c7308 */ /* 0x000e220000000800 */
[----:B------:R-:W-:-:S01]  /*7610*/  FFMA.FTZ R158, R180, R9, -R103 ;  /* 0x00000009b49e7223 */ /* 0x000fc20000010867 */
[-CC-:B------:R-:W-:Y:S01]  /*7620*/  FFMA.FTZ R97, R182, R9.reuse, -R103.reuse ;  /* 0x00000009b6617223 */ /* 0x180fe20000010867 */
[----:B------:R-:W-:-:S01]  /*7630*/  FFMA.FTZ R164, R184, R9, -R103 ;  /* 0x00000009b8a47223 */ /* 0x000fc20000010867 */
[-CC-:B------:R-:W-:Y:S01]  /*7640*/  FFMA.FTZ R99, R186, R9.reuse, -R103.reuse ;  /* 0x00000009ba637223 */ /* 0x180fe20000010867 */
[----:B------:R-:W-:-:S01]  /*7650*/  FFMA.FTZ R168, R188, R9, -R103 ;  /* 0x00000009bca87223 */ /* 0x000fc20000010867 */
[-CC-:B------:R-:W-:Y:S01]  /*7660*/  FFMA.FTZ R101, R190, R9.reuse, -R103.reuse ;  /* 0x00000009be657223 */ /* 0x180fe20000010867 */
[----:B------:R-:W-:-:S01]  /*7670*/  FFMA.FTZ R172, R192, R9, -R103 ;  /* 0x00000009c0ac7223 */ /* 0x000fc20000010867 */
[----:B------:R-:W-:Y:S01]  /*7680*/  MUFU.EX2 R176, R176 ;  /* 0x000000b000b07308 */ /* 0x000fe20000000800 */
[----:B------:R-:W-:-:S01]  /*7690*/  FFMA.FTZ R107, R198, R9, -R103 ;  /* 0x00000009c66b7223 */ /* 0x000fc20000010867 */
[-CC-:B------:R-:W-:Y:S01]  /*76a0*/  FFMA.FTZ R178, R200, R9.reuse, -R103.reuse ;  /* 0x00000009c8b27223 */ /* 0x180fe20000010867 */
[----:B------:R-:W-:-:S01]  /*76b0*/  FFMA.FTZ R109, R202, R9, -R103 ;  /* 0x00000009ca6d7223 */ /* 0x000fc20000010867 */
[-CC-:B------:R-:W-:Y:S01]  /*76c0*/  FFMA.FTZ R180, R204, R9.reuse, -R103.reuse ;  /* 0x00000009ccb47223 */ /* 0x180fe20000010867 */
[----:B------:R-:W-:-:S01]  /*76d0*/  FFMA.FTZ R111, R206, R9, -R103 ;  /* 0x00000009ce6f7223 */ /* 0x000fc20000010867 */
[-CC-:B------:R-:W-:Y:S01]  /*76e0*/  FFMA.FTZ R182, R208, R9.reuse, -R103.reuse ;  /* 0x00000009d0b67223 */ /* 0x180fe20000010867 */
[----:B------:R-:W-:-:S01]  /*76f0*/  FFMA.FTZ R113, R210, R9, -R103 ;  /* 0x00000009d2717223 */ /* 0x000fc20000010867 */
[----:B------:R-:W1:Y:S01]  /*7700*/  MUFU.EX2 R21, R21 ;  /* 0x0000001500157308 */ /* 0x000e620000000800 */
[----:B------:R-:W-:-:S01]  /*7710*/  FFMA.FTZ R184, R212, R9, -R103 ;  /* 0x00000009d4b87223 */ /* 0x000fc20000010867 */
[-CC-:B------:R-:W-:Y:S01]  /*7720*/  FFMA.FTZ R115, R214, R9.reuse, -R103.reuse ;  /* 0x00000009d6737223 */ /* 0x180fe20000010867 */
[----:B------:R-:W-:-:S01]  /*7730*/  FFMA.FTZ R186, R216, R9, -R103 ;  /* 0x00000009d8ba7223 */ /* 0x000fc20000010867 */
[-CC-:B------:R-:W-:Y:S01]  /*7740*/  FFMA.FTZ R117, R218, R9.reuse, -R103.reuse ;  /* 0x00000009da757223 */ /* 0x180fe20000010867 */
[----:B------:R-:W-:-:S01]  /*7750*/  FFMA.FTZ R188, R220, R9, -R103 ;  /* 0x00000009dcbc7223 */ /* 0x000fc20000010867 */
[-CC-:B------:R-:W-:Y:S01]  /*7760*/  FFMA.FTZ R119, R222, R9.reuse, -R103.reuse ;  /* 0x00000009de777223 */ /* 0x180fe20000010867 */
[----:B------:R-:W-:-:S01]  /*7770*/  FFMA.FTZ R190, R224, R9, -R103 ;  /* 0x00000009e0be7223 */ /* 0x000fc20000010867 */
[----:B------:R-:W2:Y:S01]  /*7780*/  MUFU.EX2 R13, R13 ;  /* 0x0000000d000d7308 */ /* 0x000ea20000000800 */
[----:B------:R-:W-:-:S01]  /*7790*/  FFMA.FTZ R121, R226, R9, -R103 ;  /* 0x00000009e2797223 */ /* 0x000fc20000010867 */
[-CC-:B------:R-:W-:Y:S01]  /*77a0*/  FFMA.FTZ R192, R228, R9.reuse, -R103.reuse ;  /* 0x00000009e4c07223 */ /* 0x180fe20000010867 */
[----:B------:R-:W-:-:S01]  /*77b0*/  FFMA.FTZ R15, R15, R9, -R103 ;  /* 0x000000090f0f7223 */ /* 0x000fc20000010867 */
[-CC-:B------:R-:W-:Y:S01]  /*77c0*/  FFMA.FTZ R103, R154, R9.reuse, -R19.reuse ;  /* 0x000000099a677223 */ /* 0x180fe20000010813 */
[----:B------:R-:W-:-:S01]  /*77d0*/  FFMA.FTZ R123, R160, R9, -R19 ;  /* 0x00000009a07b7223 */ /* 0x000fc20000010813 */
[----:B------:R-:W-:Y:S01]  /*77e0*/  FFMA.FTZ R152, R162, R9, -R19 ;  /* 0x00000009a2987223 */ /* 0x000fe20000010813 */
[----:B0-----:R-:W-:-:S01]  /*77f0*/  FFMA.FTZ R6, R11, R6, R12 ;  /* 0x000000060b067223 */ /* 0x001fc2000001000c */
[----:B------:R-:W0:Y:S01]  /*7800*/  MUFU.EX2 R16, R16 ;  /* 0x0000001000107308 */ /* 0x000e220000000800 */
[----:B-1----:R-:W-:-:S01]  /*7810*/  FFMA.FTZ R7, R176, R7, R21 ;  /* 0x00000007b0077223 */ /* 0x002fc20000010015 */
[-CC-:B------:R-:W-:Y:S01]  /*7820*/  FFMA.FTZ R125, R166, R9.reuse, -R19.reuse ;  /* 0x00000009a67d7223 */ /* 0x180fe20000010813 */
[----:B------:R-:W-:-:S01]  /*7830*/  FFMA.FTZ R154, R170, R9, -R19 ;  /* 0x00000009aa9a7223 */ /* 0x000fc20000010813 */
[-CC-:B------:R-:W-:Y:S01]  /*7840*/  FFMA.FTZ R135, R122, R9.reuse, -R19.reuse ;  /* 0x000000097a877223 */ /* 0x180fe20000010813 */
[----:B------:R-:W-:-:S01]  /*7850*/  FFMA.FTZ R122, R124, R9, -R19 ;  /* 0x000000097c7a7223 */ /* 0x000fc20000010813 */
[-CC-:B------:R-:W-:Y:S01]  /*7860*/  FFMA.FTZ R124, R128, R9.reuse, -R19.reuse ;  /* 0x00000009807c7223 */ /* 0x180fe20000010813 */
[----:B------:R-:W-:-:S01]  /*7870*/  FFMA.FTZ R127, R136, R9, -R19 ;  /* 0x00000009887f7223 */ /* 0x000fc20000010813 */
[----:B------:R-:W1:Y:S01]  /*7880*/  MUFU.EX2 R14, R14 ;  /* 0x0000000e000e7308 */ /* 0x000e620000000800 */
[----:B--2---:R-:W-:-:S01]  /*7890*/  FADD.FTZ R143, R13, R6 ;  /* 0x000000060d8f7221 */ /* 0x004fc20000010000 */
[-CC-:B------:R-:W-:Y:S01]  /*78a0*/  FFMA.FTZ R136, R138, R9.reuse, -R19.reuse ;  /* 0x000000098a887223 */ /* 0x180fe20000010813 */
[----:B------:R-:W-:-:S01]  /*78b0*/  FFMA.FTZ R129, R140, R9, -R19 ;  /* 0x000000098c817223 */ /* 0x000fc20000010813 */
[-CC-:B------:R-:W-:Y:S01]  /*78c0*/  FFMA.FTZ R138, R142, R9.reuse, -R19.reuse ;  /* 0x000000098e8a7223 */ /* 0x180fe20000010813 */
[----:B------:R-:W-:-:S01]  /*78d0*/  FFMA.FTZ R131, R144, R9, -R19 ;  /* 0x0000000990837223 */ /* 0x000fc20000010813 */
[-CC-:B------:R-:W-:Y:S01]  /*78e0*/  FFMA.FTZ R140, R146, R9.reuse, -R19.reuse ;  /* 0x00000009928c7223 */ /* 0x180fe20000010813 */
[----:B------:R-:W-:-:S01]  /*78f0*/  FFMA.FTZ R133, R148, R9, -R19 ;  /* 0x0000000994857223 */ /* 0x000fc20000010813 */
[----:B------:R-:W2:Y:S01]  /*7900*/  MUFU.EX2 R18, R18 ;  /* 0x0000001200127308 */ /* 0x000ea20000000800 */
[----:B0-----:R-:W-:-:S01]  /*7910*/  FADD.FTZ R7, R16, R7 ;  /* 0x0000000710077221 */ /* 0x001fc20000010000 */
[-CC-:B------:R-:W-:Y:S01]  /*7920*/  FFMA.FTZ R142, R150, R9.reuse, -R19.reuse ;  /* 0x00000009968e7223 */ /* 0x180fe20000010813 */
[----:B------:R-:W-:-:S01]  /*7930*/  FFMA.FTZ R120, R120, R9, -R19 ;  /* 0x0000000978787223 */ /* 0x000fc20000010813 */
[-CC-:B------:R-:W-:Y:S01]  /*7940*/  FFMA.FTZ R137, R126, R9.reuse, -R19.reuse ;  /* 0x000000097e897223 */ /* 0x180fe20000010813 */
[----:B------:R-:W-:-:S01]  /*7950*/  FFMA.FTZ R139, R130, R9, -R19 ;  /* 0x00000009828b7223 */ /* 0x000fc20000010813 */
[-CC-:B------:R-:W-:Y:S01]  /*7960*/  FFMA.FTZ R126, R132, R9.reuse, -R19.reuse ;  /* 0x00000009847e7223 */ /* 0x180fe20000010813 */
[----:B------:R-:W-:-:S01]  /*7970*/  FFMA.FTZ R141, R134, R9, -R19 ;  /* 0x00000009868d7223 */ /* 0x000fc20000010813 */
[----:B------:R-:W0:Y:S01]  /*7980*/  MUFU.EX2 R23, R23 ;  /* 0x0000001700177308 */ /* 0x000e220000000800 */
[----:B-1----:R-:W-:-:S01]  /*7990*/  FADD.FTZ R6, R14, R143 ;  /* 0x0000008f0e067221 */ /* 0x002fc20000010000 */
        /* <DEDUP_REMOVED lines=10> */
[----:B------:R-:W-:-:S04]  /*7a40*/  FFMA.FTZ R100, R100, R9, -R19 ;  /* 0x0000000964647223 */ /* 0x000fc80000010813 */
[----:B------:R-:W2:Y:S01]  /*7a50*/  MUFU.EX2 R20, R20 ;  /* 0x0000001400147308 */ /* 0x000ea20000000800 */
[----:B0-----:R-:W-:-:S07]  /*7a60*/  FADD.FTZ R7, R23, R6 ;  /* 0x0000000617077221 */ /* 0x001fce0000010000 */
        /* <DEDUP_REMOVED lines=15> */
[----:B--2---:R-:W-:-:S01]  /*7b60*/  FADD.FTZ R6, R91, R106 ;  /* 0x0000006a5b067221 */ /* 0x004fc20000010000 */
[----:B------:R-:W-:-:S06]  /*7b70*/  FFMA.FTZ R106, R108, R9, -R19 ;  /* 0x000000096c6a7223 */ /* 0x000fcc0000010813 */
        /* <DEDUP_REMOVED lines=9> */
[----:B-1----:R-:W-:-:S01]  /*7c10*/  FADD.FTZ R108, R136, R145 ;  /* 0x00000091886c7221 */ /* 0x002fc20000010000 */
[----:B------:R-:W-:-:S06]  /*7c20*/  FFMA.FTZ R145, R110, R9, -R19 ;  /* 0x000000096e917223 */ /* 0x000fcc0000010813 */
[----:B------:R-:W1:Y:S01]  /*7c30*/  MUFU.EX2 R158, R158 ;  /* 0x0000009e009e7308 */ /* 0x000e620000000800 */
[----:B--2---:R-:W-:-:S07]  /*7c40*/  FADD.FTZ R7, R95, R6 ;  /* 0x000000065f077221 */ /* 0x004fce0000010000 */
[----:B------:R-:W2:Y:S01]  /*7c50*/  MUFU.EX2 R138, R138 ;  /* 0x0000008a008a7308 */ /* 0x000ea20000000800 */
[----:B0-----:R-:W-:-:S01]  /*7c60*/  FADD.FTZ R147, R129, R108 ;  /* 0x0000006c81937221 */ /* 0x001fc20000010000 */
[----:B------:R-:W-:-:S06]  /*7c70*/  FFMA.FTZ R108, R112, R9, -R19 ;  /* 0x00000009706c7223 */ /* 0x000fcc0000010813 */
        /* <DEDUP_REMOVED lines=44> */
[-CC-:B------:R-:W-:Y:S01]  /*7f40*/  FFMA.FTZ R149, R90, R9.reuse, -R19.reuse ;  /* 0x000000095a957223 */ /* 0x180fe20000010813 */
[----:B------:R-:W-:-:S05]  /*7f50*/  FFMA.FTZ R19, R102, R9, -R19 ;  /* 0x0000000966137223 */ /* 0x000fca0000010813 */
        /* <DEDUP_REMOVED lines=70> */
[----:B0-----:R-:W-:-:S03]  /*83c0*/  FADD.FTZ R6, R196, R7 ;  /* 0x00000007c4067221 */ /* 0x001fc60000010000 */
[----:B-1----:R-:W-:Y:S01]  /*83d0*/  FADD.FTZ R7, R92, R90 ;  /* 0x0000005a5c077221 */ /* 0x002fe20000010000 */
[----:B------:R-:W-:Y:S06]  /*83e0*/  @!P0 BRA `(.L_x_28) ;  /* 0x0000000000048947 */ /* 0x000fec0003800000 */
[----:B------:R-:W-:Y:S01]  /*83f0*/  BPT.TRAP 0x1 ;  /* 0x000000040000795c */ /* 0x000fe20000300000 */
.L_x_28:
[----:B------:R-:W-:Y:S01]  /*8400*/  UISETP.GT.AND UP0, UPT, UR59, UR38, UPT ;  /* 0x000000263b00728c */ /* 0x000fe2000bf04270 */
[----:B------:R-:W-:Y:S01]  /*8410*/  F2FP.SATFINITE.E4M3.F32.PACK_AB_MERGE_C R22, R91, R22, RZ ;  /* 0x000000165b16723e */ /* 0x000fe200048070ff */
[----:B------:R-:W-:Y:S01]  /*8420*/  ULEA UR4, UR56, UR36, 0x3 ;  /* 0x0000002438047291 */ /* 0x000fe2000f8e183f */
[----:B------:R-:W-:Y:S01]  /*8430*/  F2FP.SATFINITE.E4M3.F32.PACK_AB_MERGE_C R105, R174, R105, RZ ;  /* 0x00000069ae69723e */ /* 0x000fe200048070ff */
[----:B------:R-:W-:Y:S01]  /*8440*/  UIADD3 UR59, UR59, -0x1, URZ ;  /* 0xffffffff3b3b7890 */ /* 0x000fe2000fffe03f */
[----:B------:R-:W-:Y:S01]  /*8450*/  F2FP.SATFINITE.E4M3.F32.PACK_AB_MERGE_C R99, R168, R99, RZ ;  /* 0x00000063a863723e */ /* 0x000fe200048070ff */
[----:B------:R-:W-:Y:S01]  /*8460*/  UIADD3 UR4, UR4, 0x29860, URZ ;  /* 0x0002986004047890 */ /* 0x000fe2000fffe03f */
[----:B------:R-:W-:Y:S01]  /*8470*/  PLOP3.LUT P1, PT, PT, PT, UP0, 0x80, 0x0 ;  /* 0x000000000000781c */ /* 0x000fe20003f2f008 */
[----:B------:R-:W-:Y:S01]  /*8480*/  UMOV UR57, UR58 ;  /* 0x0000003a00397c82 */ /* 0x000fe20008000000 */
[----:B------:R-:W-:Y:S01]  /*8490*/  F2FP.SATFINITE.E4M3.F32.PACK_AB_MERGE_C R14, R23, R14, RZ ;  /* 0x0000000e170e723e */ /* 0x000fe200048070ff */
[----:B------:R-:W-:Y:S01]  /*84a0*/  UPRMT UR4, UR51, 0x654, UR4 ;  /* 0x0000065433047896 */ /* 0x000fe20008000004 */
[----:B------:R-:W-:Y:S01]  /*84b0*/  F2FP.SATFINITE.E4M3.F32.PACK_AB_MERGE_C R113, R184, R113, RZ ;  /* 0x00000071b871723e */ /* 0x000fe200048070ff */
[----:B------:R-:W-:Y:S01]  /*84c0*/  FMUL.FTZ R24, R24, R11 ;  /* 0x0000000b18187220 */ /* 0x000fe20000410000 */
[----:B------:R-:W-:Y:S01]  /*84d0*/  F2FP.SATFINITE.E4M3.F32.PACK_AB_MERGE_C R117, R188, R117, RZ ;  /* 0x00000075bc75723e */ /* 0x000fe200048070ff */
[-C--:B------:R-:W-:Y:S01]  /*84e0*/  FMUL.FTZ R25, R25, R11.reuse ;  /* 0x0000000b19197220 */ /* 0x080fe20000410000 */
[----:B------:R-:W-:Y:S01]  /*84f0*/  F2FP.SATFINITE.E4M3.F32.PACK_AB_MERGE_C R22, R89, R20, R22 ;  /* 0x000000145916723e */ /* 0x000fe20004807016 */
[----:B------:R-:W-:Y:S01]  /*8500*/  FMUL.FTZ R28, R28, R11 ;  /* 0x0000000b1c1c7220 */ /* 0x000fe20000410000 */
[----:B------:R-:W-:Y:S01]  /*8510*/  F2FP.SATFINITE.E4M3.F32.PACK_AB_MERGE_C R105, R172, R101, R105 ;  /* 0x00000065ac69723e */ /* 0x000fe20004807069 */
[----:B------:R-:W-:Y:S01]  /*8520*/  FMUL.FTZ R29, R29, R11 ;  /* 0x0000000b1d1d7220 */ /* 0x000fe20000410000 */
[----:B------:R-:W-:Y:S01]  /*8530*/  F2FP.SATFINITE.E4M3.F32.PACK_AB_MERGE_C R18, R103, R18, RZ ;  /* 0x000000126712723e */ /* 0x000fe200048070ff */
[----:B------:R-:W-:Y:S01]  /*8540*/  SYNCS.ARRIVE.TRANS64.RED.A1T0 RZ, [UR4], RZ ;  /* 0x000000ffffff79a7 */ /* 0x000fe20008100404 */
[----:B------:R-:W-:Y:S01]  /*8550*/  F2FP.SATFINITE.E4M3.F32.PACK_AB_MERGE_C R125, R154, R125, RZ ;  /* 0x0000007d9a7d723e */ /* 0x000fe200048070ff */
[----:B------:R-:W-:Y:S01]  /*8560*/  FMUL.FTZ R32, R32, R11 ;  /* 0x0000000b20207220 */ /* 0x000fe20000410000 */
[----:B------:R-:W-:Y:S01]  /*8570*/  F2FP.SATFINITE.E4M3.F32.PACK_AB_MERGE_C R95, R158, R95, RZ ;  /* 0x0000005f9e5f723e */ /* 0x000fe200048070ff */
[----:B------:R-:W-:Y:S01]  /*8580*/  FMUL.FTZ R33, R33, R11 ;  /* 0x0000000b21217220 */ /* 0x000fe20000410000 */
[----:B------:R-:W-:Y:S01]  /*8590*/  F2FP.SATFINITE.E4M3.F32.PACK_AB_MERGE_C R129, R138, R129, RZ ;  /* 0x000000818a81723e */ /* 0x000fe200048070ff */
[----:B------:R-:W-:Y:S01]  /*85a0*/  FMUL.FTZ R36, R36, R11 ;  /* 0x0000000b24247220 */ /* 0x000fe20000410000 */
[----:B------:R-:W-:Y:S01]  /*85b0*/  F2FP.SATFINITE.E4M3.F32.PACK_AB_MERGE_C R133, R142, R133, RZ ;  /* 0x000000858e85723e */ /* 0x000fe200048070ff */
[-C--:B------:R-:W-:Y:S01]  /*85c0*/  FMUL.FTZ R37, R37, R11.reuse ;  /* 0x0000000b25257220 */ /* 0x080fe20000410000 */
[----:B------:R-:W-:Y:S01]  /*85d0*/  F2FP.SATFINITE.E4M3.F32.PACK_AB_MERGE_C R122, R137, R122, RZ ;  /* 0x0000007a897a723e */ /* 0x000fe200048070ff */
[----:B------:R-:W-:Y:S01]  /*85e0*/  FMUL.FTZ R40, R40, R11 ;  /* 0x0000000b28287220 */ /* 0x000fe20000410000 */
[----:B------:R-:W-:Y:S01]  /*85f0*/  F2FP.SATFINITE.E4M3.F32.PACK_AB_MERGE_C R109, R180, R109, RZ ;  /* 0x0000006db46d723e */ /* 0x000fe200048070ff */
[-C--:B------:R-:W-:Y:S01]  /*8600*/  FMUL.FTZ R41, R41, R11.reuse ;  /* 0x0000000b29297220 */ /* 0x080fe20000410000 */
[----:B------:R-:W-:Y:S01]  /*8610*/  F2FP.SATFINITE.E4M3.F32.PACK_AB_MERGE_C R126, R141, R126, RZ ;  /* 0x0000007e8d7e723e */ /* 0x000fe200048070ff */
[-C--:B------:R-:W-:Y:S01]  /*8620*/  FMUL.FTZ R44, R44, R11.reuse ;  /* 0x0000000b2c2c7220 */ /* 0x080fe20000410000 */
[----:B------:R-:W-:Y:S01]  /*8630*/  F2FP.SATFINITE.E4M3.F32.PACK_AB_MERGE_C R106, R145, R106, RZ ;  /* 0x0000006a916a723e */ /* 0x000fe200048070ff */
[-C--:B------:R-:W-:Y:S01]  /*8640*/  FMUL.FTZ R45, R45, R11.reuse ;  /* 0x0000000b2d2d7220 */ /* 0x080fe20000410000 */
[----:B------:R-:W-:Y:S01]  /*8650*/  F2FP.SATFINITE.E4M3.F32.PACK_AB_MERGE_C R110, R151, R110, RZ ;  /* 0x0000006e976e723e */ /* 0x000fe200048070ff */
[----:B------:R-:W-:Y:S01]  /*8660*/  FMUL.FTZ R48, R48, R11 ;  /* 0x0000000b30307220 */ /* 0x000fe20000410000 */
        /* <DEDUP_REMOVED lines=8> */
[----:B------:R-:W-:Y:S01]  /*86f0*/  F2FP.SATFINITE.E4M3.F32.PACK_AB_MERGE_C R99, R164, R97, R99 ;  /* 0x00000061a463723e */ /* 0x000fe20004807063 */
[-C--:B------:R-:W-:Y:S01]  /*8700*/  FMUL.FTZ R57, R57, R11.reuse ;  /* 0x0000000b39397220 */ /* 0x080fe20000410000 */
[----:B------:R-:W-:Y:S01]  /*8710*/  R2UR UR56, R3 ;  /* 0x00000000033872ca */ /* 0x000fe200000e0000 */
[-C--:B------:R-:W-:Y:S01]  /*8720*/  FMUL.FTZ R60, R60, R11.reuse ;  /* 0x0000000b3c3c7220 */ /* 0x080fe20000410000 */
[----:B------:R-:W-:Y:S01]  /*8730*/  F2FP.SATFINITE.E4M3.F32.PACK_AB_MERGE_C R184, R13, R12, R14 ;  /* 0x0000000c0db8723e */ /* 0x000fe2000480700e */
[----:B------:R-:W-:Y:S01]  /*8740*/  FMUL.FTZ R61, R61, R11 ;  /* 0x0000000b3d3d7220 */ /* 0x000fe20000410000 */
[----:B------:R-:W-:Y:S01]  /*8750*/  F2FP.SATFINITE.E4M3.F32.PACK_AB_MERGE_C R172, R182, R111, R113 ;  /* 0x0000006fb6ac723e */ /* 0x000fe20004807071 */
[----:B------:R-:W-:Y:S01]  /*8760*/  FMUL.FTZ R64, R64, R11 ;  /* 0x0000000b40407220 */ /* 0x000fe20000410000 */
[----:B------:R-:W-:Y:S01]  /*8770*/  F2FP.SATFINITE.E4M3.F32.PACK_AB_MERGE_C R174, R186, R115, R117 ;  /* 0x00000073baae723e */ /* 0x000fe20004807075 */
[-C--:B------:R-:W-:Y:S01]  /*8780*/  FMUL.FTZ R65, R65, R11.reuse ;  /* 0x0000000b41417220 */ /* 0x080fe20000410000 */
        /* <DEDUP_REMOVED lines=9> */
[----:B------:R-:W-:Y:S01]  /*8820*/  FMUL.FTZ R85, R85, R11 ;  /* 0x0000000b55557220 */ /* 0x000fe20000410000 */
        /* <DEDUP_REMOVED lines=32> */
[----:B------:R-:W-:Y:S01]  /*8a30*/  F2FP.SATFINITE.E4M3.F32.PACK_AB_MERGE_C R185, R16, R21, R18 ;  /* 0x0000001510b9723e */ /* 0x000fe20004807012 */
[----:B------:R-:W-:Y:S01]  /*8a40*/  IMAD.MOV.U32 R13, RZ, RZ, R8 ;  /* 0x000000ffff0d7224 */ /* 0x000fe200078e0008 */
[----:B------:R-:W-:Y:S01]  /*8a50*/  F2FP.SATFINITE.E4M3.F32.PACK_AB_MERGE_C R187, R152, R123, R125 ;  /* 0x0000007b98bb723e */ /* 0x000fe2000480707d */
[----:B------:R-:W-:Y:S01]  /*8a60*/  IMAD.MOV.U32 R11, RZ, RZ, R10 ;  /* 0x000000ffff0b7224 */ /* 0x000fe200078e000a */
[----:B------:R-:W-:Y:S01]  /*8a70*/  F2FP.SATFINITE.E4M3.F32.PACK_AB_MERGE_C R180, R156, R93, R95 ;  /* 0x0000005d9cb4723e */ /* 0x000fe2000480705f */
[----:B------:R-:W-:Y:S01]  /*8a80*/  IMAD.MOV.U32 R186, RZ, RZ, R22 ;  /* 0x000000ffffba7224 */ /* 0x000fe200078e0016 */
[----:B------:R-:W-:Y:S01]  /*8a90*/  F2FP.SATFINITE.E4M3.F32.PACK_AB_MERGE_C R181, R136, R127, R129 ;  /* 0x0000007f88b5723e */ /* 0x000fe20004807081 */
[----:B------:R-:W-:Y:S01]  /*8aa0*/  IMAD.MOV.U32 R176, RZ, RZ, R105 ;  /* 0x000000ffffb07224 */ /* 0x000fe200078e0069 */
[----:B------:R-:W-:-:S02]  /*8ab0*/  F2FP.SATFINITE.E4M3.F32.PACK_AB_MERGE_C R183, R140, R131, R133 ;  /* 0x000000838cb7723e */ /* 0x000fc40004807085 */
[----:B------:R-:W-:Y:S02]  /*8ac0*/  F2FP.SATFINITE.E4M3.F32.PACK_AB_MERGE_C R177, R135, R120, R122 ;  /* 0x0000007887b1723e */ /* 0x000fe4000480707a */
[----:B------:R-:W-:Y:S02]  /*8ad0*/  F2FP.SATFINITE.E4M3.F32.PACK_AB_MERGE_C R178, R178, R107, R109 ;  /* 0x0000006bb2b2723e */ /* 0x000fe4000480706d */
[----:B------:R-:W-:Y:S02]  /*8ae0*/  F2FP.SATFINITE.E4M3.F32.PACK_AB_MERGE_C R179, R139, R124, R126 ;  /* 0x0000007c8bb3723e */ /* 0x000fe4000480707e */
[----:B------:R-:W-:Y:S02]  /*8af0*/  F2FP.SATFINITE.E4M3.F32.PACK_AB_MERGE_C R173, R143, R104, R106 ;  /* 0x000000688fad723e */ /* 0x000fe4000480706a */
[----:B------:R-:W-:Y:S02]  /*8b00*/  F2FP.SATFINITE.E4M3.F32.PACK_AB_MERGE_C R175, R147, R108, R110 ;  /* 0x0000006c93af723e */ /* 0x000fe4000480706e */
[----:B------:R-:W-:-:S02]  /*8b10*/  F2FP.SATFINITE.E4M3.F32.PACK_AB_MERGE_C R168, R190, R119, R121 ;  /* 0x00000077bea8723e */ /* 0x000fc40004807079 */
[----:B------:R-:W-:Y:S02]  /*8b20*/  F2FP.SATFINITE.E4M3.F32.PACK_AB_MERGE_C R169, R149, R88, R19 ;  /* 0x0000005895a9723e */ /* 0x000fe40004807013 */
[----:B------:R-:W-:Y:S02]  /*8b30*/  F2FP.SATFINITE.E4M3.F32.PACK_AB_MERGE_C R170, R194, R15, R17 ;  /* 0x0000000fc2aa723e */ /* 0x000fe40004807011 */
[----:B------:R-:W-:Y:S02]  /*8b40*/  F2FP.SATFINITE.E4M3.F32.PACK_AB_MERGE_C R171, R171, R96, R23 ;  /* 0x00000060abab723e */ /* 0x000fe40004807017 */
[----:B------:R-:W-:Y:S01]  /*8b50*/  MOV R182, R99 ;  /* 0x0000006300b67202 */ /* 0x000fe20000000f00 */
[----:B------:R-:W-:Y:S06]  /*8b60*/  @P1 BRA `(.L_x_29) ;  /* 0xffffffc800281947 */ /* 0x000fec000383ffff */
.L_x_18:
[----:B------:R-:W-:Y:S06]  /*8b70*/  BAR.ARV 0x8, 0x180 ;  /* 0x0206000000007b1d */ /* 0x000fec0000002000 */
[----:B------:R-:W-:Y:S05]  /*8b80*/  @!P0 BRA `(.L_x_30) ;  /* 0x0000000000048947 */ /* 0x000fea0003800000 */
[----:B------:R-:W-:Y:S01]  /*8b90*/  BPT.TRAP 0x1 ;  /* 0x000000040000795c */ /* 0x000fe20000300000 */
.L_x_30:
[----:B------:R-:W-:Y:S01]  /*8ba0*/  R2UR UR9, R3 ;  /* 0x00000000030972ca */ /* 0x000fe200000e0000 */
[----:B------:R-:W-:-:S05]  /*8bb0*/  IMAD.U32 R0, RZ, RZ, UR58 ;  /* 0x0000003aff007e24 */ /* 0x000fca000f8e00ff */
[----:B------:R-:W-:-:S07]  /*8bc0*/  SHF.L.U32 R0, R0, 0x1f, RZ ;  /* 0x0000001f00007819 */ /* 0x000fce00000006ff */
[----:B------:R-:W-:-:S09]  /*8bd0*/  ULEA UR9, UR9, UR36, 0x3 ;  /* 0x0000002409097291 */ /* 0x000fd2000f8e183f */
[----:B------:R0:W1:Y:S01]  /*8be0*/  SYNCS.PHASECHK.TRANS64.TRYWAIT P1, [UR9+0x29850], R0 ;  /* 0x02985000ff0075a7 */ /* 0x0000620008020149 */
[----:B------:R-:W-:Y:S05]  /*8bf0*/  @!P0 BRA `(.L_x_31) ;  /* 0x0000000000048947 */ /* 0x000fea0003800000 */
[----:B------:R-:W-:Y:S01]  /*8c00*/  BPT.TRAP 0x1 ;  /* 0x000000040000795c */ /* 0x000fe20000300000 */
.L_x_31:
[----:B-1----:R-:W-:Y:S05]  /*8c10*/  @P1 BRA `(.L_x_32) ;  /* 0x0000000000081947 */ /* 0x002fea0003800000 */
[----:B------:R-:W1:Y:S02]  /*8c20*/  SYNCS.PHASECHK.TRANS64.TRYWAIT P1, [UR9+0x29850], R0 ;  /* 0x02985000ff0075a7 */ /* 0x000e640008020149 */
[----:B-1----:R-:W-:Y:S05]  /*8c30*/  @!P1 BRA `(.L_x_33) ;  /* 0x0000007c00049947 */ /* 0x002fea0003800000 */
.L_x_32:
[----:B------:R-:W-:Y:S01]  /*8c40*/  UIADD3 UR36, UR36, 0x400, URZ ;  /* 0x0000040024247890 */ /* 0x000fe2000fffe03f */
[----:B------:R-:W-:Y:S01]  /*8c50*/  R2UR UR4, R3 ;  /* 0x00000000030472ca */ /* 0x000fe200000e0000 */
[----:B------:R-:W-:Y:S01]  /*8c60*/  WARPGROUP.ARRIVE ;  /* 0x00000000000079c5 */ /* 0x000fe20000000000 */
[----:B------:R-:W-:Y:S01]  /*8c70*/  UMOV UR7, 0xc0000010 ;  /* 0xc000001000077882 */ /* 0x000fe20000000000 */
[----:B------:R-:W-:Y:S01]  /*8c80*/  USHF.R.U32.HI UR36, URZ, 0x4, UR36 ;  /* 0x000000043f247899 */ /* 0x000fe20008011624 */
[----:B------:R-:W-:Y:S01]  /*8c90*/  IMAD.MOV.U32 R4, RZ, RZ, 0x3f800000 ;  /* 0x3f800000ff047424 */ /* 0x000fe200078e00ff */
[----:B------:R-:W-:Y:S02]  /*8ca0*/  ULDC.64 UR10, c[0x0][0x9a0] ;  /* 0x00026800000a7ab9 */ /* 0x000fe40000000a00 */
[----:B------:R-:W-:Y:S02]  /*8cb0*/  ULOP3.LUT UR36, UR36, 0x3fff, URZ, 0xc0, !UPT ;  /* 0x00003fff24247892 */ /* 0x000fe4000f8ec03f */
[----:B------:R-:W-:-:S02]  /*8cc0*/  UISETP.NE.U32.AND UP0, UPT, UR10, URZ, UPT ;  /* 0x0000003f0a00728c */ /* 0x000fc4000bf05070 */
[----:B------:R-:W-:Y:S02]  /*8cd0*/  ULOP3.LUT UR8, UR36, 0x10000, URZ, 0xfc, !UPT ;  /* 0x0001000024087892 */ /* 0x000fe4000f8efc3f */
[----:B------:R-:W-:Y:S02]  /*8ce0*/  UISETP.NE.AND.EX UP0, UPT, UR11, URZ, UPT, UP0 ;  /* 0x0000003f0b00728c */ /* 0x000fe4000bf05300 */
[----:B------:R-:W-:-:S04]  /*8cf0*/  UIMAD UR8, UR4, 0x500, UR8 ;  /* 0x00000500040878a4 */ /* 0x000fc8000f8e0208 */
[----:B------:R-:W-:Y:S01]  /*8d00*/  UIADD3 UR4, UR8, 0x100, URZ ;  /* 0x0000010008047890 */ /* 0x000fe2000fffe03f */
[----:B------:R-:W-:Y:S02]  /*8d10*/  PLOP3.LUT P1, PT, PT, PT, UP0, 0x80, 0x0 ;  /* 0x000000000000781c */ /* 0x000fe40003f2f008 */
[----:B------:R-:W-:-:S06]  /*8d20*/  UMOV UR6, UR8 ;  /* 0x0000000800067c82 */ /* 0x000fcc0008000000 */
[----:B------:R-:W-:Y:S01]  /*8d30*/  QGMMA.64x128x32.F32.E4M3.E4M3 R24, R184, gdesc[UR4], R24, gsb0 ;  /* 0x01e00004b8187df3 */ /* 0x000fe20008000818 */
[----:B------:R-:W-:Y:S01]  /*8d40*/  UMOV UR7, 0xc0000010 ;  /* 0xc000001000077882 */ /* 0x000fe20000000000 */
[----:B------:R-:W-:Y:S01]  /*8d50*/  UMOV UR6, UR4 ;  /* 0x0000000400067c82 */ /* 0x000fe20008000000 */
[----:B------:R-:W-:Y:S02]  /*8d60*/  @UP0 ULDC.64 UR12, c[0x0][0x9c8] ;  /* 0x00027200000c0ab9 */ /* 0x000fe40000000a00 */
[----:B------:R-:W-:Y:S01]  /*8d70*/  @UP0 UIMAD.WIDE.U32 UR4, UR48, UR12, URZ ;  /* 0x0000000c300402a5 */ /* 0x000fe2000f8e003f */
[----:B------:R-:W-:Y:S02]  /*8d80*/  WARPGROUP.DEPBAR.LE gsb0, 0x0 ;  /* 0x00008000000079c5 */ /* 0x000fe40000010000 */
[----:B------:R-:W-:-:S06]  /*8d90*/  WARPGROUP.ARRIVE ;  /* 0x00000000000079c5 */ /* 0x000fcc0000000000 */
[----:B------:R-:W-:Y:S01]  /*8da0*/  QGMMA.64x128x32.F32.E4M3.E4M3 R24, R180, gdesc[UR4], R24, gsb0 ;  /* 0x01e00004b4187df3 */ /* 0x000fe20008000818 */
[----:B------:R-:W-:Y:S02]  /*8db0*/  @UP0 UIMAD UR6, UR37, UR12, URZ ;  /* 0x0000000c250602a4 */ /* 0x000fe4000f8e023f */
[----:B------:R-:W-:Y:S02]  /*8dc0*/  @UP0 USHF.R.S32.HI UR7, URZ, 0x1f, UR50 ;  /* 0x0000001f3f070899 */ /* 0x000fe40008011432 */
[----:B------:R-:W-:-:S03]  /*8dd0*/  @UP0 UIMAD UR6, UR48, UR13, UR6 ;  /* 0x0000000d300602a4 */ /* 0x000fc6000f8e0206 */
[----:B------:R-:W-:Y:S01]  /*8de0*/  @UP0 ULDC.64 UR12, c[0x0][0x9d0] ;  /* 0x00027400000c0ab9 */ /* 0x000fe20000000a00 */
[----:B------:R-:W-:Y:S02]  /*8df0*/  @UP0 UIADD3 UR5, UR5, UR6, URZ ;  /* 0x0000000605050290 */ /* 0x000fe4000fffe03f */
[----:B------:R-:W-:Y:S02]  /*8e00*/  @UP0 UIMAD UR6, UR7, UR12, URZ ;  /* 0x0000000c070602a4 */ /* 0x000fe4000f8e023f */
[----:B------:R-:W-:Y:S02]  /*8e10*/  @UP0 UIMAD.WIDE.U32 UR4, UR50, UR12, UR4 ;  /* 0x0000000c320402a5 */ /* 0x000fe4000f8e0004 */
[----:B------:R-:W-:-:S04]  /*8e20*/  @UP0 UIMAD UR6, UR50, UR13, UR6 ;  /* 0x0000000d320602a4 */ /* 0x000fc8000f8e0206 */
[----:B------:R-:W-:Y:S02]  /*8e30*/  @UP0 UIADD3 UR5, UR5, UR6, URZ ;  /* 0x0000000605050290 */ /* 0x000fe4000fffe03f */
[----:B------:R-:W-:-:S04]  /*8e40*/  @UP0 ULEA UR6, UP1, UR4, UR10, 0x2 ;  /* 0x0000000a04060291 */ /* 0x000fc8000f82103f */
[----:B------:R-:W-:Y:S02]  /*8e50*/  @UP0 ULEA.HI.X UR7, UR4, UR11, UR5, 0x2, UP1 ;  /* 0x0000000b04070291 */ /* 0x000fe400088f1405 */
[----:B------:R-:W-:Y:S01]  /*8e60*/  UIADD3 UR4, UR8, 0x200, URZ ;  /* 0x0000020008047890 */ /* 0x000fe2000fffe03f */
[----:B------:R-:W-:-:S03]  /*8e70*/  IMAD.U32 R2, RZ, RZ, UR6 ;  /* 0x00000006ff027e24 */ /* 0x000fc6000f8e00ff */
[----:B------:R-:W-:Y:S01]  /*8e80*/  IMAD.U32 R3, RZ, RZ, UR7 ;  /* 0x00000007ff037e24 */ /* 0x000fe2000f8e00ff */
[----:B------:R-:W-:Y:S02]  /*8e90*/  UMOV UR7, 0xc0000010 ;  /* 0xc000001000077882 */ /* 0x000fe40000000000 */
[----:B------:R-:W-:Y:S02]  /*8ea0*/  UMOV UR6, UR4 ;  /* 0x0000000400067c82 */ /* 0x000fe40008000000 */
[----:B------:R2:W3:Y:S01]  /*8eb0*/  @P1 LDG.E R4, desc[UR54][R2.64] ;  /* 0x0000003602041981 */ /* 0x0004e2000c1e1900 */
[----:B------:R-:W-:Y:S01]  /*8ec0*/  UIADD3 UR4, UR8, 0x300, URZ ;  /* 0x0000030008047890 */ /* 0x000fe2000fffe03f */
[----:B------:R-:W-:Y:S02]  /*8ed0*/  WARPGROUP.DEPBAR.LE gsb0, 0x0 ;  /* 0x00008000000079c5 */ /* 0x000fe40000010000 */
[----:B------:R-:W-:-:S06]  /*8ee0*/  WARPGROUP.ARRIVE ;  /* 0x00000000000079c5 */ /* 0x000fcc0000000000 */
[----:B------:R-:W-:Y:S01]  /*8ef0*/  QGMMA.64x128x32.F32.E4M3.E4M3 R24, R176, gdesc[UR4], R24, gsb0 ;  /* 0x01e00004b0187df3 */ /* 0x000fe20008000818 */
[----:B------:R-:W-:Y:S01]  /*8f00*/  UMOV UR6, UR4 ;  /* 0x0000000400067c82 */ /* 0x000fe20008000000 */
[----:B------:R-:W-:Y:S01]  /*8f10*/  UMOV UR7, 0xc0000010 ;  /* 0xc000001000077882 */ /* 0x000fe20000000000 */
[----:B------:R-:W-:Y:S01]  /*8f20*/  UIADD3 UR8, UR8, 0x400, URZ ;  /* 0x0000040008087890 */ /* 0x000fe2000fffe03f */
[----:B-1----:R-:W1:Y:S04]  /*8f30*/  SHFL.BFLY PT, R5, R6, 0x2, 0x1f ;  /* 0x0c401f0006057f89 */ /* 0x002e6800000e0000 */
[----:B------:R-:W4:Y:S01]  /*8f40*/  SHFL.BFLY PT, R12, R7, 0x2, 0x1f ;  /* 0x0c401f00070c7f89 */ /* 0x000f2200000e0000 */
[----:B------:R-:W-:Y:S02]  /*8f50*/  WARPGROUP.DEPBAR.LE gsb0, 0x0 ;  /* 0x00008000000079c5 */ /* 0x000fe40000010000 */
[----:B------:R-:W-:-:S06]  /*8f60*/  WARPGROUP.ARRIVE ;  /* 0x00000000000079c5 */ /* 0x000fcc0000000000 */
[----:B------:R-:W-:Y:S01]  /*8f70*/  QGMMA.64x128x32.F32.E4M3.E4M3 R24, R172, gdesc[UR4], R24, gsb0 ;  /* 0x01e00004ac187df3 */ /* 0x000fe20008000818 */
[----:B------:R-:W-:Y:S01]  /*8f80*/  UMOV UR6, UR8 ;  /* 0x0000000800067c82 */ /* 0x000fe20008000000 */
[----:B------:R-:W-:Y:S01]  /*8f90*/  UMOV UR7, 0xc0000010 ;  /* 0xc000001000077882 */ /* 0x000fe20000000000 */
[----:B-1----:R-:W-:Y:S01]  /*8fa0*/  FADD.FTZ R5, R5, R6 ;  /* 0x0000000605057221 */ /* 0x002fe20000010000 */
[----:B----4-:R-:W-:-:S04]  /*8fb0*/  FADD.FTZ R12, R12, R7 ;  /* 0x000000070c0c7221 */ /* 0x010fc80000010000 */
[----:B0-----:R-:W0:Y:S04]  /*8fc0*/  SHFL.BFLY PT, R0, R5, 0x1, 0x1f ;  /* 0x0c201f0005007f89 */ /* 0x001e2800000e0000 */
[----:B--2---:R-:W1:Y:S01]  /*8fd0*/  SHFL.BFLY PT, R3, R12, 0x1, 0x1f ;  /* 0x0c201f000c037f89 */ /* 0x004e6200000e0000 */
[----:B------:R-:W-:Y:S01]  /*8fe0*/  MOV R7, RZ ;  /* 0x000000ff00077202 */ /* 0x000fe20000000f00 */
[----:B0-----:R-:W-:Y:S01]  /*8ff0*/  FADD.FTZ R13, R5, R0 ;  /* 0x00000000050d7221 */ /* 0x001fe20000010000 */
[----:B-1----:R-:W-:-:S04]  /*9000*/  FADD.FTZ R14, R12, R3 ;  /* 0x000000030c0e7221 */ /* 0x002fc80000010000 */
[C---:B------:R-:W-:Y:S01]  /*9010*/  FSETP.NE.FTZ.AND P1, PT, R13.reuse, RZ, PT ;  /* 0x000000ff0d00720b */ /* 0x040fe20003f35000 */
[----:B------:R-:W-:Y:S01]  /*9020*/  FMUL.FTZ R15, R13, 0.00390625 ;  /* 0x3b8000000d0f7820 */ /* 0x000fe20000410000 */
[----:B------:R-:W-:-:S04]  /*9030*/  FMUL.FTZ R6, R14, 0.00390625 ;  /* 0x3b8000000e067820 */ /* 0x000fc80000410000 */
[----:B------:R-:W-:Y:S02]  /*9040*/  FSETP.NE.FTZ.AND P2, PT, R15, RZ, PT ;  /* 0x000000ff0f00720b */ /* 0x000fe40003f55000 */
[----:B------:R-:W-:-:S05]  /*9050*/  FSETP.NE.FTZ.AND P3, PT, R6, RZ, PT ;  /* 0x000000ff0600720b */ /* 0x000fca0003f75000 */
[----:B------:R-:W-:Y:S01]  /*9060*/  @P1 MUFU.RCP R7, R13 ;  /* 0x0000000d00071308 */ /* 0x000fe20000001000 */
[----:B------:R-:W-:Y:S01]  /*9070*/  FSETP.NE.FTZ.AND P1, PT, R14, RZ, PT ;  /* 0x000000ff0e00720b */ /* 0x000fe20003f35000 */
[----:B------:R-:W-:Y:S01]  /*9080*/  IMAD.MOV.U32 R11, RZ, RZ, RZ ;  /* 0x000000ffff0b7224 */ /* 0x000fe200078e00ff */
[----:B------:R-:W-:Y:S02]  /*9090*/  WARPGROUP.DEPBAR.LE gsb0, 0x0 ;  /* 0x00008000000079c5 */ /* 0x000fe40000010000 */
[----:B------:R-:W-:-:S06]  /*90a0*/  WARPGROUP.ARRIVE ;  /* 0x00000000000079c5 */ /* 0x000fcc0000000000 */
[----:B------:R-:W-:Y:S01]  /*90b0*/  QGMMA.64x128x32.F32.E4M3.E4M3 R24, R168, gdesc[UR4], R24, gsb0 ;  /* 0x01e00004a8187df3 */ /* 0x000fe20008000818 */
[----:B------:R-:W0:Y:S08]  /*90c0*/  @P2 MUFU.LG2 R2, R15 ;  /* 0x0000000f00022308 */ /* 0x000e300000000c00 */
[----:B------:R-:W1:Y:S08]  /*90d0*/  @P3 MUFU.LG2 R6, R6 ;  /* 0x0000000600063308 */ /* 0x000e700000000c00 */
[----:B------:R-:W2:Y:S01]  /*90e0*/  @P1 MUFU.RCP R11, R14 ;  /* 0x0000000e000b1308 */ /* 0x000ea20000001000 */
[C---:B------:R-:W-:Y:S01]  /*90f0*/  @P2 FMUL.FTZ R5, R9.reuse, 0.69314718246459960938 ;  /* 0x3f31721809052820 */ /* 0x040fe20000410000 */
[----:B0-----:R-:W-:Y:S01]  /*9100*/  @P2 FMUL.FTZ R2, R2, 0.69314718246459960938 ;  /* 0x3f31721802022820 */ /* 0x001fe20000410000 */
[----:B------:R-:W-:Y:S01]  /*9110*/  @P3 FMUL.FTZ R12, R9, 0.69314718246459960938 ;  /* 0x3f317218090c3820 */ /* 0x000fe20000410000 */
[----:B------:R-:W-:-:S02]  /*9120*/  IMAD.MOV.U32 R0, RZ, RZ, -0x800000 ;  /* 0xff800000ff007424 */ /* 0x000fc400078e00ff */
[----:B------:R-:W-:Y:S01]  /*9130*/  @P2 FFMA.FTZ R0, R5, R10, R2 ;  /* 0x0000000a05002223 */ /* 0x000fe20000010002 */
[----:B-1----:R-:W-:Y:S01]  /*9140*/  @P3 FMUL.FTZ R9, R6, 0.69314718246459960938 ;  /* 0x3f31721806093820 */ /* 0x002fe20000410000 */
[----:B------:R-:W-:Y:S02]  /*9150*/  IMAD.MOV.U32 R3, RZ, RZ, -0x800000 ;  /* 0xff800000ff037424 */ /* 0x000fe400078e00ff */
[----:B---3--:R-:W-:Y:S01]  /*9160*/  FMUL.FTZ R2, R7, R4 ;  /* 0x0000000407027220 */ /* 0x008fe20000410000 */
[----:B------:R-:W-:Y:S01]  /*9170*/  @P3 FFMA.FTZ R3, R12, R8, R9 ;  /* 0x000000080c033223 */ /* 0x000fe20000010009 */
[----:B--2---:R-:W-:Y:S01]  /*9180*/  FMUL.FTZ R4, R11, R4 ;  /* 0x000000040b047220 */ /* 0x004fe20000410000 */
[----:B------:R-:W-:Y:S02]  /*9190*/  WARPGROUP.DEPBAR.LE gsb0, 0x0 ;  /* 0x00008000000079c5 */ /* 0x000fe40000010000 */
[----:B------:R-:W-:Y:S05]  /*91a0*/  @!P0 BRA `(.L_x_34) ;  /* 0x0000000000048947 */ /* 0x000fea0003800000 */
[----:B------:R-:W-:Y:S01]  /*91b0*/  BPT.TRAP 0x1 ;  /* 0x000000040000795c */ /* 0x000fe20000300000 */
.L_x_34:
[----:B------:R-:W-:Y:S01]  /*91c0*/  UIADD3 UR4, UR9, 0x29860, URZ ;  /* 0x0002986009047890 */ /* 0x000fe2000fffe03f */
[-C--:B------:R-:W-:Y:S01]  /*91d0*/  FMUL.FTZ R7, R24, R2.reuse ;  /* 0x0000000218077220 */ /* 0x080fe20000410000 */
[-C--:B------:R-:W-:Y:S01]  /*91e0*/  FMUL.FTZ R9, R29, R2.reuse ;  /* 0x000000021d097220 */ /* 0x080fe20000410000 */
[-C--:B------:R-:W-:Y:S01]  /*91f0*/  FMUL.FTZ R10, R32, R2.reuse ;  /* 0x00000002200a7220 */ /* 0x080fe20000410000 */
[----:B------:R-:W-:Y:S01]  /*9200*/  UPRMT UR4, UR51, 0x654, UR4 ;  /* 0x0000065433047896 */ /* 0x000fe20008000004 */
        /* <DEDUP_REMOVED lines=8> */
[----:B------:R-:W-:Y:S01]  /*9290*/  SYNCS.ARRIVE.TRANS64.RED.A1T0 RZ, [UR4], RZ ;  /* 0x000000ffffff79a7 */ /* 0x000fe20008100404 */
        /* <DEDUP_REMOVED lines=47> */
[----:B------:R-:W-:Y:S01]  /*9590*/  PLOP3.LUT P0, PT, PT, PT, PT, 0x8, 0x0 ;  /* 0x000000000000781c */ /* 0x000fe20003f0e170 */
[-C--:B------:R-:W-:Y:S01]  /*95a0*/  FMUL.FTZ R70, R70, R4.reuse ;  /* 0x0000000446467220 */ /* 0x080fe20000410000 */
[-C--:B------:R-:W-:Y:S01]  /*95b0*/  FMUL.FTZ R67, R67, R4.reuse ;  /* 0x0000000443437220 */ /* 0x080fe20000410000 */
[-C--:B------:R-:W-:Y:S01]  /*95c0*/  FMUL.FTZ R78, R78, R4.reuse ;  /* 0x000000044e4e7220 */ /* 0x080fe20000410000 */
[-C--:B------:R-:W-:Y:S01]  /*95d0*/  FMUL.FTZ R75, R75, R4.reuse ;  /* 0x000000044b4b7220 */ /* 0x080fe20000410000 */
[-C--:B------:R-:W-:Y:S01]  /*95e0*/  FMUL.FTZ R86, R86, R4.reuse ;  /* 0x0000000456567220 */ /* 0x080fe20000410000 */
[----:B------:R-:W-:-:S07]  /*95f0*/  FMUL.FTZ R83, R83, R4 ;  /* 0x0000000453537220 */ /* 0x000fce0000410000 */
.L_x_10:
[----:B------:R-:W-:Y:S05]  /*9600*/  @P0 BRA `(.L_x_35) ;  /* 0x00000020006c0947 */ /* 0x000fea0003800000 */
[----:B------:R-:W0:Y:S01]  /*9610*/  S2R R25, SR_TID.X ;  /* 0x0000000000197919 */ /* 0x000e220000002100 */
[----:B------:R-:W-:Y:S01]  /*9620*/  ULDC.64 UR4, c[0x4][0x40] ;  /* 0x0100100000047ab9 */ /* 0x000fe20000000a00 */
[----:B------:R-:W-:Y:S01]  /*9630*/  ULDC.64 UR8, c[0x0][0xbd0] ;  /* 0x0002f40000087ab9 */ /* 0x000fe20000000a00 */
[----:B------:R-:W-:Y:S01]  /*9640*/  USHF.R.S32.HI UR7, URZ, 0x1f, UR50 ;  /* 0x0000001f3f077899 */ /* 0x000fe20008011432 */
[----:B------:R-:W-:Y:S01]  /*9650*/  ULDC.64 UR10, c[0x0][0xb38] ;  /* 0x0002ce00000a7ab9 */ /* 0x000fe20000000a00 */
[----:B0-----:R-:W-:-:S05]  /*9660*/  IMAD.SHL.U32 R2, R25, 0x4, RZ ;  /* 0x0000000419027824 */ /* 0x001fca00078e00ff */
[----:B------:R-:W-:Y:S01]  /*9670*/  LOP3.LUT R2, R2, 0xc, RZ, 0xc0, !PT ;  /* 0x0000000c02027812 */ /* 0x000fe200078ec0ff */
[----:B------:R-:W-:Y:S03]  /*9680*/  BAR.SYNC.DEFER_BLOCKING 0x1, 0x100 ;  /* 0x0044000000007b1d */ /* 0x000fe60000010000 */
[----:B------:R-:W-:-:S05]  /*9690*/  IADD3 R4, P0, R2, UR4, RZ ;  /* 0x0000000402047c10 */ /* 0x000fca000ff1e0ff */
[----:B------:R-:W-:-:S06]  /*96a0*/  IMAD.X R5, RZ, RZ, UR5, P0 ;  /* 0x00000005ff057e24 */ /* 0x000fcc00080e06ff */
[----:B------:R0:W2:Y:S01]  /*96b0*/  LDG.E.CONSTANT R5, desc[UR54][R4.64] ;  /* 0x0000003604057981 */ /* 0x0000a2000c1e9900 */
[C---:B------:R-:W-:Y:S01]  /*96c0*/  LOP3.LUT P0, R2, R25.reuse, 0x3, RZ, 0xc0, !PT ;  /* 0x0000000319027812 */ /* 0x040fe2000780c0ff */
[----:B------:R-:W-:Y:S01]  /*96d0*/  UIMAD.WIDE.U32 UR4, UR50, UR8, URZ ;  /* 0x00000008320472a5 */ /* 0x000fe2000f8e003f */
[----:B------:R-:W-:Y:S01]  /*96e0*/  IADD3 R25, R25, -0x80, RZ ;  /* 0xffffff8019197810 */ /* 0x000fe20007ffe0ff */
[----:B------:R-:W-:Y:S01]  /*96f0*/  UIMAD UR6, UR7, UR8, URZ ;  /* 0x00000008070672a4 */ /* 0x000fe2000f8e023f */
[----:B------:R-:W-:Y:S01]  /*9700*/  ISETP.EQ.OR P0, PT, R2, 0x3, !P0 ;  /* 0x000000030200780c */ /* 0x000fe20004702670 */
[----:B------:R-:W-:Y:S01]  /*9710*/  UIMAD UR8, UR7, UR10, URZ ;  /* 0x0000000a070872a4 */ /* 0x000fe2000f8e023f */
[----:B------:R-:W-:Y:S01]  /*9720*/  BSSY B0, `(.L_x_36) ;  /* 0x000018f000007945 */ /* 0x000fe20003800000 */
[----:B------:R-:W-:Y:S01]  /*9730*/  MOV R32, UR4 ;  /* 0x0000000400207c02 */ /* 0x000fe20008000f00 */
[----:B------:R-:W-:Y:S01]  /*9740*/  UIMAD UR9, UR50, UR9, UR6 ;  /* 0x00000009320972a4 */ /* 0x000fe2000f8e0206 */
[----:B0-----:R-:W-:Y:S01]  /*9750*/  SHF.R.S32.HI R4, RZ, 0x1f, R25 ;  /* 0x0000001fff047819 */ /* 0x001fe20000011419 */
[----:B------:R-:W-:Y:S01]  /*9760*/  UIMAD.WIDE.U32 UR6, UR50, UR10, URZ ;  /* 0x0000000a320672a5 */ /* 0x000fe2000f8e003f */
[----:B------:R-:W-:Y:S01]  /*9770*/  SEL R108, R6, R9, P0 ;  /* 0x00000009066c7207 */ /* 0x000fe20000000000 */
[----:B------:R-:W0:Y:S01]  /*9780*/  S2UR UR4, SR_CTAID.Y ;  /* 0x00000000000479c3 */ /* 0x000e220000002600 */
[----:B------:R-:W-:Y:S01]  /*9790*/  LEA.HI R2, R4, R25, RZ, 0x7 ;  /* 0x0000001904027211 */ /* 0x000fe200078f38ff */
[----:B------:R-:W-:Y:S01]  /*97a0*/  UIADD3 UR9, UR5, UR9, URZ ;  /* 0x0000000905097290 */ /* 0x000fe2000fffe03f */
[----:B------:R-:W-:Y:S01]  /*97b0*/  SEL R119, R9, R6, P0 ;  /* 0x0000000609777207 */ /* 0x000fe20000000000 */
[----:B------:R-:W-:Y:S01]  /*97c0*/  UIMAD UR8, UR50, UR11, UR8 ;  /* 0x0000000b320872a4 */ /* 0x000fe2000f8e0208 */
[----:B------:R-:W-:Y:S01]  /*97d0*/  LOP3.LUT R6, R2, 0xffffff80, RZ, 0xc0, !PT ;  /* 0xffffff8002067812 */ /* 0x000fe200078ec0ff */
[----:B------:R-:W-:Y:S01]  /*97e0*/  IMAD.U32 R45, RZ, RZ, UR7 ;  /* 0x00000007ff2d7e24 */ /* 0x000fe2000f8e00ff */
[----:B------:R-:W-:Y:S01]  /*97f0*/  SEL R104, R36, R11, P0 ;  /* 0x0000000b24687207 */ /* 0x000fe20000000000 */
[----:B------:R-:W-:Y:S01]  /*9800*/  UIADD3 UR8, UR7, UR8, URZ ;  /* 0x0000000807087290 */ /* 0x000fe2000fffe03f */
[----:B------:R-:W-:Y:S01]  /*9810*/  SEL R115, R11, R36, P0 ;  /* 0x000000240b737207 */ /* 0x000fe20000000000 */
[----:B------:R-:W-:Y:S01]  /*9820*/  IMAD.IADD R64, R25, 0x1, -R6 ;  /* 0x0000000119407824 */ /* 0x000fe200078e0a06 */
[----:B------:R-:W-:-:S02]  /*9830*/  SEL R16, R10, R33, P0 ;  /* 0x000000210a107207 */ /* 0x000fc40000000000 */
[----:B------:R-:W-:Y:S01]  /*9840*/  SEL R113, R33, R10, P0 ;  /* 0x0000000a21717207 */ /* 0x000fe20000000000 */
[----:B------:R-:W-:Y:S01]  /*9850*/  IMAD.U32 R33, RZ, RZ, UR5 ;  /* 0x00000005ff217e24 */ /* 0x000fe2000f8e00ff */
[----:B------:R-:W-:Y:S01]  /*9860*/  SHF.R.S32.HI R11, RZ, 0x1f, R64 ;  /* 0x0000001fff0b7819 */ /* 0x000fe20000011440 */
[----:B------:R-:W-:Y:S01]  /*9870*/  IMAD.U32 R33, RZ, RZ, UR9 ;  /* 0x00000009ff217e24 */ /* 0x000fe2000f8e00ff */
[----:B------:R-:W-:Y:S01]  /*9880*/  LEA.HI R4, R4, R25, RZ, 0x2 ;  /* 0x0000001904047211 */ /* 0x000fe200078f10ff */
[----:B------:R-:W-:Y:S01]  /*9890*/  IMAD.U32 R45, RZ, RZ, UR8 ;  /* 0x00000008ff2d7e24 */ /* 0x000fe2000f8e00ff */
[----:B------:R-:W-:Y:S01]  /*98a0*/  LEA.HI R10, R11, R64, RZ, 0x2 ;  /* 0x000000400b0a7211 */ /* 0x000fe200078f10ff */
[----:B------:R-:W-:Y:S01]  /*98b0*/  ULDC.64 UR8, c[0x0][0xb28] ;  /* 0x0002ca0000087ab9 */ /* 0x000fe20000000a00 */
[----:B------:R-:W-:Y:S02]  /*98c0*/  SEL R100, R12, R41, P0 ;  /* 0x000000290c647207 */ /* 0x000fe40000000000 */
[----:B------:R-:W-:-:S02]  /*98d0*/  SEL R109, R41, R12, P0 ;  /* 0x0000000c296d7207 */ /* 0x000fc40000000000 */
[----:B------:R-:W-:Y:S02]  /*98e0*/  SEL R48, R26, R27, P0 ;  /* 0x0000001b1a307207 */ /* 0x000fe40000000000 */
[----:B------:R-:W-:Y:S02]  /*98f0*/  SEL R89, R27, R26, P0 ;  /* 0x0000001a1b597207 */ /* 0x000fe40000000000 */
[----:B------:R-:W-:Y:S02]  /*9900*/  SEL R26, R74, R75, P0 ;  /* 0x0000004b4a1a7207 */ /* 0x000fe40000000000 */
[----:B------:R-:W-:Y:S02]  /*9910*/  SEL R41, R75, R74, P0 ;  /* 0x0000004a4b297207 */ /* 0x000fe40000000000 */
[----:B------:R-:W-:Y:S01]  /*9920*/  SEL R106, R7, R8, P0 ;  /* 0x00000008076a7207 */ /* 0x000fe20000000000 */
[----:B------:R-:W1:Y:S01]  /*9930*/  S2R R74, SR_CTAID.X ;  /* 0x00000000004a7919 */ /* 0x000e620000002500 */
[----:B------:R-:W-:-:S02]  /*9940*/  SEL R117, R8, R7, P0 ;  /* 0x0000000708757207 */ /* 0x000fc40000000000 */
[----:B------:R-:W-:Y:S02]  /*9950*/  LOP3.LUT R6, R4, 0xfffffffc, RZ, 0xc0, !PT ;  /* 0xfffffffc04067812 */ /* 0x000fe400078ec0ff */
[--C-:B------:R-:W-:Y:S02]  /*9960*/  SHF.R.S32.HI R4, RZ, 0x2, R10.reuse ;  /* 0x00000002ff047819 */ /* 0x100fe4000001140a */
[----:B------:R-:W-:Y:S01]  /*9970*/  SHF.R.S32.HI R7, RZ, 0x1f, R10 ;  /* 0x0000001fff077819 */ /* 0x000fe2000001140a */
[----:B------:R-:W-:Y:S01]  /*9980*/  IMAD.IADD R8, R25, 0x1, -R6 ;  /* 0x0000000119087824 */ /* 0x000fe200078e0a06 */
[----:B------:R-:W-:Y:S02]  /*9990*/  SHF.R.S32.HI R9, RZ, 0x7, R2 ;  /* 0x00000007ff097819 */ /* 0x000fe40000011402 */
[----:B------:R-:W-:Y:S02]  /*99a0*/  LEA.HI R7, R7, R4, RZ, 0x3 ;  /* 0x0000000407077211 */ /* 0x000fe400078f18ff */
[----:B------:R-:W-:-:S02]  /*99b0*/  SEL R98, R52, R15, P0 ;  /* 0x0000000f34627207 */ /* 0x000fc40000000000 */
[----:B------:R-:W-:Y:S02]  /*99c0*/  SEL R107, R15, R52, P0 ;  /* 0x000000340f6b7207 */ /* 0x000fe40000000000 */
[----:B------:R-:W-:Y:S02]  /*99d0*/  SEL R72, R24, R81, P0 ;  /* 0x0000005118487207 */ /* 0x000fe40000000000 */
[----:B------:R-:W-:Y:S02]  /*99e0*/  SEL R93, R81, R24, P0 ;  /* 0x00000018515d7207 */ /* 0x000fe40000000000 */
[----:B------:R-:W-:Y:S02]  /*99f0*/  SEL R102, R44, R13, P0 ;  /* 0x0000000d2c667207 */ /* 0x000fe40000000000 */
[----:B------:R-:W-:Y:S01]  /*9a00*/  SEL R111, R13, R44, P0 ;  /* 0x0000002c0d6f7207 */ /* 0x000fe20000000000 */
[----:B------:R-:W-:Y:S01]  /*9a10*/  IMAD.U32 R44, RZ, RZ, UR6 ;  /* 0x00000006ff2c7e24 */ /* 0x000fe2000f8e00ff */
[----:B------:R-:W-:Y:S01]  /*9a20*/  SEL R52, R34, R35, P0 ;  /* 0x0000002322347207 */ /* 0x000fe20000000000 */
[----:B------:R-:W-:Y:S01]  /*9a30*/  ULDC.64 UR6, c[0x0][0xb48] ;  /* 0x0002d20000067ab9 */ /* 0x000fe20000000a00 */
[----:B------:R-:W-:-:S02]  /*9a40*/  SEL R81, R35, R34, P0 ;  /* 0x0000002223517207 */ /* 0x000fc40000000000 */
[----:B------:R-:W-:Y:S02]  /*9a50*/  LEA.HI R2, R2, R9, RZ, 0x1 ;  /* 0x0000000902027211 */ /* 0x000fe400078f08ff */
[----:B------:R-:W-:Y:S02]  /*9a60*/  LOP3.LUT R7, R7, 0xfffffff8, RZ, 0xc0, !PT ;  /* 0xfffffff807077812 */ /* 0x000fe400078ec0ff */
[----:B------:R-:W-:Y:S02]  /*9a70*/  SEL R34, R86, R87, P0 ;  /* 0x0000005756227207 */ /* 0x000fe40000000000 */
[----:B------:R-:W-:Y:S01]  /*9a80*/  SEL R13, R87, R86, P0 ;  /* 0x00000056570d7207 */ /* 0x000fe20000000000 */
[----:B------:R-:W-:Y:S01]  /*9a90*/  IMAD.IADD R7, R4, 0x1, -R7 ;  /* 0x0000000104077824 */ /* 0x000fe200078e0a07 */
[----:B------:R-:W-:Y:S01]  /*9aa0*/  LEA.HI R6, R11, R64, RZ, 0x5 ;  /* 0x000000400b067211 */ /* 0x000fe200078f28ff */
[----:B------:R-:W3:Y:S01]  /*9ab0*/  LDC R87, c[0x0][0xbe8] ;  /* 0x0002fa00ff577b82 */ /* 0x000ee20000000800 */
[----:B------:R-:W-:-:S02]  /*9ac0*/  LOP3.LUT R2, R2, 0x3fffffe, RZ, 0xc0, !PT ;  /* 0x03fffffe02027812 */ /* 0x000fc400078ec0ff */
[----:B------:R-:W-:Y:S02]  /*9ad0*/  SHF.R.S32.HI R6, RZ, 0x5, R6 ;  /* 0x00000005ff067819 */ /* 0x000fe40000011406 */
[----:B------:R-:W-:Y:S01]  /*9ae0*/  LEA.HI R4, R8, R8, RZ, 0x1 ;  /* 0x0000000808047211 */ /* 0x000fe200078f08ff */
[----:B------:R-:W-:Y:S01]  /*9af0*/  IMAD.IADD R2, R9, 0x1, -R2 ;  /* 0x0000000109027824 */ /* 0x000fe200078e0a02 */
[----:B------:R-:W-:Y:S01]  /*9b00*/  SEL R96, R14, R49, P0 ;  /* 0x000000310e607207 */ /* 0x000fe20000000000 */
[----:B------:R-:W-:Y:S01]  /*9b10*/  IMAD R7, R6, 0x10, R7 ;  /* 0x0000001006077824 */ /* 0x000fe200078e0207 */
[----:B------:R-:W-:Y:S02]  /*9b20*/  LOP3.LUT R9, R4, 0x1ffffffe, RZ, 0xc0, !PT ;  /* 0x1ffffffe04097812 */ /* 0x000fe400078ec0ff */
[----:B------:R-:W-:Y:S01]  /*9b30*/  SEL R105, R49, R14, P0 ;  /* 0x0000000e31697207 */ /* 0x000fe20000000000 */
[----:B------:R-:W-:Y:S01]  /*9b40*/  IMAD R2, R2, 0x40, R7 ;  /* 0x0000004002027824 */ /* 0x000fe200078e0207 */
[----:B------:R-:W-:-:S02]  /*9b50*/  SEL R14, R30, R31, P0 ;  /* 0x0000001f1e0e7207 */ /* 0x000fc40000000000 */
[----:B------:R-:W-:Y:S02]  /*9b60*/  IADD3 R9, R8, -R9, RZ ;  /* 0x8000000908097210 */ /* 0x000fe40007ffe0ff */
[----:B------:R-:W-:Y:S02]  /*9b70*/  SEL R92, R17, R18, P0 ;  /* 0x00000012115c7207 */ /* 0x000fe40000000000 */
[----:B------:R-:W-:Y:S01]  /*9b80*/  SEL R101, R18, R17, P0 ;  /* 0x0000001112657207 */ /* 0x000fe20000000000 */
[----:B------:R-:W-:Y:S01]  /*9b90*/  IMAD R9, R9, 0x8, R2 ;  /* 0x0000000809097824 */ /* 0x000fe200078e0202 */
[----:B------:R-:W-:Y:S02]  /*9ba0*/  SEL R18, R38, R39, P0 ;  /* 0x0000002726127207 */ /* 0x000fe40000000000 */
[----:B------:R-:W-:Y:S02]  /*9bb0*/  SEL R85, R39, R38, P0 ;  /* 0x0000002627557207 */ /* 0x000fe40000000000 */
[----:B------:R-:W-:-:S02]  /*9bc0*/  SEL R56, R46, R47, P0 ;  /* 0x0000002f2e387207 */ /* 0x000fc40000000000 */
[----:B------:R-:W-:Y:S02]  /*9bd0*/  SEL R77, R47, R46, P0 ;  /* 0x0000002e2f4d7207 */ /* 0x000fe40000000000 */
[----:B------:R-:W-:Y:S02]  /*9be0*/  SEL R12, R50, R51, P0 ;  /* 0x00000033320c7207 */ /* 0x000fe40000000000 */
[----:B------:R-:W-:Y:S02]  /*9bf0*/  SEL R38, R66, R67, P0 ;  /* 0x0000004342267207 */ /* 0x000fe40000000000 */
[----:B------:R-:W-:Y:S01]  /*9c00*/  SEL R47, R67, R66, P0 ;  /* 0x00000042432f7207 */ /* 0x000fe20000000000 */
[----:B-1----:R-:W-:Y:S01]  /*9c10*/  IMAD R66, R74, 0x80, R2 ;  /* 0x000000804a427824 */ /* 0x002fe200078e0202 */
[----:B------:R-:W-:Y:S01]  /*9c20*/  LOP3.LUT R7, R10, 0x7ffffffc, RZ, 0xc0, !PT ;  /* 0x7ffffffc0a077812 */ /* 0x000fe200078ec0ff */
[----:B------:R-:W-:Y:S01]  /*9c30*/  IMAD R74, R74, 0x80, R9 ;  /* 0x000000804a4a7824 */ /* 0x000fe200078e0209 */
[----:B------:R-:W-:-:S02]  /*9c40*/  SEL R88, R20, R65, P0 ;  /* 0x0000004114587207 */ /* 0x000fc40000000000 */
[----:B------:R-:W-:Y:S02]  /*9c50*/  SEL R97, R65, R20, P0 ;  /* 0x0000001441617207 */ /* 0x000fe40000000000 */
[----:B------:R-:W-:Y:S02]  /*9c60*/  SEL R46, R54, R55, P0 ;  /* 0x00000037362e7207 */ /* 0x000fe40000000000 */
[----:B------:R-:W-:Y:S02]  /*9c70*/  SEL R61, R55, R54, P0 ;  /* 0x00000036373d7207 */ /* 0x000fe40000000000 */
[----:B------:R-:W-:Y:S02]  /*9c80*/  SEL R90, R68, R21, P0 ;  /* 0x00000015445a7207 */ /* 0x000fe40000000000 */
[----:B------:R-:W-:Y:S02]  /*9c90*/  SEL R99, R21, R68, P0 ;  /* 0x0000004415637207 */ /* 0x000fe40000000000 */
[----:B------:R-:W-:-:S02]  /*9ca0*/  SEL R20, R84, R29, P0 ;  /* 0x0000001d54147207 */ /* 0x000fc40000000000 */
[----:B---3--:R-:W-:Y:S02]  /*9cb0*/  ISETP.NE.AND P2, PT, R87, 0x1, PT ;  /* 0x000000015700780c */ /* 0x008fe40003f45270 */
[----:B------:R-:W-:Y:S02]  /*9cc0*/  SEL R68, R22, R73, P0 ;  /* 0x0000004916447207 */ /* 0x000fe40000000000 */
[----:B------:R-:W-:Y:S02]  /*9cd0*/  SEL R69, R73, R22, P0 ;  /* 0x0000001649457207 */ /* 0x000fe40000000000 */
[----:B------:R-:W-:Y:S02]  /*9ce0*/  SEL R80, R76, R23, P0 ;  /* 0x000000174c507207 */ /* 0x000fe40000000000 */
[----:B------:R-:W-:Y:S02]  /*9cf0*/  SEL R94, R60, R19, P0 ;  /* 0x000000133c5e7207 */ /* 0x000fe40000000000 */
[----:B------:R-:W-:-:S02]  /*9d00*/  SEL R103, R19, R60, P0 ;  /* 0x0000003c13677207 */ /* 0x000fc40000000000 */
[----:B------:R-:W-:Y:S02]  /*9d10*/  SEL R73, R29, R84, P0 ;  /* 0x000000541d497207 */ /* 0x000fe40000000000 */
[----:B------:R-:W-:Y:S02]  /*9d20*/  SEL R95, R23, R76, P0 ;  /* 0x0000004c175f7207 */ /* 0x000fe40000000000 */
[----:B------:R-:W-:Y:S01]  /*9d30*/  SEL R60, R42, R43, P0 ;  /* 0x0000002b2a3c7207 */ /* 0x000fe20000000000 */
[----:B------:R-:W0:Y:S01]  /*9d40*/  LDC R76, c[0x0][0xc50] ;  /* 0x00031400ff4c7b82 */ /* 0x000e220000000800 */
[----:B------:R-:W-:Y:S02]  /*9d50*/  SEL R29, R43, R42, P0 ;  /* 0x0000002a2b1d7207 */ /* 0x000fe40000000000 */
[----:B------:R-:W-:Y:S02]  /*9d60*/  SEL R91, R31, R30, P0 ;  /* 0x0000001e1f5b7207 */ /* 0x000fe40000000000 */
[----:B------:R-:W-:-:S02]  /*9d70*/  SEL R65, R51, R50, P0 ;  /* 0x0000003233417207 */ /* 0x000fc40000000000 */
[----:B------:R-:W-:Y:S02]  /*9d80*/  SEL R42, R58, R59, P0 ;  /* 0x0000003b3a2a7207 */ /* 0x000fe40000000000 */
        /* <DEDUP_REMOVED lines=8> */
[----:B------:R-:W1:Y:S01]  /*9e10*/  @P2 LDC R83, c[0x0][0xbf0] ;  /* 0x0002fc00ff532b82 */ /* 0x000e620000000800 */
[C---:B------:R-:W-:Y:S01]  /*9e20*/  LOP3.LUT P1, RZ, R64.reuse, 0x3, RZ, 0xc0, !PT ;  /* 0x0000000340ff7812 */ /* 0x040fe2000782c0ff */
[----:B------:R-:W-:Y:S01]  /*9e30*/  IMAD.IADD R64, R64, 0x1, -R7 ;  /* 0x0000000140407824 */ /* 0x000fe200078e0a07 */
[----:B------:R-:W-:-:S05]  /*9e40*/  SEL R43, R71, R70, P0 ;  /* 0x00000046472b7207 */ /* 0x000fca0000000000 */
[----:B------:R-:W3:Y:S01]  /*9e50*/  @P2 LDC R82, c[0x0][0xbf0] ;  /* 0x0002fc00ff522b82 */ /* 0x000ee20000000800 */
[----:B--2---:R2:W-:Y:S04]  /*9e60*/  SHFL.IDX PT, R49, R14, R5, 0x1c1f ;  /* 0x001c1f050e317589 */ /* 0x0045e800000e0000 */
[----:B------:R-:W-:Y:S04]  /*9e70*/  SHFL.IDX PT, R8, R34, R5, 0x1c1f ;  /* 0x001c1f0522087589 */ /* 0x000fe800000e0000 */
[----:B------:R-:W-:Y:S01]  /*9e80*/  SHFL.IDX PT, R10, R106, R5, 0x1c1f ;  /* 0x001c1f056a0a7589 */ /* 0x000fe200000e0000 */
[----:B--2---:R-:W-:-:S03]  /*9e90*/  LOP3.LUT R14, R5, 0x2, RZ, 0x3c, !PT ;  /* 0x00000002050e7812 */ /* 0x004fc600078e3cff */
[----:B------:R-:W-:Y:S04]  /*9ea0*/  SHFL.IDX PT, R54, R12, R5, 0x1c1f ;  /* 0x001c1f050c367589 */ /* 0x000fe800000e0000 */
[----:B------:R-:W2:Y:S04]  /*9eb0*/  SHFL.IDX PT, R13, R13, R14, 0x1c1f ;  /* 0x001c1f0e0d0d7589 */ /* 0x000ea800000e0000 */
[----:B------:R-:W4:Y:S04]  /*9ec0*/  SHFL.IDX PT, R9, R117, R14, 0x1c1f ;  /* 0x001c1f0e75097589 */ /* 0x000f2800000e0000 */
[----:B------:R-:W-:Y:S04]  /*9ed0*/  SHFL.IDX PT, R11, R108, R5, 0x1c1f ;  /* 0x001c1f056c0b7589 */ /* 0x000fe800000e0000 */
[----:B------:R-:W5:Y:S04]  /*9ee0*/  SHFL.IDX PT, R12, R119, R14, 0x1c1f ;  /* 0x001c1f0e770c7589 */ /* 0x000f6800000e0000 */
[----:B------:R-:W-:Y:S04]  /*9ef0*/  SHFL.IDX PT, R16, R16, R5, 0x1c1f ;  /* 0x001c1f0510107589 */ /* 0x000fe800000e0000 */
[----:B------:R-:W0:Y:S04]  /*9f00*/  SHFL.IDX PT, R17, R113, R14, 0x1c1f ;  /* 0x001c1f0e71117589 */ /* 0x000e2800000e0000 */
[----:B------:R-:W-:Y:S01]  /*9f10*/  SHFL.IDX PT, R22, R100, R5, 0x1c1f ;  /* 0x001c1f0564167589 */ /* 0x000fe200000e0000 */
[----:B--2---:R-:W-:-:S03]  /*9f20*/  SEL R7, R8, R13, P0 ;  /* 0x0000000d08077207 */ /* 0x004fc60000000000 */
[----:B------:R-:W-:Y:S04]  /*9f30*/  SHFL.IDX PT, R53, R18, R5, 0x1c1f ;  /* 0x001c1f0512357589 */ /* 0x000fe800000e0000 */
[----:B------:R-:W-:Y:S04]  /*9f40*/  SHFL.IDX PT, R23, R109, R14, 0x1c1f ;  /* 0x001c1f0e6d177589 */ /* 0x000fe800000e0000 */
[----:B------:R-:W-:Y:S04]  /*9f50*/  SHFL.IDX PT, R15, R104, R5, 0x1c1f ;  /* 0x001c1f05680f7589 */ /* 0x000fe800000e0000 */
[----:B------:R-:W-:Y:S04]  /*9f60*/  SHFL.IDX PT, R30, R92, R5, 0x1c1f ;  /* 0x001c1f055c1e7589 */ /* 0x000fe800000e0000 */
[----:B------:R-:W-:Y:S04]  /*9f70*/  SHFL.IDX PT, R50, R20, R5, 0x1c1f ;  /* 0x001c1f0514327589 */ /* 0x000fe800000e0000 */
[----:B------:R-:W2:Y:S04]  /*9f80*/  SHFL.IDX PT, R18, R115, R14, 0x1c1f ;  /* 0x001c1f0e73127589 */ /* 0x000ea800000e0000 */
[----:B------:R-:W1:Y:S04]  /*9f90*/  SHFL.IDX PT, R31, R101, R14, 0x1c1f ;  /* 0x001c1f0e651f7589 */ /* 0x000e6800000e0000 */
[----:B------:R-:W-:Y:S04]  /*9fa0*/  SHFL.IDX PT, R19, R102, R5, 0x1c1f ;  /* 0x001c1f0566137589 */ /* 0x000fe800000e0000 */
[----:B------:R-:W-:Y:S04]  /*9fb0*/  SHFL.IDX PT, R63, R80, R5, 0x1c1f ;  /* 0x001c1f05503f7589 */ /* 0x000fe800000e0000 */
[----:B------:R-:W3:Y:S04]  /*9fc0*/  SHFL.IDX PT, R20, R111, R14, 0x1c1f ;  /* 0x001c1f0e6f147589 */ /* 0x000ee800000e0000 */
[----:B------:R-:W-:Y:S04]  /*9fd0*/  SHFL.IDX PT, R24, R96, R5, 0x1c1f ;  /* 0x001c1f0560187589 */ /* 0x000fe800000e0000 */
[----:B------:R-:W-:Y:S04]  /*9fe0*/  SHFL.IDX PT, R27, R94, R5, 0x1c1f ;  /* 0x001c1f055e1b7589 */ /* 0x000fe800000e0000 */
[----:B------:R-:W-:Y:S04]  /*9ff0*/  SHFL.IDX PT, R21, R105, R14, 0x1c1f ;  /* 0x001c1f0e69157589 */ /* 0x000fe800000e0000 */
[----:B------:R-:W3:Y:S04]  /*a000*/  SHFL.IDX PT, R34, R103, R14, 0x1c1f ;  /* 0x001c1f0e67227589 */ /* 0x000ee800000e0000 */
[----:B------:R4:W-:Y:S04]  /*a010*/  SHFL.IDX PT, R80, R85, R14, 0x1c1f ;  /* 0x001c1f0e55507589 */ /* 0x0009e800000e0000 */
[----:B------:R-:W-:Y:S04]  /*a020*/  SHFL.IDX PT, R6, R26, R5, 0x1c1f ;  /* 0x001c1f051a067589 */ /* 0x000fe800000e0000 */
[----:B------:R-:W-:Y:S01]  /*a030*/  SHFL.IDX PT, R25, R98, R5, 0x1c1f ;  /* 0x001c1f0562197589 */ /* 0x000fe200000e0000 */
[----:B----4-:R-:W4:Y:S03]  /*a040*/  LDC.64 R84, c[0x0][0xbd8] ;  /* 0x0002f600ff547b82 */ /* 0x010f260000000a00 */
[----:B------:R-:W-:Y:S04]  /*a050*/  SHFL.IDX PT, R26, R107, R14, 0x1c1f ;  /* 0x001c1f0e6b1a7589 */ /* 0x000fe800000e0000 */
[----:B------:R-:W-:Y:S04]  /*a060*/  SHFL.IDX PT, R2, R58, R5, 0x1c1f ;  /* 0x001c1f053a027589 */ /* 0x000fe800000e0000 */
[----:B------:R-:W-:Y:S04]  /*a070*/  SHFL.IDX PT, R51, R88, R5, 0x1c1f ;  /* 0x001c1f0558337589 */ /* 0x000fe800000e0000 */
[----:B------:R-:W4:Y:S04]  /*a080*/  SHFL.IDX PT, R58, R97, R14, 0x1c1f ;  /* 0x001c1f0e613a7589 */ /* 0x000f2800000e0000 */
[----:B------:R-:W-:Y:S04]  /*a090*/  SHFL.IDX PT, R35, R90, R5, 0x1c1f ;  /* 0x001c1f055a237589 */ /* 0x000fe800000e0000 */
[----:B------:R-:W4:Y:S04]  /*a0a0*/  SHFL.IDX PT, R62, R99, R14, 0x1c1f ;  /* 0x001c1f0e633e7589 */ /* 0x000f2800000e0000 */
[----:B------:R5:W-:Y:S04]  /*a0b0*/  SHFL.IDX PT, R67, R77, R14, 0x1c1f ;  /* 0x001c1f0e4d437589 */ /* 0x000be800000e0000 */
[----:B------:R-:W-:Y:S04]  /*a0c0*/  SHFL.IDX PT, R68, R68, R5, 0x1c1f ;  /* 0x001c1f0544447589 */ /* 0x000fe800000e0000 */
[----:B------:R-:W4:Y:S01]  /*a0d0*/  SHFL.IDX PT, R69, R69, R14, 0x1c1f ;  /* 0x001c1f0e45457589 */ /* 0x000f2200000e0000 */
[----:B-----5:R-:W5:Y:S03]  /*a0e0*/  @P2 LDC R77, c[0x0][0xbec] ;  /* 0x0002fb00ff4d2b82 */ /* 0x020f660000000800 */
[----:B------:R0:W-:Y:S04]  /*a0f0*/  SHFL.IDX PT, R79, R89, R14, 0x1c1f ;  /* 0x001c1f0e594f7589 */ /* 0x0001e800000e0000 */
[----:B------:R-:W-:Y:S04]  /*a100*/  SHFL.IDX PT, R72, R72, R5, 0x1c1f ;  /* 0x001c1f0548487589 */ /* 0x000fe800000e0000 */
[----:B------:R-:W-:Y:S01]  /*a110*/  SHFL.IDX PT, R48, R48, R5, 0x1c1f ;  /* 0x001c1f0530307589 */ /* 0x000fe200000e0000 */
[----:B0-----:R-:W0:Y:S03]  /*a120*/  LDC.64 R88, c[0x0][0xb40] ;  /* 0x0002d000ff587b82 */ /* 0x001e260000000a00 */
[----:B------:R-:W-:Y:S04]  /*a130*/  SHFL.IDX PT, R52, R52, R5, 0x1c1f ;  /* 0x001c1f0534347589 */ /* 0x000fe800000e0000 */
[----:B------:R-:W-:Y:S04]  /*a140*/  SHFL.IDX PT, R60, R60, R5, 0x1c1f ;  /* 0x001c1f053c3c7589 */ /* 0x000fe800000e0000 */
[----:B------:R-:W-:Y:S04]  /*a150*/  SHFL.IDX PT, R56, R56, R5, 0x1c1f ;  /* 0x001c1f0538387589 */ /* 0x000fe800000e0000 */
[----:B------:R-:W-:Y:S04]  /*a160*/  SHFL.IDX PT, R46, R46, R5, 0x1c1f ;  /* 0x001c1f052e2e7589 */ /* 0x000fe800000e0000 */
[----:B------:R-:W-:Y:S04]  /*a170*/  SHFL.IDX PT, R42, R42, R5, 0x1c1f ;  /* 0x001c1f052a2a7589 */ /* 0x000fe800000e0000 */
[----:B------:R-:W-:Y:S01]  /*a180*/  SHFL.IDX PT, R40, R40, R5, 0x1c1f ;  /* 0x001c1f0528287589 */ /* 0x000fe200000e0000 */
[----:B0-----:R-:W-:-:S03]  /*a190*/  IMAD.WIDE.U32 R44, R88, UR48, R44 ;  /* 0x00000030582c7c25 */ /* 0x001fc6000f8e002c */
[----:B------:R-:W-:Y:S04]  /*a1a0*/  SHFL.IDX PT, R38, R38, R5, 0x1c1f ;  /* 0x001c1f0526267589 */ /* 0x000fe800000e0000 */
[----:B------:R-:W-:Y:S04]  /*a1b0*/  SHFL.IDX PT, R36, R36, R5, 0x1c1f ;  /* 0x001c1f0524247589 */ /* 0x000fe800000e0000 */
[----:B------:R0:W-:Y:S04]  /*a1c0*/  SHFL.IDX PT, R4, R28, R5, 0x1c1f ;  /* 0x001c1f051c047589 */ /* 0x0001e800000e0000 */
[----:B------:R-:W5:Y:S04]  /*a1d0*/  SHFL.IDX PT, R70, R95, R14, 0x1c1f ;  /* 0x001c1f0e5f467589 */ /* 0x000f6800000e0000 */
[----:B------:R-:W-:Y:S01]  /*a1e0*/  SHFL.IDX PT, R73, R73, R14, 0x1c1f ;  /* 0x001c1f0e49497589 */ /* 0x000fe200000e0000 */
[----:B0-----:R-:W-:-:S02]  /*a1f0*/  SEL R5, R13, R8, P0 ;  /* 0x000000080d057207 */ /* 0x001fc40000000000 */
[----:B------:R-:W-:Y:S01]  /*a200*/  SEL R8, R10, R9, P0 ;  /* 0x000000090a087207 */ /* 0x000fe20000000000 */
[----:B------:R-:W0:Y:S01]  /*a210*/  SHFL.IDX PT, R75, R93, R14, 0x1c1f ;  /* 0x001c1f0e5d4b7589 */ /* 0x000e2200000e0000 */
[----:B------:R-:W-:Y:S02]  /*a220*/  SEL R10, R9, R10, P0 ;  /* 0x0000000a090a7207 */ /* 0x000fe40000000000 */
[----:B------:R-:W-:Y:S01]  /*a230*/  SEL R9, R11, R12, P0 ;  /* 0x0000000c0b097207 */ /* 0x000fe20000000000 */
[----:B------:R1:W0:Y:S01]  /*a240*/  SHFL.IDX PT, R78, R91, R14, 0x1c1f ;  /* 0x001c1f0e5b4e7589 */ /* 0x00022200000e0000 */
[----:B------:R-:W-:Y:S02]  /*a250*/  SEL R11, R12, R11, P0 ;  /* 0x0000000b0c0b7207 */ /* 0x000fe40000000000 */
[----:B------:R-:W-:Y:S01]  /*a260*/  SEL R12, R16, R17, P0 ;  /* 0x00000011100c7207 */ /* 0x000fe20000000000 */
[----:B------:R-:W0:Y:S01]  /*a270*/  SHFL.IDX PT, R81, R81, R14, 0x1c1f ;  /* 0x001c1f0e51517589 */ /* 0x000e2200000e0000 */
[----:B------:R-:W-:-:S02]  /*a280*/  SEL R16, R17, R16, P0 ;  /* 0x0000001011107207 */ /* 0x000fc40000000000 */
[----:B--2---:R-:W-:Y:S01]  /*a290*/  SEL R13, R15, R18, P0 ;  /* 0x000000120f0d7207 */ /* 0x004fe20000000000 */
[----:B------:R2:W-:Y:S01]  /*a2a0*/  SHFL.IDX PT, R71, R29, R14, 0x1c1f ;  /* 0x001c1f0e1d477589 */ /* 0x0005e200000e0000 */
[----:B------:R-:W-:Y:S01]  /*a2b0*/  SEL R17, R18, R15, P0 ;  /* 0x0000000f12117207 */ /* 0x000fe20000000000 */
[----:B-1----:R-:W1:Y:S01]  /*a2c0*/  @P2 LDC R91, c[0x0][0xbec] ;  /* 0x0002fb00ff5b2b82 */ /* 0x002e620000000800 */
[----:B------:R-:W-:Y:S01]  /*a2d0*/  SEL R28, R30, R31, P0 ;  /* 0x0000001f1e1c7207 */ /* 0x000fe20000000000 */
[----:B------:R-:W-:Y:S01]  /*a2e0*/  SHFL.IDX PT, R61, R61, R14, 0x1c1f ;  /* 0x001c1f0e3d3d7589 */ /* 0x000fe200000e0000 */
[----:B---3--:R-:W-:Y:S02]  /*a2f0*/  SEL R15, R19, R20, P0 ;  /* 0x00000014130f7207 */ /* 0x008fe40000000000 */
[----:B------:R-:W-:Y:S01]  /*a300*/  SEL R30, R31, R30, P0 ;  /* 0x0000001e1f1e7207 */ /* 0x000fe20000000000 */
[----:B------:R-:W-:Y:S01]  /*a310*/  SHFL.IDX PT, R65, R65, R14, 0x1c1f ;  /* 0x001c1f0e41417589 */ /* 0x000fe200000e0000 */
[----:B------:R-:W-:-:S02]  /*a320*/  SEL R31, R34, R27, P0 ;  /* 0x0000001b221f7207 */ /* 0x000fc40000000000 */
[----:B--2---:R-:W-:Y:S01]  /*a330*/  SEL R29, R27, R34, P0 ;  /* 0x000000221b1d7207 */ /* 0x004fe20000000000 */
[----:B------:R-:W-:Y:S01]  /*a340*/  SHFL.IDX PT, R55, R55, R14, 0x1c1f ;  /* 0x001c1f0e37377589 */ /* 0x000fe200000e0000 */
[----:B----4-:R-:W-:Y:S01]  /*a350*/  IMAD R34, R84, UR37, RZ ;  /* 0x0000002554227c24 */ /* 0x010fe2000f8e02ff */
[----:B------:R-:W-:Y:S02]  /*a360*/  SEL R18, R51, R58, P0 ;  /* 0x0000003a33127207 */ /* 0x000fe40000000000 */
[----:B------:R-:W-:Y:S01]  /*a370*/  SHFL.IDX PT, R57, R57, R14, 0x1c1f ;  /* 0x001c1f0e39397589 */ /* 0x000fe200000e0000 */
[----:B------:R-:W-:-:S03]  /*a380*/  SEL R27, R62, R35, P0 ;  /* 0x000000233e1b7207 */ /* 0x000fc60000000000 */
[----:B------:R-:W-:Y:S04]  /*a390*/  SHFL.IDX PT, R43, R43, R14, 0x1c1f ;  /* 0x001c1f0e2b2b7589 */ /* 0x000fe800000e0000 */
[----:B------:R-:W-:Y:S01]  /*a3a0*/  SHFL.IDX PT, R47, R47, R14, 0x1c1f ;  /* 0x001c1f0e2f2f7589 */ /* 0x000fe200000e0000 */
[----:B-1----:R-:W-:-:S03]  /*a3b0*/  @P2 IMAD.HI.U32 R91, R74, R91, RZ ;  /* 0x0000005b4a5b2227 */ /* 0x002fc600078e00ff */
[----:B------:R-:W-:Y:S04]  /*a3c0*/  SHFL.IDX PT, R37, R37, R14, 0x1c1f ;  /* 0x001c1f0e25257589 */ /* 0x000fe800000e0000 */
[----:B------:R-:W-:Y:S04]  /*a3d0*/  SHFL.IDX PT, R41, R41, R14, 0x1c1f ;  /* 0x001c1f0e29297589 */ /* 0x000fe800000e0000 */
[----:B------:R1:W-:Y:S02]  /*a3e0*/  SHFL.IDX PT, R39, R39, R14, 0x1c1f ;  /* 0x001c1f0e27277589 */ /* 0x0003e400000e0000 */
[----:B-1----:R-:W-:-:S02]  /*a3f0*/  SEL R14, R22, R23, P0 ;  /* 0x00000017160e7207 */ /* 0x002fc40000000000 */
[----:B------:R-:W-:Y:S02]  /*a400*/  SEL R22, R23, R22, P0 ;  /* 0x0000001617167207 */ /* 0x000fe40000000000 */
[----:B------:R-:W-:Y:S02]  /*a410*/  SEL R23, R20, R19, P0 ;  /* 0x0000001314177207 */ /* 0x000fe40000000000 */
[----:B------:R-:W-:Y:S02]  /*a420*/  SEL R20, R24, R21, P0 ;  /* 0x0000001518147207 */ /* 0x000fe40000000000 */
[----:B------:R-:W-:Y:S02]  /*a430*/  SEL R24, R21, R24, P0 ;  /* 0x0000001815187207 */ /* 0x000fe40000000000 */
[----:B------:R-:W-:Y:S02]  /*a440*/  SEL R21, R25, R26, P0 ;  /* 0x0000001a19157207 */ /* 0x000fe40000000000 */
[----:B------:R-:W-:-:S02]  /*a450*/  SEL R25, R26, R25, P0 ;  /* 0x000000191a197207 */ /* 0x000fc40000000000 */
[----:B------:R-:W-:Y:S01]  /*a460*/  SEL R26, R58, R51, P0 ;  /* 0x000000333a1a7207 */ /* 0x000fe20000000000 */
[----:B------:R-:W-:Y:S01]  /*a470*/  IMAD R51, R85, UR48, R34 ;  /* 0x0000003055337c24 */ /* 0x000fe2000f8e0222 */
[----:B------:R-:W-:Y:S01]  /*a480*/  SEL R19, R35, R62, P0 ;  /* 0x0000003e23137207 */ /* 0x000fe20000000000 */
[----:B------:R-:W-:Y:S01]  /*a490*/  IMAD.WIDE.U32 R58, R84, UR48, R32 ;  /* 0x00000030543a7c25 */ /* 0x000fe2000f8e0020 */
[----:B------:R-:W-:Y:S02]  /*a4a0*/  SEL R32, R68, R69, P0 ;  /* 0x0000004544207207 */ /* 0x000fe40000000000 */
[----:B------:R-:W-:Y:S01]  /*a4b0*/  SEL R34, R69, R68, P0 ;  /* 0x0000004445227207 */ /* 0x000fe20000000000 */
[----:B-----5:R-:W-:Y:S01]  /*a4c0*/  @P2 IMAD.HI.U32 R62, R74, R77, RZ ;  /* 0x0000004d4a3e2227 */ /* 0x020fe200078e00ff */
[----:B------:R-:W-:Y:S02]  /*a4d0*/  IADD3 R69, RZ, -UR50, RZ ;  /* 0x80000032ff457c10 */ /* 0x000fe4000fffe0ff */
[----:B------:R-:W-:Y:S01]  /*a4e0*/  SEL R33, R63, R70, P0 ;  /* 0x000000463f217207 */ /* 0x000fe20000000000 */
[----:B------:R-:W-:Y:S01]  /*a4f0*/  IMAD.IADD R59, R59, 0x1, R51 ;  /* 0x000000013b3b7824 */ /* 0x000fe200078e0233 */
[----:B------:R-:W-:Y:S01]  /*a500*/  SEL R35, R70, R63, P0 ;  /* 0x0000003f46237207 */ /* 0x000fe20000000000 */
[----:B------:R-:W-:Y:S01]  /*a510*/  IMAD.MOV.U32 R51, RZ, RZ, R74 ;  /* 0x000000ffff337224 */ /* 0x000fe200078e004a */
[----:B------:R-:W-:Y:S01]  /*a520*/  @P2 SHF.R.U32.HI R51, RZ, R83, R62 ;  /* 0x00000053ff332219 */ /* 0x000fe2000001163e */
[----:B------:R-:W-:Y:S01]  /*a530*/  IMAD R83, R76, R69, UR4 ;  /* 0x000000044c537e24 */ /* 0x000fe2000f8e0245 */
[----:B------:R-:W-:Y:S01]  /*a540*/  ULDC.64 UR4, c[0x0][0xbe0] ;  /* 0x0002f80000047ab9 */ /* 0x000fe20000000a00 */
[----:B------:R-:W-:-:S02]  /*a550*/  IMAD R68, R88, UR37, RZ ;  /* 0x0000002558447c24 */ /* 0x000fc4000f8e02ff */
[----:B------:R-:W-:Y:S01]  /*a560*/  IMAD.MOV.U32 R62, RZ, RZ, R44 ;  /* 0x000000ffff3e7224 */ /* 0x000fe200078e002c */
[----:B------:R-:W-:Y:S01]  /*a570*/  SHF.R.S32.HI R70, RZ, 0x1f, R83 ;  /* 0x0000001fff467819 */ /* 0x000fe20000011453 */
[----:B------:R-:W-:Y:S02]  /*a580*/  IMAD R63, R89, UR48, R68 ;  /* 0x00000030593f7c24 */ /* 0x000fe4000f8e0244 */
[----:B------:R-:W-:Y:S01]  /*a590*/  IMAD.MOV.U32 R69, RZ, RZ, R74 ;  /* 0x000000ffff457224 */ /* 0x000fe200078e004a */
[----:B------:R-:W-:Y:S01]  /*a5a0*/  @P2 SHF.R.U32.HI R69, RZ, R82, R91 ;  /* 0x00000052ff452219 */ /* 0x000fe2000001165b */
[----:B------:R-:W-:Y:S02]  /*a5b0*/  IMAD.IADD R63, R45, 0x1, R63 ;  /* 0x000000012d3f7824 */ /* 0x000fe400078e023f */
[C---:B------:R-:W-:Y:S02]  /*a5c0*/  IMAD R45, R70.reuse, UR4, RZ ;  /* 0x00000004462d7c24 */ /* 0x040fe4000f8e02ff */
[----:B------:R-:W-:-:S02]  /*a5d0*/  IMAD R70, R70, UR6, RZ ;  /* 0x0000000646467c24 */ /* 0x000fc4000f8e02ff */
[C---:B------:R-:W-:Y:S02]  /*a5e0*/  IMAD R68, R83.reuse, UR5, R45 ;  /* 0x0000000553447c24 */ /* 0x040fe4000f8e022d */
[----:B------:R-:W-:Y:S01]  /*a5f0*/  IMAD.WIDE.U32 R44, R83, UR4, R58 ;  /* 0x00000004532c7c25 */ /* 0x000fe2000f8e003a */
[----:B------:R-:W-:-:S03]  /*a600*/  ULDC.64 UR4, c[0x0][0xb30] ;  /* 0x0002cc0000047ab9 */ /* 0x000fc60000000a00 */
[----:B------:R-:W-:Y:S01]  /*a610*/  IMAD.WIDE.U32 R58, R83, UR6, R62 ;  /* 0x00000006533a7c25 */ /* 0x000fe2000f8e003e */
[----:B------:R-:W-:Y:S02]  /*a620*/  SHF.R.S32.HI R63, RZ, 0x1f, R51 ;  /* 0x0000001fff3f7819 */ /* 0x000fe40000011433 */
[----:B------:R-:W-:Y:S01]  /*a630*/  IADD3 R44, P2, R51, R44, RZ ;  /* 0x0000002c332c7210 */ /* 0x000fe20007f5e0ff */
[----:B------:R-:W-:Y:S01]  /*a640*/  IMAD R77, R83, UR7, R70 ;  /* 0x00000007534d7c24 */ /* 0x000fe2000f8e0246 */
[--C-:B------:R-:W-:Y:S01]  /*a650*/  SHF.R.S32.HI R62, RZ, 0x1f, R69.reuse ;  /* 0x0000001fff3e7819 */ /* 0x100fe20000011445 */
[----:B------:R-:W-:Y:S01]  /*a660*/  IMAD.MOV R70, RZ, RZ, -R69 ;  /* 0x000000ffff467224 */ /* 0x000fe200078e0a45 */
[----:B------:R-:W-:Y:S01]  /*a670*/  IADD3 R51, -R51, RZ, RZ ;  /* 0x000000ff33337210 */ /* 0x000fe20007ffe1ff */
[----:B------:R-:W-:Y:S01]  /*a680*/  IMAD.IADD R59, R59, 0x1, R77 ;  /* 0x000000013b3b7824 */ /* 0x000fe200078e024d */
[----:B------:R-:W-:Y:S01]  /*a690*/  IADD3.X R45, R63, R45, R68, P2, !PT ;  /* 0x0000002d3f2d7210 */ /* 0x000fe200017fe444 */
[----:B------:R-:W-:Y:S01]  /*a6a0*/  IMAD R62, R62, UR4, RZ ;  /* 0x000000043e3e7c24 */ /* 0x000fe2000f8e02ff */
[----:B------:R-:W-:Y:S01]  /*a6b0*/  ULDC.64 UR6, c[0x0][0xbc8] ;  /* 0x0002f20000067ab9 */ /* 0x000fe20000000a00 */
[----:B------:R-:W-:-:S02]  /*a6c0*/  IMAD R51, R87, R51, R74 ;  /* 0x0000003357337224 */ /* 0x000fc400078e024a */
[----:B------:R-:W-:Y:S01]  /*a6d0*/  IMAD R63, R87, R70, R74 ;  /* 0x00000046573f7224 */ /* 0x000fe200078e024a */
[----:B------:R-:W-:Y:S01]  /*a6e0*/  IADD3 R70, R66, 0x8, RZ ;  /* 0x0000000842467810 */ /* 0x000fe20007ffe0ff */
[C---:B------:R-:W-:Y:S01]  /*a6f0*/  IMAD R77, R69.reuse, UR5, R62 ;  /* 0x00000005454d7c24 */ /* 0x040fe2000f8e023e */
[----:B------:R-:W-:Y:S01]  /*a700*/  SHF.R.S32.HI R62, RZ, 0x1f, R51 ;  /* 0x0000001fff3e7819 */ /* 0x000fe20000011433 */
[----:B------:R-:W-:Y:S01]  /*a710*/  IMAD.WIDE.U32 R58, R69, UR4, R58 ;  /* 0x00000004453a7c25 */ /* 0x000fe2000f8e003a */
[----:B------:R-:W-:Y:S01]  /*a720*/  SHF.R.S32.HI R68, RZ, 0x1f, R63 ;  /* 0x0000001fff447819 */ /* 0x000fe2000001143f */
[----:B------:R-:W1:Y:S01]  /*a730*/  S2UR UR5, SR_CgaCtaId ;  /* 0x00000000000579c3 */ /* 0x000e620000008800 */
[----:B------:R-:W-:Y:S01]  /*a740*/  UMOV UR4, 0x400 ;  /* 0x0000040000047882 */ /* 0x000fe20000000000 */
[----:B------:R-:W-:Y:S02]  /*a750*/  IMAD R62, R62, UR6, RZ ;  /* 0x000000063e3e7c24 */ /* 0x000fe4000f8e02ff */
[----:B------:R-:W-:-:S02]  /*a760*/  IMAD R68, R68, UR8, RZ ;  /* 0x0000000844447c24 */ /* 0x000fc4000f8e02ff */
[----:B------:R-:W-:Y:S02]  /*a770*/  IMAD.IADD R59, R59, 0x1, R77 ;  /* 0x000000013b3b7824 */ /* 0x000fe400078e024d */
[----:B------:R-:W-:Y:S01]  /*a780*/  IMAD R77, R51, UR7, R62 ;  /* 0x00000007334d7c24 */ /* 0x000fe2000f8e023e */
[----:B0-----:R-:W-:Y:S01]  /*a790*/  SEL R62, R75, R72, P0 ;  /* 0x000000484b3e7207 */ /* 0x001fe20000000000 */
[----:B------:R-:W-:Y:S01]  /*a7a0*/  IMAD.WIDE.U32 R44, R51, UR6, R44 ;  /* 0x00000006332c7c25 */ /* 0x000fe2000f8e002c */
[----:B------:R-:W-:-:S03]  /*a7b0*/  ULDC.64 UR6, c[0x0][0xba8] ;  /* 0x0002ea0000067ab9 */ /* 0x000fc60000000a00 */
[C---:B------:R-:W-:Y:S02]  /*a7c0*/  IMAD R83, R63.reuse, UR9, R68 ;  /* 0x000000093f537c24 */ /* 0x040fe4000f8e0244 */
[----:B------:R-:W-:Y:S01]  /*a7d0*/  IMAD.WIDE.U32 R68, R63, UR8, R58 ;  /* 0x000000083f447c25 */ /* 0x000fe2000f8e003a */
[----:B------:R-:W-:Y:S01]  /*a7e0*/  SEL R58, R72, R75, P0 ;  /* 0x0000004b483a7207 */ /* 0x000fe20000000000 */
[----:B------:R-:W-:Y:S01]  /*a7f0*/  ULDC.64 UR8, c[0x0][0xb00] ;  /* 0x0002c00000087ab9 */ /* 0x000fe20000000a00 */
[----:B------:R-:W-:Y:S01]  /*a800*/  LEA R72, P2, R44, UR6, 0x2 ;  /* 0x000000062c487c11 */ /* 0x000fe2000f8410ff */
[----:B------:R-:W-:Y:S01]  /*a810*/  IMAD.IADD R51, R45, 0x1, R77 ;  /* 0x000000012d337824 */ /* 0x000fe200078e024d */
[----:B------:R-:W-:Y:S01]  /*a820*/  ULDC UR6, c[0x0][0xa88] ;  /* 0x0002a20000067ab9 */ /* 0x000fe20000000800 */
[----:B------:R-:W-:Y:S01]  /*a830*/  IMAD.IADD R45, R69, 0x1, R83 ;  /* 0x00000001452d7824 */ /* 0x000fe200078e0253 */
[----:B------:R-:W-:Y:S01]  /*a840*/  LEA R82, P3, R68, UR8, 0x2 ;  /* 0x0000000844527c11 */ /* 0x000fe2000f8610ff */
[----:B------:R-:W-:Y:S01]  /*a850*/  SHFL.IDX PT, R74, R72, RZ, 0x1c1f ;  /* 0x001c1fff484a7589 */ /* 0x000fe200000e0000 */
[----:B------:R-:W-:Y:S01]  /*a860*/  LEA.HI.X R51, R44, UR7, R51, 0x2, P2 ;  /* 0x000000072c337c11 */ /* 0x000fe200090f1433 */
[----:B-1----:R-:W-:Y:S01]  /*a870*/  ULEA UR4, UR5, UR4, 0x18 ;  /* 0x0000000405047291 */ /* 0x002fe2000f8ec03f */
[----:B------:R-:W-:Y:S01]  /*a880*/  IMAD R83, R87, UR6, RZ ;  /* 0x0000000657537c24 */ /* 0x000fe2000f8e02ff */
[----:B------:R-:W-:Y:S01]  /*a890*/  SHFL.IDX PT, R76, R72, 0x1, 0x1c1f ;  /* 0x003c1f00484c7f89 */ /* 0x000fe200000e0000 */
[----:B------:R-:W-:Y:S01]  /*a8a0*/  LEA.HI.X R84, R68, UR9, R45, 0x2, P3 ;  /* 0x0000000944547c11 */ /* 0x000fe200098f142d */
[----:B------:R-:W-:Y:S01]  /*a8b0*/  UIADD3 UR4, UR4, 0x29820, URZ ;  /* 0x0002982004047890 */ /* 0x000fe2000fffe03f */
[----:B------:R-:W-:Y:S01]  /*a8c0*/  SEL R59, R50, R73, P0 ;  /* 0x00000049323b7207 */ /* 0x000fe20000000000 */
[----:B------:R-:W0:Y:S01]  /*a8d0*/  SHFL.IDX PT, R75, R51, RZ, 0x1c1f ;  /* 0x001c1fff334b7589 */ /* 0x000e2200000e0000 */
[-C--:B------:R-:W-:Y:S01]  /*a8e0*/  ISETP.GE.OR P2, PT, R66, R83.reuse, P1 ;  /* 0x000000534200720c */ /* 0x080fe20000f46670 */
[----:B------:R-:W-:Y:S01]  /*a8f0*/  UPRMT UR4, URZ, 0x654, UR4 ;  /* 0x000006543f047896 */ /* 0x000fe20008000004 */
[-C--:B------:R-:W-:Y:S01]  /*a900*/  ISETP.GE.OR P1, PT, R70, R83.reuse, P1 ;  /* 0x000000534600720c */ /* 0x080fe20000f26670 */
[----:B------:R1:W2:Y:S01]  /*a910*/  SHFL.IDX PT, R77, R51, 0x1, 0x1c1f ;  /* 0x003c1f00334d7f89 */ /* 0x0002a200000e0000 */
[----:B------:R-:W-:-:S02]  /*a920*/  ISETP.GE.AND P3, PT, R66, R83, PT ;  /* 0x000000534200720c */ /* 0x000fc40003f66270 */
[----:B------:R-:W-:Y:S01]  /*a930*/  SEL R63, R73, R50, P0 ;  /* 0x00000032493f7207 */ /* 0x000fe20000000000 */
[----:B------:R3:W4:Y:S01]  /*a940*/  SHFL.IDX PT, R68, R82, RZ, 0x1c1f ;  /* 0x001c1fff52447589 */ /* 0x00072200000e0000 */
[----:B------:R-:W-:Y:S01]  /*a950*/  SEL R44, R48, R79, P0 ;  /* 0x0000004f302c7207 */ /* 0x000fe20000000000 */
[----:B------:R-:W-:Y:S01]  /*a960*/  IMAD.SHL.U32 R73, R64, 0x2, RZ ;  /* 0x0000000240497824 */ /* 0x000fe200078e00ff */
[----:B------:R-:W-:Y:S01]  /*a970*/  SYNCS.ARRIVE.TRANS64.RED.A1T0 RZ, [UR4], RZ ;  /* 0x000000ffffff79a7 */ /* 0x000fe20008100404 */
[----:B------:R3:W3:Y:S01]  /*a980*/  SHFL.IDX PT, R69, R84, RZ, 0x1c1f ;  /* 0x001c1fff54457589 */ /* 0x0006e200000e0000 */
[----:B------:R-:W-:Y:S02]  /*a990*/  SEL R45, R49, R78, P0 ;  /* 0x0000004e312d7207 */ /* 0x000fe40000000000 */
[----:B------:R-:W-:Y:S02]  /*a9a0*/  SEL R50, R52, R81, P0 ;  /* 0x0000005134327207 */ /* 0x000fe40000000000 */
[----:B-1----:R-:W-:-:S02]  /*a9b0*/  SEL R51, R53, R80, P0 ;  /* 0x0000005035337207 */ /* 0x002fc40000000000 */
[----:B------:R-:W-:Y:S02]  /*a9c0*/  SEL R48, R79, R48, P0 ;  /* 0x000000304f307207 */ /* 0x000fe40000000000 */
[----:B------:R-:W-:Y:S02]  /*a9d0*/  SEL R49, R78, R49, P0 ;  /* 0x000000314e317207 */ /* 0x000fe40000000000 */
[----:B------:R-:W-:Y:S01]  /*a9e0*/  SEL R52, R81, R52, P0 ;  /* 0x0000003451347207 */ /* 0x000fe20000000000 */
[----:B0-----:R0:W-:Y:S01]  /*a9f0*/  @!P2 ST.E desc[UR54][R74.64], R0 ;  /* 0x000000004a00a985 */ /* 0x0011e2000c101936 */
[----:B------:R-:W-:-:S03]  /*aa00*/  SEL R53, R80, R53, P0 ;  /* 0x0000003550357207 */ /* 0x000fc60000000000 */
[----:B--2---:R0:W-:Y:S01]  /*aa10*/  @!P1 ST.E desc[UR54][R76.64], R3 ;  /* 0x000000034c009985 */ /* 0x0041e2000c101936 */
[----:B------:R-:W-:Y:S05]  /*aa20*/  @P3 BRA `(.L_x_37) ;  /* 0x0000000400783947 */ /* 0x000fea0003800000 */
[C---:B0-----:R-:W-:Y:S01]  /*aa30*/  VIADD R3, R73.reuse, 0x10 ;  /* 0x0000001049037836 */ /* 0x041fe20000000000 */
[----:B------:R-:W-:Y:S01]  /*aa40*/  ULDC UR4, c[0x0][0xac8] ;  /* 0x0002b20000047ab9 */ /* 0x000fe20000000800 */
[C---:B------:R-:W-:Y:S01]  /*aa50*/  VIADD R0, R73.reuse, 0x8 ;  /* 0x0000000849007836 */ /* 0x040fe20000000000 */
[C---:B------:R-:W-:Y:S01]  /*aa60*/  ISETP.GE.AND P2, PT, R73.reuse, UR4, PT ;  /* 0x0000000449007c0c */ /* 0x040fe2000bf46270 */
[----:B------:R-:W-:Y:S01]  /*aa70*/  VIADD R64, R73, 0x18 ;  /* 0x0000001849407836 */ /* 0x000fe20000000000 */
[----:B------:R-:W-:Y:S01]  /*aa80*/  ISETP.GE.AND P4, PT, R3, UR4, PT ;  /* 0x0000000403007c0c */ /* 0x000fe2000bf86270 */
[C---:B------:R-:W-:Y:S01]  /*aa90*/  VIADD R66, R73.reuse, 0x20 ;  /* 0x0000002049427836 */ /* 0x040fe20000000000 */
[----:B------:R-:W-:Y:S01]  /*aaa0*/  ISETP.GE.AND P3, PT, R0, UR4, PT ;  /* 0x0000000400007c0c */ /* 0x000fe2000bf66270 */
[----:B------:R-:W-:Y:S01]  /*aab0*/  VIADD R72, R73, 0x38 ;  /* 0x0000003849487836 */ /* 0x000fe20000000000 */
[----:B------:R-:W-:-:S04]  /*aac0*/  ISETP.GE.AND P1, PT, R64, UR4, PT ;  /* 0x0000000440007c0c */ /* 0x000fc8000bf26270 */
[----:B------:R-:W-:-:S03]  /*aad0*/  ISETP.GE.AND P5, PT, R72, UR4, PT ;  /* 0x0000000448007c0c */ /* 0x000fc6000bfa6270 */
[--C-:B---34-:R-:W-:Y:S02]  /*aae0*/  @!P2 IMAD.WIDE R74, R73, 0x4, R68.reuse ;  /* 0x00000004494aa825 */ /* 0x118fe400078e0244 */
[----:B------:R-:W-:Y:S02]  /*aaf0*/  @!P4 LEA.HI R3, R3, R3, RZ, 0x1 ;  /* 0x000000030303c211 */ /* 0x000fe400078f08ff */
[----:B------:R-:W-:Y:S01]  /*ab00*/  @!P3 LEA.HI R0, R0, R0, RZ, 0x1 ;  /* 0x000000000000b211 */ /* 0x000fe200078f08ff */
[----:B------:R0:W-:Y:S01]  /*ab10*/  @!P2 ST.E.64 desc[UR54][R74.64], R8 ;  /* 0x000000084a00a985 */ /* 0x0001e2000c101b36 */
[----:B------:R-:W-:Y:S02]  /*ab20*/  @!P4 LOP3.LUT R3, R3, 0xfffffffe, RZ, 0xc0, !PT ;  /* 0xfffffffe0303c812 */ /* 0x000fe400078ec0ff */
[----:B------:R-:W-:Y:S02]  /*ab30*/  @!P3 LOP3.LUT R77, R0, 0xfffffffe, RZ, 0xc0, !PT ;  /* 0xfffffffe004db812 */ /* 0x000fe400078ec0ff */
[----:B------:R-:W-:Y:S01]  /*ab40*/  @!P1 LEA.HI R64, R64, R64, RZ, 0x1 ;  /* 0x0000004040409211 */ /* 0x000fe200078f08ff */
[----:B------:R-:W-:Y:S01]  /*ab50*/  @!P4 IMAD.WIDE R78, R3, 0x4, R68 ;  /* 0x00000004034ec825 */ /* 0x000fe200078e0244 */
[----:B------:R-:W-:-:S02]  /*ab60*/  ISETP.GE.AND P2, PT, R66, UR4, PT ;  /* 0x0000000442007c0c */ /* 0x000fc4000bf46270 */
[----:B------:R-:W-:Y:S01]  /*ab70*/  IADD3 R0, R73, 0x28, RZ ;  /* 0x0000002849007810 */ /* 0x000fe20007ffe0ff */
[----:B------:R-:W-:Y:S01]  /*ab80*/  @!P3 IMAD.WIDE R76, R77, 0x4, R68 ;  /* 0x000000044d4cb825 */ /* 0x000fe200078e0244 */
[----:B------:R-:W-:-:S03]  /*ab90*/  @!P5 LEA.HI R72, R72, R72, RZ, 0x1 ;  /* 0x000000484848d211 */ /* 0x000fc600078f08ff */
[C---:B------:R-:W-:Y:S01]  /*aba0*/  VIADD R3, R73.reuse, 0x30 ;  /* 0x0000003049037836 */ /* 0x040fe20000000000 */
[----:B0-----:R-:W-:Y:S01]  /*abb0*/  @!P1 LOP3.LUT R9, R64, 0xfffffffe, RZ, 0xc0, !PT ;  /* 0xfffffffe40099812 */ /* 0x001fe200078ec0ff */
[----:B------:R0:W-:Y:S01]  /*abc0*/  @!P3 ST.E.64 desc[UR54][R76.64], R10 ;  /* 0x0000000a4c00b985 */ /* 0x0001e2000c101b36 */
[----:B------:R-:W-:Y:S01]  /*abd0*/  ISETP.GE.AND P3, PT, R0, UR4, PT ;  /* 0x0000000400007c0c */ /* 0x000fe2000bf66270 */
[----:B------:R-:W-:Y:S01]  /*abe0*/  VIADD R74, R73, 0x40 ;  /* 0x00000040494a7836 */ /* 0x000fe20000000000 */
[----:B------:R-:W-:Y:S01]  /*abf0*/  ISETP.GE.AND P6, PT, R3, UR4, PT ;  /* 0x0000000403007c0c */ /* 0x000fe2000bfc6270 */
[----:B------:R-:W-:Y:S01]  /*ac00*/  @!P1 IMAD.WIDE R8, R9, 0x4, R68 ;  /* 0x0000000409089825 */ /* 0x000fe200078e0244 */
[----:B------:R1:W-:Y:S01]  /*ac10*/  @!P4 ST.E.64 desc[UR54][R78.64], R12 ;  /* 0x0000000c4e00c985 */ /* 0x0003e2000c101b36 */
[----:B------:R-:W-:Y:S02]  /*ac20*/  @!P2 LEA.HI R66, R66, R66, RZ, 0x1 ;  /* 0x000000424242a211 */ /* 0x000fe400078f08ff */
[----:B------:R-:W-:Y:S01]  /*ac30*/  VIADD R64, R73, 0x48 ;  /* 0x0000004849407836 */ /* 0x000fe20000000000 */
[----:B------:R-:W-:Y:S01]  /*ac40*/  ISETP.GE.AND P4, PT, R74, UR4, PT ;  /* 0x000000044a007c0c */ /* 0x000fe2000bf86270 */
[----:B------:R2:W-:Y:S03]  /*ac50*/  @!P1 ST.E.64 desc[UR54][R8.64], R16 ;  /* 0x0000001008009985 */ /* 0x0005e6000c101b36 */
[----:B------:R-:W-:-:S02]  /*ac60*/  ISETP.GE.AND P1, PT, R64, UR4, PT ;  /* 0x0000000440007c0c */ /* 0x000fc4000bf26270 */
[----:B0-----:R-:W-:Y:S02]  /*ac70*/  @!P2 LOP3.LUT R11, R66, 0xfffffffe, RZ, 0xc0, !PT ;  /* 0xfffffffe420ba812 */ /* 0x001fe400078ec0ff */
[----:B------:R-:W-:Y:S02]  /*ac80*/  @!P6 LEA.HI R3, R3, R3, RZ, 0x1 ;  /* 0x000000030303e211 */ /* 0x000fe400078f08ff */
[----:B------:R-:W-:Y:S01]  /*ac90*/  @!P3 LEA.HI R0, R0, R0, RZ, 0x1 ;  /* 0x000000000000b211 */ /* 0x000fe200078f08ff */
[--C-:B------:R-:W-:Y:S01]  /*aca0*/  @!P2 IMAD.WIDE R10, R11, 0x4, R68.reuse ;  /* 0x000000040b0aa825 */ /* 0x100fe200078e0244 */
[----:B------:R-:W-:Y:S02]  /*acb0*/  @!P6 LOP3.LUT R3, R3, 0xfffffffe, RZ, 0xc0, !PT ;  /* 0xfffffffe0303e812 */ /* 0x000fe400078ec0ff */
[----:B-1----:R-:W-:Y:S01]  /*acc0*/  @!P3 LOP3.LUT R13, R0, 0xfffffffe, RZ, 0xc0, !PT ;  /* 0xfffffffe000db812 */ /* 0x002fe200078ec0ff */
[----:B------:R-:W-:Y:S01]  /*acd0*/  VIADD R0, R73, 0x50 ;  /* 0x0000005049007836 */ /* 0x000fe20000000000 */
[----:B------:R-:W-:Y:S01]  /*ace0*/  @!P4 LEA.HI R74, R74, R74, RZ, 0x1 ;  /* 0x0000004a4a4ac211 */ /* 0x000fe200078f08ff */
[--C-:B--2---:R-:W-:Y:S01]  /*acf0*/  @!P6 IMAD.WIDE R8, R3, 0x4, R68.reuse ;  /* 0x000000040308e825 */ /* 0x104fe200078e0244 */
[----:B------:R-:W-:Y:S01]  /*ad00*/  @!P1 LEA.HI R64, R64, R64, RZ, 0x1 ;  /* 0x0000004040409211 */ /* 0x000fe200078f08ff */
[----:B------:R0:W-:Y:S01]  /*ad10*/  @!P2 ST.E.64 desc[UR54][R10.64], R14 ;  /* 0x0000000e0a00a985 */ /* 0x0001e2000c101b36 */
[----:B------:R-:W-:Y:S01]  /*ad20*/  @!P5 LOP3.LUT R17, R72, 0xfffffffe, RZ, 0xc0, !PT ;  /* 0xfffffffe4811d812 */ /* 0x000fe200078ec0ff */
[----:B------:R-:W-:Y:S01]  /*ad30*/  @!P3 IMAD.WIDE R12, R13, 0x4, R68 ;  /* 0x000000040d0cb825 */ /* 0x000fe200078e0244 */
[----:B------:R-:W-:-:S03]  /*ad40*/  @!P4 LOP3.LUT R3, R74, 0xfffffffe, RZ, 0xc0, !PT ;  /* 0xfffffffe4a03c812 */ /* 0x000fc600078ec0ff */
[--C-:B------:R-:W-:Y:S01]  /*ad50*/  @!P5 IMAD.WIDE R16, R17, 0x4, R68.reuse ;  /* 0x000000041110d825 */ /* 0x100fe200078e0244 */
[----:B------:R1:W-:Y:S04]  /*ad60*/  @!P3 ST.E.64 desc[UR54][R12.64], R22 ;  /* 0x000000160c00b985 */ /* 0x0003e8000c101b36 */
[----:B------:R2:W-:Y:S01]  /*ad70*/  @!P6 ST.E.64 desc[UR54][R8.64], R20 ;  /* 0x000000140800e985 */ /* 0x0005e2000c101b36 */
[----:B0-----:R-:W-:Y:S01]  /*ad80*/  @!P1 LOP3.LUT R15, R64, 0xfffffffe, RZ, 0xc0, !PT ;  /* 0xfffffffe400f9812 */ /* 0x001fe200078ec0ff */
[----:B------:R-:W-:Y:S02]  /*ad90*/  @!P4 IMAD.WIDE R10, R3, 0x4, R68 ;  /* 0x00000004030ac825 */ /* 0x000fe400078e0244 */
[----:B------:R-:W-:Y:S01]  /*ada0*/  @!P5 ST.E.64 desc[UR54][R16.64], R24 ;  /* 0x000000181000d985 */ /* 0x000fe2000c101b36 */
[C---:B------:R-:W-:Y:S01]  /*adb0*/  IADD3 R3, R73.reuse, 0x58, RZ ;  /* 0x0000005849037810 */ /* 0x040fe20007ffe0ff */
[----:B------:R-:W-:-:S02]  /*adc0*/  VIADD R14, R73, 0x60 ;  /* 0x00000060490e7836 */ /* 0x000fc40000000000 */
[----:B------:R0:W-:Y:S01]  /*add0*/  @!P4 ST.E.64 desc[UR54][R10.64], R28 ;  /* 0x0000001c0a00c985 */ /* 0x0001e2000c101b36 */
[----:B-1----:R-:W-:Y:S01]  /*ade0*/  @!P1 IMAD.WIDE R12, R15, 0x4, R68 ;  /* 0x000000040f0c9825 */ /* 0x002fe200078e0244 */
[----:B------:R-:W-:Y:S02]  /*adf0*/  ISETP.GE.AND P2, PT, R3, UR4, PT ;  /* 0x0000000403007c0c */ /* 0x000fe4000bf46270 */
[----:B------:R-:W-:Y:S01]  /*ae00*/  ISETP.GE.AND P3, PT, R14, UR4, PT ;  /* 0x000000040e007c0c */ /* 0x000fe2000bf66270 */
[C---:B------:R-:W-:Y:S01]  /*ae10*/  VIADD R15, R73.reuse, 0x68 ;  /* 0x00000068490f7836 */ /* 0x040fe20000000000 */
[----:B------:R1:W-:Y:S01]  /*ae20*/  @!P1 ST.E.64 desc[UR54][R12.64], R30 ;  /* 0x0000001e0c009985 */ /* 0x0003e2000c101b36 */
[C---:B--2---:R-:W-:Y:S01]  /*ae30*/  VIADD R9, R73.reuse, 0x78 ;  /* 0x0000007849097836 */ /* 0x044fe20000000000 */
[----:B------:R-:W-:Y:S01]  /*ae40*/  ISETP.GE.AND P1, PT, R0, UR4, PT ;  /* 0x0000000400007c0c */ /* 0x000fe2000bf26270 */
[----:B------:R-:W-:Y:S01]  /*ae50*/  VIADD R8, R73, 0x70 ;  /* 0x0000007049087836 */ /* 0x000fe20000000000 */
[----:B------:R-:W-:-:S02]  /*ae60*/  ISETP.GE.AND P4, PT, R15, UR4, PT ;  /* 0x000000040f007c0c */ /* 0x000fc4000bf86270 */
[----:B------:R-:W-:Y:S02]  /*ae70*/  ISETP.GE.AND P6, PT, R9, UR4, PT ;  /* 0x0000000409007c0c */ /* 0x000fe4000bfc6270 */
[----:B------:R-:W-:Y:S02]  /*ae80*/  ISETP.GE.AND P5, PT, R8, UR4, PT ;  /* 0x0000000408007c0c */ /* 0x000fe4000bfa6270 */
[----:B------:R-:W-:Y:S02]  /*ae90*/  @!P2 LEA.HI R3, R3, R3, RZ, 0x1 ;  /* 0x000000030303a211 */ /* 0x000fe400078f08ff */
[----:B------:R-:W-:Y:S02]  /*aea0*/  @!P3 LEA.HI R14, R14, R14, RZ, 0x1 ;  /* 0x0000000e0e0eb211 */ /* 0x000fe400078f08ff */
[----:B------:R-:W-:Y:S02]  /*aeb0*/  @!P2 LOP3.LUT R3, R3, 0xfffffffe, RZ, 0xc0, !PT ;  /* 0xfffffffe0303a812 */ /* 0x000fe400078ec0ff */
[----:B------:R-:W-:-:S02]  /*aec0*/  @!P1 LEA.HI R0, R0, R0, RZ, 0x1 ;  /* 0x0000000000009211 */ /* 0x000fc400078f08ff */
[----:B------:R-:W-:Y:S02]  /*aed0*/  @!P4 LEA.HI R15, R15, R15, RZ, 0x1 ;  /* 0x0000000f0f0fc211 */ /* 0x000fe400078f08ff */
[----:B0-----:R-:W-:Y:S02]  /*aee0*/  @!P6 LEA.HI R10, R9, R9, RZ, 0x1 ;  /* 0x00000009090ae211 */ /* 0x001fe400078f08ff */
[----:B------:R-:W-:Y:S02]  /*aef0*/  @!P5 LEA.HI R8, R8, R8, RZ, 0x1 ;  /* 0x000000080808d211 */ /* 0x000fe400078f08ff */
[----:B------:R-:W-:Y:S02]  /*af00*/  @!P1 LOP3.LUT R9, R0, 0xfffffffe, RZ, 0xc0, !PT ;  /* 0xfffffffe00099812 */ /* 0x000fe400078ec0ff */
[----:B-1----:R-:W-:Y:S02]  /*af10*/  @!P3 LOP3.LUT R13, R14, 0xfffffffe, RZ, 0xc0, !PT ;  /* 0xfffffffe0e0db812 */ /* 0x002fe400078ec0ff */
[----:B------:R-:W-:-:S02]  /*af20*/  @!P4 LOP3.LUT R15, R15, 0xfffffffe, RZ, 0xc0, !PT ;  /* 0xfffffffe0f0fc812 */ /* 0x000fc400078ec0ff */
[----:B------:R-:W-:Y:S01]  /*af30*/  @!P5 LOP3.LUT R17, R8, 0xfffffffe, RZ, 0xc0, !PT ;  /* 0xfffffffe0811d812 */ /* 0x000fe200078ec0ff */
[----:B------:R-:W-:Y:S01]  /*af40*/  @!P1 IMAD.WIDE R8, R9, 0x4, R68 ;  /* 0x0000000409089825 */ /* 0x000fe200078e0244 */
[----:B------:R-:W-:-:S03]  /*af50*/  @!P6 LOP3.LUT R21, R10, 0xfffffffe, RZ, 0xc0, !PT ;  /* 0xfffffffe0a15e812 */ /* 0x000fc600078ec0ff */
[--C-:B------:R-:W-:Y:S01]  /*af60*/  @!P2 IMAD.WIDE R10, R3, 0x4, R68.reuse ;  /* 0x00000004030aa825 */ /* 0x100fe200078e0244 */
[----:B------:R1:W-:Y:S03]  /*af70*/  @!P1 ST.E.64 desc[UR54][R8.64], R18 ;  /* 0x0000001208009985 */ /* 0x0003e6000c101b36 */
[--C-:B------:R-:W-:Y:S01]  /*af80*/  @!P3 IMAD.WIDE R12, R13, 0x4, R68.reuse ;  /* 0x000000040d0cb825 */ /* 0x100fe200078e0244 */
[----:B------:R1:W-:Y:S03]  /*af90*/  @!P2 ST.E.64 desc[UR54][R10.64], R26 ;  /* 0x0000001a0a00a985 */ /* 0x0003e6000c101b36 */
[--C-:B------:R-:W-:Y:S01]  /*afa0*/  @!P4 IMAD.WIDE R14, R15, 0x4, R68.reuse ;  /* 0x000000040f0ec825 */ /* 0x100fe200078e0244 */
[----:B------:R1:W-:Y:S03]  /*afb0*/  @!P3 ST.E.64 desc[UR54][R12.64], R32 ;  /* 0x000000200c00b985 */ /* 0x0003e6000c101b36 */
[--C-:B------:R-:W-:Y:S01]  /*afc0*/  @!P5 IMAD.WIDE R16, R17, 0x4, R68.reuse ;  /* 0x000000041110d825 */ /* 0x100fe200078e0244 */
[----:B------:R1:W-:Y:S03]  /*afd0*/  @!P4 ST.E.64 desc[UR54][R14.64], R34 ;  /* 0x000000220e00c985 */ /* 0x0003e6000c101b36 */
[----:B------:R-:W-:Y:S01]  /*afe0*/  @!P6 IMAD.WIDE R68, R21, 0x4, R68 ;  /* 0x000000041544e825 */ /* 0x000fe200078e0244 */
[----:B------:R1:W-:Y:S04]  /*aff0*/  @!P5 ST.E.64 desc[UR54][R16.64], R58 ;  /* 0x0000003a1000d985 */ /* 0x0003e8000c101b36 */
[----:B------:R1:W-:Y:S02]  /*b000*/  @!P6 ST.E.64 desc[UR54][R68.64], R62 ;  /* 0x0000003e4400e985 */ /* 0x0003e4000c101b36 */
.L_x_37:
[----:B------:R-:W-:Y:S05]  /*b010*/  BSYNC B0 ;  /* 0x0000000000007941 */ /* 0x000fea0003800000 */
.L_x_36:
[----:B------:R-:W-:Y:S01]  /*b020*/  ISETP.GE.AND P1, PT, R70, R83, PT ;  /* 0x000000534600720c */ /* 0x000fe20003f26270 */
[----:B-1----:R1:W2:Y:S01]  /*b030*/  SHFL.IDX PT, R35, R84, 0x1, 0x1c1f ;  /* 0x003c1f0054237f89 */ /* 0x0022a200000e0000 */
[----:B------:R-:W-:Y:S02]  /*b040*/  SEL R30, R6, R41, P0 ;  /* 0x00000029061e7207 */ /* 0x000fe40000000000 */
[----:B------:R-:W-:Y:S01]  /*b050*/  SEL R32, R41, R6, P0 ;  /* 0x0000000629207207 */ /* 0x000fe20000000000 */
[----:B------:R1:W0:Y:S01]  /*b060*/  SHFL.IDX PT, R34, R82, 0x1, 0x1c1f ;  /* 0x003c1f0052227f89 */ /* 0x00022200000e0000 */
        /* <DEDUP_REMOVED lines=19> */
[----:B------:R-:W-:Y:S01]  /*b1a0*/  SEL R4, R39, R4, P0 ;  /* 0x0000000427047207 */ /* 0x000fe20000000000 */
[----:B012---:R-:W-:Y:S06]  /*b1b0*/  @P1 BRA `(.L_x_8) ;  /* 0x00000054003c1947 */ /* 0x007fec0003800000 */
[C---:B------:R-:W-:Y:S01]  /*b1c0*/  VIADD R0, R73.reuse, 0x8 ;  /* 0x0000000849007836 */ /* 0x040fe20000000000 */
[----:B------:R-:W-:Y:S01]  /*b1d0*/  ULDC UR4, c[0x0][0xac8] ;  /* 0x0002b20000047ab9 */ /* 0x000fe20000000800 */
[C---:B------:R-:W-:Y:S01]  /*b1e0*/  IADD3 R10, R73.reuse, 0x10, RZ ;  /* 0x00000010490a7810 */ /* 0x040fe20007ffe0ff */
[C---:B------:R-:W-:Y:S01]  /*b1f0*/  VIADD R11, R73.reuse, 0x18 ;  /* 0x00000018490b7836 */ /* 0x040fe20000000000 */
[C---:B------:R-:W-:Y:S01]  /*b200*/  ISETP.GE.AND P0, PT, R73.reuse, UR4, PT ;  /* 0x0000000449007c0c */ /* 0x040fe2000bf06270 */
[C---:B------:R-:W-:Y:S01]  /*b210*/  VIADD R12, R73.reuse, 0x20 ;  /* 0x00000020490c7836 */ /* 0x040fe20000000000 */
[----:B------:R-:W-:Y:S01]  /*b220*/  ISETP.GE.AND P4, PT, R0, UR4, PT ;  /* 0x0000000400007c0c */ /* 0x000fe2000bf86270 */
[C---:B------:R-:W-:Y:S01]  /*b230*/  VIADD R36, R73.reuse, 0x28 ;  /* 0x0000002849247836 */ /* 0x040fe20000000000 */
[----:B------:R-:W-:Y:S01]  /*b240*/  ISETP.GE.AND P1, PT, R10, UR4, PT ;  /* 0x000000040a007c0c */ /* 0x000fe2000bf26270 */
[----:B------:R-:W-:Y:S01]  /*b250*/  VIADD R37, R73, 0x30 ;  /* 0x0000003049257836 */ /* 0x000fe20000000000 */
[----:B------:R-:W-:Y:S01]  /*b260*/  ISETP.GE.AND P2, PT, R11, UR4, PT ;  /* 0x000000040b007c0c */ /* 0x000fe2000bf46270 */
[----:B------:R-:W-:Y:S01]  /*b270*/  VIADD R38, R73, 0x38 ;  /* 0x0000003849267836 */ /* 0x000fe20000000000 */
[----:B------:R-:W-:-:S02]  /*b280*/  ISETP.GE.AND P3, PT, R12, UR4, PT ;  /* 0x000000040c007c0c */ /* 0x000fc4000bf66270 */
[----:B------:R-:W-:-:S03]  /*b290*/  ISETP.GE.AND P5, PT, R36, UR4, PT ;  /* 0x0000000424007c0c */ /* 0x000fc6000bfa6270 */
[--C-:B------:R-:W-:Y:S02]  /*b2a0*/  @!P0 IMAD.WIDE R2, R73, 0x4, R34.reuse ;  /* 0x0000000449028825 */ /* 0x100fe400078e0222 */
[----:B------:R-:W-:Y:S02]  /*b2b0*/  @!P4 LEA.HI R0, R0, R0, RZ, 0x1 ;  /* 0x000000000000c211 */ /* 0x000fe400078f08ff */
[----:B------:R-:W-:Y:S01]  /*b2c0*/  @!P1 LEA.HI R10, R10, R10, RZ, 0x1 ;  /* 0x0000000a0a0a9211 */ /* 0x000fe200078f08ff */
[----:B------:R0:W-:Y:S01]  /*b2d0*/  @!P0 ST.E.64 desc[UR54][R2.64], R44 ;  /* 0x0000002c02008985 */ /* 0x0001e2000c101b36 */
[----:B------:R-:W-:Y:S02]  /*b2e0*/  @!P4 LOP3.LUT R9, R0, 0xfffffffe, RZ, 0xc0, !PT ;  /* 0xfffffffe0009c812 */ /* 0x000fe400078ec0ff */
[----:B------:R-:W-:Y:S02]  /*b2f0*/  ISETP.GE.AND P0, PT, R38, UR4, PT ;  /* 0x0000000426007c0c */ /* 0x000fe4000bf06270 */
[----:B------:R-:W-:Y:S01]  /*b300*/  @!P2 LEA.HI R0, R11, R11, RZ, 0x1 ;  /* 0x0000000b0b00a211 */ /* 0x000fe200078f08ff */
[----:B------:R-:W-:Y:S01]  /*b310*/  @!P4 IMAD.WIDE R8, R9, 0x4, R34 ;  /* 0x000000040908c825 */ /* 0x000fe200078e0222 */
[----:B------:R-:W-:-:S02]  /*b320*/  @!P1 LOP3.LUT R11, R10, 0xfffffffe, RZ, 0xc0, !PT ;  /* 0xfffffffe0a0b9812 */ /* 0x000fc400078ec0ff */
[----:B------:R-:W-:Y:S02]  /*b330*/  @!P2 LOP3.LUT R13, R0, 0xfffffffe, RZ, 0xc0, !PT ;  /* 0xfffffffe000da812 */ /* 0x000fe400078ec0ff */
[----:B------:R1:W-:Y:S01]  /*b340*/  @!P4 ST.E.64 desc[UR54][R8.64], R48 ;  /* 0x000000300800c985 */ /* 0x0003e2000c101b36 */
[----:B------:R-:W-:Y:S02]  /*b350*/  ISETP.GE.AND P4, PT, R37, UR4, PT ;  /* 0x0000000425007c0c */ /* 0x000fe4000bf86270 */
[----:B------:R-:W-:Y:S01]  /*b360*/  @!P3 LEA.HI R12, R12, R12, RZ, 0x1 ;  /* 0x0000000c0c0cb211 */ /* 0x000fe200078f08ff */
[--C-:B0-----:R-:W-:Y:S01]  /*b370*/  @!P1 IMAD.WIDE R2, R11, 0x4, R34.reuse ;  /* 0x000000040b029825 */ /* 0x101fe200078e0222 */
[----:B------:R-:W-:Y:S02]  /*b380*/  @!P5 LEA.HI R36, R36, R36, RZ, 0x1 ;  /* 0x000000242424d211 */ /* 0x000fe400078f08ff */
[----:B------:R-:W-:Y:S02]  /*b390*/  @!P3 LOP3.LUT R11, R12, 0xfffffffe, RZ, 0xc0, !PT ;  /* 0xfffffffe0c0bb812 */ /* 0x000fe400078ec0ff */
[----:B------:R-:W-:Y:S01]  /*b3a0*/  @!P0 LEA.HI R38, R38, R38, RZ, 0x1 ;  /* 0x0000002626268211 */ /* 0x000fe200078f08ff */
[----:B------:R0:W-:Y:S01]  /*b3b0*/  @!P1 ST.E.64 desc[UR54][R2.64], R50 ;  /* 0x0000003202009985 */ /* 0x0001e2000c101b36 */
[----:B------:R-:W-:Y:S01]  /*b3c0*/  IADD3 R0, R73, 0x40, RZ ;  /* 0x0000004049007810 */ /* 0x000fe20007ffe0ff */
[----:B------:R-:W-:Y:S01]  /*b3d0*/  @!P3 IMAD.WIDE R10, R11, 0x4, R34 ;  /* 0x000000040b0ab825 */ /* 0x000fe200078e0222 */
[----:B------:R-:W-:-:S02]  /*b3e0*/  @!P0 LOP3.LUT R39, R38, 0xfffffffe, RZ, 0xc0, !PT ;  /* 0xfffffffe26278812 */ /* 0x000fc400078ec0ff */
[----:B------:R-:W-:Y:S01]  /*b3f0*/  @!P4 LEA.HI R37, R37, R37, RZ, 0x1 ;  /* 0x000000252525c211 */ /* 0x000fe200078f08ff */
[--C-:B-1----:R-:W-:Y:S01]  /*b400*/  @!P2 IMAD.WIDE R8, R13, 0x4, R34.reuse ;  /* 0x000000040d08a825 */ /* 0x102fe200078e0222 */
[----:B------:R-:W-:Y:S02]  /*b410*/  @!P5 LOP3.LUT R13, R36, 0xfffffffe, RZ, 0xc0, !PT ;  /* 0xfffffffe240dd812 */ /* 0x000fe400078ec0ff */
[----:B------:R-:W-:Y:S01]  /*b420*/  @!P4 LOP3.LUT R37, R37, 0xfffffffe, RZ, 0xc0, !PT ;  /* 0xfffffffe2525c812 */ /* 0x000fe200078ec0ff */
[----:B------:R-:W-:Y:S01]  /*b430*/  VIADD R36, R73, 0x48 ;  /* 0x0000004849247836 */ /* 0x000fe20000000000 */
[----:B------:R1:W-:Y:S01]  /*b440*/  @!P2 ST.E.64 desc[UR54][R8.64], R52 ;  /* 0x000000340800a985 */ /* 0x0003e2000c101b36 */
[--C-:B------:R-:W-:Y:S01]  /*b450*/  @!P5 IMAD.WIDE R12, R13, 0x4, R34.reuse ;  /* 0x000000040d0cd825 */ /* 0x100fe200078e0222 */
[----:B------:R-:W-:Y:S02]  /*b460*/  ISETP.GE.AND P1, PT, R0, UR4, PT ;  /* 0x0000000400007c0c */ /* 0x000fe4000bf26270 */
[----:B------:R2:W-:Y:S01]  /*b470*/  @!P3 ST.E.64 desc[UR54][R10.64], R14 ;  /* 0x0000000e0a00b985 */ /* 0x0005e2000c101b36 */
[----:B0-----:R-:W-:Y:S01]  /*b480*/  @!P4 IMAD.WIDE R2, R37, 0x4, R34 ;  /* 0x000000042502c825 */ /* 0x001fe200078e0222 */
[----:B------:R-:W-:-:S02]  /*b490*/  ISETP.GE.AND P2, PT, R36, UR4, PT ;  /* 0x0000000424007c0c */ /* 0x000fc4000bf46270 */
[----:B------:R0:W-:Y:S04]  /*b4a0*/  @!P5 ST.E.64 desc[UR54][R12.64], R16 ;  /* 0x000000100c00d985 */ /* 0x0001e8000c101b36 */
[----:B------:R-:W-:Y:S01]  /*b4b0*/  @!P4 ST.E.64 desc[UR54][R2.64], R18 ;  /* 0x000000120200c985 */ /* 0x000fe2000c101b36 */
[----:B-1----:R-:W-:Y:S02]  /*b4c0*/  @!P0 IMAD.WIDE R8, R39, 0x4, R34 ;  /* 0x0000000427088825 */ /* 0x002fe400078e0222 */
[----:B------:R-:W-:Y:S02]  /*b4d0*/  @!P1 LEA.HI R0, R0, R0, RZ, 0x1 ;  /* 0x0000000000009211 */ /* 0x000fe400078f08ff */
[C---:B--2---:R-:W-:Y:S01]  /*b4e0*/  VIADD R10, R73.reuse, 0x50 ;  /* 0x00000050490a7836 */ /* 0x044fe20000000000 */
[----:B------:R1:W-:Y:S01]  /*b4f0*/  @!P0 ST.E.64 desc[UR54][R8.64], R20 ;  /* 0x0000001408008985 */ /* 0x0003e2000c101b36 */
[C---:B------:R-:W-:Y:S01]  /*b500*/  VIADD R14, R73.reuse, 0x68 ;  /* 0x00000068490e7836 */ /* 0x040fe20000000000 */
[C---:B------:R-:W-:Y:S01]  /*b510*/  IADD3 R15, R73.reuse, 0x70, RZ ;  /* 0x00000070490f7810 */ /* 0x040fe20007ffe0ff */
[C---:B0-----:R-:W-:Y:S01]  /*b520*/  VIADD R12, R73.reuse, 0x58 ;  /* 0x00000058490c7836 */ /* 0x041fe20000000000 */
[----:B------:R-:W-:Y:S01]  /*b530*/  ISETP.GE.AND P3, PT, R10, UR4, PT ;  /* 0x000000040a007c0c */ /* 0x000fe2000bf66270 */
[C---:B------:R-:W-:Y:S01]  /*b540*/  VIADD R13, R73.reuse, 0x60 ;  /* 0x00000060490d7836 */ /* 0x040fe20000000000 */
[----:B------:R-:W-:Y:S01]  /*b550*/  ISETP.GE.AND P5, PT, R14, UR4, PT ;  /* 0x000000040e007c0c */ /* 0x000fe2000bfa6270 */
[----:B------:R-:W-:Y:S01]  /*b560*/  VIADD R73, R73, 0x78 ;  /* 0x0000007849497836 */ /* 0x000fe20000000000 */
[----:B------:R-:W-:-:S02]  /*b570*/  ISETP.GE.AND P0, PT, R12, UR4, PT ;  /* 0x000000040c007c0c */ /* 0x000fc4000bf06270 */
[----:B------:R-:W-:Y:S02]  /*b580*/  ISETP.GE.AND P4, PT, R13, UR4, PT ;  /* 0x000000040d007c0c */ /* 0x000fe4000bf86270 */
[----:B------:R-:W-:Y:S02]  /*b590*/  ISETP.GE.AND P6, PT, R15, UR4, PT ;  /* 0x000000040f007c0c */ /* 0x000fe4000bfc6270 */
[----:B------:R-:W-:Y:S02]  /*b5a0*/  @!P2 LEA.HI R36, R36, R36, RZ, 0x1 ;  /* 0x000000242424a211 */ /* 0x000fe400078f08ff */
[----:B------:R-:W-:Y:S02]  /*b5b0*/  @!P1 LOP3.LUT R11, R0, 0xfffffffe, RZ, 0xc0, !PT ;  /* 0xfffffffe000b9812 */ /* 0x000fe400078ec0ff */
[----:B------:R-:W-:Y:S02]  /*b5c0*/  @!P3 LEA.HI R10, R10, R10, RZ, 0x1 ;  /* 0x0000000a0a0ab211 */ /* 0x000fe400078f08ff */
[----:B-1----:R-:W-:Y:S01]  /*b5d0*/  @!P2 LOP3.LUT R9, R36, 0xfffffffe, RZ, 0xc0, !PT ;  /* 0xfffffffe2409a812 */ /* 0x002fe200078ec0ff */
[----:B------:R-:W-:Y:S01]  /*b5e0*/  @!P1 IMAD.WIDE R2, R11, 0x4, R34 ;  /* 0x000000040b029825 */ /* 0x000fe200078e0222 */
[----:B------:R-:W-:-:S02]  /*b5f0*/  @!P0 LEA.HI R12, R12, R12, RZ, 0x1 ;  /* 0x0000000c0c0c8211 */ /* 0x000fc400078f08ff */
[----:B------:R-:W-:Y:S01]  /*b600*/  @!P4 LEA.HI R0, R13, R13, RZ, 0x1 ;  /* 0x0000000d0d00c211 */ /* 0x000fe200078f08ff */
[--C-:B------:R-:W-:Y:S01]  /*b610*/  @!P2 IMAD.WIDE R8, R9, 0x4, R34.reuse ;  /* 0x000000040908a825 */ /* 0x100fe200078e0222 */
[----:B------:R-:W-:Y:S01]  /*b620*/  @!P5 LEA.HI R14, R14, R14, RZ, 0x1 ;  /* 0x0000000e0e0ed211 */ /* 0x000fe200078f08ff */
[----:B------:R0:W-:Y:S01]  /*b630*/  @!P1 ST.E.64 desc[UR54][R2.64], R22 ;  /* 0x0000001602009985 */ /* 0x0001e2000c101b36 */
[----:B------:R-:W-:Y:S02]  /*b640*/  @!P3 LOP3.LUT R11, R10, 0xfffffffe, RZ, 0xc0, !PT ;  /* 0xfffffffe0a0bb812 */ /* 0x000fe400078ec0ff */
[----:B------:R-:W-:Y:S01]  /*b650*/  @!P6 LEA.HI R16, R15, R15, RZ, 0x1 ;  /* 0x0000000f0f10e211 */ /* 0x000fe200078f08ff */
[----:B------:R1:W-:Y:S01]  /*b660*/  @!P2 ST.E.64 desc[UR54][R8.64], R24 ;  /* 0x000000180800a985 */ /* 0x0003e2000c101b36 */
[----:B------:R-:W-:Y:S01]  /*b670*/  @!P0 LOP3.LUT R13, R12, 0xfffffffe, RZ, 0xc0, !PT ;  /* 0xfffffffe0c0d8812 */ /* 0x000fe200078ec0ff */
[----:B------:R-:W-:Y:S01]  /*b680*/  @!P3 IMAD.WIDE R10, R11, 0x4, R34 ;  /* 0x000000040b0ab825 */ /* 0x000fe200078e0222 */
[----:B------:R-:W-:-:S02]  /*b690*/  @!P4 LOP3.LUT R15, R0, 0xfffffffe, RZ, 0xc0, !PT ;  /* 0xfffffffe000fc812 */ /* 0x000fc400078ec0ff */
[----:B------:R-:W-:Y:S01]  /*b6a0*/  @!P5 LOP3.LUT R17, R14, 0xfffffffe, RZ, 0xc0, !PT ;  /* 0xfffffffe0e11d812 */ /* 0x000fe200078ec0ff */
[--C-:B------:R-:W-:Y:S01]  /*b6b0*/  @!P0 IMAD.WIDE R12, R13, 0x4, R34.reuse ;  /* 0x000000040d0c8825 */ /* 0x100fe200078e0222 */
[----:B------:R-:W-:Y:S01]  /*b6c0*/  @!P6 LOP3.LUT R19, R16, 0xfffffffe, RZ, 0xc0, !PT ;  /* 0xfffffffe1013e812 */ /* 0x000fe200078ec0ff */
[----:B------:R2:W-:Y:S02]  /*b6d0*/  @!P3 ST.E.64 desc[UR54][R10.64], R26 ;  /* 0x0000001a0a00b985 */ /* 0x0005e4000c101b36 */
[--C-:B0-----:R-:W-:Y:S02]  /*b6e0*/  @!P4 IMAD.WIDE R2, R15, 0x4, R34.reuse ;  /* 0x000000040f02c825 */ /* 0x101fe400078e0222 */
[----:B------:R2:W-:Y:S01]  /*b6f0*/  @!P0 ST.E.64 desc[UR54][R12.64], R28 ;  /* 0x0000001c0c008985 */ /* 0x0005e2000c101b36 */
[----:B------:R-:W-:Y:S01]  /*b700*/  ISETP.GE.AND P0, PT, R73, UR4, PT ;  /* 0x0000000449007c0c */ /* 0x000fe2000bf06270 */
[--C-:B-1----:R-:W-:Y:S02]  /*b710*/  @!P5 IMAD.WIDE R8, R17, 0x4, R34.reuse ;  /* 0x000000041108d825 */ /* 0x102fe400078e0222 */
[----:B------:R2:W-:Y:S02]  /*b720*/  @!P4 ST.E.64 desc[UR54][R2.64], R30 ;  /* 0x0000001e0200c985 */ /* 0x0005e4000c101b36 */
[----:B------:R-:W-:-:S02]  /*b730*/  @!P6 IMAD.WIDE R14, R19, 0x4, R34 ;  /* 0x00000004130ee825 */ /* 0x000fc400078e0222 */
[----:B------:R2:W-:Y:S04]  /*b740*/  @!P5 ST.E.64 desc[UR54][R8.64], R32 ;  /* 0x000000200800d985 */ /* 0x0005e8000c101b36 */
[----:B------:R2:W-:Y:S02]  /*b750*/  @!P6 ST.E.64 desc[UR54][R14.64], R6 ;  /* 0x000000060e00e985 */ /* 0x0005e4000c101b36 */
[----:B------:R-:W-:Y:S05]  /*b760*/  @P0 BRA `(.L_x_8) ;  /* 0x0000004c00d00947 */ /* 0x000fea0003800000 */
[----:B------:R-:W-:-:S04]  /*b770*/  LEA.HI R73, R73, R73, RZ, 0x1 ;  /* 0x0000004949497211 */ /* 0x000fc800078f08ff */
[----:B--2---:R-:W-:-:S05]  /*b780*/  LOP3.LUT R3, R73, 0xfffffffe, RZ, 0xc0, !PT ;  /* 0xfffffffe49037812 */ /* 0x004fca00078ec0ff */
[----:B------:R-:W-:-:S05]  /*b790*/  IMAD.WIDE R2, R3, 0x4, R34 ;  /* 0x0000000403027825 */ /* 0x000fca00078e0222 */
[----:B------:R1:W-:Y:S01]  /*b7a0*/  ST.E.64 desc[UR54][R2.64], R4 ;  /* 0x0000000402007985 */ /* 0x0003e2000c101b36 */
[----:B------:R-:W-:Y:S05]  /*b7b0*/  BRA `(.L_x_8) ;  /* 0x0000004c00bc7947 */ /* 0x000fea0003800000 */
.L_x_35:
[----:B------:R-:W0:Y:S02]  /*b7c0*/  S2R R0, SR_TID.X ;  /* 0x0000000000007919 */ /* 0x000e240000002100 */
[----:B0-----:R-:W-:-:S05]  /*b7d0*/  VIADD R2, R0, 0xffffff80 ;  /* 0xffffff8000027836 */ /* 0x001fca0000000000 */
[----:B------:R-:W-:-:S13]  /*b7e0*/  ISETP.GT.AND P0, PT, R2, 0x7f, PT ;  /* 0x0000007f0200780c */ /* 0x000fda0003f04270 */
[----:B------:R-:W-:Y:S05]  /*b7f0*/  @P0 BRA `(.L_x_8) ;  /* 0x0000004c00ac0947 */ /* 0x000fea0003800000 */
[----:B------:R-:W0:Y:S01]  /*b800*/  S2R R3, SR_CTAID.X ;  /* 0x0000000000037919 */ /* 0x000e220000002500 */
[----:B------:R-:W1:Y:S01]  /*b810*/  LDC R6, c[0x0][0xbe8] ;  /* 0x0002fa00ff067b82 */ /* 0x000e620000000800 */
[----:B------:R-:W-:Y:S01]  /*b820*/  ULDC UR4, c[0x0][0xa88] ;  /* 0x0002a20000047ab9 */ /* 0x000fe20000000800 */
[----:B0-----:R-:W-:Y:S02]  /*b830*/  IMAD R0, R3, 0x80, R0 ;  /* 0x0000008003007824 */ /* 0x001fe400078e0200 */
[----:B-1----:R-:W-:Y:S02]  /*b840*/  IMAD R3, R6, UR4, RZ ;  /* 0x0000000406037c24 */ /* 0x002fe4000f8e02ff */
[----:B------:R-:W-:-:S05]  /*b850*/  VIADD R0, R0, 0xffffff80 ;  /* 0xffffff8000007836 */ /* 0x000fca0000000000 */
[----:B------:R-:W-:-:S13]  /*b860*/  ISETP.GE.AND P0, PT, R0, R3, PT ;  /* 0x000000030000720c */ /* 0x000fda0003f06270 */
[----:B------:R-:W-:Y:S05]  /*b870*/  @P0 BRA `(.L_x_8) ;  /* 0x0000004c008c0947 */ /* 0x000fea0003800000 */
[----:B------:R-:W-:Y:S01]  /*b880*/  ISETP.NE.AND P0, PT, R6, 0x1, PT ;  /* 0x000000010600780c */ /* 0x000fe20003f05270 */
[----:B------:R-:W0:Y:S01]  /*b890*/  LDC.64 R10, c[0x0][0xbd8] ;  /* 0x0002f600ff0a7b82 */ /* 0x000e220000000a00 */
[----:B------:R-:W-:Y:S01]  /*b8a0*/  USHF.R.S32.HI UR6, URZ, 0x1f, UR50 ;  /* 0x0000001f3f067899 */ /* 0x000fe20008011432 */
[----:B------:R-:W-:Y:S01]  /*b8b0*/  IMAD.MOV.U32 R5, RZ, RZ, R0 ;  /* 0x000000ffff057224 */ /* 0x000fe200078e0000 */
[----:B------:R-:W-:Y:S02]  /*b8c0*/  ULDC.64 UR8, c[0x0][0xbd0] ;  /* 0x0002f40000087ab9 */ /* 0x000fe40000000a00 */
[----:B------:R-:W-:Y:S02]  /*b8d0*/  UIMAD UR6, UR6, UR8, URZ ;  /* 0x00000008060672a4 */ /* 0x000fe4000f8e023f */
[----:B------:R-:W-:Y:S01]  /*b8e0*/  UIMAD.WIDE.U32 UR4, UR50, UR8, URZ ;  /* 0x00000008320472a5 */ /* 0x000fe2000f8e003f */
[----:B------:R-:W1:Y:S01]  /*b8f0*/  S2UR UR7, SR_CTAID.Y ;  /* 0x00000000000779c3 */ /* 0x000e620000002600 */
[----:B------:R-:W-:-:S04]  /*b900*/  UIMAD UR6, UR50, UR9, UR6 ;  /* 0x00000009320672a4 */ /* 0x000fc8000f8e0206 */
[----:B------:R-:W-:Y:S01]  /*b910*/  UIADD3 UR6, UR5, UR6, URZ ;  /* 0x0000000605067290 */ /* 0x000fe2000fffe03f */
[----:B------:R-:W-:Y:S01]  /*b920*/  MOV R2, UR4 ;  /* 0x0000000400027c02 */ /* 0x000fe20008000f00 */
[----:B------:R-:W-:Y:S01]  /*b930*/  IMAD.U32 R3, RZ, RZ, UR5 ;  /* 0x00000005ff037e24 */ /* 0x000fe2000f8e00ff */
[----:B------:R-:W2:Y:S01]  /*b940*/  @P0 LDC R7, c[0x0][0xbec] ;  /* 0x0002fb00ff070b82 */ /* 0x000ea20000000800 */
[----:B------:R-:W-:Y:S02]  /*b950*/  ULDC.64 UR4, c[0x0][0xbe0] ;  /* 0x0002f80000047ab9 */ /* 0x000fe40000000a00 */
[----:B------:R-:W-:-:S05]  /*b960*/  IMAD.U32 R3, RZ, RZ, UR6 ;  /* 0x00000006ff037e24 */ /* 0x000fca000f8e00ff */
[----:B------:R-:W3:Y:S01]  /*b970*/  @P0 LDC R9, c[0x0][0xbf0] ;  /* 0x0002fc00ff090b82 */ /* 0x000ee20000000800 */
[C---:B0-----:R-:W-:Y:S02]  /*b980*/  IMAD R12, R10.reuse, UR37, RZ ;  /* 0x000000250a0c7c24 */ /* 0x041fe4000f8e02ff */
[----:B------:R-:W-:-:S04]  /*b990*/  IMAD.WIDE.U32 R2, R10, UR48, R2 ;  /* 0x000000300a027c25 */ /* 0x000fc8000f8e0002 */
[----:B------:R-:W-:Y:S01]  /*b9a0*/  IMAD R11, R11, UR48, R12 ;  /* 0x000000300b0b7c24 */ /* 0x000fe2000f8e020c */
[----:B------:R-:W1:Y:S03]  /*b9b0*/  LDC R8, c[0x0][0xc50] ;  /* 0x00031400ff087b82 */ /* 0x000e660000000800 */
[----:B------:R-:W-:Y:S02]  /*b9c0*/  IMAD.IADD R3, R11, 0x1, R3 ;  /* 0x000000010b037824 */ /* 0x000fe400078e0203 */
[----:B--2---:R-:W-:-:S04]  /*b9d0*/  @P0 IMAD.HI.U32 R4, R0, R7, RZ ;  /* 0x0000000700040227 */ /* 0x004fc800078e00ff */
[----:B------:R-:W-:Y:S01]  /*b9e0*/  IMAD R7, RZ, RZ, -UR50 ;  /* 0x80000032ff077e24 */ /* 0x000fe2000f8e02ff */
[----:B---3--:R-:W-:-:S03]  /*b9f0*/  @P0 SHF.R.U32.HI R5, RZ, R9, R4 ;  /* 0x00000009ff050219 */ /* 0x008fc60000011604 */
[----:B-1----:R-:W-:Y:S02]  /*ba00*/  IMAD R9, R8, R7, UR7 ;  /* 0x0000000708097e24 */ /* 0x002fe4000f8e0207 */
[----:B------:R-:W-:Y:S02]  /*ba10*/  IMAD.MOV R7, RZ, RZ, -R5 ;  /* 0x000000ffff077224 */ /* 0x000fe400078e0a05 */
[----:B------:R-:W-:Y:S01]  /*ba20*/  IMAD.WIDE.U32 R2, R9, UR4, R2 ;  /* 0x0000000409027c25 */ /* 0x000fe2000f8e0002 */
[----:B------:R-:W-:-:S03]  /*ba30*/  SHF.R.S32.HI R4, RZ, 0x1f, R9 ;  /* 0x0000001fff047819 */ /* 0x000fc60000011409 */
[----:B------:R-:W-:Y:S01]  /*ba40*/  IMAD R7, R6, R7, R0 ;  /* 0x0000000706077224 */ /* 0x000fe200078e0200 */
[----:B------:R-:W-:Y:S01]  /*ba50*/  IADD3 R2, P0, R5, R2, RZ ;  /* 0x0000000205027210 */ /* 0x000fe20007f1e0ff */
[----:B------:R-:W-:-:S03]  /*ba60*/  IMAD R4, R4, UR4, RZ ;  /* 0x0000000404047c24 */ /* 0x000fc6000f8e02ff */
[----:B------:R-:W-:Y:S01]  /*ba70*/  SHF.R.S32.HI R0, RZ, 0x1f, R7 ;  /* 0x0000001fff007819 */ /* 0x000fe20000011407 */
[----:B------:R-:W-:Y:S01]  /*ba80*/  IMAD R4, R9, UR5, R4 ;  /* 0x0000000509047c24 */ /* 0x000fe2000f8e0204 */
[----:B------:R-:W-:Y:S01]  /*ba90*/  SHF.R.S32.HI R9, RZ, 0x1f, R5 ;  /* 0x0000001fff097819 */ /* 0x000fe20000011405 */
[----:B------:R-:W-:Y:S02]  /*baa0*/  ULDC.64 UR4, c[0x0][0xbc8] ;  /* 0x0002f20000047ab9 */ /* 0x000fe40000000a00 */
[----:B------:R-:W-:Y:S01]  /*bab0*/  IMAD R0, R0, UR4, RZ ;  /* 0x0000000400007c24 */ /* 0x000fe2000f8e02ff */
[----:B------:R-:W-:-:S03]  /*bac0*/  IADD3.X R3, R9, R3, R4, P0, !PT ;  /* 0x0000000309037210 */ /* 0x000fc600007fe404 */
[C---:B------:R-:W-:Y:S02]  /*bad0*/  IMAD R5, R7.reuse, UR5, R0 ;  /* 0x0000000507057c24 */ /* 0x040fe4000f8e0200 */
[----:B------:R-:W-:Y:S01]  /*bae0*/  IMAD.WIDE.U32 R2, R7, UR4, R2 ;  /* 0x0000000407027c25 */ /* 0x000fe2000f8e0002 */
[----:B------:R-:W-:-:S04]  /*baf0*/  ULDC.64 UR4, c[0x0][0xba8] ;  /* 0x0002ea0000047ab9 */ /* 0x000fc80000000a00 */
[----:B------:R-:W-:Y:S02]  /*bb00*/  IADD3 R3, R3, R5, RZ ;  /* 0x0000000503037210 */ /* 0x000fe40007ffe0ff */
[----:B------:R-:W-:-:S04]  /*bb10*/  LEA R4, P0, R2, UR4, 0x2 ;  /* 0x0000000402047c11 */ /* 0x000fc8000f8010ff */
[----:B------:R-:W-:Y:S01]  /*bb20*/  LEA.HI.X R5, R2, UR5, R3, 0x2, P0 ;  /* 0x0000000502057c11 */ /* 0x000fe200080f1403 */
[----:B------:R-:W-:-:S05]  /*bb30*/  IMAD.MOV.U32 R3, RZ, RZ, -0x800000 ;  /* 0xff800000ff037424 */ /* 0x000fca00078e00ff */
[----:B------:R0:W-:Y:S01]  /*bb40*/  STG.E desc[UR54][R4.64], R3 ;  /* 0x0000000304007986 */ /* 0x0001e2000c101936 */
[----:B------:R-:W-:Y:S05]  /*bb50*/  BRA `(.L_x_8) ;  /* 0x0000004800d47947 */ /* 0x000fea0003800000 */
.L_x_6:
[----:B------:R-:W-:-:S08]  /*bb60*/  NOP ;  /* 0x0000000000007918 */ /* 0x000fd00000000000 */
[----:B------:R-:W0:-:S00]  /*bb70*/  USETMAXREG.DEALLOC.CTAPOOL 0x28 ;  /* 0x00000028000079c8 */ /* 0x000e0000080e0500 */
[----:B0-----:R-:W-:Y:S01]  /*bb80*/  LOP3.LUT R22, R0, 0x3, RZ, 0xc0, !PT ;  /* 0x0000000300167812 */ /* 0x001fe200078ec0ff */
[----:B------:R-:W0:Y:S05]  /*bb90*/  S2R R18, SR_CTAID.Z ;  /* 0x0000000000127919 */ /* 0x000e2a0000002700 */
[----:B------:R-:W1:Y:S01]  /*bba0*/  S2UR UR6, SR_CTAID.Y ;  /* 0x00000000000679c3 */ /* 0x000e620000002600 */
[----:B------:R-:W2:Y:S02]  /*bbb0*/  SHFL.IDX PT, R0, R22, RZ, 0x1f ;  /* 0x00001fff16007589 */ /* 0x000ea400000e0000 */
[----:B--2---:R-:W-:-:S13]  /*bbc0*/  ISETP.NE.AND P0, PT, R0, RZ, PT ;  /* 0x000000ff0000720c */ /* 0x004fda0003f05270 */
[----:B01----:R-:W-:Y:S05]  /*bbd0*/  @!P0 BRA `(.L_x_38) ;  /* 0x0000000000288947 */ /* 0x003fea0003800000 */
[----:B------:R-:W-:Y:S01]  /*bbe0*/  ULDC UR7, c[0x0][0xc50] ;  /* 0x0003140000077ab9 */ /* 0x000fe20000000800 */
[----:B------:R-:W-:Y:S01]  /*bbf0*/  UMOV UR40, UR6 ;  /* 0x0000000600287c82 */ /* 0x000fe20008000000 */
[----:B------:R-:W-:-:S06]  /*bc00*/  UISETP.NE.AND UP0, UPT, UR7, 0x1, UPT ;  /* 0x000000010700788c */ /* 0x000fcc000bf05270 */
[----:B------:R-:W-:-:S13]  /*bc10*/  PLOP3.LUT P0, PT, PT, PT, UP0, 0x80, 0x0 ;  /* 0x000000000000781c */ /* 0x000fda0003f0f008 */
[----:B------:R-:W-:Y:S05]  /*bc20*/  @!P0 BRA `(.L_x_39) ;  /* 0x0000000000308947 */ /* 0x000fea0003800000 */
[----:B------:R-:W-:Y:S01]  /*bc30*/  ULDC UR4, c[0x0][0xc54] ;  /* 0x0003150000047ab9 */ /* 0x000fe20000000800 */
[----:B------:R-:W-:Y:S01]  /*bc40*/  ULDC UR40, c[0x0][0xc58] ;  /* 0x0003160000287ab9 */ /* 0x000fe20000000800 */
[----:B------:R-:W-:-:S04]  /*bc50*/  UIMAD.WIDE.U32 UR4, UR6, UR4, URZ ;  /* 0x00000004060472a5 */ /* 0x000fc8000f8e003f */
[----:B------:R-:W-:Y:S01]  /*bc60*/  USHF.R.U32.HI UR40, URZ, UR40, UR5 ;  /* 0x000000283f287299 */ /* 0x000fe20008011605 */
[----:B------:R-:W-:Y:S11]  /*bc70*/  BRA `(.L_x_39) ;  /* 0x00000000001c7947 */ /* 0x000ff60003800000 */
.L_x_38:
[----:B------:R-:W-:Y:S01]  /*bc80*/  ULDC UR7, c[0x0][0xc50] ;  /* 0x0003140000077ab9 */ /* 0x000fe20000000800 */
[----:B------:R-:W-:Y:S01]  /*bc90*/  UMOV UR40, UR6 ;  /* 0x0000000600287c82 */ /* 0x000fe20008000000 */
[----:B------:R-:W-:-:S11]  /*bca0*/  UISETP.NE.AND UP0, UPT, UR7, 0x1, UPT ;  /* 0x000000010700788c */ /* 0x000fd6000bf05270 */
[----:B------:R-:W-:Y:S01]  /*bcb0*/  @UP0 ULDC UR4, c[0x0][0xc54] ;  /* 0x0003150000040ab9 */ /* 0x000fe20000000800 */
[----:B------:R-:W-:Y:S01]  /*bcc0*/  @UP0 ULDC UR8, c[0x0][0xc58] ;  /* 0x0003160000080ab9 */ /* 0x000fe20000000800 */
[----:B------:R-:W-:-:S04]  /*bcd0*/  UIMAD.WIDE.U32 UR4, UR6, UR4, URZ ;  /* 0x00000004060472a5 */ /* 0x000fc8000f8e003f */
[----:B------:R-:W-:-:S12]  /*bce0*/  @UP0 USHF.R.U32.HI UR40, URZ, UR8, UR5 ;  /* 0x000000083f280299 */ /* 0x000fd80008011605 */
.L_x_39:
[----:B------:R-:W-:Y:S01]  /*bcf0*/  ISETP.GE.AND P0, PT, R18, RZ, PT ;  /* 0x000000ff1200720c */ /* 0x000fe20003f06270 */
[----:B------:R-:W-:Y:S01]  /*bd00*/  UIADD3 UR4, -UR40, URZ, URZ ;  /* 0x0000003f28047290 */ /* 0x000fe2000fffe13f */
[----:B------:R-:W-:Y:S02]  /*bd10*/  IMAD.MOV.U32 R0, RZ, RZ, 0x1 ;  /* 0x00000001ff007424 */ /* 0x000fe400078e00ff */
[----:B------:R-:W-:Y:S01]  /*bd20*/  IMAD.MOV.U32 R2, RZ, RZ, RZ ;  /* 0x000000ffff027224 */ /* 0x000fe200078e00ff */
[----:B------:R-:W-:Y:S01]  /*bd30*/  UIMAD UR6, UR7, UR4, UR6 ;  /* 0x00000004070672a4 */ /* 0x000fe2000f8e0206 */
[----:B------:R-:W-:-:S07]  /*bd40*/  IMAD.MOV.U32 R3, RZ, RZ, 0x1 ;  /* 0x00000001ff037424 */ /* 0x000fce00078e00ff */
[----:B------:R-:W-:Y:S05]  /*bd50*/  @!P0 BRA `(.L_x_40) ;  /* 0x0000004400848947 */ /* 0x000fea0003800000 */
[----:B------:R-:W0:Y:S01]  /*bd60*/  LDC.64 R2, c[0x0][0xa28] ;  /* 0x00028a00ff027b82 */ /* 0x000e220000000a00 */
[----:B------:R-:W-:Y:S01]  /*bd70*/  ULDC.64 UR4, c[0x0][0x418] ;  /* 0x0001060000047ab9 */ /* 0x000fe20000000a00 */
[----:B------:R-:W-:Y:S01]  /*bd80*/  ULDC UR36, c[0x0][0x2f0] ;  /* 0x0000bc0000247ab9 */ /* 0x000fe20000000800 */
[----:B------:R-:W-:Y:S02]  /*bd90*/  MOV R17, RZ ;  /* 0x000000ff00117202 */ /* 0x000fe40000000f00 */
[----:B0-----:R-:W-:-:S04]  /*bda0*/  ISETP.NE.U32.AND P0, PT, R2, RZ, PT ;  /* 0x000000ff0200720c */ /* 0x001fc80003f05070 */
[----:B------:R-:W-:Y:S01]  /*bdb0*/  ISETP.NE.AND.EX P0, PT, R3, RZ, PT, P0 ;  /* 0x000000ff0300720c */ /* 0x000fe20003f05300 */
[----:B------:R-:W-:-:S03]  /*bdc0*/  UISETP.NE.U32.AND UP0, UPT, UR4, URZ, UPT ;  /* 0x0000003f0400728c */ /* 0x000fc6000bf05070 */
[----:B------:R-:W-:-:S09]  /*bdd0*/  ULDC UR4, c[0x0][0x424] ;  /* 0x0001090000047ab9 */ /* 0x000fd20000000800 */
[----:B------:R-:W0:Y:S01]  /*bde0*/  @P0 LDC.64 R2, c[0x0][0xa28] ;  /* 0x00028a00ff020b82 */ /* 0x000e220000000a00 */
[----:B------:R-:W-:-:S04]  /*bdf0*/  UISETP.NE.AND.EX UP0, UPT, UR5, URZ, UPT, UP0 ;  /* 0x0000003f0500728c */ /* 0x000fc8000bf05300 */
[----:B------:R-:W-:-:S04]  /*be00*/  USEL UR4, UR4, 0x1, UP0 ;  /* 0x0000000104047887 */ /* 0x000fc80008000000 */
[----:B------:R-:W-:Y:S01]  /*be10*/  UIMAD UR36, UR4, UR36, URZ ;  /* 0x00000024042472a4 */ /* 0x000fe2000f8e023f */
[----:B------:R-:W1:Y:S03]  /*be20*/  S2R R29, SR_CTAID.X ;  /* 0x00000000001d7919 */ /* 0x000e660000002500 */
[----:B------:R-:W-:Y:S02]  /*be30*/  UISETP.GE.AND UP0, UPT, UR36, 0x1, UPT ;  /* 0x000000012400788c */ /* 0x000fe4000bf06270 */
[----:B------:R-:W-:Y:S01]  /*be40*/  UIADD3 UR4, UR36, 0x9f, URZ ;  /* 0x0000009f24047890 */ /* 0x000fe2000fffe03f */
[----:B0-----:R-:W-:-:S05]  /*be50*/  @P0 IMAD.WIDE R2, R18, 0x4, R2 ;  /* 0x0000000412020825 */ /* 0x001fca00078e0202 */
[----:B------:R0:W5:Y:S01]  /*be60*/  @P0 LDG.E R17, desc[UR54][R2.64] ;  /* 0x0000003602110981 */ /* 0x000162000c1e1900 */
[----:B------:R-:W-:Y:S01]  /*be70*/  PLOP3.LUT P0, PT, PT, PT, UP0, 0x80, 0x0 ;  /* 0x000000000000781c */ /* 0x000fe20003f0f008 */
[----:B------:R-:W-:Y:S02]  /*be80*/  UIMAD.WIDE UR4, UR4, 0x66666667, URZ ;  /* 0x66666667040478a5 */ /* 0x000fe4000f8e023f */
[----:B------:R-:W-:Y:S02]  /*be90*/  ULOP3.LUT UR44, UR6, 0xffff, URZ, 0xc0, !UPT ;  /* 0x0000ffff062c7892 */ /* 0x000fe4000f8ec03f */
[----:B------:R-:W-:Y:S01]  /*bea0*/  USHF.R.U32.HI UR41, URZ, 0x1f, UR5 ;  /* 0x0000001f3f297899 */ /* 0x000fe20008011605 */
[----:B------:R-:W-:-:S03]  /*beb0*/  UMOV UR38, URZ ;  /* 0x0000003f00267c82 */ /* 0x000fc60008000000 */
[----:B------:R-:W-:-:S04]  /*bec0*/  ULEA.HI.SX32 UR41, UR5, UR41, 0x1a ;  /* 0x0000002905297291 */ /* 0x000fc8000f8fd23f */
[----:B01----:R-:W-:Y:S08]  /*bed0*/  @!P0 BRA `(.L_x_41) ;  /* 0x0000000000848947 */ /* 0x003ff00003800000 */
[----:B------:R-:W-:Y:S01]  /*bee0*/  USHF.R.U32.HI UR6, URZ, 0x10, UR6 ;  /* 0x000000103f067899 */ /* 0x000fe20008011606 */
[----:B------:R-:W-:-:S03]  /*bef0*/  UMOV UR4, URZ ;  /* 0x0000003f00047c82 */ /* 0x000fc60008000000 */
[----:B------:R-:W-:-:S11]  /*bf00*/  UISETP.NE.AND UP0, UPT, UR6, URZ, UPT ;  /* 0x0000003f0600728c */ /* 0x000fd6000bf05270 */
[----:B------:R-:W-:Y:S02]  /*bf10*/  @!UP0 ULDC UR6, c[0x0][0x9f0] ;  /* 0x00027c0000068ab9 */ /* 0x000fe40000000800 */
[----:B------:R-:W-:Y:S01]  /*bf20*/  IABS R2, UR6 ;  /* 0x0000000600027c13 */ /* 0x000fe20008000000 */
[----:B------:R-:W-:Y:S02]  /*bf30*/  UIADD3 UR7, UR41, -0x1, UR6 ;  /* 0xffffffff29077890 */ /* 0x000fe4000fffe006 */
[----:B------:R-:W-:Y:S02]  /*bf40*/  IABS R5, UR6 ;  /* 0x0000000600057c13 */ /* 0x000fe40008000000 */
[----:B------:R-:W-:Y:S02]  /*bf50*/  R2UR UR10, R2 ;  /* 0x00000000020a72ca */ /* 0x000fe400000e0000 */
[----:B------:R-:W-:Y:S01]  /*bf60*/  IABS R4, UR7 ;  /* 0x0000000700047c13 */ /* 0x000fe20008000000 */
[----:B------:R-:W-:-:S03]  /*bf70*/  ULOP3.LUT UR7, UR7, UR6, URZ, 0x3c, !UPT ;  /* 0x0000000607077292 */ /* 0x000fc6000f8e3c3f */
[----:B------:R-:W-:-:S07]  /*bf80*/  R2UR UR9, R4 ;  /* 0x00000000040972ca */ /* 0x000fce00000e0000 */
[----:B------:R-:W0:Y:S08]  /*bf90*/  I2F.RP R2, UR10 ;  /* 0x0000000a00027d06 */ /* 0x000e300008209400 */
[----:B0-----:R-:W0:Y:S02]  /*bfa0*/  MUFU.RCP R2, R2 ;  /* 0x0000000200027308 */ /* 0x001e240000001000 */
[----:B0-----:R-:W-:-:S02]  /*bfb0*/  VIADD R3, R2, 0xffffffe ;  /* 0x0ffffffe02037836 */ /* 0x001fc40000000000 */
[----:B------:R-:W-:-:S04]  /*bfc0*/  IMAD.MOV R2, RZ, RZ, -R5 ;  /* 0x000000ffff027224 */ /* 0x000fc800078e0a05 */
        /* <DEDUP_REMOVED lines=14> */
[----:B------:R-:W-:Y:S02]  /*c0b0*/  UISETP.NE.AND UP0, UPT, UR6, URZ, UPT ;  /* 0x0000003f0600728c */ /* 0x000fe4000bf05270 */
[----:B------:R-:W-:-:S09]  /*c0c0*/  @!UP1 UIADD3 UR5, -UR5, URZ, URZ ;  /* 0x0000003f05059290 */ /* 0x000fd2000fffe13f */
[----:B------:R-:W-:-:S07]  /*c0d0*/  @!UP0 ULOP3.LUT UR5, URZ, UR6, URZ, 0x33, !UPT ;  /* 0x000000063f058292 */ /* 0x000fce000f8e333f */
[----:B------:R-:W-:-:S05]  /*c0e0*/  UMOV UR38, UR5 ;  /* 0x0000000500267c82 */ /* 0x000fca0008000000 */
.L_x_41:
[----:B------:R-:W-:Y:S02]  /*c0f0*/  UIMAD UR45, UR44, UR38, URZ ;  /* 0x000000262c2d72a4 */ /* 0x000fe4000f8e023f */
[----:B------:R-:W-:-:S04]  /*c100*/  IMAD.U32 R3, RZ, RZ, UR38 ;  /* 0x00000026ff037e24 */ /* 0x000fc8000f8e00ff */
[----:B------:R-:W-:-:S05]  /*c110*/  IMAD.U32 R2, RZ, RZ, UR45 ;  /* 0x0000002dff027e24 */ /* 0x000fca000f8e00ff */
[----:B------:R-:W-:Y:S01]  /*c120*/  VIADDMNMX R2, R2, R3, UR41, PT ;  /* 0x0000002902027e46 */ /* 0x000fe2000b800103 */
[----:B------:R-:W-:-:S03]  /*c130*/  IMAD.MOV.U32 R3, RZ, RZ, 0x1 ;  /* 0x00000001ff037424 */ /* 0x000fc600078e00ff */
[----:B------:R-:W-:Y:S02]  /*c140*/  R2UR UR46, R2 ;  /* 0x00000000022e72ca */ /* 0x000fe400000e0000 */
[----:B------:R-:W-:-:S11]  /*c150*/  MOV R2, RZ ;  /* 0x000000ff00027202 */ /* 0x000fd60000000f00 */
[----:B------:R-:W-:-:S06]  /*c160*/  UISETP.GT.AND UP0, UPT, UR46, UR45, UPT ;  /* 0x0000002d2e00728c */ /* 0x000fcc000bf04270 */
[----:B------:R-:W-:-:S13]  /*c170*/  PLOP3.LUT P0, PT, PT, PT, UP0, 0x80, 0x0 ;  /* 0x000000000000781c */ /* 0x000fda0003f0f008 */
[----:B------:R-:W-:Y:S05]  /*c180*/  @!P0 BRA `(.L_x_40) ;  /* 0x0000004000788947 */ /* 0x000fea0003800000 */
[----:B------:R-:W0:Y:S01]  /*c190*/  S2UR UR4, SR_CgaCtaId ;  /* 0x00000000000479c3 */ /* 0x000e220000008800 */
[----:B------:R-:W-:-:S04]  /*c1a0*/  MOV R0, 0x400 ;  /* 0x0000040000007802 */ /* 0x000fc80000000f00 */
[----:B------:R-:W-:-:S13]  /*c1b0*/  R2UR UR42, R0 ;  /* 0x00000000002a72ca */ /* 0x000fda00000e0000 */
[----:B0-----:R-:W-:-:S04]  /*c1c0*/  ULEA UR42, UR4, UR42, 0x18 ;  /* 0x0000002a042a7291 */ /* 0x001fc8000f8ec03f */
[----:B------:R-:W-:-:S04]  /*c1d0*/  UIADD3 UR4, UR42, 0x1a400, URZ ;  /* 0x0001a4002a047890 */ /* 0x000fc8000fffe03f */
[----:B------:R-:W-:-:S06]  /*c1e0*/  ULOP3.LUT UP0, URZ, UR4, 0x1bf, URZ, 0xc0, !UPT ;  /* 0x000001bf043f7892 */ /* 0x000fcc000f80c03f */
[----:B------:R-:W-:-:S13]  /*c1f0*/  PLOP3.LUT P0, PT, PT, PT, UP0, 0x80, 0x0 ;  /* 0x000000000000781c */ /* 0x000fda0003f0f008 */
[----:B------:R-:W-:Y:S05]  /*c200*/  @!P0 BRA `(.L_x_42) ;  /* 0x0000000000408947 */ /* 0x000fea0003800000 */
[----:B------:R-:W-:Y:S01]  /*c210*/  MOV R2, 0x0 ;  /* 0x0000000000027802 */ /* 0x000fe20000000f00 */
[----:B------:R-:W-:Y:S01]  /*c220*/  ULDC.64 UR4, c[0x4][0xc8] ;  /* 0x0100320000047ab9 */ /* 0x000fe20000000a00 */
[----:B------:R-:W-:Y:S01]  /*c230*/  ULDC.64 UR6, c[0x4][0xd0] ;  /* 0x0100340000067ab9 */ /* 0x000fe20000000a00 */
[----:B------:R-:W-:Y:S01]  /*c240*/  IMAD.U32 R4, RZ, RZ, UR4 ;  /* 0x00000004ff047e24 */ /* 0x000fe2000f8e00ff */
[----:B------:R-:W-:Y:S01]  /*c250*/  MOV R7, UR7 ;  /* 0x0000000700077c02 */ /* 0x000fe20008000f00 */
[----:B------:R-:W-:Y:S01]  /*c260*/  IMAD.U32 R5, RZ, RZ, UR5 ;  /* 0x00000005ff057e24 */ /* 0x000fe2000f8e00ff */
[----:B------:R-:W0:Y:S01]  /*c270*/  LDC.64 R2, c[0x4][R2] ;  /* 0x0100000002027b82 */ /* 0x000e220000000a00 */
[----:B------:R-:W-:Y:S01]  /*c280*/  ULDC.64 UR4, c[0x4][0x8] ;  /* 0x0100020000047ab9 */ /* 0x000fe20000000a00 */
[----:B------:R-:W-:Y:S01]  /*c290*/  IMAD.U32 R6, RZ, RZ, UR6 ;  /* 0x00000006ff067e24 */ /* 0x000fe2000f8e00ff */
[----:B------:R-:W-:Y:S01]  /*c2a0*/  MOV R13, RZ ;  /* 0x000000ff000d7202 */ /* 0x000fe20000000f00 */
[----:B------:R-:W-:-:S02]  /*c2b0*/  IMAD.U32 R10, RZ, RZ, UR4 ;  /* 0x00000004ff0a7e24 */ /* 0x000fc4000f8e00ff */
[----:B------:R-:W-:Y:S02]  /*c2c0*/  IMAD.U32 R11, RZ, RZ, UR5 ;  /* 0x00000005ff0b7e24 */ /* 0x000fe4000f8e00ff */
[----:B------:R-:W-:Y:S02]  /*c2d0*/  IMAD.MOV.U32 R8, RZ, RZ, 0x70 ;  /* 0x00000070ff087424 */ /* 0x000fe400078e00ff */
[----:B------:R-:W-:-:S07]  /*c2e0*/  IMAD.MOV.U32 R12, RZ, RZ, 0x1 ;  /* 0x00000001ff0c7424 */ /* 0x000fce00078e00ff */
[----:B------:R-:W-:-:S07]  /*c2f0*/  LEPC R20, `(.L_x_42) ;  /* 0x000000001014794e */ /* 0x000fce0000000000 */
[----:B0----5:R-:W-:Y:S05]  /*c300*/  CALL.ABS.NOINC R2 ;  /* 0x0000000002007343 */ /* 0x021fea0003c00000 */
.L_x_42:
[----:B------:R-:W-:-:S06]  /*c310*/  UIADD3 UR4, UR42, 0xa400, URZ ;  /* 0x0000a4002a047890 */ /* 0x000fcc000fffe03f */
[----:B------:R-:W-:-:S05]  /*c320*/  IMAD.U32 R16, RZ, RZ, UR4 ;  /* 0x00000004ff107e24 */ /* 0x000fca000f8e00ff */
[----:B------:R-:W-:-:S13]  /*c330*/  LOP3.LUT P0, RZ, R16, 0x3ff, RZ, 0xc0, !PT ;  /* 0x000003ff10ff7812 */ /* 0x000fda000780c0ff */
        /* <DEDUP_REMOVED lines=17> */
.L_x_43:
[----:B------:R-:W-:-:S04]  /*c450*/  UIADD3 UR4, UR42, 0x400, URZ ;  /* 0x000004002a047890 */ /* 0x000fc8000fffe03f */
[----:B------:R-:W-:-:S06]  /*c460*/  ULOP3.LUT UP0, URZ, UR4, 0x9f, URZ, 0xc0, !UPT ;  /* 0x0000009f043f7892 */ /* 0x000fcc000f80c03f */
[----:B------:R-:W-:-:S13]  /*c470*/  PLOP3.LUT P0, PT, PT, PT, UP0, 0x80, 0x0 ;  /* 0x000000000000781c */ /* 0x000fda0003f0f008 */
[----:B------:R-:W-:Y:S05]  /*c480*/  @!P0 BRA `(.L_x_44) ;  /* 0x0000000000408947 */ /* 0x000fea0003800000 */
[----:B------:R-:W-:Y:S01]  /*c490*/  MOV R2, 0x0 ;  /* 0x0000000000027802 */ /* 0x000fe20000000f00 */
[----:B------:R-:W-:Y:S01]  /*c4a0*/  ULDC.64 UR4, c[0x4][0xc8] ;  /* 0x0100320000047ab9 */ /* 0x000fe20000000a00 */
[----:B------:R-:W-:Y:S01]  /*c4b0*/  ULDC.64 UR6, c[0x4][0xd0] ;  /* 0x0100340000067ab9 */ /* 0x000fe20000000a00 */
[----:B------:R-:W-:Y:S02]  /*c4c0*/  IMAD.U32 R4, RZ, RZ, UR4 ;  /* 0x00000004ff047e24 */ /* 0x000fe4000f8e00ff */
[----:B------:R-:W-:Y:S01]  /*c4d0*/  IMAD.U32 R5, RZ, RZ, UR5 ;  /* 0x00000005ff057e24 */ /* 0x000fe2000f8e00ff */
[----:B------:R-:W0:Y:S01]  /*c4e0*/  LDC.64 R2, c[0x4][R2] ;  /* 0x0100000002027b82 */ /* 0x000e220000000a00 */
[----:B------:R-:W-:Y:S01]  /*c4f0*/  ULDC.64 UR4, c[0x4][0x18] ;  /* 0x0100060000047ab9 */ /* 0x000fe20000000a00 */
[----:B------:R-:W-:Y:S01]  /*c500*/  IMAD.U32 R6, RZ, RZ, UR6 ;  /* 0x00000006ff067e24 */ /* 0x000fe2000f8e00ff */
[----:B------:R-:W-:Y:S01]  /*c510*/  MOV R10, UR4 ;  /* 0x00000004000a7c02 */ /* 0x000fe20008000f00 */
[----:B------:R-:W-:-:S02]  /*c520*/  IMAD.U32 R7, RZ, RZ, UR7 ;  /* 0x00000007ff077e24 */ /* 0x000fc4000f8e00ff */
[----:B------:R-:W-:Y:S02]  /*c530*/  IMAD.U32 R11, RZ, RZ, UR5 ;  /* 0x00000005ff0b7e24 */ /* 0x000fe4000f8e00ff */
[----:B------:R-:W-:Y:S02]  /*c540*/  IMAD.MOV.U32 R8, RZ, RZ, 0x70 ;  /* 0x00000070ff087424 */ /* 0x000fe400078e00ff */
[----:B------:R-:W-:Y:S02]  /*c550*/  IMAD.MOV.U32 R12, RZ, RZ, 0x1 ;  /* 0x00000001ff0c7424 */ /* 0x000fe400078e00ff */
[----:B------:R-:W-:-:S07]  /*c560*/  IMAD.MOV.U32 R13, RZ, RZ, RZ ;  /* 0x000000ffff0d7224 */ /* 0x000fce00078e00ff */
[----:B------:R-:W-:-:S07]  /*c570*/  LEPC R20, `(.L_x_44) ;  /* 0x000000001014794e */ /* 0x000fce0000000000 */
[----:B0----5:R-:W-:Y:S05]  /*c580*/  CALL.ABS.NOINC R2 ;  /* 0x0000000002007343 */ /* 0x021fea0003c00000 */
.L_x_44:
[----:B------:R-:W-:-:S13]  /*c590*/  LOP3.LUT P6, RZ, R16, 0x3ff, RZ, 0xc0, !PT ;  /* 0x000003ff10ff7812 */ /* 0x000fda00078cc0ff */
[----:B------:R-:W-:Y:S05]  /*c5a0*/  @!P6 BRA `(.L_x_45) ;  /* 0x000000000040e947 */ /* 0x000fea0003800000 */
[----:B------:R-:W-:Y:S01]  /*c5b0*/  MOV R2, 0x0 ;  /* 0x0000000000027802 */ /* 0x000fe20000000f00 */
[----:B------:R-:W-:Y:S01]  /*c5c0*/  ULDC.64 UR4, c[0x4][0xc8] ;  /* 0x0100320000047ab9 */ /* 0x000fe20000000a00 */
[----:B------:R-:W-:Y:S01]  /*c5d0*/  ULDC.64 UR6, c[0x4][0xd0] ;  /* 0x0100340000067ab9 */ /* 0x000fe20000000a00 */
[----:B------:R-:W-:Y:S01]  /*c5e0*/  MOV R4, UR4 ;  /* 0x0000000400047c02 */ /* 0x000fe20008000f00 */
[----:B------:R-:W-:Y:S01]  /*c5f0*/  IMAD.U32 R5, RZ, RZ, UR5 ;  /* 0x00000005ff057e24 */ /* 0x000fe2000f8e00ff */
[----:B------:R-:W-:Y:S01]  /*c600*/  ULDC.64 UR4, c[0x4][0x20] ;  /* 0x0100080000047ab9 */ /* 0x000fe20000000a00 */
[----:B------:R-:W0:Y:S01]  /*c610*/  LDC.64 R2, c[0x4][R2] ;  /* 0x0100000002027b82 */ /* 0x000e220000000a00 */
[----:B------:R-:W-:Y:S01]  /*c620*/  IMAD.U32 R6, RZ, RZ, UR6 ;  /* 0x00000006ff067e24 */ /* 0x000fe2000f8e00ff */
[----:B------:R-:W-:Y:S01]  /*c630*/  MOV R11, UR5 ;  /* 0x00000005000b7c02 */ /* 0x000fe20008000f00 */
[----:B------:R-:W-:Y:S02]  /*c640*/  IMAD.U32 R7, RZ, RZ, UR7 ;  /* 0x00000007ff077e24 */ /* 0x000fe4000f8e00ff */
[----:B------:R-:W-:-:S02]  /*c650*/  IMAD.U32 R10, RZ, RZ, UR4 ;  /* 0x00000004ff0a7e24 */ /* 0x000fc4000f8e00ff */
[----:B------:R-:W-:Y:S02]  /*c660*/  IMAD.MOV.U32 R8, RZ, RZ, 0x70 ;  /* 0x00000070ff087424 */ /* 0x000fe400078e00ff */
[----:B------:R-:W-:Y:S02]  /*c670*/  IMAD.MOV.U32 R12, RZ, RZ, 0x1 ;  /* 0x00000001ff0c7424 */ /* 0x000fe400078e00ff */
[----:B------:R-:W-:-:S07]  /*c680*/  IMAD.MOV.U32 R13, RZ, RZ, RZ ;  /* 0x000000ffff0d7224 */ /* 0x000fce00078e00ff */
[----:B------:R-:W-:-:S07]  /*c690*/  LEPC R20, `(.L_x_45) ;  /* 0x000000001014794e */ /* 0x000fce0000000000 */
[----:B0----5:R-:W-:Y:S05]  /*c6a0*/  CALL.ABS.NOINC R2 ;  /* 0x0000000002007343 */ /* 0x021fea0003c00000 */
.L_x_45:
[----:B------:R-:W0:Y:S01]  /*c6b0*/  LDC.64 R2, c[0x0][0x9f8] ;  /* 0x00027e00ff027b82 */ /* 0x000e220000000a00 */
[----:B------:R-:W-:-:S07]  /*c6c0*/  IMAD.MOV.U32 R30, RZ, RZ, R18 ;  /* 0x000000ffff1e7224 */ /* 0x000fce00078e0012 */
[----:B------:R-:W1:Y:S01]  /*c6d0*/  LDC R20, c[0x0][0x430] ;  /* 0x00010c00ff147b82 */ /* 0x000e620000000800 */
[----:B------:R-:W-:Y:S01]  /*c6e0*/  SHF.L.U32 R19, R31, 0x4, RZ ;  /* 0x000000041f137819 */ /* 0x000fe200000006ff */
[----:B------:R-:W-:Y:S01]  /*c6f0*/  ULDC UR4, c[0x0][0x2f4] ;  /* 0x0000bd0000047ab9 */ /* 0x000fe20000000800 */
[----:B------:R-:W-:Y:S01]  /*c700*/  ULDC UR5, c[0x0][0x320] ;  /* 0x0000c80000057ab9 */ /* 0x000fe20000000800 */
[----:B0-----:R-:W-:-:S04]  /*c710*/  ISETP.NE.U32.AND P0, PT, R2, RZ, PT ;  /* 0x000000ff0200720c */ /* 0x001fc80003f05070 */
[----:B------:R-:W-:-:S13]  /*c720*/  ISETP.NE.AND.EX P0, PT, R3, RZ, PT, P0 ;  /* 0x000000ff0300720c */ /* 0x000fda0003f05300 */
[----:B------:R-:W0:Y:S01]  /*c730*/  @P0 LDC.64 R2, c[0x0][0x9f8] ;  /* 0x00027e00ff020b82 */ /* 0x000e220000000a00 */
[----:B------:R-:W-:Y:S02]  /*c740*/  LOP3.LUT R35, R19, 0x30, RZ, 0xc0, !PT ;  /* 0x0000003013237812 */ /* 0x000fe400078ec0ff */
[----:B-1----:R-:W-:Y:S02]  /*c750*/  ISETP.NE.AND P2, PT, R20, 0x1, PT ;  /* 0x000000011400780c */ /* 0x002fe40003f45270 */
[----:B------:R-:W-:Y:S01]  /*c760*/  LOP3.LUT R16, R16, 0xffffffef, RZ, 0xc0, !PT ;  /* 0xffffffef10107812 */ /* 0x000fe200078ec0ff */
[----:B0-----:R-:W-:-:S05]  /*c770*/  @P0 IMAD.WIDE R2, R18, 0x4, R2 ;  /* 0x0000000412020825 */ /* 0x001fca00078e0202 */
[----:B------:R0:W5:Y:S01]  /*c780*/  @P0 LDG.E R30, desc[UR54][R2.64] ;  /* 0x00000036021e0981 */ /* 0x000162000c1e1900 */
[C---:B------:R-:W-:Y:S01]  /*c790*/  ISETP.GE.AND P0, PT, R35.reuse, UR4, PT ;  /* 0x0000000423007c0c */ /* 0x040fe2000bf06270 */
[----:B------:R-:W-:Y:S01]  /*c7a0*/  UMOV UR6, 0xffffffff ;  /* 0xffffffff00067882 */ /* 0x000fe20000000000 */
[----:B------:R-:W-:Y:S01]  /*c7b0*/  LOP3.LUT R25, R35, 0x40, RZ, 0xfc, !PT ;  /* 0x0000004023197812 */ /* 0x000fe200078efcff */
[----:B------:R-:W-:Y:S01]  /*c7c0*/  IMAD.SHL.U32 R8, R31, 0x20, RZ ;  /* 0x000000201f087824 */ /* 0x000fe200078e00ff */
[----:B------:R-:W-:Y:S02]  /*c7d0*/  LOP3.LUT R27, R35, 0x80, RZ, 0xfc, !PT ;  /* 0x00000080231b7812 */ /* 0x000fe400078efcff */
[----:B------:R-:W-:Y:S02]  /*c7e0*/  ISETP.GE.AND P3, PT, R25, UR4, PT ;  /* 0x0000000419007c0c */ /* 0x000fe4000bf66270 */
[----:B------:R-:W-:Y:S02]  /*c7f0*/  ISETP.GE.AND P1, PT, R27, UR4, PT ;  /* 0x000000041b007c0c */ /* 0x000fe4000bf26270 */
[----:B------:R-:W-:-:S03]  /*c800*/  LOP3.LUT R18, R31, 0x7f, RZ, 0xc0, !PT ;  /* 0x0000007f1f127812 */ /* 0x000fc600078ec0ff */
[----:B------:R-:W-:Y:S02]  /*c810*/  @P0 LOP3.LUT R16, R16, 0x10, RZ, 0xfc, !PT ;  /* 0x0000001010100812 */ /* 0x000fe400078efcff */
[----:B------:R-:W-:Y:S02]  /*c820*/  ISETP.GE.AND P0, PT, R35, UR5, PT ;  /* 0x0000000523007c0c */ /* 0x000fe4000bf06270 */
[----:B------:R-:W-:Y:S02]  /*c830*/  LOP3.LUT R16, R16, 0xffffff7f, RZ, 0xc0, !PT ;  /* 0xffffff7f10107812 */ /* 0x000fe400078ec0ff */
[----:B------:R-:W-:Y:S02]  /*c840*/  SHF.R.U32.HI R28, RZ, 0x2, R18 ;  /* 0x00000002ff1c7819 */ /* 0x000fe40000011612 */
[----:B------:R-:W-:Y:S02]  /*c850*/  @P2 LOP3.LUT R16, R16, 0x80, RZ, 0xfc, !PT ;  /* 0x0000008010102812 */ /* 0x000fe400078efcff */
[----:B------:R-:W-:-:S02]  /*c860*/  LOP3.LUT R26, R28, 0x60, R8, 0xf8, !PT ;  /* 0x000000601c1a7812 */ /* 0x000fc400078ef808 */
[----:B------:R-:W-:-:S04]  /*c870*/  LOP3.LUT R16, R16, 0xfffffffd, RZ, 0xc0, !PT ;  /* 0xfffffffd10107812 */ /* 0x000fc800078ec0ff */
[----:B------:R-:W-:Y:S02]  /*c880*/  @P0 LOP3.LUT R16, R16, 0x2, RZ, 0xfc, !PT ;  /* 0x0000000210100812 */ /* 0x000fe400078efcff */
[----:B------:R-:W-:Y:S02]  /*c890*/  ISETP.GE.AND P0, PT, R25, UR5, PT ;  /* 0x0000000519007c0c */ /* 0x000fe4000bf06270 */
[----:B------:R-:W-:-:S04]  /*c8a0*/  LOP3.LUT R16, R16, 0xfffffff7, RZ, 0xc0, !PT ;  /* 0xfffffff710107812 */ /* 0x000fc800078ec0ff */
[----:B------:R-:W-:-:S04]  /*c8b0*/  @P3 LOP3.LUT R16, R16, 0x8, RZ, 0xfc, !PT ;  /* 0x0000000810103812 */ /* 0x000fc800078efcff */
[----:B------:R-:W-:-:S04]  /*c8c0*/  LOP3.LUT R16, R16, 0xfffffffe, RZ, 0xc0, !PT ;  /* 0xfffffffe10107812 */ /* 0x000fc800078ec0ff */
[----:B------:R-:W-:-:S04]  /*c8d0*/  LOP3.LUT R16, R16, 0xfffffffb, RZ, 0xc0, !PT ;  /* 0xfffffffb10107812 */ /* 0x000fc800078ec0ff */
[----:B------:R-:W-:-:S04]  /*c8e0*/  @P1 LOP3.LUT R16, R16, 0x4, RZ, 0xfc, !PT ;  /* 0x0000000410101812 */ /* 0x000fc800078efcff */
[----:B------:R-:W-:Y:S01]  /*c8f0*/  @P0 LOP3.LUT R16, R16, 0x1, RZ, 0xfc, !PT ;  /* 0x0000000110100812 */ /* 0x000fe200078efcff */
[----:B0-----:R-:W-:Y:S06]  /*c900*/  BRA.DIV UR6, `(.L_x_46) ;  /* 0x0000003e06e87947 */ /* 0x001fec000b800000 */
.L_x_100:
[----:B------:R-:W-:Y:S01]  /*c910*/  UMOV UR4, 0xa0 ;  /* 0x000000a000047882 */ /* 0x000fe20000000000 */
[----:B------:R-:W-:Y:S01]  /*c920*/  LOP3.LUT R15, R26, 0x80, RZ, 0xfc, !PT ;  /* 0x000000801a0f7812 */ /* 0x000fe200078efcff */
[----:B------:R-:W-:Y:S01]  /*c930*/  UIMAD UR4, UR46, UR4, -0xa0 ;  /* 0xffffff602e0474a4 */ /* 0x000fe2000f8e0204 */
[----:B------:R-:W0:Y:S01]  /*c940*/  @P2 LDC R2, c[0x0][0x434] ;  /* 0x00010d00ff022b82 */ /* 0x000e220000000800 */
[----:B-----5:R-:W-:-:S07]  /*c950*/  SHF.R.S32.HI R37, RZ, 0x1f, R30 ;  /* 0x0000001fff257819 */ /* 0x020fce000001141e */
[----:B------:R-:W1:Y:S01]  /*c960*/  @P2 LDC R3, c[0x0][0x438] ;  /* 0x00010e00ff032b82 */ /* 0x000e620000000800 */
[----:B------:R-:W-:Y:S01]  /*c970*/  VIADD R0, R15, UR4 ;  /* 0x000000040f007c36 */ /* 0x000fe20008000000 */
[----:B------:R-:W-:Y:S03]  /*c980*/  STL [R1+0xc], R15 ;  /* 0x00000c0f01007387 */ /* 0x000fe60000100800 */
[C---:B------:R-:W-:Y:S01]  /*c990*/  IMAD.IADD R9, R0.reuse, 0x1, R17 ;  /* 0x0000000100097824 */ /* 0x040fe200078e0211 */
[----:B------:R-:W-:-:S03]  /*c9a0*/  ISETP.GE.AND P0, PT, R0, UR36, PT ;  /* 0x0000002400007c0c */ /* 0x000fc6000bf06270 */
[----:B------:R-:W-:Y:S01]  /*c9b0*/  IMAD.MOV.U32 R12, RZ, RZ, R9 ;  /* 0x000000ffff0c7224 */ /* 0x000fe200078e0009 */
[----:B------:R-:W-:Y:S01]  /*c9c0*/  ISETP.GT.U32.OR P0, PT, R15, 0x9f, P0 ;  /* 0x0000009f0f00780c */ /* 0x000fe20000704470 */
[----:B0-----:R-:W-:-:S12]  /*c9d0*/  @P2 IMAD.HI.U32 R0, R9, R2, RZ ;  /* 0x0000000209002227 */ /* 0x001fd800078e00ff */
[----:B------:R-:W0:Y:S01]  /*c9e0*/  @!P0 LDC.64 R6, c[0x0][0x428] ;  /* 0x00010a00ff068b82 */ /* 0x000e220000000a00 */
[----:B-1----:R-:W-:-:S04]  /*c9f0*/  @P2 SHF.R.U32.HI R12, RZ, R3, R0 ;  /* 0x00000003ff0c2219 */ /* 0x002fc80000011600 */
[----:B------:R-:W-:Y:S02]  /*ca00*/  @!P0 SHF.R.S32.HI R3, RZ, 0x1f, R12 ;  /* 0x0000001fff038819 */ /* 0x000fe4000001140c */
[----:B------:R-:W-:Y:S01]  /*ca10*/  @!P0 MOV R2, R12 ;  /* 0x0000000c00028202 */ /* 0x000fe20000000f00 */
[----:B------:R-:W1:Y:S01]  /*ca20*/  @!P0 LDC.64 R4, c[0x0][0x418] ;  /* 0x00010600ff048b82 */ /* 0x000e620000000a00 */
[----:B0-----:R-:W-:-:S03]  /*ca30*/  @!P0 IMAD R0, R37, R6, RZ ;  /* 0x0000000625008224 */ /* 0x001fc600078e02ff */
[----:B------:R-:W-:-:S04]  /*ca40*/  @!P0 IMAD.WIDE.U32 R2, R30, R6, R2 ;  /* 0x000000061e028225 */ /* 0x000fc800078e0002 */
[----:B------:R-:W-:Y:S01]  /*ca50*/  @!P0 IMAD R7, R30, R7, R0 ;  /* 0x000000071e078224 */ /* 0x000fe200078e0200 */
[----:B-1----:R-:W-:-:S03]  /*ca60*/  @!P0 LEA R4, P1, R2, R4, 0x2 ;  /* 0x0000000402048211 */ /* 0x002fc600078210ff */
[----:B------:R-:W-:Y:S02]  /*ca70*/  @!P0 IMAD.IADD R0, R7, 0x1, R3 ;  /* 0x0000000107008824 */ /* 0x000fe400078e0203 */
[----:B------:R-:W0:Y:S03]  /*ca80*/  @P2 LDC R3, c[0x0][0x438] ;  /* 0x00010e00ff032b82 */ /* 0x000e260000000800 */
[----:B------:R-:W-:Y:S01]  /*ca90*/  @!P0 LEA.HI.X R5, R2, R5, R0, 0x2, P1 ;  /* 0x0000000502058211 */ /* 0x000fe200008f1400 */
[----:B------:R-:W-:-:S04]  /*caa0*/  VIADD R2, R26, UR4 ;  /* 0x000000041a027c36 */ /* 0x000fc80008000000 */
[----:B------:R-:W1:Y:S01]  /*cab0*/  @P2 LDC R0, c[0x0][0x434] ;  /* 0x00010d00ff002b82 */ /* 0x000e620000000800 */
[C---:B------:R-:W-:Y:S01]  /*cac0*/  ISETP.GE.AND P1, PT, R2.reuse, UR36, PT ;  /* 0x0000002402007c0c */ /* 0x040fe2000bf26270 */
[----:B------:R-:W-:-:S04]  /*cad0*/  IMAD.IADD R13, R2, 0x1, R17 ;  /* 0x00000001020d7824 */ /* 0x000fc800078e0211 */
[----:B------:R-:W-:-:S08]  /*cae0*/  IMAD.MOV.U32 R14, RZ, RZ, R13 ;  /* 0x000000ffff0e7224 */ /* 0x000fd000078e000d */
[----:B------:R-:W2:Y:S08]  /*caf0*/  @!P1 LDC.64 R10, c[0x0][0x428] ;  /* 0x00010a00ff0a9b82 */ /* 0x000eb00000000a00 */
[----:B------:R-:W3:Y:S01]  /*cb00*/  @!P1 LDC.64 R6, c[0x0][0x418] ;  /* 0x00010600ff069b82 */ /* 0x000ee20000000a00 */
[----:B-1----:R-:W-:-:S05]  /*cb10*/  @P2 IMAD.HI.U32 R0, R13, R0, RZ ;  /* 0x000000000d002227 */ /* 0x002fca00078e00ff */
[----:B0-----:R-:W-:-:S04]  /*cb20*/  @P2 SHF.R.U32.HI R14, RZ, R3, R0 ;  /* 0x00000003ff0e2219 */ /* 0x001fc80000011600 */
[----:B------:R-:W-:Y:S02]  /*cb30*/  @!P1 SHF.R.S32.HI R3, RZ, 0x1f, R14 ;  /* 0x0000001fff039819 */ /* 0x000fe4000001140e */
[----:B------:R-:W-:Y:S01]  /*cb40*/  @!P1 MOV R2, R14 ;  /* 0x0000000e00029202 */ /* 0x000fe20000000f00 */
[----:B--2---:R-:W-:-:S04]  /*cb50*/  @!P1 IMAD R0, R37, R10, RZ ;  /* 0x0000000a25009224 */ /* 0x004fc800078e02ff */
[----:B------:R-:W-:-:S04]  /*cb60*/  @!P1 IMAD.WIDE.U32 R2, R30, R10, R2 ;  /* 0x0000000a1e029225 */ /* 0x000fc800078e0002 */
[----:B------:R-:W-:Y:S01]  /*cb70*/  @!P1 IMAD R11, R30, R11, R0 ;  /* 0x0000000b1e0b9224 */ /* 0x000fe200078e0200 */
[----:B---3--:R-:W-:-:S03]  /*cb80*/  @!P1 LEA R6, P2, R2, R6, 0x2 ;  /* 0x0000000602069211 */ /* 0x008fc600078410ff */
[----:B------:R-:W-:-:S05]  /*cb90*/  @!P1 IMAD.IADD R0, R3, 0x1, R11 ;  /* 0x0000000103009824 */ /* 0x000fca00078e020b */
[----:B------:R-:W-:Y:S01]  /*cba0*/  @!P1 LEA.HI.X R7, R2, R7, R0, 0x2, P2 ;  /* 0x0000000702079211 */ /* 0x000fe200010f1400 */
[----:B------:R-:W-:Y:S02]  /*cbb0*/  IMAD.MOV.U32 R0, RZ, RZ, RZ ;  /* 0x000000ffff007224 */ /* 0x000fe400078e00ff */
[----:B------:R-:W-:-:S04]  /*cbc0*/  IMAD.MOV.U32 R33, RZ, RZ, 0x40 ;  /* 0x00000040ff217424 */ /* 0x000fc800078e00ff */
[----:B------:R0:W5:Y:S01]  /*cbd0*/  @!P0 LDG.E R0, desc[UR54][R4.64] ;  /* 0x0000003604008981 */ /* 0x000162000c1e1900 */
[----:B------:R-:W-:-:S04]  /*cbe0*/  LOP3.LUT P0, RZ, R31, 0x4, RZ, 0xc0, !PT ;  /* 0x000000041fff7812 */ /* 0x000fc8000780c0ff */
[----:B------:R-:W-:Y:S01]  /*cbf0*/  SEL R2, R33, 0xffffffc0, !P0 ;  /* 0xffffffc021027807 */ /* 0x000fe20004000000 */
[----:B0-----:R-:W-:-:S04]  /*cc00*/  IMAD.MOV.U32 R5, RZ, RZ, RZ ;  /* 0x000000ffff057224 */ /* 0x001fc800078e00ff */
[----:B------:R0:W-:Y:S01]  /*cc10*/  STL [R1+0x8], R2 ;  /* 0x0000080201007387 */ /* 0x0001e20000100800 */
[----:B------:R-:W-:-:S03]  /*cc20*/  IADD3 R10, -R12, RZ, RZ ;  /* 0x000000ff0c0a7210 */ /* 0x000fc60007ffe1ff */
[----:B------:R1:W5:Y:S02]  /*cc30*/  @!P1 LDG.E R5, desc[UR54][R6.64] ;  /* 0x0000003606059981 */ /* 0x000364000c1e1900 */
[----:B------:R-:W-:Y:S01]  /*cc40*/  IMAD R4, R20, R10, R9 ;  /* 0x0000000a14047224 */ /* 0x000fe200078e0209 */
[----:B------:R-:W-:Y:S01]  /*cc50*/  SHF.L.U32 R9, R31, 0x2, RZ ;  /* 0x000000021f097819 */ /* 0x000fe200000006ff */
[----:B------:R-:W-:Y:S01]  /*cc60*/  ULOP3.LUT UR4, UR39, 0x2, URZ, 0xfc, !UPT ;  /* 0x0000000227047892 */ /* 0x000fe2000f8efc3f */
[----:B------:R-:W-:Y:S01]  /*cc70*/  ISETP.GT.U32.AND P0, PT, R15, 0x9f, PT ;  /* 0x0000009f0f00780c */ /* 0x000fe20003f04070 */
[----:B0-----:R-:W-:Y:S01]  /*cc80*/  IMAD.MOV R2, RZ, RZ, -R14 ;  /* 0x000000ffff027224 */ /* 0x001fe200078e0a0e */
[----:B------:R-:W-:Y:S01]  /*cc90*/  LOP3.LUT R16, R16, 0xffffffdf, RZ, 0xc0, !PT ;  /* 0xffffffdf10107812 */ /* 0x000fe200078ec0ff */
[----:B------:R-:W-:Y:S01]  /*cca0*/  IMAD.U32 R32, RZ, RZ, UR40 ;  /* 0x00000028ff207e24 */ /* 0x000fe2000f8e00ff */
[C---:B------:R-:W-:Y:S01]  /*ccb0*/  LOP3.LUT R12, R31.reuse, 0x10, RZ, 0xc0, !PT ;  /* 0x000000101f0c7812 */ /* 0x040fe200078ec0ff */
[----:B------:R-:W-:Y:S01]  /*ccc0*/  IMAD.U32 R11, RZ, RZ, UR46 ;  /* 0x0000002eff0b7e24 */ /* 0x000fe2000f8e00ff */
[----:B-1----:R-:W-:Y:S01]  /*ccd0*/  SHF.R.U32.HI R7, RZ, 0x5, R18 ;  /* 0x00000005ff077819 */ /* 0x002fe20000011612 */
[----:B------:R-:W-:Y:S01]  /*cce0*/  IMAD R6, R20, R2, R13 ;  /* 0x0000000214067224 */ /* 0x000fe200078e020d */
[----:B------:R-:W-:Y:S01]  /*ccf0*/  SHF.R.S32.HI R32, RZ, 0x1f, R32 ;  /* 0x0000001fff207819 */ /* 0x000fe20000011420 */
[----:B------:R-:W-:-:S02]  /*cd00*/  IMAD.SHL.U32 R2, R31, 0x80, RZ ;  /* 0x000000801f027824 */ /* 0x000fc400078e00ff */
[----:B------:R-:W-:Y:S02]  /*cd10*/  IMAD.SHL.U32 R36, R7, 0x200, RZ ;  /* 0x0000020007247824 */ /* 0x000fe400078e00ff */
[----:B------:R-:W-:Y:S01]  /*cd20*/  @P0 LOP3.LUT R16, R16, 0x20, RZ, 0xfc, !PT ;  /* 0x0000002010100812 */ /* 0x000fe200078efcff */
[----:B------:R-:W-:Y:S01]  /*cd30*/  VIADD R11, R11, 0xffffffff ;  /* 0xffffffff0b0b7836 */ /* 0x000fe20000000000 */
[----:B------:R-:W-:Y:S02]  /*cd40*/  LOP3.LUT R10, R2, 0x380, RZ, 0xc0, !PT ;  /* 0x00000380020a7812 */ /* 0x000fe400078ec0ff */
[----:B------:R-:W-:-:S03]  /*cd50*/  LOP3.LUT R16, R16, 0xffffffbf, RZ, 0xc0, !PT ;  /* 0xffffffbf10107812 */ /* 0x000fc600078ec0ff */
[----:B------:R-:W-:-:S05]  /*cd60*/  IMAD R10, R7, 0x10, R10 ;  /* 0x00000010070a7824 */ /* 0x000fca00078e020a */
[----:B------:R-:W-:Y:S01]  /*cd70*/  LOP3.LUT R3, R10, 0x70, R19, 0x78, !PT ;  /* 0x000000700a037812 */ /* 0x000fe200078e7813 */
[----:B------:R-:W-:-:S03]  /*cd80*/  IMAD.U32 R10, RZ, RZ, UR4 ;  /* 0x00000004ff0a7e24 */ /* 0x000fc6000f8e00ff */
[----:B------:R-:W-:Y:S02]  /*cd90*/  LOP3.LUT R3, R3, 0xc00, R2, 0xf8, !PT ;  /* 0x00000c0003037812 */ /* 0x000fe400078ef802 */
[----:B------:R-:W-:Y:S02]  /*cda0*/  LOP3.LUT R2, R8, 0x80, RZ, 0xc0, !PT ;  /* 0x0000008008027812 */ /* 0x000fe400078ec0ff */
[----:B------:R-:W-:Y:S01]  /*cdb0*/  ISETP.NE.AND P0, PT, R10, 0x3, PT ;  /* 0x000000030a00780c */ /* 0x000fe20003f05270 */
[----:B------:R0:W-:Y:S01]  /*cdc0*/  STL [R1+0x4], R3 ;  /* 0x0000040301007387 */ /* 0x0001e20000100800 */
[----:B------:R-:W-:-:S04]  /*cdd0*/  LOP3.LUT R2, R2, 0x10, R31, 0xf8, !PT ;  /* 0x0000001002027812 */ /* 0x000fc800078ef81f */
[----:B------:R-:W-:Y:S02]  /*cde0*/  LOP3.LUT R2, R2, 0x10, R9, 0x78, !PT ;  /* 0x0000001002027812 */ /* 0x000fe400078e7809 */
[----:B0-----:R-:W-:-:S05]  /*cdf0*/  LOP3.LUT R3, R36, 0x60, R8, 0xf8, !PT ;  /* 0x0000006024037812 */ /* 0x001fca00078ef808 */
[----:B------:R-:W-:Y:S02]  /*ce00*/  @P0 LOP3.LUT R16, R16, 0x40, RZ, 0xfc, !PT ;  /* 0x0000004010100812 */ /* 0x000fe400078efcff */
[----:B------:R-:W-:-:S04]  /*ce10*/  LOP3.LUT R3, R3, 0x100, R8, 0xf8, !PT ;  /* 0x0000010003037812 */ /* 0x000fc800078ef808 */
[----:B------:R-:W-:-:S05]  /*ce20*/  LOP3.LUT R2, R3, R2, RZ, 0xfc, !PT ;  /* 0x0000000203027212 */ /* 0x000fca00078efcff */
[----:B------:R0:W-:Y:S01]  /*ce30*/  STL [R1], R2 ;  /* 0x0000000201007387 */ /* 0x0001e20000100800 */
[----:B------:R-:W-:Y:S05]  /*ce40*/  @!P0 BRA `(.L_x_47) ;  /* 0x0000000000048947 */ /* 0x000fea0003800000 */
[----:B------:R-:W-:Y:S01]  /*ce50*/  BPT.TRAP 0x1 ;  /* 0x000000040000795c */ /* 0x000fe20000300000 */
.L_x_47:
[----:B0-----:R-:W-:Y:S02]  /*ce60*/  MOV R2, 0x1 ;  /* 0x0000000100027802 */ /* 0x001fe40000000f00 */
[----:B------:R-:W-:Y:S02]  /*ce70*/  SHF.R.S32.HI R21, RZ, 0x1f, R6 ;  /* 0x0000001fff157819 */ /* 0x000fe40000011406 */
[----:B------:R-:W-:-:S04]  /*ce80*/  SHF.L.U32 R3, R2, 0x1f, RZ ;  /* 0x0000001f02037819 */ /* 0x000fc800000006ff */
[----:B------:R-:W0:Y:S02]  /*ce90*/  SYNCS.PHASECHK.TRANS64.TRYWAIT P0, [UR42+0x29880], R3 ;  /* 0x02988003ff0075a7 */ /* 0x000e24000800016a */
[----:B0-----:R-:W-:Y:S05]  /*cea0*/  @!P0 BRA `(.L_x_48) ;  /* 0x0000003800a08947 */ /* 0x001fea0003800000 */
.L_x_101:
[----:B------:R-:W-:Y:S01]  /*ceb0*/  ULDC.64 UR4, c[0x0][0x328] ;  /* 0x0000ca0000047ab9 */ /* 0x000fe20000000a00 */
[----:B------:R-:W-:Y:S01]  /*cec0*/  IMAD.SHL.U32 R13, R31, 0x10, RZ ;  /* 0x000000101f0d7824 */ /* 0x000fe200078e00ff */
[----:B------:R-:W-:Y:S01]  /*ced0*/  LOP3.LUT R8, R8, 0x380, RZ, 0xc0, !PT ;  /* 0x0000038008087812 */ /* 0x000fe200078ec0ff */
[----:B------:R-:W-:Y:S01]  /*cee0*/  IMAD R10, R21, UR4, RZ ;  /* 0x00000004150a7c24 */ /* 0x000fe2000f8e02ff */
[----:B-----5:R-:W-:Y:S01]  /*cef0*/  SHF.R.S32.HI R22, RZ, 0x1f, R5 ;  /* 0x0000001fff167819 */ /* 0x020fe20000011405 */
[----:B0-----:R-:W-:Y:S01]  /*cf00*/  IMAD.WIDE.U32 R2, R6, UR4, RZ ;  /* 0x0000000406027c25 */ /* 0x001fe2000f8e00ff */
[----:B------:R-:W-:Y:S01]  /*cf10*/  LOP3.LUT R8, R8, 0x30, R13, 0xf8, !PT ;  /* 0x0000003008087812 */ /* 0x000fe200078ef80d */
[----:B------:R-:W-:Y:S01]  /*cf20*/  ULDC.64 UR6, c[0x0][0x338] ;  /* 0x0000ce0000067ab9 */ /* 0x000fe20000000a00 */
[----:B------:R-:W-:Y:S01]  /*cf30*/  SHF.R.S32.HI R23, RZ, 0x1f, R4 ;  /* 0x0000001fff177819 */ /* 0x000fe20000011404 */
[----:B------:R-:W-:Y:S01]  /*cf40*/  IMAD R10, R6, UR5, R10 ;  /* 0x00000005060a7c24 */ /* 0x000fe2000f8e020a */
[----:B------:R-:W-:Y:S01]  /*cf50*/  LOP3.LUT R8, R8, 0x70, R9, 0x78, !PT ;  /* 0x0000007008087812 */ /* 0x000fe200078e7809 */
[----:B------:R-:W-:Y:S01]  /*cf60*/  IMAD R9, R22, UR6, RZ ;  /* 0x0000000616097c24 */ /* 0x000fe2000f8e02ff */
[----:B------:R-:W-:Y:S01]  /*cf70*/  SHF.R.S32.HI R24, RZ, 0x1f, R0 ;  /* 0x0000001fff187819 */ /* 0x000fe20000011400 */
[----:B------:R-:W-:Y:S01]  /*cf80*/  IMAD.IADD R3, R3, 0x1, R10 ;  /* 0x0000000103037824 */ /* 0x000fe200078e020a */
[----:B------:R-:W-:Y:S01]  /*cf90*/  ISETP.NE.AND P1, PT, R12, RZ, PT ;  /* 0x000000ff0c00720c */ /* 0x000fe20003f25270 */
[C---:B------:R-:W-:Y:S01]  /*cfa0*/  IMAD R9, R5.reuse, UR7, R9 ;  /* 0x0000000705097c24 */ /* 0x040fe2000f8e0209 */
[----:B------:R-:W-:Y:S01]  /*cfb0*/  SHF.R.U32.HI R31, RZ, 0x2, R31 ;  /* 0x00000002ff1f7819 */ /* 0x000fe2000001161f */
[----:B------:R-:W-:Y:S01]  /*cfc0*/  IMAD.WIDE.U32 R2, R5, UR6, R2 ;  /* 0x0000000605027c25 */ /* 0x000fe2000f8e0002 */
[----:B------:R-:W-:-:S03]  /*cfd0*/  SEL R33, R33, 0xffffffc0, !P1 ;  /* 0xffffffc021217807 */ /* 0x000fc60004800000 */
[----:B------:R-:W-:Y:S02]  /*cfe0*/  IMAD R10, R23, UR4, RZ ;  /* 0x00000004170a7c24 */ /* 0x000fe4000f8e02ff */
[----:B------:R-:W-:Y:S01]  /*cff0*/  IMAD R7, R7, 0x400, R8 ;  /* 0x0000040007077824 */ /* 0x000fe200078e0208 */
[----:B------:R-:W-:Y:S01]  /*d000*/  MOV R8, R2 ;  /* 0x0000000200087202 */ /* 0x000fe20000000f00 */
[----:B------:R-:W-:Y:S02]  /*d010*/  IMAD.IADD R9, R3, 0x1, R9 ;  /* 0x0000000103097824 */ /* 0x000fe400078e0209 */
[C---:B------:R-:W-:Y:S02]  /*d020*/  IMAD R10, R4.reuse, UR5, R10 ;  /* 0x00000005040a7c24 */ /* 0x040fe4000f8e020a */
[----:B------:R-:W-:Y:S01]  /*d030*/  IMAD.WIDE.U32 R2, R4, UR4, RZ ;  /* 0x0000000404027c25 */ /* 0x000fe2000f8e00ff */
[----:B------:R-:W-:-:S03]  /*d040*/  ULDC.64 UR4, c[0x0][0x330] ;  /* 0x0000cc0000047ab9 */ /* 0x000fc60000000a00 */
[----:B------:R-:W-:Y:S02]  /*d050*/  IMAD.IADD R3, R3, 0x1, R10 ;  /* 0x0000000103037824 */ /* 0x000fe400078e020a */
[----:B------:R-:W-:Y:S02]  /*d060*/  IMAD R10, R24, UR6, RZ ;  /* 0x00000006180a7c24 */ /* 0x000fe4000f8e02ff */
[----:B------:R-:W-:Y:S01]  /*d070*/  IMAD.WIDE.U32 R2, R0, UR6, R2 ;  /* 0x0000000600027c25 */ /* 0x000fe2000f8e0002 */
[----:B------:R-:W-:-:S03]  /*d080*/  R2UR UR6, R32 ;  /* 0x00000000200672ca */ /* 0x000fc600000e0000 */
[----:B------:R-:W-:-:S04]  /*d090*/  IMAD R10, R0, UR7, R10 ;  /* 0x00000007000a7c24 */ /* 0x000fc8000f8e020a */
[----:B------:R-:W-:Y:S02]  /*d0a0*/  IMAD.IADD R3, R3, 0x1, R10 ;  /* 0x0000000103037824 */ /* 0x000fe400078e020a */
[----:B------:R-:W-:-:S04]  /*d0b0*/  IMAD.U32 R10, RZ, RZ, UR4 ;  /* 0x00000004ff0a7e24 */ /* 0x000fc8000f8e00ff */
[----:B------:R-:W-:Y:S01]  /*d0c0*/  UIMAD UR4, UR6, UR4, URZ ;  /* 0x00000004060472a4 */ /* 0x000fe2000f8e023f */
[----:B------:R-:W-:Y:S02]  /*d0d0*/  IMAD.WIDE.U32 R8, R10, UR40, R8 ;  /* 0x000000280a087c25 */ /* 0x000fe4000f8e0008 */
[----:B------:R-:W-:Y:S01]  /*d0e0*/  ULDC.64 UR6, c[0x0][0x318] ;  /* 0x0000c60000067ab9 */ /* 0x000fe20000000a00 */
[----:B------:R-:W-:Y:S01]  /*d0f0*/  UIMAD UR4, UR40, UR5, UR4 ;  /* 0x00000005280472a4 */ /* 0x000fe2000f8e0204 */
[----:B------:R-:W-:Y:S01]  /*d100*/  IMAD.U32 R19, RZ, RZ, UR7 ;  /* 0x00000007ff137e24 */ /* 0x000fe2000f8e00ff */
[----:B------:R-:W-:Y:S01]  /*d110*/  IADD3 R18, P0, R8, UR6, RZ ;  /* 0x0000000608127c10 */ /* 0x000fe2000ff1e0ff */
[----:B------:R-:W-:-:S03]  /*d120*/  IMAD.WIDE.U32 R2, R10, UR40, R2 ;  /* 0x000000280a027c25 */ /* 0x000fc6000f8e0002 */
[----:B------:R-:W-:Y:S02]  /*d130*/  IADD3.X R10, R19, UR4, R9, P0, !PT ;  /* 0x00000004130a7c10 */ /* 0x000fe400087fe409 */
[----:B------:R-:W-:Y:S02]  /*d140*/  MOV R9, 0xffffff60 ;  /* 0xffffff6000097802 */ /* 0x000fe40000000f00 */
[----:B------:R-:W-:-:S03]  /*d150*/  IADD3 R20, P0, R2, UR6, RZ ;  /* 0x0000000602147c10 */ /* 0x000fc6000ff1e0ff */
[----:B------:R-:W-:Y:S01]  /*d160*/  IMAD R9, R11, R9, UR36 ;  /* 0x000000240b097e24 */ /* 0x000fe2000f8e0209 */
[----:B------:R-:W-:Y:S01]  /*d170*/  IADD3.X R19, R19, UR4, R3, P0, !PT ;  /* 0x0000000413137c10 */ /* 0x000fe200087fe403 */
[----:B------:R-:W-:Y:S02]  /*d180*/  UMOV UR4, 0xffffffff ;  /* 0xffffffff00047882 */ /* 0x000fe40000000000 */
[----:B------:R-:W-:-:S05]  /*d190*/  IMAD.IADD R9, R9, 0x1, -R28 ;  /* 0x0000000109097824 */ /* 0x000fca00078e0a1c */
[----:B------:R-:W-:Y:S01]  /*d1a0*/  ISETP.GE.AND P4, PT, R9, 0x1, PT ;  /* 0x000000010900780c */ /* 0x000fe20003f86270 */
[----:B------:R-:W-:-:S12]  /*d1b0*/  BRA.DIV UR4, `(.L_x_49) ;  /* 0x0000003604fc7947 */ /* 0x000fd8000b800000 */
[----:B------:R-:W0:Y:S01]  /*d1c0*/  SHFL.IDX PT, R2, R18, RZ, 0x1c1f ;  /* 0x001c1fff12027589 */ /* 0x000e2200000e0000 */
[C---:B------:R-:W-:Y:S01]  /*d1d0*/  LOP3.LUT P5, RZ, R16.reuse, 0x2, RZ, 0xc0, !PT ;  /* 0x0000000210ff7812 */ /* 0x040fe200078ac0ff */
[----:B------:R-:W-:Y:S01]  /*d1e0*/  VIADD R8, R7, UR42 ;  /* 0x0000002a07087c36 */ /* 0x000fe20008000000 */
[----:B------:R-:W-:Y:S01]  /*d1f0*/  LOP3.LUT P6, RZ, R16, 0x1, RZ, 0xc0, !PT ;  /* 0x0000000110ff7812 */ /* 0x000fe200078cc0ff */
[----:B------:R-:W1:Y:S01]  /*d200*/  SHFL.IDX PT, R3, R10, RZ, 0x1c1f ;  /* 0x001c1fff0a037589 */ /* 0x000e6200000e0000 */
[----:B------:R-:W-:Y:S01]  /*d210*/  ISETP.GE.AND P3, PT, R9, 0x21, PT ;  /* 0x000000210900780c */ /* 0x000fe20003f66270 */
[----:B------:R-:W-:Y:S01]  /*d220*/  IMAD.IADD R7, R33, 0x1, R8 ;  /* 0x0000000121077824 */ /* 0x000fe200078e0208 */
[C---:B------:R-:W-:Y:S01]  /*d230*/  ISETP.GE.AND P2, PT, R9.reuse, 0x41, PT ;  /* 0x000000410900780c */ /* 0x040fe20003f46270 */
[----:B------:R-:W-:Y:S01]  /*d240*/  SHFL.IDX PT, R19, R19, RZ, 0x1c1f ;  /* 0x001c1fff13137589 */ /* 0x000fe200000e0000 */
[----:B------:R-:W-:Y:S01]  /*d250*/  VIADD R34, R8, 0xa400 ;  /* 0x0000a40008227836 */ /* 0x000fe20000000000 */
[----:B------:R-:W-:-:S02]  /*d260*/  ISETP.GE.AND P1, PT, R9, 0x61, PT ;  /* 0x000000610900780c */ /* 0x000fc40003f26270 */
[----:B0-----:R-:W-:-:S05]  /*d270*/  IADD3 R2, P0, R35, R2, RZ ;  /* 0x0000000223027210 */ /* 0x001fca0007f1e0ff */
[----:B-1----:R-:W-:Y:S01]  /*d280*/  IMAD.X R3, RZ, RZ, R3, P0 ;  /* 0x000000ffff037224 */ /* 0x002fe200000e0603 */
[----:B------:R-:W-:-:S13]  /*d290*/  ISETP.LT.OR P0, PT, R9, 0x1, P5 ;  /* 0x000000010900780c */ /* 0x000fda0002f01670 */
[----:B------:R-:W-:Y:S01]  /*d2a0*/  LDGSTS.E.BYPASS.LTC128B.128 [R8+0xa400], desc[UR54][R2.64], !P0 ;  /* 0x0a40000002087fae */ /* 0x000fe2000c101d76 */
[----:B------:R-:W-:-:S13]  /*d2b0*/  ISETP.LT.OR P0, PT, R9, 0x1, P6 ;  /* 0x000000010900780c */ /* 0x000fda0003701670 */
[----:B------:R0:W-:Y:S04]  /*d2c0*/  LDGSTS.E.BYPASS.LTC128B.128 [R7+0xa400], desc[UR54][R2.64+0x40], !P0 ;  /* 0x0a40004002077fae */ /* 0x0001e8000c101d76 */
[----:B0-----:R-:W0:Y:S04]  /*d2d0*/  SHFL.IDX PT, R2, R18, 0x1, 0x1c1f ;  /* 0x003c1f0012027f89 */ /* 0x001e2800000e0000 */
[----:B------:R-:W1:Y:S01]  /*d2e0*/  SHFL.IDX PT, R3, R10, 0x1, 0x1c1f ;  /* 0x003c1f000a037f89 */ /* 0x000e6200000e0000 */
[----:B0-----:R-:W-:-:S04]  /*d2f0*/  IADD3 R2, P0, R35, R2, RZ ;  /* 0x0000000223027210 */ /* 0x001fc80007f1e0ff */
[----:B-1----:R-:W-:Y:S02]  /*d300*/  IADD3.X R3, RZ, R3, RZ, P0, !PT ;  /* 0x00000003ff037210 */ /* 0x002fe400007fe4ff */
[----:B------:R-:W-:-:S13]  /*d310*/  ISETP.LT.OR P0, PT, R9, 0x21, P5 ;  /* 0x000000210900780c */ /* 0x000fda0002f01670 */
[----:B------:R-:W-:Y:S01]  /*d320*/  LDGSTS.E.BYPASS.LTC128B.128 [R8+0xb400], desc[UR54][R2.64], !P0 ;  /* 0x0b40000002087fae */ /* 0x000fe2000c101d76 */
[----:B------:R-:W-:-:S13]  /*d330*/  ISETP.LT.OR P0, PT, R9, 0x21, P6 ;  /* 0x000000210900780c */ /* 0x000fda0003701670 */
[----:B------:R0:W-:Y:S04]  /*d340*/  LDGSTS.E.BYPASS.LTC128B.128 [R7+0xb400], desc[UR54][R2.64+0x40], !P0 ;  /* 0x0b40004002077fae */ /* 0x0001e8000c101d76 */
[----:B0-----:R-:W0:Y:S04]  /*d350*/  SHFL.IDX PT, R2, R18, 0x2, 0x1c1f ;  /* 0x005c1f0012027f89 */ /* 0x001e2800000e0000 */
[----:B------:R-:W1:Y:S04]  /*d360*/  SHFL.IDX PT, R3, R10, 0x2, 0x1c1f ;  /* 0x005c1f000a037f89 */ /* 0x000e6800000e0000 */
[----:B------:R-:W-:Y:S01]  /*d370*/  SHFL.IDX PT, R10, R10, 0x3, 0x1c1f ;  /* 0x007c1f000a0a7f89 */ /* 0x000fe200000e0000 */
[----:B0-----:R-:W-:-:S05]  /*d380*/  IADD3 R2, P0, R35, R2, RZ ;  /* 0x0000000223027210 */ /* 0x001fca0007f1e0ff */
[----:B-1----:R-:W-:Y:S01]  /*d390*/  IMAD.X R3, RZ, RZ, R3, P0 ;  /* 0x000000ffff037224 */ /* 0x002fe200000e0603 */
[----:B------:R-:W-:-:S13]  /*d3a0*/  ISETP.LT.OR P0, PT, R9, 0x41, P5 ;  /* 0x000000410900780c */ /* 0x000fda0002f01670 */
[----:B------:R-:W-:Y:S01]  /*d3b0*/  LDGSTS.E.BYPASS.LTC128B.128 [R8+0xc400], desc[UR54][R2.64], !P0 ;  /* 0x0c40000002087fae */ /* 0x000fe2000c101d76 */
[----:B------:R-:W-:-:S13]  /*d3c0*/  ISETP.LT.OR P0, PT, R9, 0x41, P6 ;  /* 0x000000410900780c */ /* 0x000fda0003701670 */
[----:B------:R0:W-:Y:S04]  /*d3d0*/  LDGSTS.E.BYPASS.LTC128B.128 [R7+0xc400], desc[UR54][R2.64+0x40], !P0 ;  /* 0x0c40004002077fae */ /* 0x0001e8000c101d76 */
[----:B0-----:R-:W0:Y:S02]  /*d3e0*/  SHFL.IDX PT, R2, R18, 0x3, 0x1c1f ;  /* 0x007c1f0012027f89 */ /* 0x001e2400000e0000 */
[----:B0-----:R-:W-:-:S05]  /*d3f0*/  IADD3 R2, P0, R35, R2, RZ ;  /* 0x0000000223027210 */ /* 0x001fca0007f1e0ff */
[----:B------:R-:W-:Y:S01]  /*d400*/  IMAD.X R3, RZ, RZ, R10, P0 ;  /* 0x000000ffff037224 */ /* 0x000fe200000e060a */
[C---:B------:R-:W-:Y:S02]  /*d410*/  ISETP.LT.OR P0, PT, R9.reuse, 0x61, P5 ;  /* 0x000000610900780c */ /* 0x040fe40002f01670 */
[----:B------:R-:W-:-:S11]  /*d420*/  ISETP.GE.AND P5, PT, R9, 0x81, PT ;  /* 0x000000810900780c */ /* 0x000fd60003fa6270 */
[----:B------:R-:W-:Y:S01]  /*d430*/  LDGSTS.E.BYPASS.LTC128B.128 [R8+0xd400], desc[UR54][R2.64], !P0 ;  /* 0x0d40000002087fae */ /* 0x000fe2000c101d76 */
[----:B------:R-:W-:-:S13]  /*d440*/  ISETP.LT.OR P0, PT, R9, 0x61, P6 ;  /* 0x000000610900780c */ /* 0x000fda0003701670 */
[----:B------:R0:W-:Y:S04]  /*d450*/  LDGSTS.E.BYPASS.LTC128B.128 [R7+0xd400], desc[UR54][R2.64+0x40], !P0 ;  /* 0x0d40004002077fae */ /* 0x0001e8000c101d76 */
[----:B0-----:R0:W1:Y:S02]  /*d460*/  SHFL.IDX PT, R2, R20, RZ, 0x1c1f ;  /* 0x001c1fff14027589 */ /* 0x00106400000e0000 */
.L_x_113:
[----:B-1----:R-:W-:Y:S02]  /*d470*/  IADD3 R2, P0, R35, R2, RZ ;  /* 0x0000000223027210 */ /* 0x002fe40007f1e0ff */
[----:B------:R-:W-:-:S03]  /*d480*/  LOP3.LUT P6, RZ, R16, 0x1, RZ, 0xc0, !PT ;  /* 0x0000000110ff7812 */ /* 0x000fc600078cc0ff */
[----:B------:R-:W-:Y:S01]  /*d490*/  IMAD.X R3, RZ, RZ, R19, P0 ;  /* 0x000000ffff037224 */ /* 0x000fe200000e0613 */
[----:B------:R-:W-:-:S04]  /*d4a0*/  LOP3.LUT P0, RZ, R16, 0x2, RZ, 0xc0, !PT ;  /* 0x0000000210ff7812 */ /* 0x000fc8000780c0ff */
[----:B------:R-:W-:-:S13]  /*d4b0*/  ISETP.LT.OR P0, PT, R9, 0x81, P0 ;  /* 0x000000810900780c */ /* 0x000fda0000701670 */
[----:B------:R-:W-:Y:S01]  /*d4c0*/  @!PT LDS RZ, [RZ] ;  /* 0x00000000fffff984 */ /* 0x000fe20000000800 */
[----:B------:R-:W-:Y:S01]  /*d4d0*/  @!PT LDS RZ, [RZ] ;  /* 0x00000000fffff984 */ /* 0x000fe20000000800 */
[----:B------:R-:W-:Y:S01]  /*d4e0*/  @!PT LDS RZ, [RZ] ;  /* 0x00000000fffff984 */ /* 0x000fe20000000800 */
[----:B------:R1:W-:Y:S01]  /*d4f0*/  LDGSTS.E.BYPASS.LTC128B.128 [R8+0xe400], desc[UR54][R2.64], !P0 ;  /* 0x0e40000002087fae */ /* 0x0003e2000c101d76 */
[----:B------:R-:W-:-:S13]  /*d500*/  ISETP.LT.OR P0, PT, R9, 0x81, P6 ;  /* 0x000000810900780c */ /* 0x000fda0003701670 */
[----:B------:R1:W-:Y:S01]  /*d510*/  LDGSTS.E.BYPASS.LTC128B.128 [R7+0xe400], desc[UR54][R2.64+0x40], !P0 ;  /* 0x0e40004002077fae */ /* 0x0003e2000c101d76 */
[----:B------:R-:W-:Y:S01]  /*d520*/  NOP ;  /* 0x0000000000007918 */ /* 0x000fe20000000000 */
[----:B------:R-:W-:Y:S02]  /*d530*/  SYNCS.ARRIVE.TRANS64.RED.A0T1 RZ, [UR42+0x29870], RZ ;  /* 0x029870ffffff79a7 */ /* 0x000fe4000820042a */
[----:B------:R-:W-:Y:S01]  /*d540*/  ARRIVES.LDGSTSBAR.64.TRANSCNT [UR42+0x29870] ;  /* 0x02987000ff0079b0 */ /* 0x000fe20008000aaa */
[----:B------:R-:W-:Y:S01]  /*d550*/  NOP ;  /* 0x0000000000007918 */ /* 0x000fe20000000000 */
[----:B------:R-:W-:-:S06]  /*d560*/  ULOP3.LUT UR4, UR39, 0x2, URZ, 0xfc, !UPT ;  /* 0x0000000227047892 */ /* 0x000fcc000f8efc3f */
[----:B------:R-:W-:-:S04]  /*d570*/  MOV R10, UR4 ;  /* 0x00000004000a7c02 */ /* 0x000fc80008000f00 */
[----:B------:R-:W-:-:S13]  /*d580*/  ISETP.NE.AND P6, PT, R10, 0x3, PT ;  /* 0x000000030a00780c */ /* 0x000fda0003fc5270 */
[----:B-1----:R-:W-:Y:S05]  /*d590*/  @!P6 BRA `(.L_x_50) ;  /* 0x000000000004e947 */ /* 0x002fea0003800000 */
[----:B------:R-:W-:Y:S01]  /*d5a0*/  BPT.TRAP 0x1 ;  /* 0x000000040000795c */ /* 0x000fe20000300000 */
.L_x_50:
[----:B------:R-:W-:Y:S01]  /*d5b0*/  SYNCS.ARRIVE.TRANS64.A1T0 RZ, [UR42+0x29870], RZ ;  /* 0x029870ffffff79a7 */ /* 0x000fe2000810002a */
[----:B------:R-:W-:Y:S05]  /*d5c0*/  @!P6 BRA `(.L_x_51) ;  /* 0x000000000004e947 */ /* 0x000fea0003800000 */
[----:B------:R-:W-:Y:S01]  /*d5d0*/  BPT.TRAP 0x1 ;  /* 0x000000040000795c */ /* 0x000fe20000300000 */
.L_x_51:
[----:B------:R-:W-:-:S05]  /*d5e0*/  IMAD.MOV.U32 R2, RZ, RZ, 0x1 ;  /* 0x00000001ff027424 */ /* 0x000fca00078e00ff */
[----:B------:R-:W-:-:S04]  /*d5f0*/  SHF.L.U32 R2, R2, 0x1f, RZ ;  /* 0x0000001f02027819 */ /* 0x000fc800000006ff */
[----:B------:R-:W1:Y:S02]  /*d600*/  SYNCS.PHASECHK.TRANS64.TRYWAIT P0, [UR42+0x29840], R2 ;  /* 0x02984002ff0075a7 */ /* 0x000e64000800016a */
[----:B-1----:R-:W-:Y:S05]  /*d610*/  @!P0 BRA `(.L_x_52) ;  /* 0x0000003800ac8947 */ /* 0x002fea0003800000 */
.L_x_114:
[----:B------:R-:W-:Y:S01]  /*d620*/  ULDC.64 UR8, c[0x0][0x300] ;  /* 0x0000c00000087ab9 */ /* 0x000fe20000000a00 */
[----:B------:R-:W-:Y:S01]  /*d630*/  ULDC.64 UR10, c[0x0][0x310] ;  /* 0x0000c400000a7ab9 */ /* 0x000fe20000000a00 */
[----:B------:R-:W-:Y:S01]  /*d640*/  IMAD R21, R21, UR8, RZ ;  /* 0x0000000815157c24 */ /* 0x000fe2000f8e02ff */
[----:B------:R-:W-:Y:S01]  /*d650*/  R2UR UR6, R32 ;  /* 0x00000000200672ca */ /* 0x000fe200000e0000 */
[C---:B-1----:R-:W-:Y:S01]  /*d660*/  IMAD.WIDE.U32 R2, R6.reuse, UR8, RZ ;  /* 0x0000000806027c25 */ /* 0x042fe2000f8e00ff */
[----:B------:R-:W-:Y:S01]  /*d670*/  ULDC.64 UR4, c[0x0][0x308] ;  /* 0x0000c20000047ab9 */ /* 0x000fe20000000a00 */
[----:B------:R-:W1:Y:S02]  /*d680*/  S2R R10, SR_TID.X ;  /* 0x00000000000a7919 */ /* 0x000e640000002100 */
[----:B------:R-:W-:Y:S02]  /*d690*/  IMAD R21, R6, UR9, R21 ;  /* 0x0000000906157c24 */ /* 0x000fe4000f8e0215 */
[----:B------:R-:W-:Y:S01]  /*d6a0*/  IMAD R22, R22, UR10, RZ ;  /* 0x0000000a16167c24 */ /* 0x000fe2000f8e02ff */
[----:B------:R-:W2:Y:S01]  /*d6b0*/  S2R R11, SR_TID.X ;  /* 0x00000000000b7919 */ /* 0x000ea20000002100 */
[----:B------:R-:W-:-:S02]  /*d6c0*/  IMAD.IADD R3, R3, 0x1, R21 ;  /* 0x0000000103037824 */ /* 0x000fc400078e0215 */
[C---:B------:R-:W-:Y:S02]  /*d6d0*/  IMAD R7, R5.reuse, UR11, R22 ;  /* 0x0000000b05077c24 */ /* 0x040fe4000f8e0216 */
[----:B------:R-:W-:-:S04]  /*d6e0*/  IMAD.WIDE.U32 R2, R5, UR10, R2 ;  /* 0x0000000a05027c25 */ /* 0x000fc8000f8e0002 */
[----:B------:R-:W-:Y:S02]  /*d6f0*/  IMAD.IADD R3, R3, 0x1, R7 ;  /* 0x0000000103037824 */ /* 0x000fe400078e0207 */
[----:B------:R-:W-:Y:S01]  /*d700*/  IMAD.U32 R8, RZ, RZ, UR4 ;  /* 0x00000004ff087e24 */ /* 0x000fe2000f8e00ff */
[----:B------:R-:W-:Y:S01]  /*d710*/  UIMAD UR4, UR6, UR4, URZ ;  /* 0x00000004060472a4 */ /* 0x000fe2000f8e023f */
[----:B------:R-:W-:Y:S02]  /*d720*/  IMAD R23, R23, UR8, RZ ;  /* 0x0000000817177c24 */ /* 0x000fe4000f8e02ff */
[----:B------:R-:W-:Y:S01]  /*d730*/  IMAD.WIDE.U32 R2, R8, UR40, R2 ;  /* 0x0000002808027c25 */ /* 0x000fe2000f8e0002 */
[----:B------:R-:W-:Y:S01]  /*d740*/  ULDC.64 UR6, c[0x0][0x2e8] ;  /* 0x0000ba0000067ab9 */ /* 0x000fe20000000a00 */
[----:B------:R-:W-:Y:S01]  /*d750*/  UIMAD UR4, UR40, UR5, UR4 ;  /* 0x00000005280472a4 */ /* 0x000fe2000f8e0204 */
[----:B------:R-:W-:Y:S01]  /*d760*/  MOV R7, UR7 ;  /* 0x0000000700077c02 */ /* 0x000fe20008000f00 */
[----:B------:R-:W-:Y:S01]  /*d770*/  IMAD R23, R4, UR9, R23 ;  /* 0x0000000904177c24 */ /* 0x000fe2000f8e0217 */
[----:B------:R-:W-:Y:S01]  /*d780*/  IADD3 R5, P0, R2, UR6, RZ ;  /* 0x0000000602057c10 */ /* 0x000fe2000ff1e0ff */
[----:B------:R-:W-:-:S02]  /*d790*/  IMAD R9, R24, UR10, RZ ;  /* 0x0000000a18097c24 */ /* 0x000fc4000f8e02ff */
[----:B------:R-:W-:Y:S01]  /*d7a0*/  IMAD.SHL.U32 R31, R31, 0x40, RZ ;  /* 0x000000401f1f7824 */ /* 0x000fe200078e00ff */
[----:B------:R-:W-:Y:S01]  /*d7b0*/  IADD3.X R6, R7, UR4, R3, P0, !PT ;  /* 0x0000000407067c10 */ /* 0x000fe200087fe403 */
[----:B------:R-:W-:Y:S01]  /*d7c0*/  IMAD.WIDE.U32 R2, R4, UR8, RZ ;  /* 0x0000000804027c25 */ /* 0x000fe2000f8e00ff */
[----:B-1----:R-:W-:-:S03]  /*d7d0*/  SHF.R.U32.HI R10, RZ, 0x3, R10 ;  /* 0x00000003ff0a7819 */ /* 0x002fc6000001160a */
[----:B------:R-:W-:Y:S01]  /*d7e0*/  IMAD.IADD R3, R3, 0x1, R23 ;  /* 0x0000000103037824 */ /* 0x000fe200078e0217 */
[----:B------:R-:W-:Y:S01]  /*d7f0*/  LOP3.LUT R31, R31, 0x40, RZ, 0xc0, !PT ;  /* 0x000000401f1f7812 */ /* 0x000fe200078ec0ff */
[C---:B------:R-:W-:Y:S02]  /*d800*/  IMAD R9, R0.reuse, UR11, R9 ;  /* 0x0000000b00097c24 */ /* 0x040fe4000f8e0209 */
[----:B------:R-:W-:-:S04]  /*d810*/  IMAD.WIDE.U32 R2, R0, UR10, R2 ;  /* 0x0000000a00027c25 */ /* 0x000fc8000f8e0002 */
[----:B------:R-:W-:Y:S02]  /*d820*/  IMAD.IADD R3, R3, 0x1, R9 ;  /* 0x0000000103037824 */ /* 0x000fe400078e0209 */
[----:B--2---:R-:W-:Y:S02]  /*d830*/  IMAD.SHL.U32 R11, R11, 0x10, RZ ;  /* 0x000000100b0b7824 */ /* 0x004fe400078e00ff */
[----:B------:R-:W-:-:S03]  /*d840*/  IMAD.WIDE.U32 R2, R8, UR40, R2 ;  /* 0x0000002808027c25 */ /* 0x000fc6000f8e0002 */
[----:B------:R-:W-:Y:S01]  /*d850*/  IADD3 R0, P0, R2, UR6, RZ ;  /* 0x0000000602007c10 */ /* 0x000fe2000ff1e0ff */
[----:B------:R-:W-:-:S03]  /*d860*/  IMAD.SHL.U32 R2, R10, 0x80, RZ ;  /* 0x000000800a027824 */ /* 0x000fc600078e00ff */
[----:B------:R-:W-:Y:S01]  /*d870*/  IADD3.X R7, R7, UR4, R3, P0, !PT ;  /* 0x0000000407077c10 */ /* 0x000fe200087fe403 */
[----:B------:R-:W-:Y:S01]  /*d880*/  UMOV UR4, 0xffffffff ;  /* 0xffffffff00047882 */ /* 0x000fe20000000000 */
[----:B------:R-:W-:Y:S02]  /*d890*/  LOP3.LUT R2, R2, 0x180, RZ, 0xc0, !PT ;  /* 0x0000018002027812 */ /* 0x000fe400078ec0ff */
[----:B------:R-:W-:Y:S02]  /*d8a0*/  SHF.L.U32 R3, R10, 0x4, RZ ;  /* 0x000000040a037819 */ /* 0x000fe400000006ff */
[----:B------:R-:W-:-:S04]  /*d8b0*/  LOP3.LUT R2, R2, 0x30, R11, 0xf8, !PT ;  /* 0x0000003002027812 */ /* 0x000fc800078ef80b */
[----:B------:R-:W-:-:S04]  /*d8c0*/  LOP3.LUT R2, R2, 0x30, R3, 0x78, !PT ;  /* 0x0000003002027812 */ /* 0x000fc800078e7803 */
[----:B------:R-:W-:Y:S01]  /*d8d0*/  IADD3 R36, R2, R36, R31 ;  /* 0x0000002402247210 */ /* 0x000fe20007ffe01f */
[----:B------:R-:W-:Y:S06]  /*d8e0*/  BRA.DIV UR4, `(.L_x_53) ;  /* 0x0000003a04187947 */ /* 0x000fec000b800000 */
[----:B------:R-:W1:Y:S01]  /*d8f0*/  SHFL.IDX PT, R14, R5, RZ, 0x1c1f ;  /* 0x001c1fff050e7589 */ /* 0x000e6200000e0000 */
[----:B------:R-:W-:Y:S01]  /*d900*/  P2R R4, PR, RZ, 0x20 ;  /* 0x00000020ff047803 */ /* 0x000fe20000000000 */
[----:B------:R-:W-:Y:S01]  /*d910*/  @P4 VIADD R9, R36, UR42 ;  /* 0x0000002a24094c36 */ /* 0x000fe20008000000 */
[C---:B------:R-:W-:Y:S01]  /*d920*/  LOP3.LUT P5, RZ, R16.reuse, 0x8, RZ, 0xc0, !PT ;  /* 0x0000000810ff7812 */ /* 0x040fe200078ac0ff */
[----:B------:R-:W2:Y:S01]  /*d930*/  SHFL.IDX PT, R2, R6, RZ, 0x1c1f ;  /* 0x001c1fff06027589 */ /* 0x000ea200000e0000 */
[----:B------:R-:W-:Y:S01]  /*d940*/  LOP3.LUT P6, RZ, R16, 0x4, RZ, 0xc0, !PT ;  /* 0x0000000410ff7812 */ /* 0x000fe200078cc0ff */
[----:B------:R-:W-:Y:S02]  /*d950*/  @P3 VIADD R21, R36, UR42 ;  /* 0x0000002a24153c36 */ /* 0x000fe40008000000 */
[----:B------:R-:W-:Y:S04]  /*d960*/  SHFL.IDX PT, R8, R6, 0x1, 0x1c1f ;  /* 0x003c1f0006087f89 */ /* 0x000fe800000e0000 */
[----:B------:R-:W-:Y:S01]  /*d970*/  SHFL.IDX PT, R7, R7, RZ, 0x1c1f ;  /* 0x001c1fff07077589 */ /* 0x000fe200000e0000 */
[----:B-1----:R-:W-:-:S05]  /*d980*/  @P4 IADD3 R14, P0, R35, R14, RZ ;  /* 0x0000000e230e4210 */ /* 0x002fca0007f1e0ff */
[----:B--2---:R-:W-:Y:S01]  /*d990*/  @P4 IMAD.X R3, RZ, RZ, R2, P0 ;  /* 0x000000ffff034224 */ /* 0x004fe200000e0602 */
[C---:B------:R-:W-:Y:S01]  /*d9a0*/  LOP3.LUT P0, RZ, R16.reuse, 0x10, RZ, 0xc0, !PT ;  /* 0x0000001010ff7812 */ /* 0x040fe2000780c0ff */
[----:B------:R-:W-:Y:S02]  /*d9b0*/  @P4 IMAD.MOV.U32 R2, RZ, RZ, R14 ;  /* 0x000000ffff024224 */ /* 0x000fe400078e000e */
[----:B------:R-:W1:Y:S10]  /*d9c0*/  SHFL.IDX PT, R14, R5, 0x1, 0x1c1f ;  /* 0x003c1f00050e7f89 */ /* 0x000e7400000e0000 */
[----:B------:R-:W-:Y:S04]  /*d9d0*/  @P4 LDGSTS.E.BYPASS.LTC128B.128 [R9+0x1a400], desc[UR54][R2.64], !P0 ;  /* 0x1a40000002094fae */ /* 0x000fe8000c101d76 */
[----:B------:R-:W-:Y:S04]  /*d9e0*/  @P4 LDGSTS.E.BYPASS.LTC128B.128 [R9+0x1cc00], desc[UR54][R2.64+0x40], !P5 ;  /* 0x1cc0004002094fae */ /* 0x000fe8000e901d76 */
[----:B------:R2:W-:Y:S01]  /*d9f0*/  @P4 LDGSTS.E.BYPASS.LTC128B.128 [R9+0x1f400], desc[UR54][R2.64+0x80], !P6 ;  /* 0x1f40008002094fae */ /* 0x0005e2000f101d76 */
[----:B------:R-:W-:-:S02]  /*da00*/  LOP3.LUT P4, RZ, R16, 0x10, RZ, 0xc0, !PT ;  /* 0x0000001010ff7812 */ /* 0x000fc4000788c0ff */
[----:B-1----:R-:W-:-:S04]  /*da10*/  @P3 IADD3 R14, P0, R35, R14, RZ ;  /* 0x0000000e230e3210 */ /* 0x002fc80007f1e0ff */
[----:B------:R-:W-:Y:S01]  /*da20*/  @P3 IADD3.X R19, RZ, R8, RZ, P0, !PT ;  /* 0x00000008ff133210 */ /* 0x000fe200007fe4ff */
[----:B--2---:R-:W-:Y:S01]  /*da30*/  @P3 IMAD.MOV.U32 R2, RZ, RZ, R14 ;  /* 0x000000ffff023224 */ /* 0x004fe200078e000e */
[----:B------:R-:W-:Y:S03]  /*da40*/  SHFL.IDX PT, R8, R6, 0x2, 0x1c1f ;  /* 0x005c1f0006087f89 */ /* 0x000fe600000e0000 */
[----:B------:R-:W-:Y:S01]  /*da50*/  @P3 IMAD.MOV.U32 R3, RZ, RZ, R19 ;  /* 0x000000ffff033224 */ /* 0x000fe200078e0013 */
[C---:B------:R-:W-:Y:S01]  /*da60*/  @P2 IADD3 R19, R36.reuse, UR42, RZ ;  /* 0x0000002a24132c10 */ /* 0x040fe2000fffe0ff */
[----:B------:R-:W1:Y:S04]  /*da70*/  SHFL.IDX PT, R14, R5, 0x2, 0x1c1f ;  /* 0x005c1f00050e7f89 */ /* 0x000e6800000e0000 */
[----:B------:R-:W-:Y:S04]  /*da80*/  @P3 LDGSTS.E.BYPASS.LTC128B.128 [R21+0x1ac00], desc[UR54][R2.64], !P4 ;  /* 0x1ac0000002153fae */ /* 0x000fe8000e101d76 */
[----:B------:R-:W-:Y:S04]  /*da90*/  @P3 LDGSTS.E.BYPASS.LTC128B.128 [R21+0x1d400], desc[UR54][R2.64+0x40], !P5 ;  /* 0x1d40004002153fae */ /* 0x000fe8000e901d76 */
[----:B------:R2:W-:Y:S01]  /*daa0*/  @P3 LDGSTS.E.BYPASS.LTC128B.128 [R21+0x1fc00], desc[UR54][R2.64+0x80], !P6 ;  /* 0x1fc0008002153fae */ /* 0x0005e2000f101d76 */
[----:B-1----:R-:W-:Y:S01]  /*dab0*/  @P2 IADD3 R14, P0, R35, R14, RZ ;  /* 0x0000000e230e2210 */ /* 0x002fe20007f1e0ff */
[----:B--2---:R-:W-:-:S04]  /*dac0*/  @P1 VIADD R21, R36, UR42 ;  /* 0x0000002a24151c36 */ /* 0x004fc80008000000 */
[----:B------:R-:W-:Y:S02]  /*dad0*/  @P2 IMAD.MOV.U32 R2, RZ, RZ, R14 ;  /* 0x000000ffff022224 */ /* 0x000fe400078e000e */
[----:B------:R-:W1:Y:S01]  /*dae0*/  SHFL.IDX PT, R14, R5, 0x3, 0x1c1f ;  /* 0x007c1f00050e7f89 */ /* 0x000e6200000e0000 */
[----:B------:R-:W-:-:S03]  /*daf0*/  @P2 IMAD.X R9, RZ, RZ, R8, P0 ;  /* 0x000000ffff092224 */ /* 0x000fc600000e0608 */
[----:B------:R-:W2:Y:S01]  /*db00*/  SHFL.IDX PT, R8, R6, 0x3, 0x1c1f ;  /* 0x007c1f0006087f89 */ /* 0x000ea200000e0000 */
[----:B------:R-:W-:-:S05]  /*db10*/  @P2 IMAD.MOV.U32 R3, RZ, RZ, R9 ;  /* 0x000000ffff032224 */ /* 0x000fca00078e0009 */
[----:B------:R-:W-:Y:S04]  /*db20*/  @P2 LDGSTS.E.BYPASS.LTC128B.128 [R19+0x1b400], desc[UR54][R2.64], !P4 ;  /* 0x1b40000002132fae */ /* 0x000fe8000e101d76 */
[----:B------:R-:W-:Y:S04]  /*db30*/  @P2 LDGSTS.E.BYPASS.LTC128B.128 [R19+0x1dc00], desc[UR54][R2.64+0x40], !P5 ;  /* 0x1dc0004002132fae */ /* 0x000fe8000e901d76 */
[----:B------:R3:W-:Y:S01]  /*db40*/  @P2 LDGSTS.E.BYPASS.LTC128B.128 [R19+0x20400], desc[UR54][R2.64+0x80], !P6 ;  /* 0x2040008002132fae */ /* 0x0007e2000f101d76 */
[----:B-1----:R-:W-:-:S05]  /*db50*/  @P1 IADD3 R14, P0, R35, R14, RZ ;  /* 0x0000000e230e1210 */ /* 0x002fca0007f1e0ff */
[----:B--2---:R-:W-:Y:S01]  /*db60*/  @P1 IMAD.X R9, RZ, RZ, R8, P0 ;  /* 0x000000ffff091224 */ /* 0x004fe200000e0608 */
[----:B---3--:R-:W-:Y:S02]  /*db70*/  @P1 MOV R2, R14 ;  /* 0x0000000e00021202 */ /* 0x008fe40000000f00 */
[----:B------:R1:W2:Y:S01]  /*db80*/  SHFL.IDX PT, R14, R0, RZ, 0x1c1f ;  /* 0x001c1fff000e7589 */ /* 0x0002a200000e0000 */
[----:B------:R-:W-:-:S05]  /*db90*/  @P1 IMAD.MOV.U32 R3, RZ, RZ, R9 ;  /* 0x000000ffff031224 */ /* 0x000fca00078e0009 */
[----:B------:R1:W-:Y:S04]  /*dba0*/  @P1 LDGSTS.E.BYPASS.LTC128B.128 [R21+0x1bc00], desc[UR54][R2.64], !P4 ;  /* 0x1bc0000002151fae */ /* 0x0003e8000e101d76 */
[----:B------:R1:W-:Y:S01]  /*dbb0*/  @P1 LDGSTS.E.BYPASS.LTC128B.128 [R21+0x1e400], desc[UR54][R2.64+0x40], !P5 ;  /* 0x1e40004002151fae */ /* 0x0003e2000e901d76 */
[----:B------:R-:W-:-:S03]  /*dbc0*/  ISETP.NE.AND P5, PT, R4, RZ, PT ;  /* 0x000000ff0400720c */ /* 0x000fc60003fa5270 */
[----:B------:R1:W-:Y:S10]  /*dbd0*/  @P1 LDGSTS.E.BYPASS.LTC128B.128 [R21+0x20c00], desc[UR54][R2.64+0x80], !P6 ;  /* 0x20c0008002151fae */ /* 0x0003f4000f101d76 */
.L_x_126:
[----:B------:R-:W-:Y:S04]  /*dbe0*/  BSSY B0, `(.L_x_54) ;  /* 0x000000e000007945 */ /* 0x000fe80003800000 */
[----:B------:R-:W-:Y:S05]  /*dbf0*/  @!P5 BRA `(.L_x_55) ;  /* 0x000000000030d947 */ /* 0x000fea0003800000 */
[----:B------:R-:W-:Y:S01]  /*dc00*/  LOP3.LUT P3, RZ, R16, 0x10, RZ, 0xc0, !PT ;  /* 0x0000001010ff7812 */ /* 0x000fe2000786c0ff */
[----:B------:R-:W-:Y:S01]  /*dc10*/  VIADD R5, R36, UR42 ;  /* 0x0000002a24057c36 */ /* 0x000fe20008000000 */
[C---:B------:R-:W-:Y:S02]  /*dc20*/  LOP3.LUT P2, RZ, R16.reuse, 0x8, RZ, 0xc0, !PT ;  /* 0x0000000810ff7812 */ /* 0x040fe4000784c0ff */
[----:B------:R-:W-:Y:S02]  /*dc30*/  LOP3.LUT P1, RZ, R16, 0x4, RZ, 0xc0, !PT ;  /* 0x0000000410ff7812 */ /* 0x000fe4000782c0ff */
[----:B-12---:R-:W-:-:S05]  /*dc40*/  IADD3 R2, P0, R35, R14, RZ ;  /* 0x0000000e23027210 */ /* 0x006fca0007f1e0ff */
[----:B------:R-:W-:-:S05]  /*dc50*/  IMAD.X R3, RZ, RZ, R7, P0 ;  /* 0x000000ffff037224 */ /* 0x000fca00000e0607 */
[----:B------:R-:W-:Y:S01]  /*dc60*/  @!PT LDS RZ, [RZ] ;  /* 0x00000000fffff984 */ /* 0x000fe20000000800 */
[----:B------:R-:W-:Y:S01]  /*dc70*/  @!PT LDS RZ, [RZ] ;  /* 0x00000000fffff984 */ /* 0x000fe20000000800 */
[----:B------:R-:W-:Y:S01]  /*dc80*/  @!PT LDS RZ, [RZ] ;  /* 0x00000000fffff984 */ /* 0x000fe20000000800 */
[----:B------:R3:W-:Y:S04]  /*dc90*/  LDGSTS.E.BYPASS.LTC128B.128 [R5+0x1c400], desc[UR54][R2.64], !P3 ;  /* 0x1c40000002057fae */ /* 0x0007e8000d901d76 */
[----:B------:R3:W-:Y:S04]  /*dca0*/  LDGSTS.E.BYPASS.LTC128B.128 [R5+0x1ec00], desc[UR54][R2.64+0x40], !P2 ;  /* 0x1ec0004002057fae */ /* 0x0007e8000d101d76 */
[----:B------:R3:W-:Y:S02]  /*dcb0*/  LDGSTS.E.BYPASS.LTC128B.128 [R5+0x21400], desc[UR54][R2.64+0x80], !P1 ;  /* 0x2140008002057fae */ /* 0x0007e4000c901d76 */
.L_x_55:
[----:B------:R-:W-:Y:S05]  /*dcc0*/  BSYNC B0 ;  /* 0x0000000000007941 */ /* 0x000fea0003800000 */
.L_x_54:
[----:B------:R-:W-:Y:S01]  /*dcd0*/  NOP ;  /* 0x0000000000007918 */ /* 0x000fe20000000000 */
[----:B------:R-:W-:Y:S01]  /*dce0*/  SYNCS.ARRIVE.TRANS64.RED.A0T1 RZ, [UR42+0x29830], RZ ;  /* 0x029830ffffff79a7 */ /* 0x000fe2000820042a */
[----:B------:R-:W-:Y:S01]  /*dcf0*/  ARRIVES.LDGSTSBAR.64.TRANSCNT [UR42+0x29830] ;  /* 0x02983000ff0079b0 */ /* 0x000fe20008000aaa */
[----:B------:R-:W-:Y:S01]  /*dd00*/  NOP ;  /* 0x0000000000007918 */ /* 0x000fe20000000000 */
[----:B------:R-:W-:-:S06]  /*dd10*/  ULOP3.LUT UR4, UR39, 0x2, URZ, 0xfc, !UPT ;  /* 0x0000000227047892 */ /* 0x000fcc000f8efc3f */
[----:B-1-3--:R-:W-:-:S05]  /*dd20*/  IMAD.U32 R2, RZ, RZ, UR4 ;  /* 0x00000004ff027e24 */ /* 0x00afca000f8e00ff */
[----:B------:R-:W-:-:S13]  /*dd30*/  ISETP.NE.AND P0, PT, R2, 0x3, PT ;  /* 0x000000030200780c */ /* 0x000fda0003f05270 */
[----:B------:R-:W-:Y:S05]  /*dd40*/  @!P0 BRA `(.L_x_56) ;  /* 0x0000000000048947 */ /* 0x000fea0003800000 */
[----:B------:R-:W-:Y:S01]  /*dd50*/  BPT.TRAP 0x1 ;  /* 0x000000040000795c */ /* 0x000fe20000300000 */
.L_x_56:
[----:B------:R-:W-:Y:S01]  /*dd60*/  SYNCS.ARRIVE.TRANS64.A1T0 RZ, [UR42+0x29830], RZ ;  /* 0x029830ffffff79a7 */ /* 0x000fe2000810002a */
[----:B------:R-:W-:Y:S05]  /*dd70*/  WARPSYNC.ALL ;  /* 0x0000000000007948 */ /* 0x000fea0003800000 */
[----:B------:R-:W1:Y:S01]  /*dd80*/  S2R R19, SR_CTAID.Z ;  /* 0x0000000000137919 */ /* 0x000e620000002700 */
[----:B------:R-:W-:Y:S01]  /*dd90*/  UIADD3 UR5, UR42, 0x14400, URZ ;  /* 0x000144002a057890 */ /* 0x000fe2000fffe03f */
[----:B------:R-:W-:Y:S01]  /*dda0*/  R2UR UR4, R32 ;  /* 0x00000000200472ca */ /* 0x000fe200000e0000 */
[----:B------:R-:W-:Y:S02]  /*ddb0*/  ULDC.64 UR6, c[0x0][0x2d8] ;  /* 0x0000b60000067ab9 */ /* 0x000fe40000000a00 */
[----:B------:R-:W-:-:S02]  /*ddc0*/  ULOP3.LUT UP0, URZ, UR5, 0x1bf, URZ, 0xc0, !UPT ;  /* 0x000001bf053f7892 */ /* 0x000fc4000f80c03f */
[----:B------:R-:W-:Y:S01]  /*ddd0*/  UIMAD.WIDE.U32 UR36, UR40, UR6, URZ ;  /* 0x00000006282472a5 */ /* 0x000fe2000f8e003f */
[----:B------:R-:W-:Y:S03]  /*dde0*/  BAR.SYNC.DEFER_BLOCKING 0x8, 0x180 ;  /* 0x0206000000007b1d */ /* 0x000fe60000010000 */
[----:B------:R-:W-:-:S04]  /*ddf0*/  PLOP3.LUT P0, PT, PT, PT, UP0, 0x80, 0x0 ;  /* 0x000000000000781c */ /* 0x000fc80003f0f008 */
[----:B------:R-:W-:-:S04]  /*de00*/  UIMAD UR4, UR4, UR6, URZ ;  /* 0x00000006040472a4 */ /* 0x000fc8000f8e023f */
[----:B------:R-:W-:-:S04]  /*de10*/  UIMAD UR4, UR40, UR7, UR4 ;  /* 0x00000007280472a4 */ /* 0x000fc8000f8e0204 */
[----:B------:R-:W-:Y:S01]  /*de20*/  UIADD3 UR43, UR37, UR4, URZ ;  /* 0x00000004252b7290 */ /* 0x000fe2000fffe03f */
[----:B-1----:R-:W-:Y:S01]  /*de30*/  SHF.R.S32.HI R18, RZ, 0x1f, R19 ;  /* 0x0000001fff127819 */ /* 0x002fe20000011413 */
[----:B------:R-:W-:Y:S10]  /*de40*/  @!P0 BRA `(.L_x_57) ;  /* 0x0000000000408947 */ /* 0x000ff40003800000 */
[----:B------:R-:W-:Y:S01]  /*de50*/  MOV R2, 0x0 ;  /* 0x0000000000027802 */ /* 0x000fe20000000f00 */
[----:B------:R-:W-:Y:S01]  /*de60*/  ULDC.64 UR6, c[0x4][0xc8] ;  /* 0x0100320000067ab9 */ /* 0x000fe20000000a00 */
[----:B------:R-:W-:Y:S01]  /*de70*/  ULDC.64 UR8, c[0x4][0xd0] ;  /* 0x0100340000087ab9 */ /* 0x000fe20000000a00 */
[----:B------:R-:W-:Y:S01]  /*de80*/  ULDC.64 UR4, c[0x4][0x28] ;  /* 0x01000a0000047ab9 */ /* 0x000fe20000000a00 */
[----:B------:R-:W-:Y:S01]  /*de90*/  MOV R4, UR6 ;  /* 0x0000000600047c02 */ /* 0x000fe20008000f00 */
[----:B------:R-:W-:Y:S01]  /*dea0*/  IMAD.U32 R5, RZ, RZ, UR7 ;  /* 0x00000007ff057e24 */ /* 0x000fe2000f8e00ff */
[----:B------:R-:W1:Y:S01]  /*deb0*/  LDC.64 R2, c[0x4][R2] ;  /* 0x0100000002027b82 */ /* 0x000e620000000a00 */
[----:B------:R-:W-:Y:S01]  /*dec0*/  IMAD.U32 R6, RZ, RZ, UR8 ;  /* 0x00000008ff067e24 */ /* 0x000fe2000f8e00ff */
[----:B------:R-:W-:Y:S01]  /*ded0*/  MOV R11, UR5 ;  /* 0x00000005000b7c02 */ /* 0x000fe20008000f00 */
[----:B------:R-:W-:Y:S02]  /*dee0*/  IMAD.U32 R7, RZ, RZ, UR9 ;  /* 0x00000009ff077e24 */ /* 0x000fe4000f8e00ff */
[----:B------:R-:W-:-:S02]  /*def0*/  IMAD.U32 R10, RZ, RZ, UR4 ;  /* 0x00000004ff0a7e24 */ /* 0x000fc4000f8e00ff */
[----:B------:R-:W-:Y:S02]  /*df00*/  IMAD.MOV.U32 R8, RZ, RZ, 0x70 ;  /* 0x00000070ff087424 */ /* 0x000fe400078e00ff */
[----:B------:R-:W-:Y:S02]  /*df10*/  IMAD.MOV.U32 R12, RZ, RZ, 0x1 ;  /* 0x00000001ff0c7424 */ /* 0x000fe400078e00ff */
[----:B------:R-:W-:-:S07]  /*df20*/  IMAD.MOV.U32 R13, RZ, RZ, RZ ;  /* 0x000000ffff0d7224 */ /* 0x000fce00078e00ff */
[----:B0-----:R-:W-:-:S07]  /*df30*/  LEPC R20, `(.L_x_57) ;  /* 0x000000001014794e */ /* 0x001fce0000000000 */
[----:B-12---:R-:W-:Y:S05]  /*df40*/  CALL.ABS.NOINC R2 ;  /* 0x0000000002007343 */ /* 0x006fea0003c00000 */
.L_x_57:
[----:B------:R-:W1:Y:S01]  /*df50*/  LDC R0, c[0x0][0x448] ;  /* 0x00011200ff007b82 */ /* 0x000e620000000800 */
[----:B------:R-:W-:Y:S01]  /*df60*/  IMAD R7, R29, 0x80, R26 ;  /* 0x000000801d077824 */ /* 0x000fe200078e021a */
[----:B------:R-:W-:Y:S01]  /*df70*/  ULDC.64 UR4, c[0x0][0x2e0] ;  /* 0x0000b80000047ab9 */ /* 0x000fe20000000a00 */
[----:B------:R-:W-:Y:S02]  /*df80*/  IMAD.U32 R4, RZ, RZ, UR36 ;  /* 0x00000024ff047e24 */ /* 0x000fe4000f8e00ff */
[----:B------:R-:W-:Y:S01]  /*df90*/  IMAD R18, R18, UR4, RZ ;  /* 0x0000000412127c24 */ /* 0x000fe2000f8e02ff */
[----:B------:R-:W-:Y:S01]  /*dfa0*/  MOV R9, R7 ;  /* 0x0000000700097202 */ /* 0x000fe20000000f00 */
[----:B------:R-:W-:Y:S02]  /*dfb0*/  IMAD.U32 R5, RZ, RZ, UR37 ;  /* 0x00000025ff057e24 */ /* 0x000fe4000f8e00ff */
[----:B------:R-:W-:Y:S01]  /*dfc0*/  IMAD R5, R19, UR5, R18 ;  /* 0x0000000513057c24 */ /* 0x000fe2000f8e0212 */
[----:B-1----:R-:W-:-:S13]  /*dfd0*/  ISETP.NE.AND P0, PT, R0, 0x1, PT ;  /* 0x000000010000780c */ /* 0x002fda0003f05270 */
[----:B------:R-:W1:Y:S08]  /*dfe0*/  @P0 LDC R2, c[0x0][0x44c] ;  /* 0x00011300ff020b82 */ /* 0x000e700000000800 */
[----:B------:R-:W3:Y:S01]  /*dff0*/  @P0 LDC R3, c[0x0][0x450] ;  /* 0x00011400ff030b82 */ /* 0x000ee20000000800 */
[----:B-1----:R-:W-:-:S05]  /*e000*/  @P0 IMAD.HI.U32 R2, R7, R2, RZ ;  /* 0x0000000207020227 */ /* 0x002fca00078e00ff */
[----:B---3--:R-:W-:Y:S01]  /*e010*/  @P0 SHF.R.U32.HI R9, RZ, R3, R2 ;  /* 0x00000003ff090219 */ /* 0x008fe20000011602 */
[----:B------:R-:W-:Y:S02]  /*e020*/  IMAD.U32 R3, RZ, RZ, UR43 ;  /* 0x0000002bff037e24 */ /* 0x000fe4000f8e00ff */
[----:B------:R-:W-:Y:S01]  /*e030*/  IMAD.MOV.U32 R2, RZ, RZ, R4 ;  /* 0x000000ffff027224 */ /* 0x000fe200078e0004 */
[----:B------:R-:W-:-:S03]  /*e040*/  SHF.R.S32.HI R4, RZ, 0x1f, R9 ;  /* 0x0000001fff047819 */ /* 0x000fc60000011409 */
[----:B------:R-:W-:Y:S01]  /*e050*/  IMAD.WIDE.U32 R2, R19, UR4, R2 ;  /* 0x0000000413027c25 */ /* 0x000fe2000f8e0002 */
[----:B------:R-:W-:-:S03]  /*e060*/  ULDC.64 UR4, c[0x0][0x2d0] ;  /* 0x0000b40000047ab9 */ /* 0x000fc60000000a00 */
[----:B------:R-:W-:Y:S01]  /*e070*/  IMAD R4, R4, UR4, RZ ;  /* 0x0000000404047c24 */ /* 0x000fe2000f8e02ff */
[----:B------:R-:W-:-:S03]  /*e080*/  IADD3 R3, R3, R5, RZ ;  /* 0x0000000503037210 */ /* 0x000fc60007ffe0ff */
[C---:B------:R-:W-:Y:S02]  /*e090*/  IMAD R5, R9.reuse, UR5, R4 ;  /* 0x0000000509057c24 */ /* 0x040fe4000f8e0204 */
[----:B------:R-:W-:Y:S02]  /*e0a0*/  IMAD.MOV R4, RZ, RZ, -R9 ;  /* 0x000000ffff047224 */ /* 0x000fe400078e0a09 */
[----:B------:R-:W-:Y:S01]  /*e0b0*/  IMAD.WIDE.U32 R2, R9, UR4, R2 ;  /* 0x0000000409027c25 */ /* 0x000fe2000f8e0002 */
[----:B------:R-:W-:-:S03]  /*e0c0*/  ULDC.64 UR4, c[0x0][0x2c8] ;  /* 0x0000b20000047ab9 */ /* 0x000fc60000000a00 */
[----:B------:R-:W-:Y:S02]  /*e0d0*/  IMAD R7, R0, R4, R7 ;  /* 0x0000000400077224 */ /* 0x000fe400078e0207 */
[----:B------:R-:W-:-:S03]  /*e0e0*/  IMAD.IADD R3, R3, 0x1, R5 ;  /* 0x0000000103037824 */ /* 0x000fc600078e0205 */
[----:B------:R-:W-:Y:S01]  /*e0f0*/  SHF.R.S32.HI R4, RZ, 0x1f, R7 ;  /* 0x0000001fff047819 */ /* 0x000fe20000011407 */
[----:B------:R-:W-:-:S04]  /*e100*/  IMAD.WIDE.U32 R2, R7, UR4, R2 ;  /* 0x0000000407027c25 */ /* 0x000fc8000f8e0002 */
[----:B------:R-:W-:-:S04]  /*e110*/  IMAD R4, R4, UR4, RZ ;  /* 0x0000000404047c24 */ /* 0x000fc8000f8e02ff */
[----:B------:R-:W-:Y:S01]  /*e120*/  IMAD R5, R7, UR5, R4 ;  /* 0x0000000507057c24 */ /* 0x000fe2000f8e0204 */
[----:B------:R-:W-:Y:S02]  /*e130*/  ULDC.64 UR4, c[0x0][0x280] ;  /* 0x0000a00000047ab9 */ /* 0x000fe40000000a00 */
[----:B------:R-:W-:Y:S01]  /*e140*/  IADD3 R4, P0, R2, UR4, RZ ;  /* 0x0000000402047c10 */ /* 0x000fe2000ff1e0ff */
[----:B------:R-:W-:Y:S02]  /*e150*/  ULDC UR4, c[0x0][0x2b8] ;  /* 0x0000ae0000047ab9 */ /* 0x000fe40000000800 */
[----:B------:R-:W-:Y:S02]  /*e160*/  ISETP.GE.AND P2, PT, R25, UR4, PT ;  /* 0x0000000419007c0c */ /* 0x000fe4000bf46270 */
[----:B------:R-:W-:Y:S01]  /*e170*/  IADD3.X R5, R3, UR5, R5, P0, !PT ;  /* 0x0000000503057c10 */ /* 0x000fe200087fe405 */
[----:B------:R-:W-:Y:S01]  /*e180*/  UMOV UR5, 0xffffffff ;  /* 0xffffffff00057882 */ /* 0x000fe20000000000 */
[----:B------:R-:W-:-:S02]  /*e190*/  ISETP.GE.AND P1, PT, R27, UR4, PT ;  /* 0x000000041b007c0c */ /* 0x000fc4000bf26270 */
[----:B------:R-:W-:Y:S01]  /*e1a0*/  ISETP.GE.AND P3, PT, R35, UR4, PT ;  /* 0x0000000423007c0c */ /* 0x000fe2000bf66270 */
[----:B------:R-:W-:-:S12]  /*e1b0*/  BRA.DIV UR5, `(.L_x_58) ;  /* 0x0000003605b07947 */ /* 0x000fd8000b800000 */
[----:B--2---:R-:W1:Y:S01]  /*e1c0*/  SHFL.IDX PT, R14, R4, RZ, 0x1c1f ;  /* 0x001c1fff040e7589 */ /* 0x004e6200000e0000 */
[----:B------:R-:W-:Y:S01]  /*e1d0*/  ULDC UR4, c[0x0][0x288] ;  /* 0x0000a20000047ab9 */ /* 0x000fe20000000800 */
[----:B------:R-:W-:Y:S02]  /*e1e0*/  IMAD R29, R29, 0x80, R28 ;  /* 0x000000801d1d7824 */ /* 0x000fe400078e021c */
[----:B------:R-:W2:Y:S01]  /*e1f0*/  SHFL.IDX PT, R2, R5, RZ, 0x1c1f ;  /* 0x001c1fff05027589 */ /* 0x000ea200000e0000 */
[----:B------:R-:W-:Y:S02]  /*e200*/  IMAD R0, R0, UR4, RZ ;  /* 0x0000000400007c24 */ /* 0x000fe4000f8e02ff */
[C---:B------:R-:W-:Y:S01]  /*e210*/  VIADD R7, R29.reuse, 0x20 ;  /* 0x000000201d077836 */ /* 0x040fe20000000000 */
[----:B------:R-:W-:Y:S02]  /*e220*/  SHFL.IDX PT, R6, R5, 0x1, 0x1c1f ;  /* 0x003c1f0005067f89 */ /* 0x000fe400000e0000 */
[----:B------:R-:W-:-:S13]  /*e230*/  ISETP.GE.AND P0, PT, R29, R0, PT ;  /* 0x000000001d00720c */ /* 0x000fda0003f06270 */
[----:B------:R-:W-:Y:S02]  /*e240*/  @!P0 IADD3 R9, R36, UR42, RZ ;  /* 0x0000002a24098c10 */ /* 0x000fe4000fffe0ff */
[----:B-1----:R-:W-:-:S05]  /*e250*/  @!P0 IADD3 R14, P4, R35, R14, RZ ;  /* 0x0000000e230e8210 */ /* 0x002fca0007f9e0ff */
[----:B--2---:R-:W-:Y:S02]  /*e260*/  @!P0 IMAD.X R3, RZ, RZ, R2, P4 ;  /* 0x000000ffff038224 */ /* 0x004fe400020e0602 */
[----:B------:R-:W-:Y:S02]  /*e270*/  @!P0 IMAD.MOV.U32 R2, RZ, RZ, R14 ;  /* 0x000000ffff028224 */ /* 0x000fe400078e000e */
[----:B------:R-:W1:Y:S04]  /*e280*/  SHFL.IDX PT, R14, R4, 0x1, 0x1c1f ;  /* 0x003c1f00040e7f89 */ /* 0x000e6800000e0000 */
[----:B------:R-:W-:Y:S04]  /*e290*/  @!P0 LDGSTS.E.BYPASS.LTC128B.128 [R9+0x14400], desc[UR54][R2.64], !P3 ;  /* 0x1440000002098fae */ /* 0x000fe8000d901d76 */
[----:B------:R-:W-:Y:S04]  /*e2a0*/  @!P0 LDGSTS.E.BYPASS.LTC128B.128 [R9+0x16400], desc[UR54][R2.64+0x40], !P2 ;  /* 0x1640004002098fae */ /* 0x000fe8000d101d76 */
[----:B------:R2:W-:Y:S01]  /*e2b0*/  @!P0 LDGSTS.E.BYPASS.LTC128B.128 [R9+0x18400], desc[UR54][R2.64+0x80], !P1 ;  /* 0x1840008002098fae */ /* 0x0005e2000c901d76 */
[----:B------:R-:W-:-:S13]  /*e2c0*/  ISETP.GE.AND P0, PT, R7, R0, PT ;  /* 0x000000000700720c */ /* 0x000fda0003f06270 */
[----:B-1----:R-:W-:Y:S01]  /*e2d0*/  @!P0 IADD3 R14, P4, R35, R14, RZ ;  /* 0x0000000e230e8210 */ /* 0x002fe20007f9e0ff */
[----:B------:R-:W-:-:S03]  /*e2e0*/  @!P0 VIADD R19, R36, UR42 ;  /* 0x0000002a24138c36 */ /* 0x000fc60008000000 */
[----:B--2---:R-:W-:Y:S01]  /*e2f0*/  @!P0 MOV R2, R14 ;  /* 0x0000000e00028202 */ /* 0x004fe20000000f00 */
[----:B------:R-:W-:Y:S01]  /*e300*/  @!P0 IMAD.X R7, RZ, RZ, R6, P4 ;  /* 0x000000ffff078224 */ /* 0x000fe200020e0606 */
[----:B------:R-:W1:Y:S03]  /*e310*/  SHFL.IDX PT, R14, R4, 0x2, 0x1c1f ;  /* 0x005c1f00040e7f89 */ /* 0x000e6600000e0000 */
[----:B------:R-:W-:Y:S01]  /*e320*/  @!P0 IMAD.MOV.U32 R3, RZ, RZ, R7 ;  /* 0x000000ffff038224 */ /* 0x000fe200078e0007 */
[----:B------:R-:W2:Y:S01]  /*e330*/  SHFL.IDX PT, R6, R5, 0x2, 0x1c1f ;  /* 0x005c1f0005067f89 */ /* 0x000ea200000e0000 */
[----:B------:R-:W-:-:S03]  /*e340*/  VIADD R7, R29, 0x40 ;  /* 0x000000401d077836 */ /* 0x000fc60000000000 */
[----:B------:R-:W-:Y:S04]  /*e350*/  @!P0 LDGSTS.E.BYPASS.LTC128B.128 [R19+0x14c00], desc[UR54][R2.64], !P3 ;  /* 0x14c0000002138fae */ /* 0x000fe8000d901d76 */
[----:B------:R-:W-:Y:S04]  /*e360*/  @!P0 LDGSTS.E.BYPASS.LTC128B.128 [R19+0x16c00], desc[UR54][R2.64+0x40], !P2 ;  /* 0x16c0004002138fae */ /* 0x000fe8000d101d76 */
[----:B------:R3:W-:Y:S01]  /*e370*/  @!P0 LDGSTS.E.BYPASS.LTC128B.128 [R19+0x18c00], desc[UR54][R2.64+0x80], !P1 ;  /* 0x18c0008002138fae */ /* 0x0007e2000c901d76 */
[----:B------:R-:W-:-:S13]  /*e380*/  ISETP.GE.AND P0, PT, R7, R0, PT ;  /* 0x000000000700720c */ /* 0x000fda0003f06270 */
[----:B-1----:R-:W-:Y:S01]  /*e390*/  @!P0 IADD3 R14, P4, R35, R14, RZ ;  /* 0x0000000e230e8210 */ /* 0x002fe20007f9e0ff */
[----:B------:R-:W-:-:S03]  /*e3a0*/  @!P0 VIADD R9, R36, UR42 ;  /* 0x0000002a24098c36 */ /* 0x000fc60008000000 */
[----:B---3--:R-:W-:Y:S01]  /*e3b0*/  @!P0 MOV R2, R14 ;  /* 0x0000000e00028202 */ /* 0x008fe20000000f00 */
[----:B--2---:R-:W-:Y:S01]  /*e3c0*/  @!P0 IMAD.X R7, RZ, RZ, R6, P4 ;  /* 0x000000ffff078224 */ /* 0x004fe200020e0606 */
[----:B------:R1:W2:Y:S03]  /*e3d0*/  SHFL.IDX PT, R14, R4, 0x3, 0x1c1f ;  /* 0x007c1f00040e7f89 */ /* 0x0002a600000e0000 */
[----:B------:R-:W-:Y:S01]  /*e3e0*/  @!P0 IMAD.MOV.U32 R3, RZ, RZ, R7 ;  /* 0x000000ffff038224 */ /* 0x000fe200078e0007 */
[----:B------:R1:W3:Y:S04]  /*e3f0*/  SHFL.IDX PT, R6, R5, 0x3, 0x1c1f ;  /* 0x007c1f0005067f89 */ /* 0x0002e800000e0000 */
[----:B------:R1:W-:Y:S04]  /*e400*/  @!P0 LDGSTS.E.BYPASS.LTC128B.128 [R9+0x15400], desc[UR54][R2.64], !P3 ;  /* 0x1540000002098fae */ /* 0x0003e8000d901d76 */
[----:B------:R1:W-:Y:S04]  /*e410*/  @!P0 LDGSTS.E.BYPASS.LTC128B.128 [R9+0x17400], desc[UR54][R2.64+0x40], !P2 ;  /* 0x1740004002098fae */ /* 0x0003e8000d101d76 */
[----:B------:R1:W-:Y:S02]  /*e420*/  @!P0 LDGSTS.E.BYPASS.LTC128B.128 [R9+0x19400], desc[UR54][R2.64+0x80], !P1 ;  /* 0x1940008002098fae */ /* 0x0003e4000c901d76 */
.L_x_135:
[----:B------:R-:W-:Y:S01]  /*e430*/  VIADD R29, R29, 0x60 ;  /* 0x000000601d1d7836 */ /* 0x000fe20000000000 */
[----:B------:R-:W-:Y:S04]  /*e440*/  BSSY B0, `(.L_x_59) ;  /* 0x000000c000007945 */ /* 0x000fe80003800000 */
[----:B------:R-:W-:-:S13]  /*e450*/  ISETP.GE.AND P0, PT, R29, R0, PT ;  /* 0x000000001d00720c */ /* 0x000fda0003f06270 */
[----:B------:R-:W-:Y:S05]  /*e460*/  @P0 BRA `(.L_x_60) ;  /* 0x0000000000240947 */ /* 0x000fea0003800000 */
[----:B-12---:R-:W-:Y:S01]  /*e470*/  IADD3 R2, P0, R35, R14, RZ ;  /* 0x0000000e23027210 */ /* 0x006fe20007f1e0ff */
[----:B------:R-:W-:-:S04]  /*e480*/  VIADD R5, R36, UR42 ;  /* 0x0000002a24057c36 */ /* 0x000fc80008000000 */
[----:B---3--:R-:W-:-:S05]  /*e490*/  IMAD.X R3, RZ, RZ, R6, P0 ;  /* 0x000000ffff037224 */ /* 0x008fca00000e0606 */
[----:B------:R-:W-:Y:S01]  /*e4a0*/  @!PT LDS RZ, [RZ] ;  /* 0x00000000fffff984 */ /* 0x000fe20000000800 */
[----:B------:R-:W-:Y:S01]  /*e4b0*/  @!PT LDS RZ, [RZ] ;  /* 0x00000000fffff984 */ /* 0x000fe20000000800 */
[----:B------:R-:W-:Y:S01]  /*e4c0*/  @!PT LDS RZ, [RZ] ;  /* 0x00000000fffff984 */ /* 0x000fe20000000800 */
[----:B------:R4:W-:Y:S04]  /*e4d0*/  LDGSTS.E.BYPASS.LTC128B.128 [R5+0x15c00], desc[UR54][R2.64], !P3 ;  /* 0x15c0000002057fae */ /* 0x0009e8000d901d76 */
[----:B------:R4:W-:Y:S04]  /*e4e0*/  LDGSTS.E.BYPASS.LTC128B.128 [R5+0x17c00], desc[UR54][R2.64+0x40], !P2 ;  /* 0x17c0004002057fae */ /* 0x0009e8000d101d76 */
[----:B------:R4:W-:Y:S02]  /*e4f0*/  LDGSTS.E.BYPASS.LTC128B.128 [R5+0x19c00], desc[UR54][R2.64+0x80], !P1 ;  /* 0x19c0008002057fae */ /* 0x0009e4000c901d76 */
.L_x_60:
[----:B------:R-:W-:Y:S05]  /*e500*/  BSYNC B0 ;  /* 0x0000000000007941 */ /* 0x000fea0003800000 */
.L_x_59:
[----:B------:R-:W-:Y:S01]  /*e510*/  NOP ;  /* 0x0000000000007918 */ /* 0x000fe20000000000 */
[----:B------:R-:W-:Y:S01]  /*e520*/  SYNCS.ARRIVE.TRANS64.RED.A0T1 RZ, [UR42+0x29800], RZ ;  /* 0x029800ffffff79a7 */ /* 0x000fe2000820042a */
[----:B------:R-:W-:Y:S01]  /*e530*/  MOV R0, 0x1 ;  /* 0x0000000100007802 */ /* 0x000fe20000000f00 */
[----:B------:R-:W-:Y:S03]  /*e540*/  ARRIVES.LDGSTSBAR.64.TRANSCNT [UR42+0x29800] ;  /* 0x02980000ff0079b0 */ /* 0x000fe60008000aaa */
[----:B------:R-:W-:Y:S01]  /*e550*/  SHF.L.U32 R0, R0, 0x1f, RZ ;  /* 0x0000001f00007819 */ /* 0x000fe200000006ff */
[----:B------:R-:W-:Y:S01]  /*e560*/  NOP ;  /* 0x0000000000007918 */ /* 0x000fe20000000000 */
[----:B------:R-:W-:Y:S02]  /*e570*/  SYNCS.ARRIVE.TRANS64.A1T0 RZ, [UR42+0x29800], RZ ;  /* 0x029800ffffff79a7 */ /* 0x000fe4000810002a */
[----:B------:R-:W5:Y:S02]  /*e580*/  SYNCS.PHASECHK.TRANS64.TRYWAIT P0, [UR42+0x29820], R0 ;  /* 0x02982000ff0075a7 */ /* 0x000f64000800016a */
[----:B-----5:R-:W-:Y:S05]  /*e590*/  @!P0 BRA `(.L_x_61) ;  /* 0x0000003800048947 */ /* 0x020fea0003800000 */
.L_x_136:
[----:B------:R-:W-:Y:S01]  /*e5a0*/  UIADD3 UR4, UR46, -0x2, URZ ;  /* 0xfffffffe2e047890 */ /* 0x000fe2000fffe03f */
[----:B------:R-:W-:-:S03]  /*e5b0*/  IMAD.MOV.U32 R29, RZ, RZ, 0x1 ;  /* 0x00000001ff1d7424 */ /* 0x000fc600078e00ff */
[----:B------:R-:W-:-:S06]  /*e5c0*/  UISETP.GE.AND UP0, UPT, UR4, UR45, UPT ;  /* 0x0000002d0400728c */ /* 0x000fcc000bf06270 */
[----:B------:R-:W-:-:S13]  /*e5d0*/  PLOP3.LUT P0, PT, PT, PT, UP0, 0x40, 0x0 ;  /* 0x000000000000781c */ /* 0x000fda0003f0e808 */
[----:B------:R-:W-:Y:S05]  /*e5e0*/  @P0 BRA `(.L_x_62) ;  /* 0x0000001400900947 */ /* 0x000fea0003800000 */
[----:B-1--4-:R-:W1:Y:S01]  /*e5f0*/  S2R R2, SR_TID.X ;  /* 0x0000000000027919 */ /* 0x012e620000002100 */
[----:B------:R-:W-:Y:S01]  /*e600*/  UIADD3 UR4, UR44, 0x1, URZ ;  /* 0x000000012c047890 */ /* 0x000fe2000fffe03f */
[----:B------:R-:W-:Y:S01]  /*e610*/  LOP3.LUT R3, RZ, UR41, RZ, 0x33, !PT ;  /* 0x00000029ff037c12 */ /* 0x000fe2000f8e33ff */
[----:B0-----:R-:W-:Y:S02]  /*e620*/  IMAD.MOV.U32 R20, RZ, RZ, 0x1 ;  /* 0x00000001ff147424 */ /* 0x001fe400078e00ff */
[----:B------:R-:W-:-:S06]  /*e630*/  UIMAD UR4, UR4, UR38, URZ ;  /* 0x00000026040472a4 */ /* 0x000fcc000f8e023f */
[----:B------:R-:W-:-:S04]  /*e640*/  LOP3.LUT R0, RZ, UR4, RZ, 0x33, !PT ;  /* 0x00000004ff007c12 */ /* 0x000fc8000f8e33ff */
[----:B------:R-:W-:-:S04]  /*e650*/  VIMNMX R3, R0, R3, !PT ;  /* 0x0000000300037248 */ /* 0x000fc80007fe0100 */
[----:B------:R-:W-:Y:S01]  /*e660*/  IADD3 R31, -R3, -0x2, RZ ;  /* 0xfffffffe031f7810 */ /* 0x000fe20007ffe1ff */
[----:B-1----:R-:W-:-:S05]  /*e670*/  IMAD.SHL.U32 R2, R2, 0x20, RZ ;  /* 0x0000002002027824 */ /* 0x002fca00078e00ff */
[----:B------:R-:W-:-:S04]  /*e680*/  LOP3.LUT R2, R2, 0x60, RZ, 0xc0, !PT ;  /* 0x0000006002027812 */ /* 0x000fc800078ec0ff */
[----:B------:R-:W-:-:S05]  /*e690*/  IADD3 R17, R2, R17, R28 ;  /* 0x0000001102117210 */ /* 0x000fca0007ffe01c */
[----:B------:R-:W-:Y:S01]  /*e6a0*/  VIADD R2, R17, 0xfffffe20 ;  /* 0xfffffe2011027836 */ /* 0x000fe20000000000 */
[----:B------:R-:W-:-:S03]  /*e6b0*/  MOV R17, RZ ;  /* 0x000000ff00117202 */ /* 0x000fc60000000f00 */
[----:B------:R-:W-:-:S07]  /*e6c0*/  IMAD R0, R3, -0xa0, R2 ;  /* 0xffffff6003007824 */ /* 0x000fce00078e0202 */
.L_x_77:
[----:B0-----:R-:W0:Y:S01]  /*e6d0*/  LDC R2, c[0x0][0x430] ;  /* 0x00010c00ff027b82 */ /* 0x001e220000000800 */
[----:B------:R-:W4:Y:S01]  /*e6e0*/  LDL R4, [R1+0xc] ;  /* 0x00000c0001047983 */ /* 0x000f220000100800 */
[----:B------:R-:W-:Y:S01]  /*e6f0*/  IMAD.MOV.U32 R5, RZ, RZ, R0 ;  /* 0x000000ffff057224 */ /* 0x000fe200078e0000 */
[----:B------:R-:W-:Y:S01]  /*e700*/  ULDC.64 UR4, c[0x0][0x428] ;  /* 0x00010a0000047ab9 */ /* 0x000fe20000000a00 */
[----:B------:R-:W-:Y:S01]  /*e710*/  ULDC.64 UR6, c[0x0][0x418] ;  /* 0x0001060000067ab9 */ /* 0x000fe20000000a00 */
[----:B------:R-:W-:Y:S02]  /*e720*/  IMAD R9, R37, UR4, RZ ;  /* 0x0000000425097c24 */ /* 0x000fe4000f8e02ff */
[----:B------:R-:W-:Y:S02]  /*e730*/  VIADD R11, R0, 0x80 ;  /* 0x00000080000b7836 */ /* 0x000fe40000000000 */
[----:B------:R-:W-:Y:S02]  /*e740*/  IMAD R9, R30, UR5, R9 ;  /* 0x000000051e097c24 */ /* 0x000fe4000f8e0209 */
[----:B------:R-:W-:Y:S01]  /*e750*/  VIADD R18, R17, 0x1 ;  /* 0x0000000111127836 */ /* 0x000fe20000000000 */
[----:B0-----:R-:W-:-:S13]  /*e760*/  ISETP.NE.AND P2, PT, R2, 0x1, PT ;  /* 0x000000010200780c */ /* 0x001fda0003f45270 */
[----:B------:R-:W0:Y:S08]  /*e770*/  @P2 LDC R3, c[0x0][0x434] ;  /* 0x00010d00ff032b82 */ /* 0x000e300000000800 */
[----:B------:R-:W1:Y:S01]  /*e780*/  @P2 LDC R7, c[0x0][0x438] ;  /* 0x00010e00ff072b82 */ /* 0x000e620000000800 */
[----:B0-----:R-:W-:-:S05]  /*e790*/  @P2 IMAD.HI.U32 R2, R0, R3, RZ ;  /* 0x0000000300022227 */ /* 0x001fca00078e00ff */
[----:B-1----:R-:W-:-:S04]  /*e7a0*/  @P2 SHF.R.U32.HI R5, RZ, R7, R2 ;  /* 0x00000007ff052219 */ /* 0x002fc80000011602 */
[--C-:B------:R-:W-:Y:S01]  /*e7b0*/  SHF.R.S32.HI R3, RZ, 0x1f, R5.reuse ;  /* 0x0000001fff037819 */ /* 0x100fe20000011405 */
[----:B------:R-:W-:-:S04]  /*e7c0*/  IMAD.MOV.U32 R2, RZ, RZ, R5 ;  /* 0x000000ffff027224 */ /* 0x000fc800078e0005 */
[----:B------:R-:W-:-:S04]  /*e7d0*/  IMAD.WIDE.U32 R2, R30, UR4, R2 ;  /* 0x000000041e027c25 */ /* 0x000fc8000f8e0002 */
[----:B------:R-:W-:Y:S01]  /*e7e0*/  IMAD.IADD R3, R9, 0x1, R3 ;  /* 0x0000000109037824 */ /* 0x000fe200078e0203 */
[----:B---3--:R-:W-:-:S04]  /*e7f0*/  LEA R6, P0, R2, UR6, 0x2 ;  /* 0x0000000602067c11 */ /* 0x008fc8000f8010ff */
[----:B------:R-:W-:Y:S02]  /*e800*/  LEA.HI.X R7, R2, UR7, R3, 0x2, P0 ;  /* 0x0000000702077c11 */ /* 0x000fe400080f1403 */
[----:B------:R-:W0:Y:S03]  /*e810*/  @P2 LDC R2, c[0x0][0x434] ;  /* 0x00010d00ff022b82 */ /* 0x000e260000000800 */
[----:B------:R-:W3:Y:S05]  /*e820*/  LDG.E R6, desc[UR54][R6.64] ;  /* 0x0000003606067981 */ /* 0x000eea000c1e1900 */
[----:B------:R-:W1:Y:S01]  /*e830*/  @P2 LDC R3, c[0x0][0x438] ;  /* 0x00010e00ff032b82 */ /* 0x000e620000000800 */
[----:B0-----:R-:W-:-:S05]  /*e840*/  @P2 IMAD.HI.U32 R2, R11, R2, RZ ;  /* 0x000000020b022227 */ /* 0x001fca00078e00ff */
[----:B-1----:R-:W-:Y:S01]  /*e850*/  @P2 SHF.R.U32.HI R11, RZ, R3, R2 ;  /* 0x00000003ff0b2219 */ /* 0x002fe20000011602 */
[----:B------:R-:W-:-:S06]  /*e860*/  ULOP3.LUT UR8, UR39, 0x2, URZ, 0xfc, !UPT ;  /* 0x0000000227087892 */ /* 0x000fcc000f8efc3f */
[----:B------:R-:W-:Y:S01]  /*e870*/  IMAD.U32 R10, RZ, RZ, UR8 ;  /* 0x00000008ff0a7e24 */ /* 0x000fe2000f8e00ff */
[----:B------:R-:W-:-:S04]  /*e880*/  IADD3 R31, R31, -0x1, RZ ;  /* 0xffffffff1f1f7810 */ /* 0x000fc80007ffe0ff */
[----:B------:R-:W-:Y:S02]  /*e890*/  ISETP.GT.AND P2, PT, R31, UR45, PT ;  /* 0x0000002d1f007c0c */ /* 0x000fe4000bf44270 */
[----:B----4-:R-:W-:-:S13]  /*e8a0*/  ISETP.GT.U32.AND P1, PT, R4, 0x9f, PT ;  /* 0x0000009f0400780c */ /* 0x010fda0003f24070 */
[----:B------:R-:W-:Y:S02]  /*e8b0*/  @!P1 SHF.R.S32.HI R3, RZ, 0x1f, R11 ;  /* 0x0000001fff039819 */ /* 0x000fe4000001140b */
[----:B------:R-:W-:-:S05]  /*e8c0*/  @!P1 MOV R2, R11 ;  /* 0x0000000b00029202 */ /* 0x000fca0000000f00 */
[----:B------:R-:W-:-:S04]  /*e8d0*/  @!P1 IMAD.WIDE.U32 R2, R30, UR4, R2 ;  /* 0x000000041e029c25 */ /* 0x000fc8000f8e0002 */
[----:B------:R-:W-:Y:S01]  /*e8e0*/  @!P1 IMAD.IADD R9, R9, 0x1, R3 ;  /* 0x0000000109099824 */ /* 0x000fe200078e0203 */
[----:B------:R-:W-:Y:S01]  /*e8f0*/  @!P1 LEA R8, P0, R2, UR6, 0x2 ;  /* 0x0000000602089c11 */ /* 0x000fe2000f8010ff */
[----:B------:R-:W-:-:S03]  /*e900*/  IMAD.MOV.U32 R4, RZ, RZ, RZ ;  /* 0x000000ffff047224 */ /* 0x000fc600078e00ff */
[----:B------:R-:W-:Y:S02]  /*e910*/  @!P1 LEA.HI.X R9, R2, UR7, R9, 0x2, P0 ;  /* 0x0000000702099c11 */ /* 0x000fe400080f1409 */
[----:B------:R-:W-:-:S03]  /*e920*/  ISETP.NE.AND P0, PT, R18, 0x2, PT ;  /* 0x000000021200780c */ /* 0x000fc60003f05270 */
[----:B------:R0:W5:Y:S01]  /*e930*/  @!P1 LDG.E R4, desc[UR54][R8.64] ;  /* 0x0000003608049981 */ /* 0x000162000c1e1900 */
[----:B------:R-:W-:Y:S02]  /*e940*/  ISETP.NE.AND P1, PT, R10, 0x3, PT ;  /* 0x000000030a00780c */ /* 0x000fe40003f25270 */
[----:B------:R-:W-:Y:S02]  /*e950*/  SEL R29, RZ, 0x1, P0 ;  /* 0x00000001ff1d7807 */ /* 0x000fe40000000000 */
[----:B------:R-:W-:Y:S02]  /*e960*/  SEL R18, R18, RZ, P0 ;  /* 0x000000ff12127207 */ /* 0x000fe40000000000 */
[----:B------:R-:W-:Y:S02]  /*e970*/  LOP3.LUT R29, R20, R29, RZ, 0x3c, !PT ;  /* 0x0000001d141d7212 */ /* 0x000fe400078e3cff */
[----:B---3--:R-:W-:-:S05]  /*e980*/  SHF.R.S32.HI R24, RZ, 0x1f, R6 ;  /* 0x0000001fff187819 */ /* 0x008fca0000011406 */
[----:B0-----:R-:W-:Y:S05]  /*e990*/  @!P1 BRA `(.L_x_63) ;  /* 0x0000000000049947 */ /* 0x001fea0003800000 */
[----:B------:R-:W-:Y:S01]  /*e9a0*/  BPT.TRAP 0x1 ;  /* 0x000000040000795c */ /* 0x000fe20000300000 */
.L_x_63:
[----:B------:R-:W-:Y:S02]  /*e9b0*/  LEA R10, R18, UR42, 0x3 ;  /* 0x0000002a120a7c11 */ /* 0x000fe4000f8e18ff */
[----:B------:R-:W-:-:S04]  /*e9c0*/  SHF.L.U32 R26, R29, 0x1f, RZ ;  /* 0x0000001f1d1a7819 */ /* 0x000fc800000006ff */
[----:B------:R-:W0:Y:S02]  /*e9d0*/  SYNCS.PHASECHK.TRANS64.TRYWAIT P0, [R10+URZ+0x29880], R26 ;  /* 0x0298801a0a0075a7 */ /* 0x000e24000800017f */
[----:B0-----:R-:W-:Y:S05]  /*e9e0*/  @!P0 BRA `(.L_x_64) ;  /* 0x0000003400088947 */ /* 0x001fea0003800000 */
.L_x_137:
[----:B------:R-:W-:Y:S01]  /*e9f0*/  ULDC UR4, c[0x0][0x430] ;  /* 0x00010c0000047ab9 */ /* 0x000fe20000000800 */
[----:B------:R-:W-:Y:S01]  /*ea00*/  ULDC.64 UR6, c[0x0][0x328] ;  /* 0x0000ca0000067ab9 */ /* 0x000fe20000000a00 */
[----:B------:R-:W-:Y:S01]  /*ea10*/  UIADD3 UR4, -UR4, URZ, URZ ;  /* 0x0000003f04047290 */ /* 0x000fe2000fffe13f */
[----:B-----5:R-:W-:Y:S02]  /*ea20*/  SHF.R.S32.HI R27, RZ, 0x1f, R4 ;  /* 0x0000001fff1b7819 */ /* 0x020fe40000011404 */
[C---:B------:R-:W-:Y:S02]  /*ea30*/  LOP3.LUT P3, RZ, R16.reuse, 0x2, RZ, 0xc0, !PT ;  /* 0x0000000210ff7812 */ /* 0x040fe4000786c0ff */
[----:B------:R-:W-:Y:S01]  /*ea40*/  LOP3.LUT P1, RZ, R16, 0x1, RZ, 0xc0, !PT ;  /* 0x0000000110ff7812 */ /* 0x000fe2000782c0ff */
[--C-:B------:R-:W-:Y:S02]  /*ea50*/  IMAD R7, R5, UR4, R0.reuse ;  /* 0x0000000405077c24 */ /* 0x100fe4000f8e0200 */
[----:B------:R-:W-:Y:S01]  /*ea60*/  IMAD R5, R11, UR4, R0 ;  /* 0x000000040b057c24 */ /* 0x000fe2000f8e0200 */
[----:B------:R-:W-:-:S02]  /*ea70*/  ULDC.64 UR4, c[0x0][0x338] ;  /* 0x0000ce0000047ab9 */ /* 0x000fc40000000a00 */
[----:B------:R-:W-:Y:S01]  /*ea80*/  SHF.R.S32.HI R19, RZ, 0x1f, R7 ;  /* 0x0000001fff137819 */ /* 0x000fe20000011407 */
[----:B------:R-:W-:Y:S02]  /*ea90*/  VIADD R5, R5, 0x80 ;  /* 0x0000008005057836 */ /* 0x000fe40000000000 */
[----:B------:R-:W-:Y:S02]  /*eaa0*/  IMAD R11, R24, UR4, RZ ;  /* 0x00000004180b7c24 */ /* 0x000fe4000f8e02ff */
[----:B------:R-:W-:Y:S01]  /*eab0*/  IMAD R2, R19, UR6, RZ ;  /* 0x0000000613027c24 */ /* 0x000fe2000f8e02ff */
[----:B------:R-:W-:Y:S01]  /*eac0*/  SHF.R.S32.HI R28, RZ, 0x1f, R5 ;  /* 0x0000001fff1c7819 */ /* 0x000fe20000011405 */
[----:B------:R-:W-:Y:S02]  /*ead0*/  IMAD R11, R6, UR5, R11 ;  /* 0x00000005060b7c24 */ /* 0x000fe4000f8e020b */
[C---:B------:R-:W-:Y:S02]  /*eae0*/  IMAD R9, R7.reuse, UR7, R2 ;  /* 0x0000000707097c24 */ /* 0x040fe4000f8e0202 */
[----:B------:R-:W-:-:S04]  /*eaf0*/  IMAD.WIDE.U32 R2, R7, UR6, RZ ;  /* 0x0000000607027c25 */ /* 0x000fc8000f8e00ff */
[----:B------:R-:W-:Y:S02]  /*eb00*/  IMAD.IADD R3, R3, 0x1, R9 ;  /* 0x0000000103037824 */ /* 0x000fe400078e0209 */
[----:B------:R-:W-:Y:S02]  /*eb10*/  IMAD R12, R28, UR6, RZ ;  /* 0x000000061c0c7c24 */ /* 0x000fe4000f8e02ff */
[----:B------:R-:W-:-:S04]  /*eb20*/  IMAD.WIDE.U32 R8, R6, UR4, R2 ;  /* 0x0000000406087c25 */ /* 0x000fc8000f8e0002 */
[C---:B------:R-:W-:Y:S02]  /*eb30*/  IMAD R12, R5.reuse, UR7, R12 ;  /* 0x00000007050c7c24 */ /* 0x040fe4000f8e020c */
[----:B------:R-:W-:Y:S01]  /*eb40*/  IMAD.WIDE.U32 R2, R5, UR6, RZ ;  /* 0x0000000605027c25 */ /* 0x000fe2000f8e00ff */
[----:B------:R-:W-:-:S03]  /*eb50*/  R2UR UR6, R32 ;  /* 0x00000000200672ca */ /* 0x000fc600000e0000 */
[----:B------:R-:W-:Y:S02]  /*eb60*/  IMAD.IADD R9, R9, 0x1, R11 ;  /* 0x0000000109097824 */ /* 0x000fe400078e020b */
[----:B------:R-:W-:Y:S02]  /*eb70*/  IMAD.IADD R3, R3, 0x1, R12 ;  /* 0x0000000103037824 */ /* 0x000fe400078e020c */
[----:B------:R-:W-:Y:S02]  /*eb80*/  IMAD R11, R27, UR4, RZ ;  /* 0x000000041b0b7c24 */ /* 0x000fe4000f8e02ff */
[----:B------:R-:W-:-:S04]  /*eb90*/  IMAD.WIDE.U32 R2, R4, UR4, R2 ;  /* 0x0000000404027c25 */ /* 0x000fc8000f8e0002 */
[----:B------:R-:W-:Y:S01]  /*eba0*/  IMAD R11, R4, UR5, R11 ;  /* 0x00000005040b7c24 */ /* 0x000fe2000f8e020b */
[----:B------:R-:W-:-:S04]  /*ebb0*/  ULDC.64 UR4, c[0x0][0x330] ;  /* 0x0000cc0000047ab9 */ /* 0x000fc80000000a00 */
[----:B------:R-:W-:Y:S01]  /*ebc0*/  IADD3 R3, R3, R11, RZ ;  /* 0x0000000b03037210 */ /* 0x000fe20007ffe0ff */
[----:B------:R-:W-:Y:S01]  /*ebd0*/  IMAD.U32 R11, RZ, RZ, UR4 ;  /* 0x00000004ff0b7e24 */ /* 0x000fe2000f8e00ff */
[----:B------:R-:W-:-:S03]  /*ebe0*/  UIMAD UR4, UR6, UR4, URZ ;  /* 0x00000004060472a4 */ /* 0x000fc6000f8e023f */
[C---:B------:R-:W-:Y:S01]  /*ebf0*/  IMAD.WIDE.U32 R8, R11.reuse, UR40, R8 ;  /* 0x000000280b087c25 */ /* 0x040fe2000f8e0008 */
[----:B------:R-:W-:Y:S01]  /*ec00*/  ULDC.64 UR6, c[0x0][0x318] ;  /* 0x0000c60000067ab9 */ /* 0x000fe20000000a00 */
[----:B------:R-:W-:Y:S02]  /*ec10*/  UIMAD UR4, UR40, UR5, UR4 ;  /* 0x00000005280472a4 */ /* 0x000fe4000f8e0204 */
[----:B------:R-:W-:Y:S01]  /*ec20*/  IMAD.U32 R23, RZ, RZ, UR7 ;  /* 0x00000007ff177e24 */ /* 0x000fe2000f8e00ff */
[----:B------:R-:W-:Y:S01]  /*ec30*/  IADD3 R22, P0, R8, UR6, RZ ;  /* 0x0000000608167c10 */ /* 0x000fe2000ff1e0ff */
[----:B------:R-:W-:-:S03]  /*ec40*/  IMAD.WIDE.U32 R2, R11, UR40, R2 ;  /* 0x000000280b027c25 */ /* 0x000fc6000f8e0002 */
[----:B------:R-:W-:Y:S02]  /*ec50*/  IADD3.X R25, R23, UR4, R9, P0, !PT ;  /* 0x0000000417197c10 */ /* 0x000fe400087fe409 */
[----:B------:R-:W-:-:S04]  /*ec60*/  IADD3 R8, P0, R2, UR6, RZ ;  /* 0x0000000602087c10 */ /* 0x000fc8000ff1e0ff */
[----:B------:R-:W-:Y:S01]  /*ec70*/  IADD3.X R23, R23, UR4, R3, P0, !PT ;  /* 0x0000000417177c10 */ /* 0x000fe200087fe403 */
[----:B------:R-:W-:-:S03]  /*ec80*/  UMOV UR4, 0xffffffff ;  /* 0xffffffff00047882 */ /* 0x000fc60000000000 */
[----:B------:R-:W-:Y:S05]  /*ec90*/  BRA.DIV UR4, `(.L_x_65) ;  /* 0x0000003204707947 */ /* 0x000fea000b800000 */
[----:B------:R-:W1:Y:S01]  /*eca0*/  SHFL.IDX PT, R2, R22, RZ, 0x1c1f ;  /* 0x001c1fff16027589 */ /* 0x000e6200000e0000 */
[----:B------:R-:W-:-:S03]  /*ecb0*/  IMAD R9, R18, 0x5000, R34 ;  /* 0x0000500012097824 */ /* 0x000fc600078e0222 */
[----:B------:R-:W3:Y:S01]  /*ecc0*/  SHFL.IDX PT, R3, R25, RZ, 0x1c1f ;  /* 0x001c1fff19037589 */ /* 0x000ee200000e0000 */
[----:B------:R-:W-:-:S03]  /*ecd0*/  IMAD.IADD R21, R33, 0x1, R9 ;  /* 0x0000000121157824 */ /* 0x000fc600078e0209 */
[----:B------:R-:W-:Y:S04]  /*ece0*/  SHFL.IDX PT, R23, R23, RZ, 0x1c1f ;  /* 0x001c1fff17177589 */ /* 0x000fe800000e0000 */
[----:B--2---:R-:W-:Y:S01]  /*ecf0*/  SHFL.IDX PT, R14, R8, RZ, 0x1c1f ;  /* 0x001c1fff080e7589 */ /* 0x004fe200000e0000 */
[----:B-1----:R-:W-:-:S05]  /*ed00*/  IADD3 R2, P0, R35, R2, RZ ;  /* 0x0000000223027210 */ /* 0x002fca0007f1e0ff */
[----:B---3--:R-:W-:-:S05]  /*ed10*/  IMAD.X R3, RZ, RZ, R3, P0 ;  /* 0x000000ffff037224 */ /* 0x008fca00000e0603 */
[----:B------:R-:W-:Y:S04]  /*ed20*/  LDGSTS.E.BYPASS.LTC128B.128 [R9], desc[UR54][R2.64], !P3 ;  /* 0x0000000002097fae */ /* 0x000fe8000d901d76 */
[----:B------:R1:W-:Y:S04]  /*ed30*/  LDGSTS.E.BYPASS.LTC128B.128 [R21], desc[UR54][R2.64+0x40], !P1 ;  /* 0x0000004002157fae */ /* 0x0003e8000c901d76 */
[----:B-1----:R-:W1:Y:S04]  /*ed40*/  SHFL.IDX PT, R2, R22, 0x1, 0x1c1f ;  /* 0x003c1f0016027f89 */ /* 0x002e6800000e0000 */
[----:B------:R-:W2:Y:S01]  /*ed50*/  SHFL.IDX PT, R3, R25, 0x1, 0x1c1f ;  /* 0x003c1f0019037f89 */ /* 0x000ea200000e0000 */
[----:B-1----:R-:W-:-:S04]  /*ed60*/  IADD3 R2, P0, R35, R2, RZ ;  /* 0x0000000223027210 */ /* 0x002fc80007f1e0ff */
[----:B--2---:R-:W-:-:S05]  /*ed70*/  IADD3.X R3, RZ, R3, RZ, P0, !PT ;  /* 0x00000003ff037210 */ /* 0x004fca00007fe4ff */
[----:B------:R-:W-:Y:S04]  /*ed80*/  LDGSTS.E.BYPASS.LTC128B.128 [R9+0x1000], desc[UR54][R2.64], !P3 ;  /* 0x0100000002097fae */ /* 0x000fe8000d901d76 */
[----:B------:R1:W-:Y:S04]  /*ed90*/  LDGSTS.E.BYPASS.LTC128B.128 [R21+0x1000], desc[UR54][R2.64+0x40], !P1 ;  /* 0x0100004002157fae */ /* 0x0003e8000c901d76 */
[----:B-1----:R-:W1:Y:S04]  /*eda0*/  SHFL.IDX PT, R2, R22, 0x2, 0x1c1f ;  /* 0x005c1f0016027f89 */ /* 0x002e6800000e0000 */
[----:B------:R-:W2:Y:S04]  /*edb0*/  SHFL.IDX PT, R3, R25, 0x2, 0x1c1f ;  /* 0x005c1f0019037f89 */ /* 0x000ea800000e0000 */
[----:B------:R-:W-:Y:S01]  /*edc0*/  SHFL.IDX PT, R25, R25, 0x3, 0x1c1f ;  /* 0x007c1f0019197f89 */ /* 0x000fe200000e0000 */
[----:B-1----:R-:W-:-:S05]  /*edd0*/  IADD3 R2, P0, R35, R2, RZ ;  /* 0x0000000223027210 */ /* 0x002fca0007f1e0ff */
[----:B--2---:R-:W-:-:S05]  /*ede0*/  IMAD.X R3, RZ, RZ, R3, P0 ;  /* 0x000000ffff037224 */ /* 0x004fca00000e0603 */
[----:B------:R-:W-:Y:S04]  /*edf0*/  LDGSTS.E.BYPASS.LTC128B.128 [R9+0x2000], desc[UR54][R2.64], !P3 ;  /* 0x0200000002097fae */ /* 0x000fe8000d901d76 */
[----:B------:R1:W-:Y:S04]  /*ee00*/  LDGSTS.E.BYPASS.LTC128B.128 [R21+0x2000], desc[UR54][R2.64+0x40], !P1 ;  /* 0x0200004002157fae */ /* 0x0003e8000c901d76 */
[----:B-1----:R-:W1:Y:S02]  /*ee10*/  SHFL.IDX PT, R2, R22, 0x3, 0x1c1f ;  /* 0x007c1f0016027f89 */ /* 0x002e6400000e0000 */
[----:B-1----:R-:W-:-:S05]  /*ee20*/  IADD3 R2, P0, R35, R2, RZ ;  /* 0x0000000223027210 */ /* 0x002fca0007f1e0ff */
[----:B------:R-:W-:-:S05]  /*ee30*/  IMAD.X R3, RZ, RZ, R25, P0 ;  /* 0x000000ffff037224 */ /* 0x000fca00000e0619 */
[----:B------:R1:W-:Y:S04]  /*ee40*/  LDGSTS.E.BYPASS.LTC128B.128 [R9+0x3000], desc[UR54][R2.64], !P3 ;  /* 0x0300000002097fae */ /* 0x0003e8000d901d76 */
[----:B------:R1:W-:Y:S02]  /*ee50*/  LDGSTS.E.BYPASS.LTC128B.128 [R21+0x3000], desc[UR54][R2.64+0x40], !P1 ;  /* 0x0300004002157fae */ /* 0x0003e4000c901d76 */
.L_x_149:
[----:B-1----:R-:W-:Y:S02]  /*ee60*/  IADD3 R2, P0, R35, R14, RZ ;  /* 0x0000000e23027210 */ /* 0x002fe40007f1e0ff */
[----:B------:R-:W-:-:S03]  /*ee70*/  R2UR UR4, R10 ;  /* 0x000000000a0472ca */ /* 0x000fc600000e0000 */
[----:B------:R-:W-:-:S05]  /*ee80*/  IMAD.X R3, RZ, RZ, R23, P0 ;  /* 0x000000ffff037224 */ /* 0x000fca00000e0617 */
[----:B------:R-:W-:Y:S01]  /*ee90*/  @!PT LDS RZ, [RZ] ;  /* 0x00000000fffff984 */ /* 0x000fe20000000800 */
[----:B------:R-:W-:Y:S01]  /*eea0*/  @!PT LDS RZ, [RZ] ;  /* 0x00000000fffff984 */ /* 0x000fe20000000800 */
[----:B------:R-:W-:Y:S01]  /*eeb0*/  @!PT LDS RZ, [RZ] ;  /* 0x00000000fffff984 */ /* 0x000fe20000000800 */
[----:B------:R1:W-:Y:S04]  /*eec0*/  LDGSTS.E.BYPASS.LTC128B.128 [R9+0x4000], desc[UR54][R2.64], !P3 ;  /* 0x0400000002097fae */ /* 0x0003e8000d901d76 */
[----:B------:R1:W-:Y:S01]  /*eed0*/  LDGSTS.E.BYPASS.LTC128B.128 [R21+0x4000], desc[UR54][R2.64+0x40], !P1 ;  /* 0x0400004002157fae */ /* 0x0003e2000c901d76 */
[----:B------:R-:W-:Y:S01]  /*eee0*/  NOP ;  /* 0x0000000000007918 */ /* 0x000fe20000000000 */
[----:B------:R-:W-:Y:S02]  /*eef0*/  SYNCS.ARRIVE.TRANS64.RED.A0T1 RZ, [UR4+0x29870], RZ ;  /* 0x029870ffffff79a7 */ /* 0x000fe40008200404 */
[----:B------:R-:W-:Y:S01]  /*ef00*/  ARRIVES.LDGSTSBAR.64.TRANSCNT [UR4+0x29870] ;  /* 0x02987000ff0079b0 */ /* 0x000fe20008000a84 */
[----:B------:R-:W-:Y:S01]  /*ef10*/  NOP ;  /* 0x0000000000007918 */ /* 0x000fe20000000000 */
[----:B------:R-:W-:-:S06]  /*ef20*/  ULOP3.LUT UR5, UR39, 0x2, URZ, 0xfc, !UPT ;  /* 0x0000000227057892 */ /* 0x000fcc000f8efc3f */
[----:B------:R-:W-:-:S05]  /*ef30*/  IMAD.U32 R11, RZ, RZ, UR5 ;  /* 0x00000005ff0b7e24 */ /* 0x000fca000f8e00ff */
[----:B------:R-:W-:-:S13]  /*ef40*/  ISETP.NE.AND P1, PT, R11, 0x3, PT ;  /* 0x000000030b00780c */ /* 0x000fda0003f25270 */
[----:B-1----:R-:W-:Y:S05]  /*ef50*/  @!P1 BRA `(.L_x_66) ;  /* 0x0000000000049947 */ /* 0x002fea0003800000 */
[----:B------:R-:W-:Y:S01]  /*ef60*/  BPT.TRAP 0x1 ;  /* 0x000000040000795c */ /* 0x000fe20000300000 */
.L_x_66:
[----:B------:R1:W-:Y:S01]  /*ef70*/  SYNCS.ARRIVE.TRANS64.A1T0 RZ, [R10+URZ+0x29870], RZ ;  /* 0x029870ff0aff79a7 */ /* 0x0003e2000810003f */
[----:B------:R-:W-:Y:S05]  /*ef80*/  @!P1 BRA `(.L_x_67) ;  /* 0x0000000000049947 */ /* 0x000fea0003800000 */
[----:B------:R-:W-:Y:S01]  /*ef90*/  BPT.TRAP 0x1 ;  /* 0x000000040000795c */ /* 0x000fe20000300000 */
.L_x_67:
[----:B------:R-:W2:Y:S02]  /*efa0*/  SYNCS.PHASECHK.TRANS64.TRYWAIT P0, [R10+URZ+0x29840], R26 ;  /* 0x0298401a0a0075a7 */ /* 0x000ea4000800017f */
[----:B--2---:R-:W-:Y:S05]  /*efb0*/  @!P0 BRA `(.L_x_68) ;  /* 0x0000003400188947 */ /* 0x004fea0003800000 */
.L_x_150:
[----:B------:R-:W-:Y:S01]  /*efc0*/  ULDC.64 UR8, c[0x0][0x300] ;  /* 0x0000c00000087ab9 */ /* 0x000fe20000000a00 */
[----:B------:R-:W-:Y:S01]  /*efd0*/  ULDC.64 UR10, c[0x0][0x310] ;  /* 0x0000c400000a7ab9 */ /* 0x000fe20000000a00 */
[----:B------:R-:W-:Y:S01]  /*efe0*/  IMAD R2, R19, UR8, RZ ;  /* 0x0000000813027c24 */ /* 0x000fe2000f8e02ff */
[----:B------:R-:W-:Y:S01]  /*eff0*/  R2UR UR6, R32 ;  /* 0x00000000200672ca */ /* 0x000fe200000e0000 */
[----:B------:R-:W-:Y:S01]  /*f000*/  ULDC.64 UR4, c[0x0][0x308] ;  /* 0x0000c20000047ab9 */ /* 0x000fe20000000a00 */
[----:B------:R-:W-:Y:S01]  /*f010*/  IMAD R28, R28, UR8, RZ ;  /* 0x000000081c1c7c24 */ /* 0x000fe2000f8e02ff */
[C---:B------:R-:W-:Y:S01]  /*f020*/  LOP3.LUT P4, RZ, R16.reuse, 0x10, RZ, 0xc0, !PT ;  /* 0x0000001010ff7812 */ /* 0x040fe2000788c0ff */
[C---:B------:R-:W-:Y:S01]  /*f030*/  IMAD R9, R7.reuse, UR9, R2 ;  /* 0x0000000907097c24 */ /* 0x040fe2000f8e0202 */
[C---:B------:R-:W-:Y:S01]  /*f040*/  LOP3.LUT P3, RZ, R16.reuse, 0x8, RZ, 0xc0, !PT ;  /* 0x0000000810ff7812 */ /* 0x040fe2000786c0ff */
[----:B------:R-:W-:Y:S01]  /*f050*/  IMAD.WIDE.U32 R2, R7, UR8, RZ ;  /* 0x0000000807027c25 */ /* 0x000fe2000f8e00ff */
[----:B------:R-:W-:-:S03]  /*f060*/  LOP3.LUT P1, RZ, R16, 0x4, RZ, 0xc0, !PT ;  /* 0x0000000410ff7812 */ /* 0x000fc6000782c0ff */
[----:B------:R-:W-:Y:S01]  /*f070*/  IMAD R7, R24, UR10, RZ ;  /* 0x0000000a18077c24 */ /* 0x000fe2000f8e02ff */
[----:B------:R-:W-:Y:S01]  /*f080*/  IADD3 R3, R3, R9, RZ ;  /* 0x0000000903037210 */ /* 0x000fe20007ffe0ff */
[----:B------:R-:W-:Y:S02]  /*f090*/  IMAD R27, R27, UR10, RZ ;  /* 0x0000000a1b1b7c24 */ /* 0x000fe4000f8e02ff */
[C---:B------:R-:W-:Y:S02]  /*f0a0*/  IMAD R7, R6.reuse, UR11, R7 ;  /* 0x0000000b06077c24 */ /* 0x040fe4000f8e0207 */
[----:B------:R-:W-:-:S04]  /*f0b0*/  IMAD.WIDE.U32 R2, R6, UR10, R2 ;  /* 0x0000000a06027c25 */ /* 0x000fc8000f8e0002 */
[----:B------:R-:W-:Y:S02]  /*f0c0*/  IMAD.IADD R3, R3, 0x1, R7 ;  /* 0x0000000103037824 */ /* 0x000fe400078e0207 */
[----:B------:R-:W-:Y:S01]  /*f0d0*/  IMAD.U32 R6, RZ, RZ, UR4 ;  /* 0x00000004ff067e24 */ /* 0x000fe2000f8e00ff */
[----:B------:R-:W-:Y:S01]  /*f0e0*/  UIMAD UR4, UR6, UR4, URZ ;  /* 0x00000004060472a4 */ /* 0x000fe2000f8e023f */
[----:B------:R-:W-:Y:S02]  /*f0f0*/  IMAD R7, R5, UR9, R28 ;  /* 0x0000000905077c24 */ /* 0x000fe4000f8e021c */
[----:B------:R-:W-:Y:S01]  /*f100*/  IMAD.WIDE.U32 R2, R6, UR40, R2 ;  /* 0x0000002806027c25 */ /* 0x000fe2000f8e0002 */
[----:B------:R-:W-:Y:S01]  /*f110*/  ULDC.64 UR6, c[0x0][0x2e8] ;  /* 0x0000ba0000067ab9 */ /* 0x000fe20000000a00 */
[----:B------:R-:W-:Y:S02]  /*f120*/  UIMAD UR4, UR40, UR5, UR4 ;  /* 0x00000005280472a4 */ /* 0x000fe4000f8e0204 */
[----:B------:R-:W-:Y:S01]  /*f130*/  IMAD.U32 R24, RZ, RZ, UR7 ;  /* 0x00000007ff187e24 */ /* 0x000fe2000f8e00ff */
[----:B------:R-:W-:Y:S01]  /*f140*/  IADD3 R19, P0, R2, UR6, RZ ;  /* 0x0000000602137c10 */ /* 0x000fe2000ff1e0ff */
[----:B------:R-:W-:-:S02]  /*f150*/  IMAD R27, R4, UR11, R27 ;  /* 0x0000000b041b7c24 */ /* 0x000fc4000f8e021b */
[----:B------:R-:W-:Y:S01]  /*f160*/  IMAD R23, R18, 0x7800, R36 ;  /* 0x0000780012177824 */ /* 0x000fe200078e0224 */
[----:B------:R-:W-:Y:S01]  /*f170*/  IADD3.X R21, R24, UR4, R3, P0, !PT ;  /* 0x0000000418157c10 */ /* 0x000fe200087fe403 */
[----:B------:R-:W-:-:S04]  /*f180*/  IMAD.WIDE.U32 R2, R5, UR8, RZ ;  /* 0x0000000805027c25 */ /* 0x000fc8000f8e00ff */
[----:B------:R-:W-:Y:S02]  /*f190*/  IMAD.IADD R3, R3, 0x1, R7 ;  /* 0x0000000103037824 */ /* 0x000fe400078e0207 */
[----:B------:R-:W-:-:S05]  /*f1a0*/  IMAD.WIDE.U32 R2, R4, UR10, R2 ;  /* 0x0000000a04027c25 */ /* 0x000fca000f8e0002 */
[----:B------:R-:W-:-:S03]  /*f1b0*/  IADD3 R3, R3, R27, RZ ;  /* 0x0000001b03037210 */ /* 0x000fc60007ffe0ff */
[----:B------:R-:W-:-:S03]  /*f1c0*/  IMAD.WIDE.U32 R2, R6, UR40, R2 ;  /* 0x0000002806027c25 */ /* 0x000fc6000f8e0002 */
[----:B------:R-:W-:-:S04]  /*f1d0*/  IADD3 R22, P0, R2, UR6, RZ ;  /* 0x0000000602167c10 */ /* 0x000fc8000ff1e0ff */
[----:B------:R-:W-:Y:S01]  /*f1e0*/  IADD3.X R24, R24, UR4, R3, P0, !PT ;  /* 0x0000000418187c10 */ /* 0x000fe200087fe403 */
[----:B------:R-:W-:-:S03]  /*f1f0*/  UMOV UR4, 0xffffffff ;  /* 0xffffffff00047882 */ /* 0x000fc60000000000 */
[----:B------:R-:W-:Y:S05]  /*f200*/  BRA.DIV UR4, `(.L_x_69) ;  /* 0x0000003204987947 */ /* 0x000fea000b800000 */
[----:B------:R-:W3:Y:S01]  /*f210*/  SHFL.IDX PT, R14, R19, RZ, 0x1c1f ;  /* 0x001c1fff130e7589 */ /* 0x000ee200000e0000 */
[----:B------:R-:W-:-:S03]  /*f220*/  IADD3 R23, R23, UR42, RZ ;  /* 0x0000002a17177c10 */ /* 0x000fc6000fffe0ff */
[----:B------:R-:W4:Y:S04]  /*f230*/  SHFL.IDX PT, R3, R21, RZ, 0x1c1f ;  /* 0x001c1fff15037589 */ /* 0x000f2800000e0000 */
[----:B------:R-:W-:Y:S01]  /*f240*/  SHFL.IDX PT, R24, R24, RZ, 0x1c1f ;  /* 0x001c1fff18187589 */ /* 0x000fe200000e0000 */
[----:B---3--:R-:W-:-:S03]  /*f250*/  IADD3 R8, P0, R35, R14, RZ ;  /* 0x0000000e23087210 */ /* 0x008fc60007f1e0ff */
[----:B------:R-:W3:Y:S02]  /*f260*/  SHFL.IDX PT, R14, R19, 0x1, 0x1c1f ;  /* 0x003c1f00130e7f89 */ /* 0x000ee400000e0000 */
[----:B----4-:R-:W-:Y:S02]  /*f270*/  IMAD.X R9, RZ, RZ, R3, P0 ;  /* 0x000000ffff097224 */ /* 0x010fe400000e0603 */
[----:B------:R-:W4:Y:S04]  /*f280*/  SHFL.IDX PT, R3, R21, 0x1, 0x1c1f ;  /* 0x003c1f0015037f89 */ /* 0x000f2800000e0000 */
[----:B------:R0:W-:Y:S04]  /*f290*/  LDGSTS.E.BYPASS.LTC128B.128 [R23+0x1a400], desc[UR54][R8.64], !P4 ;  /* 0x1a40000008177fae */ /* 0x0001e8000e101d76 */
[----:B------:R0:W-:Y:S04]  /*f2a0*/  LDGSTS.E.BYPASS.LTC128B.128 [R23+0x1cc00], desc[UR54][R8.64+0x40], !P3 ;  /* 0x1cc0004008177fae */ /* 0x0001e8000d901d76 */
[----:B------:R0:W-:Y:S01]  /*f2b0*/  LDGSTS.E.BYPASS.LTC128B.128 [R23+0x1f400], desc[UR54][R8.64+0x80], !P1 ;  /* 0x1f40008008177fae */ /* 0x0001e2000c901d76 */
[----:B---3--:R-:W-:-:S03]  /*f2c0*/  IADD3 R6, P0, R35, R14, RZ ;  /* 0x0000000e23067210 */ /* 0x008fc60007f1e0ff */
[----:B------:R-:W3:Y:S02]  /*f2d0*/  SHFL.IDX PT, R14, R19, 0x2, 0x1c1f ;  /* 0x005c1f00130e7f89 */ /* 0x000ee400000e0000 */
[----:B----4-:R-:W-:Y:S02]  /*f2e0*/  IMAD.X R7, RZ, RZ, R3, P0 ;  /* 0x000000ffff077224 */ /* 0x010fe400000e0603 */
[----:B------:R-:W4:Y:S04]  /*f2f0*/  SHFL.IDX PT, R3, R21, 0x2, 0x1c1f ;  /* 0x005c1f0015037f89 */ /* 0x000f2800000e0000 */
[----:B------:R-:W-:Y:S04]  /*f300*/  SHFL.IDX PT, R21, R21, 0x3, 0x1c1f ;  /* 0x007c1f0015157f89 */ /* 0x000fe800000e0000 */
[----:B------:R0:W-:Y:S04]  /*f310*/  LDGSTS.E.BYPASS.LTC128B.128 [R23+0x1ac00], desc[UR54][R6.64], !P4 ;  /* 0x1ac0000006177fae */ /* 0x0001e8000e101d76 */
[----:B------:R0:W-:Y:S04]  /*f320*/  LDGSTS.E.BYPASS.LTC128B.128 [R23+0x1d400], desc[UR54][R6.64+0x40], !P3 ;  /* 0x1d40004006177fae */ /* 0x0001e8000d901d76 */
[----:B------:R0:W-:Y:S01]  /*f330*/  LDGSTS.E.BYPASS.LTC128B.128 [R23+0x1fc00], desc[UR54][R6.64+0x80], !P1 ;  /* 0x1fc0008006177fae */ /* 0x0001e2000c901d76 */
[----:B---3--:R-:W-:-:S03]  /*f340*/  IADD3 R4, P0, R35, R14, RZ ;  /* 0x0000000e23047210 */ /* 0x008fc60007f1e0ff */
[----:B------:R-:W3:Y:S02]  /*f350*/  SHFL.IDX PT, R14, R19, 0x3, 0x1c1f ;  /* 0x007c1f00130e7f89 */ /* 0x000ee400000e0000 */
[----:B----4-:R-:W-:-:S05]  /*f360*/  IMAD.X R5, RZ, RZ, R3, P0 ;  /* 0x000000ffff057224 */ /* 0x010fca00000e0603 */
[----:B------:R0:W-:Y:S04]  /*f370*/  LDGSTS.E.BYPASS.LTC128B.128 [R23+0x1b400], desc[UR54][R4.64], !P4 ;  /* 0x1b40000004177fae */ /* 0x0001e8000e101d76 */
[----:B------:R0:W-:Y:S04]  /*f380*/  LDGSTS.E.BYPASS.LTC128B.128 [R23+0x1dc00], desc[UR54][R4.64+0x40], !P3 ;  /* 0x1dc0004004177fae */ /* 0x0001e8000d901d76 */
[----:B------:R0:W-:Y:S01]  /*f390*/  LDGSTS.E.BYPASS.LTC128B.128 [R23+0x20400], desc[UR54][R4.64+0x80], !P1 ;  /* 0x2040008004177fae */ /* 0x0001e2000c901d76 */
[----:B---3--:R-:W-:-:S03]  /*f3a0*/  IADD3 R2, P0, R35, R14, RZ ;  /* 0x0000000e23027210 */ /* 0x008fc60007f1e0ff */
[----:B------:R0:W3:Y:S02]  /*f3b0*/  SHFL.IDX PT, R14, R22, RZ, 0x1c1f ;  /* 0x001c1fff160e7589 */ /* 0x0000e400000e0000 */
[----:B------:R-:W-:-:S05]  /*f3c0*/  IMAD.X R3, RZ, RZ, R21, P0 ;  /* 0x000000ffff037224 */ /* 0x000fca00000e0615 */
[----:B------:R0:W-:Y:S04]  /*f3d0*/  LDGSTS.E.BYPASS.LTC128B.128 [R23+0x1bc00], desc[UR54][R2.64], !P4 ;  /* 0x1bc0000002177fae */ /* 0x0001e8000e101d76 */
[----:B------:R0:W-:Y:S04]  /*f3e0*/  LDGSTS.E.BYPASS.LTC128B.128 [R23+0x1e400], desc[UR54][R2.64+0x40], !P3 ;  /* 0x1e40004002177fae */ /* 0x0001e8000d901d76 */
[----:B------:R0:W-:Y:S02]  /*f3f0*/  LDGSTS.E.BYPASS.LTC128B.128 [R23+0x20c00], desc[UR54][R2.64+0x80], !P1 ;  /* 0x20c0008002177fae */ /* 0x0001e4000c901d76 */
.L_x_162:
[----:B0--3--:R-:W-:Y:S02]  /*f400*/  IADD3 R2, P0, R35, R14, RZ ;  /* 0x0000000e23027210 */ /* 0x009fe40007f1e0ff */
[----:B------:R-:W-:-:S03]  /*f410*/  R2UR UR4, R10 ;  /* 0x000000000a0472ca */ /* 0x000fc600000e0000 */
[----:B------:R-:W-:-:S05]  /*f420*/  IMAD.X R3, RZ, RZ, R24, P0 ;  /* 0x000000ffff037224 */ /* 0x000fca00000e0618 */
[----:B------:R-:W-:Y:S01]  /*f430*/  @!PT LDS RZ, [RZ] ;  /* 0x00000000fffff984 */ /* 0x000fe20000000800 */
[----:B------:R-:W-:Y:S01]  /*f440*/  @!PT LDS RZ, [RZ] ;  /* 0x00000000fffff984 */ /* 0x000fe20000000800 */
[----:B------:R-:W-:Y:S01]  /*f450*/  @!PT LDS RZ, [RZ] ;  /* 0x00000000fffff984 */ /* 0x000fe20000000800 */
[----:B------:R0:W-:Y:S04]  /*f460*/  LDGSTS.E.BYPASS.LTC128B.128 [R23+0x1c400], desc[UR54][R2.64], !P4 ;  /* 0x1c40000002177fae */ /* 0x0001e8000e101d76 */
        /* <DEDUP_REMOVED lines=9> */
[----:B0-----:R-:W-:Y:S05]  /*f500*/  @!P1 BRA `(.L_x_70) ;  /* 0x0000000000049947 */ /* 0x001fea0003800000 */
[----:B------:R-:W-:Y:S01]  /*f510*/  BPT.TRAP 0x1 ;  /* 0x000000040000795c */ /* 0x000fe20000300000 */
.L_x_70:
[----:B------:R-:W-:Y:S01]  /*f520*/  IMAD.U32 R2, RZ, RZ, UR39 ;  /* 0x00000027ff027e24 */ /* 0x000fe2000f8e00ff */
[----:B------:R0:W-:Y:S04]  /*f530*/  SYNCS.ARRIVE.TRANS64.A1T0 RZ, [R10+URZ+0x29830], RZ ;  /* 0x029830ff0aff79a7 */ /* 0x0001e8000810003f */
[----:B------:R-:W-:-:S04]  /*f540*/  LOP3.LUT R2, R2, 0x1, RZ, 0xfc, !PT ;  /* 0x0000000102027812 */ /* 0x000fc800078efcff */
[----:B------:R-:W-:-:S13]  /*f550*/  ISETP.NE.AND P1, PT, R2, 0x3, PT ;  /* 0x000000030200780c */ /* 0x000fda0003f25270 */
[----:B0-----:R-:W-:Y:S05]  /*f560*/  @!P1 BRA `(.L_x_71) ;  /* 0x0000000000049947 */ /* 0x001fea0003800000 */
[----:B------:R-:W-:Y:S01]  /*f570*/  BPT.TRAP 0x1 ;  /* 0x000000040000795c */ /* 0x000fe20000300000 */
.L_x_71:
[----:B------:R-:W-:Y:S02]  /*f580*/  LOP3.LUT R2, R20, 0x1, RZ, 0x3c, !PT ;  /* 0x0000000114027812 */ /* 0x000fe400078e3cff */
[----:B------:R-:W-:Y:S02]  /*f590*/  LEA R19, R17, UR42, 0x3 ;  /* 0x0000002a11137c11 */ /* 0x000fe4000f8e18ff */
[----:B------:R-:W-:-:S04]  /*f5a0*/  SHF.L.U32 R2, R2, 0x1f, RZ ;  /* 0x0000001f02027819 */ /* 0x000fc800000006ff */
[----:B------:R-:W0:Y:S02]  /*f5b0*/  SYNCS.PHASECHK.TRANS64.TRYWAIT P0, [R19+URZ+0x29870], R2 ;  /* 0x02987002130075a7 */ /* 0x000e24000800017f */
[----:B0-----:R-:W-:Y:S05]  /*f5c0*/  @!P0 BRA `(.L_x_72) ;  /* 0x0000003400148947 */ /* 0x001fea0003800000 */
.L_x_163:
[----:B------:R-:W-:-:S06]  /*f5d0*/  ULOP3.LUT UR4, UR39, 0x2, URZ, 0xfc, !UPT ;  /* 0x0000000227047892 */ /* 0x000fcc000f8efc3f */
[----:B------:R-:W-:-:S05]  /*f5e0*/  IMAD.U32 R3, RZ, RZ, UR4 ;  /* 0x00000004ff037e24 */ /* 0x000fca000f8e00ff */
[----:B------:R-:W-:-:S13]  /*f5f0*/  ISETP.NE.AND P0, PT, R3, 0x3, PT ;  /* 0x000000030300780c */ /* 0x000fda0003f05270 */
[----:B------:R-:W-:Y:S05]  /*f600*/  @!P0 BRA `(.L_x_73) ;  /* 0x0000000000048947 */ /* 0x000fea0003800000 */
[----:B------:R-:W-:Y:S01]  /*f610*/  BPT.TRAP 0x1 ;  /* 0x000000040000795c */ /* 0x000fe20000300000 */
.L_x_73:
[----:B0-----:R-:W-:Y:S01]  /*f620*/  SHF.L.U32 R2, R20, 0x1f, RZ ;  /* 0x0000001f14027819 */ /* 0x001fe200000006ff */
[----:B-12---:R-:W-:-:S03]  /*f630*/  IMAD R10, R17, 0x5000, RZ ;  /* 0x00005000110a7824 */ /* 0x006fc600078e02ff */
[----:B------:R-:W0:Y:S02]  /*f640*/  SYNCS.PHASECHK.TRANS64.TRYWAIT P0, [R19+URZ+0x29860], R2 ;  /* 0x02986002130075a7 */ /* 0x000e24000800017f */
[----:B0-----:R-:W-:Y:S05]  /*f650*/  @!P0 BRA `(.L_x_74) ;  /* 0x0000003400048947 */ /* 0x001fea0003800000 */
.L_x_164:
[----:B------:R-:W2:Y:S04]  /*f660*/  LDL R3, [R1+0x4] ;  /* 0x0000040001037983 */ /* 0x000ea80000100800 */
[----:B------:R-:W3:Y:S04]  /*f670*/  LDL R4, [R1+0x8] ;  /* 0x0000080001047983 */ /* 0x000ee80000100800 */
[----:B------:R-:W4:Y:S01]  /*f680*/  LDL R11, [R1] ;  /* 0x00000000010b7983 */ /* 0x000f220000100800 */
[----:B------:R-:W-:Y:S05]  /*f690*/  WARPSYNC.ALL ;  /* 0x0000000000007948 */ /* 0x000fea0003800000 */
[----:B------:R-:W-:-:S06]  /*f6a0*/  ULOP3.LUT UR4, UR39, 0x2, URZ, 0xfc, !UPT ;  /* 0x0000000227047892 */ /* 0x000fcc000f8efc3f */
[----:B------:R-:W-:-:S05]  /*f6b0*/  IMAD.U32 R28, RZ, RZ, UR4 ;  /* 0x00000004ff1c7e24 */ /* 0x000fca000f8e00ff */
[----:B------:R-:W-:Y:S02]  /*f6c0*/  ISETP.NE.AND P0, PT, R28, 0x3, PT ;  /* 0x000000031c00780c */ /* 0x000fe40003f05270 */
[----:B--2---:R-:W-:-:S04]  /*f6d0*/  LOP3.LUT R3, R10, R3, RZ, 0xfc, !PT ;  /* 0x000000030a037212 */ /* 0x004fc800078efcff */
[----:B0-----:R-:W-:Y:S01]  /*f6e0*/  IADD3 R2, R3, UR42, RZ ;  /* 0x0000002a03027c10 */ /* 0x001fe2000fffe0ff */
[----:B------:R-:W0:Y:S01]  /*f6f0*/  LDSM.16.MT88.4 R12, [R3+UR42+0xa400] ;  /* 0x00a4002a030c783b */ /* 0x000e220008004200 */
[----:B----4-:R-:W-:-:S03]  /*f700*/  LOP3.LUT R17, R10, R11, RZ, 0xfc, !PT ;  /* 0x0000000b0a117212 */ /* 0x010fc600078efcff */
[----:B---3--:R-:W-:Y:S02]  /*f710*/  IMAD.IADD R2, R4, 0x1, R2 ;  /* 0x0000000104027824 */ /* 0x008fe400078e0202 */
[----:B------:R-:W-:-:S03]  /*f720*/  VIADD R17, R17, UR42 ;  /* 0x0000002a11117c36 */ /* 0x000fc60008000000 */
[----:B------:R-:W1:Y:S01]  /*f730*/  LDSM.16.MT88.4 R4, [R2+0xa400] ;  /* 0x00a400000204783b */ /* 0x000e620000004200 */
[C-C-:B0-----:R-:W-:Y:S02]  /*f740*/  PRMT R8, R12.reuse, 0x6420, R13.reuse ;  /* 0x000064200c087816 */ /* 0x141fe4000000000d */
[----:B------:R-:W-:Y:S02]  /*f750*/  PRMT R9, R12, 0x7531, R13 ;  /* 0x000075310c097816 */ /* 0x000fe4000000000d */
[C-C-:B------:R-:W-:Y:S02]  /*f760*/  PRMT R10, R14.reuse, 0x6420, R15.reuse ;  /* 0x000064200e0a7816 */ /* 0x140fe4000000000f */
[----:B------:R-:W-:Y:S02]  /*f770*/  PRMT R11, R14, 0x7531, R15 ;  /* 0x000075310e0b7816 */ /* 0x000fe4000000000f */
[C-C-:B-1----:R-:W-:Y:S02]  /*f780*/  PRMT R20, R4.reuse, 0x6420, R5.reuse ;  /* 0x0000642004147816 */ /* 0x142fe40000000005 */
[----:B------:R-:W-:Y:S01]  /*f790*/  PRMT R21, R4, 0x7531, R5 ;  /* 0x0000753104157816 */ /* 0x000fe20000000005 */
[----:B------:R-:W-:Y:S01]  /*f7a0*/  STSM.16.M88.4 [R17+0x400], R8 ;  /* 0x0004000811007844 */ /* 0x000fe20000000200 */
[----:B------:R-:W-:-:S02]  /*f7b0*/  PRMT R22, R6, 0x6420, R7 ;  /* 0x0000642006167816 */ /* 0x000fc40000000007 */
[----:B------:R-:W-:-:S05]  /*f7c0*/  PRMT R23, R6, 0x7531, R7 ;  /* 0x0000753106177816 */ /* 0x000fca0000000007 */
[----:B------:R-:W-:Y:S04]  /*f7d0*/  STSM.16.M88.4 [R17+0xc00], R20 ;  /* 0x000c001411007844 */ /* 0x000fe80000000200 */
[----:B------:R-:W0:Y:S04]  /*f7e0*/  LDSM.16.MT88.4 R4, [R3+UR42+0xb400] ;  /* 0x00b4002a0304783b */ /* 0x000e280008004200 */
[----:B------:R-:W1:Y:S01]  /*f7f0*/  LDSM.16.MT88.4 R8, [R2+0xb400] ;  /* 0x00b400000208783b */ /* 0x000e620000004200 */
[C-C-:B0-----:R-:W-:Y:S02]  /*f800*/  PRMT R12, R4.reuse, 0x6420, R5.reuse ;  /* 0x00006420040c7816 */ /* 0x141fe40000000005 */
[----:B------:R-:W-:-:S02]  /*f810*/  PRMT R13, R4, 0x7531, R5 ;  /* 0x00007531040d7816 */ /* 0x000fc40000000005 */
[C-C-:B------:R-:W-:Y:S02]  /*f820*/  PRMT R14, R6.reuse, 0x6420, R7.reuse ;  /* 0x00006420060e7816 */ /* 0x140fe40000000007 */
[----:B------:R-:W-:Y:S02]  /*f830*/  PRMT R15, R6, 0x7531, R7 ;  /* 0x00007531060f7816 */ /* 0x000fe40000000007 */
[C-C-:B-1----:R-:W-:Y:S02]  /*f840*/  PRMT R24, R8.reuse, 0x6420, R9.reuse ;  /* 0x0000642008187816 */ /* 0x142fe40000000009 */
[----:B------:R-:W-:Y:S01]  /*f850*/  PRMT R25, R8, 0x7531, R9 ;  /* 0x0000753108197816 */ /* 0x000fe20000000009 */
[----:B------:R-:W-:Y:S01]  /*f860*/  STSM.16.M88.4 [R17+0x1400], R12 ;  /* 0x0014000c11007844 */ /* 0x000fe20000000200 */
[C-C-:B------:R-:W-:Y:S02]  /*f870*/  PRMT R26, R10.reuse, 0x6420, R11.reuse ;  /* 0x000064200a1a7816 */ /* 0x140fe4000000000b */
        /* <DEDUP_REMOVED lines=34> */
[----:B------:R0:W-:Y:S01]  /*faa0*/  STSM.16.M88.4 [R17+0x4400], R12 ;  /* 0x0044000c11007844 */ /* 0x0001e20000000200 */
[C-C-:B------:R-:W-:Y:S02]  /*fab0*/  PRMT R6, R10.reuse, 0x6420, R11.reuse ;  /* 0x000064200a067816 */ /* 0x140fe4000000000b */
[----:B------:R-:W-:-:S05]  /*fac0*/  PRMT R7, R10, 0x7531, R11 ;  /* 0x000075310a077816 */ /* 0x000fca000000000b */
[----:B------:R0:W-:Y:S01]  /*fad0*/  STSM.16.M88.4 [R17+0x4c00], R4 ;  /* 0x004c000411007844 */ /* 0x0001e20000000200 */
[----:B------:R-:W-:Y:S01]  /*fae0*/  @!PT LDS RZ, [RZ] ;  /* 0x00000000fffff984 */ /* 0x000fe20000000800 */
[----:B------:R-:W-:Y:S01]  /*faf0*/  @!PT LDS RZ, [RZ] ;  /* 0x00000000fffff984 */ /* 0x000fe20000000800 */
[----:B------:R-:W-:Y:S01]  /*fb00*/  @!PT LDS RZ, [RZ] ;  /* 0x00000000fffff984 */ /* 0x000fe20000000800 */
[----:B------:R-:W-:Y:S01]  /*fb10*/  @!PT LDS RZ, [RZ] ;  /* 0x00000000fffff984 */ /* 0x000fe20000000800 */
[----:B------:R1:W-:Y:S06]  /*fb20*/  MEMBAR.ALL.CTA ;  /* 0x0000000000007992 */ /* 0x0003ec0000008000 */
[----:B-1----:R-:W1:Y:S01]  /*fb30*/  FENCE.VIEW.ASYNC.S ;  /* 0x00000000000073c6 */ /* 0x002e620000000000 */
[----:B------:R-:W-:Y:S05]  /*fb40*/  @!P0 BRA `(.L_x_75) ;  /* 0x0000000000048947 */ /* 0x000fea0003800000 */
[----:B------:R-:W-:Y:S01]  /*fb50*/  BPT.TRAP 0x1 ;  /* 0x000000040000795c */ /* 0x000fe20000300000 */
.L_x_75:
[----:B-1----:R1:W-:Y:S01]  /*fb60*/  SYNCS.ARRIVE.TRANS64.A1T0 RZ, [R19+URZ+0x29850], RZ ;  /* 0x029850ff13ff79a7 */ /* 0x0023e2000810003f */
[----:B------:R-:W-:Y:S06]  /*fb70*/  BAR.SYNC.DEFER_BLOCKING 0x2, 0x80 ;  /* 0x0082000000007b1d */ /* 0x000fec0000010000 */
[----:B------:R-:W-:Y:S05]  /*fb80*/  @!P1 BRA `(.L_x_76) ;  /* 0x0000000000049947 */ /* 0x000fea0003800000 */
[----:B------:R-:W-:Y:S01]  /*fb90*/  BPT.TRAP 0x1 ;  /* 0x000000040000795c */ /* 0x000fe20000300000 */
.L_x_76:
[----:B------:R-:W2:Y:S01]  /*fba0*/  S2R R2, SR_CgaCtaId ;  /* 0x0000000000027919 */ /* 0x000ea20000008800 */
[----:B-1----:R-:W-:Y:S01]  /*fbb0*/  VIADD R19, R19, 0x29880 ;  /* 0x0002988013137836 */ /* 0x002fe20000000000 */
[----:B------:R-:W-:Y:S01]  /*fbc0*/  IADD3 R0, R0, -0xa0, RZ ;  /* 0xffffff6000007810 */ /* 0x000fe20007ffe0ff */
[----:B0-----:R-:W-:Y:S02]  /*fbd0*/  IMAD.MOV.U32 R17, RZ, RZ, R18 ;  /* 0x000000ffff117224 */ /* 0x001fe400078e0012 */
[----:B------:R-:W-:Y:S01]  /*fbe0*/  IMAD.MOV.U32 R20, RZ, RZ, R29 ;  /* 0x000000ffff147224 */ /* 0x000fe200078e001d */
[----:B--2---:R-:W-:-:S04]  /*fbf0*/  PRMT R19, R2, 0x654, R19 ;  /* 0x0000065402137816 */ /* 0x004fc80000000013 */
[----:B------:R0:W-:Y:S01]  /*fc00*/  SYNCS.ARRIVE.TRANS64.RED.A1T0 RZ, [R19+URZ], RZ ;  /* 0x000000ff13ff79a7 */ /* 0x0001e2000810043f */
[----:B------:R-:W-:Y:S05]  /*fc10*/  @P2 BRA `(.L_x_77) ;  /* 0xffffffe800ac2947 */ /* 0x000fea000383ffff */
[----:B------:R-:W-:Y:S05]  /*fc20*/  BRA `(.L_x_78) ;  /* 0x0000000000047947 */ /* 0x000fea0003800000 */
.L_x_62:
[----:B------:R-:W-:-:S07]  /*fc30*/  IMAD.MOV.U32 R18, RZ, RZ, RZ ;  /* 0x000000ffff127224 */ /* 0x000fce00078e00ff */
.L_x_78:
[----:B------:R-:W-:-:S06]  /*fc40*/  ULOP3.LUT UR4, UR39, 0x1, URZ, 0xfc, !UPT ;  /* 0x0000000127047892 */ /* 0x000fcc000f8efc3f */
[----:B-1----:R-:W-:-:S05]  /*fc50*/  IMAD.U32 R0, RZ, RZ, UR4 ;  /* 0x00000004ff007e24 */ /* 0x002fca000f8e00ff */
[----:B------:R-:W-:-:S13]  /*fc60*/  ISETP.NE.AND P1, PT, R0, 0x3, PT ;  /* 0x000000030000780c */ /* 0x000fda0003f25270 */
[----:B------:R-:W-:Y:S05]  /*fc70*/  @!P1 BRA `(.L_x_79) ;  /* 0x0000000000049947 */ /* 0x000fea0003800000 */
[----:B------:R-:W-:Y:S01]  /*fc80*/  BPT.TRAP 0x1 ;  /* 0x000000040000795c */ /* 0x000fe20000300000 */
.L_x_79:
[----:B----4-:R-:W-:Y:S01]  /*fc90*/  LOP3.LUT R3, R29, 0x1, RZ, 0x3c, !PT ;  /* 0x000000011d037812 */ /* 0x010fe200078e3cff */
[----:B------:R-:W-:Y:S01]  /*fca0*/  BSSY B0, `(.L_x_80) ;  /* 0x0000005000007945 */ /* 0x000fe20003800000 */
[----:B------:R-:W-:Y:S02]  /*fcb0*/  LEA R16, R18, UR42, 0x3 ;  /* 0x0000002a12107c11 */ /* 0x000fe4000f8e18ff */
[----:B------:R-:W-:-:S04]  /*fcc0*/  SHF.L.U32 R3, R3, 0x1f, RZ ;  /* 0x0000001f03037819 */ /* 0x000fc800000006ff */
[----:B------:R-:W1:Y:S02]  /*fcd0*/  SYNCS.PHASECHK.TRANS64.TRYWAIT P0, [R16+URZ+0x29870], R3 ;  /* 0x02987003100075a7 */ /* 0x000e64000800017f */
[----:B-1----:R-:W-:Y:S05]  /*fce0*/  @!P0 BRA `(.L_x_81) ;  /* 0x0000002c00748947 */ /* 0x002fea0003800000 */
.L_x_165:
[----:B------:R-:W-:Y:S05]  /*fcf0*/  BSYNC B0 ;  /* 0x0000000000007941 */ /* 0x000fea0003800000 */
.L_x_80:
[----:B------:R-:W-:-:S06]  /*fd00*/  ULOP3.LUT UR4, UR39, 0x2, URZ, 0xfc, !UPT ;  /* 0x0000000227047892 */ /* 0x000fcc000f8efc3f */
[----:B------:R-:W-:-:S04]  /*fd10*/  MOV R0, UR4 ;  /* 0x0000000400007c02 */ /* 0x000fc80008000f00 */
[----:B------:R-:W-:-:S13]  /*fd20*/  ISETP.NE.AND P0, PT, R0, 0x3, PT ;  /* 0x000000030000780c */ /* 0x000fda0003f05270 */
[----:B------:R-:W-:Y:S05]  /*fd30*/  @!P0 BRA `(.L_x_82) ;  /* 0x0000000000048947 */ /* 0x000fea0003800000 */
[----:B------:R-:W-:Y:S01]  /*fd40*/  BPT.TRAP 0x1 ;  /* 0x000000040000795c */ /* 0x000fe20000300000 */
.L_x_82:
[----:B------:R-:W4:Y:S04]  /*fd50*/  LDL.LU R0, [R1+0x4] ;  /* 0x0000040001007983 */ /* 0x000f280000300800 */
[----:B------:R-:W5:Y:S01]  /*fd60*/  LDL.LU R4, [R1+0x8] ;  /* 0x0000080001047983 */ /* 0x000f620000300800 */
[----:B------:R-:W-:Y:S01]  /*fd70*/  SHF.L.U32 R5, R29, 0x1f, RZ ;  /* 0x0000001f1d057819 */ /* 0x000fe200000006ff */
[----:B-1----:R-:W-:-:S03]  /*fd80*/  IMAD R3, R18, 0x5000, RZ ;  /* 0x0000500012037824 */ /* 0x002fc600078e02ff */
[----:B------:R-:W1:Y:S02]  /*fd90*/  SYNCS.PHASECHK.TRANS64.TRYWAIT P0, [R16+URZ+0x29860], R5 ;  /* 0x02986005100075a7 */ /* 0x000e64000800017f */
[----:B----4-:R-:W-:-:S05]  /*fda0*/  LOP3.LUT R0, R3, R0, RZ, 0xfc, !PT ;  /* 0x0000000003007212 */ /* 0x010fca00078efcff */
[----:B------:R-:W-:-:S04]  /*fdb0*/  VIADD R2, R0, UR42 ;  /* 0x0000002a00027c36 */ /* 0x000fc80008000000 */
[----:B-----5:R-:W-:Y:S01]  /*fdc0*/  IMAD.IADD R2, R4, 0x1, R2 ;  /* 0x0000000104027824 */ /* 0x020fe200078e0202 */
[----:B-1----:R-:W-:Y:S06]  /*fdd0*/  @!P0 BRA `(.L_x_83) ;  /* 0x0000002c004c8947 */ /* 0x002fec0003800000 */
.L_x_166:
[----:B------:R-:W4:Y:S01]  /*fde0*/  LDL.LU R12, [R1] ;  /* 0x00000000010c7983 */ /* 0x000f220000300800 */
[----:B------:R-:W-:Y:S05]  /*fdf0*/  WARPSYNC.ALL ;  /* 0x0000000000007948 */ /* 0x000fea0003800000 */
[----:B------:R-:W5:Y:S01]  /*fe00*/  LDSM.16.MT88.4 R8, [R0+UR42+0xa400] ;  /* 0x00a4002a0008783b */ /* 0x000f620008004200 */
[----:B------:R-:W-:-:S03]  /*fe10*/  ULOP3.LUT UR4, UR39, 0x2, URZ, 0xfc, !UPT ;  /* 0x0000000227047892 */ /* 0x000fc6000f8efc3f */
[----:B-1-3--:R-:W1:Y:S03]  /*fe20*/  LDSM.16.MT88.4 R4, [R2+0xa400] ;  /* 0x00a400000204783b */ /* 0x00ae660000004200 */
[----:B------:R-:W-:-:S05]  /*fe30*/  IMAD.U32 R17, RZ, RZ, UR4 ;  /* 0x00000004ff117e24 */ /* 0x000fca000f8e00ff */
[----:B------:R-:W-:Y:S02]  /*fe40*/  ISETP.NE.AND P0, PT, R17, 0x3, PT ;  /* 0x000000031100780c */ /* 0x000fe40003f05270 */
[----:B-----5:R-:W-:Y:S02]  /*fe50*/  PRMT R13, R8, 0x7531, R9 ;  /* 0x00007531080d7816 */ /* 0x020fe40000000009 */
[C-C-:B--2---:R-:W-:Y:S02]  /*fe60*/  PRMT R14, R10.reuse, 0x6420, R11.reuse ;  /* 0x000064200a0e7816 */ /* 0x144fe4000000000b */
[----:B------:R-:W-:Y:S02]  /*fe70*/  PRMT R15, R10, 0x7531, R11 ;  /* 0x000075310a0f7816 */ /* 0x000fe4000000000b */
[C-C-:B-1----:R-:W-:Y:S02]  /*fe80*/  PRMT R10, R6.reuse, 0x6420, R7.reuse ;  /* 0x00006420060a7816 */ /* 0x142fe40000000007 */
[----:B------:R-:W-:-:S02]  /*fe90*/  PRMT R11, R6, 0x7531, R7 ;  /* 0x00007531060b7816 */ /* 0x000fc40000000007 */
[----:B----4-:R-:W-:Y:S02]  /*fea0*/  LOP3.LUT R3, R3, R12, RZ, 0xfc, !PT ;  /* 0x0000000c03037212 */ /* 0x010fe400078efcff */
[----:B------:R-:W-:Y:S02]  /*feb0*/  PRMT R12, R8, 0x6420, R9 ;  /* 0x00006420080c7816 */ /* 0x000fe40000000009 */
[C-C-:B------:R-:W-:Y:S01]  /*fec0*/  PRMT R8, R4.reuse, 0x6420, R5.reuse ;  /* 0x0000642004087816 */ /* 0x140fe20000000005 */
[----:B------:R-:W-:Y:S01]  /*fed0*/  VIADD R3, R3, UR42 ;  /* 0x0000002a03037c36 */ /* 0x000fe20008000000 */
[----:B------:R-:W-:-:S04]  /*fee0*/  PRMT R9, R4, 0x7531, R5 ;  /* 0x0000753104097816 */ /* 0x000fc80000000005 */
[----:B------:R-:W-:Y:S04]  /*fef0*/  STSM.16.M88.4 [R3+0x400], R12 ;  /* 0x0004000c03007844 */ /* 0x000fe80000000200 */
[----:B------:R-:W-:Y:S04]  /*ff00*/  STSM.16.M88.4 [R3+0xc00], R8 ;  /* 0x000c000803007844 */ /* 0x000fe80000000200 */
[----:B------:R-:W1:Y:S04]  /*ff10*/  LDSM.16.MT88.4 R12, [R0+UR42+0xb400] ;  /* 0x00b4002a000c783b */ /* 0x000e680008004200 */
[----:B------:R-:W2:Y:S01]  /*ff20*/  LDSM.16.MT88.4 R8, [R2+0xb400] ;  /* 0x00b400000208783b */ /* 0x000ea20000004200 */
[----:B-1----:R-:W-:-:S02]  /*ff30*/  PRMT R4, R12, 0x6420, R13 ;  /* 0x000064200c047816 */ /* 0x002fc4000000000d */
[----:B------:R-:W-:Y:S02]  /*ff40*/  PRMT R5, R12, 0x7531, R13 ;  /* 0x000075310c057816 */ /* 0x000fe4000000000d */
[C-C-:B------:R-:W-:Y:S02]  /*ff50*/  PRMT R6, R14.reuse, 0x6420, R15.reuse ;  /* 0x000064200e067816 */ /* 0x140fe4000000000f */
[----:B------:R-:W-:Y:S02]  /*ff60*/  PRMT R7, R14, 0x7531, R15 ;  /* 0x000075310e077816 */ /* 0x000fe4000000000f */
[C-C-:B--2---:R-:W-:Y:S02]  /*ff70*/  PRMT R12, R8.reuse, 0x6420, R9.reuse ;  /* 0x00006420080c7816 */ /* 0x144fe40000000009 */
[----:B------:R-:W-:Y:S01]  /*ff80*/  PRMT R13, R8, 0x7531, R9 ;  /* 0x00007531080d7816 */ /* 0x000fe20000000009 */
[----:B------:R-:W-:Y:S01]  /*ff90*/  STSM.16.M88.4 [R3+0x1400], R4 ;  /* 0x0014000403007844 */ /* 0x000fe20000000200 */
[----:B------:R-:W-:-:S02]  /*ffa0*/  PRMT R14, R10, 0x6420, R11 ;  /* 0x000064200a0e7816 */ /* 0x000fc4000000000b */
[----:B------:R-:W-:-:S05]  /*ffb0*/  PRMT R15, R10, 0x7531, R11 ;  /* 0x000075310a0f7816 */ /* 0x000fca000000000b */
[----:B------:R-:W-:Y:S04]  /*ffc0*/  STSM.16.M88.4 [R3+0x1c00], R12 ;  /* 0x001c000c03007844 */ /* 0x000fe80000000200 */
[----:B------:R-:W1:Y:S04]  /*ffd0*/  LDSM.16.MT88.4 R12, [R0+UR42+0xc400] ;  /* 0x00c4002a000c783b */ /* 0x000e680008004200 */
[----:B------:R-:W2:Y:S01]  /*ffe0*/  LDSM.16.MT88.4 R8, [R2+0xc400] ;  /* 0x00c400000208783b */ /* 0x000ea20000004200 */
[C-C-:B-1----:R-:W-:Y:S02]  /*fff0*/  PRMT R4, R12.reuse, 0x6420, R13.reuse ;  /* 0x000064200c047816 */ /* 0x142fe4000000000d */
[----:B------:R-:W-:-:S02]  /*10000*/  PRMT R5, R12, 0x7531, R13 ;  /* 0x000075310c057816 */ /* 0x000fc4000000000d */
[C-C-:B------:R-:W-:Y:S02]  /*10010*/  PRMT R6, R14.reuse, 0x6420, R15.reuse ;  /* 0x000064200e067816 */ /* 0x140fe4000000000f */
[----:B------:R-:W-:Y:S02]  /*10020*/  PRMT R7, R14, 0x7531, R15 ;  /* 0x000075310e077816 */ /* 0x000fe4000000000f */
[C-C-:B--2---:R-:W-:Y:S02]  /*10030*/  PRMT R12, R8.reuse, 0x6420, R9.reuse ;  /* 0x00006420080c7816 */ /* 0x144fe40000000009 */
[----:B------:R-:W-:Y:S01]  /*10040*/  PRMT R13, R8, 0x7531, R9 ;  /* 0x00007531080d7816 */ /* 0x000fe20000000009 */
[----:B------:R-:W-:Y:S01]  /*10050*/  STSM.16.M88.4 [R3+0x2400], R4 ;  /* 0x0024000403007844 */ /* 0x000fe20000000200 */
[C-C-:B------:R-:W-:Y:S02]  /*10060*/  PRMT R14, R10.reuse, 0x6420, R11.reuse ;  /* 0x000064200a0e7816 */ /* 0x140fe4000000000b */
        /* <DEDUP_REMOVED lines=31> */
[----:B--2---:R-:W2:Y:S01]  /*10260*/  FENCE.VIEW.ASYNC.S ;  /* 0x00000000000073c6 */ /* 0x004ea20000000000 */
[----:B------:R-:W-:Y:S05]  /*10270*/  @!P0 BRA `(.L_x_84) ;  /* 0x0000000000048947 */ /* 0x000fea0003800000 */
[----:B------:R-:W-:Y:S01]  /*10280*/  BPT.TRAP 0x1 ;  /* 0x000000040000795c */ /* 0x000fe20000300000 */
.L_x_84:
[----:B--2---:R2:W-:Y:S01]  /*10290*/  SYNCS.ARRIVE.TRANS64.A1T0 RZ, [R16+URZ+0x29850], RZ ;  /* 0x029850ff10ff79a7 */ /* 0x0045e2000810003f */
[----:B------:R-:W-:Y:S06]  /*102a0*/  BAR.SYNC.DEFER_BLOCKING 0x2, 0x80 ;  /* 0x0082000000007b1d */ /* 0x000fec0000010000 */
[----:B------:R-:W-:Y:S05]  /*102b0*/  @!P1 BRA `(.L_x_85) ;  /* 0x0000000000049947 */ /* 0x000fea0003800000 */
[----:B------:R-:W-:Y:S01]  /*102c0*/  BPT.TRAP 0x1 ;  /* 0x000000040000795c */ /* 0x000fe20000300000 */
.L_x_85:
[----:B------:R-:W3:Y:S01]  /*102d0*/  S2R R0, SR_CgaCtaId ;  /* 0x0000000000007919 */ /* 0x000ee20000008800 */
[----:B--2---:R-:W-:Y:S01]  /*102e0*/  IADD3 R16, R16, 0x29880, RZ ;  /* 0x0002988010107810 */ /* 0x004fe20007ffe0ff */
[----:B------:R-:W-:Y:S02]  /*102f0*/  VIADD R2, R18, 0x1 ;  /* 0x0000000112027836 */ /* 0x000fe40000000000 */
[----:B-1----:R-:W-:-:S03]  /*10300*/  IMAD.MOV.U32 R3, RZ, RZ, RZ ;  /* 0x000000ffff037224 */ /* 0x002fc600078e00ff */
[----:B------:R-:W-:-:S04]  /*10310*/  ISETP.NE.AND P0, PT, R2, 0x2, PT ;  /* 0x000000020200780c */ /* 0x000fc80003f05270 */
[----:B------:R-:W-:Y:S02]  /*10320*/  SEL R2, R2, RZ, P0 ;  /* 0x000000ff02027207 */ /* 0x000fe40000000000 */
[----:B---3--:R-:W-:Y:S02]  /*10330*/  PRMT R16, R0, 0x654, R16 ;  /* 0x0000065400107816 */ /* 0x008fe40000000010 */
[----:B------:R-:W-:Y:S02]  /*10340*/  SEL R0, RZ, 0x1, P0 ;  /* 0x00000001ff007807 */ /* 0x000fe40000000000 */
[----:B------:R1:W-:Y:S02]  /*10350*/  SYNCS.ARRIVE.TRANS64.RED.A1T0 RZ, [R16+URZ], RZ ;  /* 0x000000ff10ff79a7 */ /* 0x0003e4000810043f */
[----:B------:R-:W-:-:S07]  /*10360*/  LOP3.LUT R0, R29, R0, RZ, 0x3c, !PT ;  /* 0x000000001d007212 */ /* 0x000fce00078e3cff */
.L_x_40:
[----:B------:R-:W2:Y:S01]  /*10370*/  S2R R5, SR_CgaCtaId ;  /* 0x0000000000057919 */ /* 0x000ea20000008800 */
[----:B------:R-:W-:Y:S02]  /*10380*/  MOV R4, 0x400 ;  /* 0x0000040000047802 */ /* 0x000fe40000000f00 */
[----:B------:R-:W-:Y:S02]  /*10390*/  SHF.L.U32 R3, R3, 0x1f, RZ ;  /* 0x0000001f03037819 */ /* 0x000fe400000006ff */
[----:B--2---:R-:W-:-:S04]  /*103a0*/  LEA R6, R5, R4, 0x18 ;  /* 0x0000000405067211 */ /* 0x004fc800078ec0ff */
[----:B------:R-:W2:Y:S02]  /*103b0*/  SYNCS.PHASECHK.TRANS64.TRYWAIT P0, [R6+URZ+0x29820], R3 ;  /* 0x02982003060075a7 */ /* 0x000ea4000800017f */
[----:B--2---:R-:W-:Y:S05]  /*103c0*/  @!P0 BRA `(.L_x_86) ;  /* 0x0000002400e48947 */ /* 0x004fea0003800000 */
.L_x_167:
[----:B------:R-:W3:Y:S02]  /*103d0*/  S2R R4, SR_TID.X ;  /* 0x0000000000047919 */ /* 0x000ee40000002100 */
[----:B---3--:R-:W-:-:S04]  /*103e0*/  SHF.R.U32.HI R4, RZ, 0x5, R4 ;  /* 0x00000005ff047819 */ /* 0x008fc80000011604 */
[----:B------:R-:W-:-:S05]  /*103f0*/  LOP3.LUT R4, R4, 0x3, RZ, 0xc0, !PT ;  /* 0x0000000304047812 */ /* 0x000fca00078ec0ff */
[----:B--2---:R-:W2:Y:S02]  /*10400*/  SHFL.IDX PT, R3, R4, RZ, 0x1f ;  /* 0x00001fff04037589 */ /* 0x004ea400000e0000 */
[----:B--2---:R-:W-:-:S13]  /*10410*/  ISETP.NE.AND P0, PT, R3, RZ, PT ;  /* 0x000000ff0300720c */ /* 0x004fda0003f05270 */
[----:B------:R-:W-:Y:S05]  /*10420*/  @P0 BRA `(.L_x_8) ;  /* 0x0000000000a00947 */ /* 0x000fea0003800000 */
[----:B------:R-:W-:-:S13]  /*10430*/  ELECT P0, URZ, PT ;  /* 0x00000000003f782f */ /* 0x000fda0003800000 */
[----:B------:R-:W-:Y:S05]  /*10440*/  @!P0 BRA `(.L_x_8) ;  /* 0x0000000000988947 */ /* 0x000fea0003800000 */
[----:B------:R-:W-:-:S06]  /*10450*/  ULOP3.LUT UR4, UR39, 0x2, URZ, 0xfc, !UPT ;  /* 0x0000000227047892 */ /* 0x000fcc000f8efc3f */
[----:B------:R-:W-:-:S05]  /*10460*/  IMAD.U32 R3, RZ, RZ, UR4 ;  /* 0x00000004ff037e24 */ /* 0x000fca000f8e00ff */
[----:B------:R-:W-:-:S13]  /*10470*/  ISETP.NE.AND P0, PT, R3, 0x3, PT ;  /* 0x000000030300780c */ /* 0x000fda0003f05270 */
[----:B------:R-:W-:Y:S05]  /*10480*/  @!P0 BRA `(.L_x_87) ;  /* 0x0000000000048947 */ /* 0x000fea0003800000 */
[----:B------:R-:W-:Y:S01]  /*10490*/  BPT.TRAP 0x1 ;  /* 0x000000040000795c */ /* 0x000fe20000300000 */
.L_x_87:
[----:B------:R-:W-:Y:S01]  /*104a0*/  IMAD R5, R2, 0x8, R6 ;  /* 0x0000000802057824 */ /* 0x000fe200078e0206 */
[----:B------:R-:W-:Y:S02]  /*104b0*/  SHF.L.U32 R4, R0, 0x1f, RZ ;  /* 0x0000001f00047819 */ /* 0x000fe400000006ff */
[----:B------:R-:W-:Y:S02]  /*104c0*/  IADD3 R2, R2, 0x1, RZ ;  /* 0x0000000102027810 */ /* 0x000fe40007ffe0ff */
[----:B------:R-:W2:Y:S02]  /*104d0*/  SYNCS.PHASECHK.TRANS64.TRYWAIT P1, [R5+URZ+0x29840], R4 ;  /* 0x02984004050075a7 */ /* 0x000ea4000802017f */
[----:B------:R-:W-:-:S04]  /*104e0*/  ISETP.NE.AND P2, PT, R2, 0x2, PT ;  /* 0x000000020200780c */ /* 0x000fc80003f45270 */
[----:B------:R-:W-:Y:S01]  /*104f0*/  SEL R3, RZ, 0x1, P2 ;  /* 0x00000001ff037807 */ /* 0x000fe20001000000 */
[----:B--2---:R-:W-:Y:S08]  /*10500*/  @!P1 BRA `(.L_x_88) ;  /* 0x0000002400a89947 */ /* 0x004ff00003800000 */
.L_x_168:
[----:B------:R-:W-:Y:S02]  /*10510*/  SEL R2, R2, RZ, P2 ;  /* 0x000000ff02027207 */ /* 0x000fe40001000000 */
[----:B------:R-:W-:Y:S01]  /*10520*/  LOP3.LUT R0, R0, R3, RZ, 0x3c, !PT ;  /* 0x0000000300007212 */ /* 0x000fe200078e3cff */
[----:B------:R-:W-:Y:S06]  /*10530*/  @!P0 BRA `(.L_x_89) ;  /* 0x0000000000048947 */ /* 0x000fec0003800000 */
[----:B------:R-:W-:Y:S01]  /*10540*/  BPT.TRAP 0x1 ;  /* 0x000000040000795c */ /* 0x000fe20000300000 */
.L_x_89:
[----:B------:R-:W-:Y:S01]  /*10550*/  IMAD R3, R2, 0x8, R6 ;  /* 0x0000000802037824 */ /* 0x000fe200078e0206 */
[----:B------:R-:W-:-:S04]  /*10560*/  SHF.L.U32 R0, R0, 0x1f, RZ ;  /* 0x0000001f00007819 */ /* 0x000fc800000006ff */
[----:B------:R-:W3:Y:S02]  /*10570*/  SYNCS.PHASECHK.TRANS64.TRYWAIT P1, [R3+URZ+0x29840], R0 ;  /* 0x02984000030075a7 */ /* 0x000ee4000802017f */
[----:B---3--:R-:W-:Y:S05]  /*10580*/  @!P1 BRA `(.L_x_90) ;  /* 0x00000024009c9947 */ /* 0x008fea0003800000 */
.L_x_169:
[----:B------:R-:W-:Y:S05]  /*10590*/  @!P0 BRA `(.L_x_91) ;  /* 0x0000000000048947 */ /* 0x000fea0003800000 */
[----:B------:R-:W-:Y:S01]  /*105a0*/  BPT.TRAP 0x1 ;  /* 0x000000040000795c */ /* 0x000fe20000300000 */
.L_x_91:
[----:B------:R-:W4:Y:S02]  /*105b0*/  SYNCS.PHASECHK.TRANS64.TRYWAIT P1, [R5+URZ+0x29860], R4 ;  /* 0x02986004050075a7 */ /* 0x000f24000802017f */
[----:B----4-:R-:W-:Y:S05]  /*105c0*/  @!P1 BRA `(.L_x_92) ;  /* 0x0000002400a09947 */ /* 0x010fea0003800000 */
.L_x_170:
[----:B------:R-:W-:Y:S05]  /*105d0*/  @!P0 BRA `(.L_x_93) ;  /* 0x0000000000048947 */ /* 0x000fea0003800000 */
[----:B------:R-:W-:Y:S01]  /*105e0*/  BPT.TRAP 0x1 ;  /* 0x000000040000795c */ /* 0x000fe20000300000 */
.L_x_93:
[----:B------:R-:W0:Y:S02]  /*105f0*/  SYNCS.PHASECHK.TRANS64.TRYWAIT P1, [R3+URZ+0x29860], R0 ;  /* 0x02986000030075a7 */ /* 0x000e24000802017f */
[----:B0-----:R-:W-:Y:S05]  /*10600*/  @!P1 BRA `(.L_x_94) ;  /* 0x0000002400a49947 */ /* 0x001fea0003800000 */
.L_x_171:
[----:B------:R-:W-:Y:S05]  /*10610*/  @!P0 BRA `(.L_x_95) ;  /* 0x0000000000048947 */ /* 0x000fea0003800000 */
[----:B------:R-:W-:Y:S01]  /*10620*/  BPT.TRAP 0x1 ;  /* 0x000000040000795c */ /* 0x000fe20000300000 */
.L_x_95:
[----:B------:R-:W0:Y:S02]  /*10630*/  SYNCS.PHASECHK.TRANS64.TRYWAIT P1, [R5+URZ+0x29880], R4 ;  /* 0x02988004050075a7 */ /* 0x000e24000802017f */
[----:B0-----:R-:W-:Y:S05]  /*10640*/  @!P1 BRA `(.L_x_96) ;  /* 0x0000002400a89947 */ /* 0x001fea0003800000 */
.L_x_172:
[----:B------:R-:W-:Y:S05]  /*10650*/  @!P0 BRA `(.L_x_97) ;  /* 0x0000000000048947 */ /* 0x000fea0003800000 */
[----:B------:R-:W-:Y:S01]  /*10660*/  BPT.TRAP 0x1 ;  /* 0x000000040000795c */ /* 0x000fe20000300000 */
.L_x_97:
[----:B------:R0:W0:Y:S02]  /*10670*/  SYNCS.PHASECHK.TRANS64.TRYWAIT P0, [R3+URZ+0x29880], R0 ;  /* 0x02988000030075a7 */ /* 0x000024000800017f */
[----:B0-----:R-:W-:Y:S05]  /*10680*/  @!P0 NANOSLEEP.SYNCS 0x989680 ;  /* 0x009896800000895d */ /* 0x001fea0003900000 */
[----:B------:R-:W0:Y:S02]  /*10690*/  @!P0 SYNCS.PHASECHK.TRANS64 P0, [R3+URZ+0x29880], R0 ;  /* 0x02988000030085a7 */ /* 0x000e24000800007f */
[----:B0-----:R-:W-:Y:S05]  /*106a0*/  @!P0 BRA `(.L_x_97) ;  /* 0xfffffffc00f08947 */ /* 0x001fea000383ffff */
.L_x_8:
[----:B------:R-:W-:Y:S05]  /*106b0*/  BSYNC B6 ;  /* 0x0000000000067941 */ /* 0x000fea0003800000 */
.L_x_5:
[----:B------:R-:W-:Y:S05]  /*106c0*/  EXIT ;  /* 0x000000000000794d */ /* 0x000fea0003800000 */
.L_x_12:
[----:B0-----:R-:W-:-:S04]  /*106d0*/  IMAD.U32 R3, RZ, RZ, UR36 ;  /* 0x00000024ff037e24 */ /* 0x001fc8000f8e00ff */
[----:B------:R0:W1:Y:S03]  /*106e0*/  SYNCS.PHASECHK.TRANS64.TRYWAIT P0, [R3+URZ+0x29800], R8 ;  /* 0x02980008030075a7 */ /* 0x000066000800017f */
[----:B-1----:R-:W-:Y:S05]  /*106f0*/  @!P0 NANOSLEEP.SYNCS 0x989680 ;  /* 0x009896800000895d */ /* 0x002fea0003900000 */
[----:B------:R-:W1:Y:S02]  /*10700*/  @!P0 SYNCS.PHASECHK.TRANS64 P0, [R3+URZ+0x29800], R8 ;  /* 0x02980008030085a7 */ /* 0x000e64000800007f */
[----:B-1----:R-:W-:Y:S05]  /*10710*/  @!P0 BRA `(.L_x_12) ;  /* 0xfffffffc00ec8947 */ /* 0x002fea000383ffff */
[----:B------:R-:W-:Y:S05]  /*10720*/  BRA `(.L_x_98) ;  /* 0xffffff0c00a07947 */ /* 0x000fea000383ffff */
.L_x_16:
[----:B-1----:R-:W-:-:S04]  /*10730*/  IMAD.U32 R5, RZ, RZ, UR36 ;  /* 0x00000024ff057e24 */ /* 0x002fc8000f8e00ff */
[----:B------:R1:W2:Y:S03]  /*10740*/  SYNCS.PHASECHK.TRANS64.TRYWAIT P1, [R5+URZ+0x29830], R8 ;  /* 0x02983008050075a7 */ /* 0x0002a6000802017f */
[----:B--2---:R-:W-:Y:S05]  /*10750*/  @!P1 NANOSLEEP.SYNCS 0x989680 ;  /* 0x009896800000995d */ /* 0x004fea0003900000 */
[----:B------:R-:W2:Y:S02]  /*10760*/  @!P1 SYNCS.PHASECHK.TRANS64 P1, [R5+URZ+0x29830], R8 ;  /* 0x02983008050095a7 */ /* 0x000ea4000802007f */
[----:B--2---:R-:W-:Y:S05]  /*10770*/  @!P1 BRA `(.L_x_16) ;  /* 0xfffffffc00ec9947 */ /* 0x004fea000383ffff */
[----:B------:R-:W-:Y:S05]  /*10780*/  BRA `(.L_x_15) ;  /* 0xffffff0c00bc7947 */ /* 0x000fea000383ffff */
.L_x_22:
[----:B-1----:R-:W-:-:S04]  /*10790*/  IMAD.U32 R8, RZ, RZ, UR4 ;  /* 0x00000004ff087e24 */ /* 0x002fc8000f8e00ff */
[----:B------:R1:W2:Y:S03]  /*107a0*/  SYNCS.PHASECHK.TRANS64.TRYWAIT P1, [R8+URZ+0x29830], R3 ;  /* 0x02983003080075a7 */ /* 0x0002a6000802017f */
[----:B--2---:R-:W-:Y:S05]  /*107b0*/  @!P1 NANOSLEEP.SYNCS 0x989680 ;  /* 0x009896800000995d */ /* 0x004fea0003900000 */
[----:B------:R-:W2:Y:S02]  /*107c0*/  @!P1 SYNCS.PHASECHK.TRANS64 P1, [R8+URZ+0x29830], R3 ;  /* 0x02983003080095a7 */ /* 0x000ea4000802007f */
[----:B--2---:R-:W-:Y:S05]  /*107d0*/  @!P1 BRA `(.L_x_22) ;  /* 0xfffffffc00ec9947 */ /* 0x004fea000383ffff */
[----:B------:R-:W-:Y:S05]  /*107e0*/  BRA `(.L_x_19) ;  /* 0xffffff4c00547947 */ /* 0x000fea000383ffff */
.L_x_26:
[----:B-1----:R-:W-:-:S04]  /*107f0*/  MOV R9, UR4 ;  /* 0x0000000400097c02 */ /* 0x002fc80008000f00 */
[----:B------:R1:W2:Y:S03]  /*10800*/  SYNCS.PHASECHK.TRANS64.TRYWAIT P1, [R9+URZ+0x29850], R8 ;  /* 0x02985008090075a7 */ /* 0x0002a6000802017f */
[----:B--2---:R-:W-:Y:S05]  /*10810*/  @!P1 NANOSLEEP.SYNCS 0x989680 ;  /* 0x009896800000995d */ /* 0x004fea0003900000 */
[----:B------:R-:W2:Y:S02]  /*10820*/  @!P1 SYNCS.PHASECHK.TRANS64 P1, [R9+URZ+0x29850], R8 ;  /* 0x02985008090095a7 */ /* 0x000ea4000802007f */
[----:B--2---:R-:W-:Y:S05]  /*10830*/  @!P1 BRA `(.L_x_26) ;  /* 0xfffffffc00ec9947 */ /* 0x004fea000383ffff */
[----:B------:R-:W-:Y:S05]  /*10840*/  BRA `(.L_x_23) ;  /* 0xffffff5800807947 */ /* 0x000fea000383ffff */
.L_x_33:
[----:B-1----:R-:W-:-:S04]  /*10850*/  IMAD.U32 R5, RZ, RZ, UR9 ;  /* 0x00000009ff057e24 */ /* 0x002fc8000f8e00ff */
[----:B------:R1:W2:Y:S03]  /*10860*/  SYNCS.PHASECHK.TRANS64.TRYWAIT P1, [R5+URZ+0x29850], R0 ;  /* 0x02985000050075a7 */ /* 0x0002a6000802017f */
[----:B--2---:R-:W-:Y:S05]  /*10870*/  @!P1 NANOSLEEP.SYNCS 0x989680 ;  /* 0x009896800000995d */ /* 0x004fea0003900000 */
[----:B------:R-:W2:Y:S02]  /*10880*/  @!P1 SYNCS.PHASECHK.TRANS64 P1, [R5+URZ+0x29850], R0 ;  /* 0x02985000050095a7 */ /* 0x000ea4000802007f */
[----:B--2---:R-:W-:Y:S05]  /*10890*/  @!P1 BRA `(.L_x_33) ;  /* 0xfffffffc00ec9947 */ /* 0x004fea000383ffff */
[----:B------:R-:W-:Y:S05]  /*108a0*/  BRA `(.L_x_32) ;  /* 0xffffff8000e47947 */ /* 0x000fea000383ffff */
.L_x_46:
[----:B------:R-:W-:Y:S01]  /*108b0*/  IMAD.MOV.U32 R13, RZ, RZ, R22 ;  /* 0x000000ffff0d7224 */ /* 0x000fe200078e0016 */
[----:B------:R-:W-:Y:S01]  /*108c0*/  MOV R15, 0xffffffff ;  /* 0xffffffff000f7802 */ /* 0x000fe20000000f00 */
[----:B------:R-:W-:Y:S02]  /*108d0*/  IMAD.MOV.U32 R12, RZ, RZ, RZ ;  /* 0x000000ffff0c7224 */ /* 0x000fe400078e00ff */
[----:B------:R-:W-:-:S07]  /*108e0*/  IMAD.MOV.U32 R11, RZ, RZ, 0x1f ;  /* 0x0000001fff0b7424 */ /* 0x000fce00078e00ff */
[----:B-----5:R-:W-:Y:S05]  /*108f0*/  WARPSYNC.COLLECTIVE R15, `(.L_x_99) ;  /* 0x000000000f087348 */ /* 0x020fea0003c00000 */
[----:B------:R0:W1:Y:S02]  /*10900*/  SHFL.IDX P6, R14, R13, R12, R11 ;  /* 0x0000000c0d0e7389 */ /* 0x00006400000c000b */
[----:B01---5:R-:W-:Y:S01]  /*10910*/  ENDCOLLECTIVE ;  /* 0x000000000000791b */ /* 0x023fe20003800000 */
.L_x_99:
[----:B------:R-:W-:Y:S05]  /*10920*/  BRA `(.L_x_100) ;  /* 0xffffffbc00f87947 */ /* 0x000fea000383ffff */
.L_x_48:
[----:B0-----:R-:W-:Y:S02]  /*10930*/  IMAD.MOV.U32 R3, RZ, RZ, 0x1 ;  /* 0x00000001ff037424 */ /* 0x001fe400078e00ff */
[----:B------:R-:W-:-:S03]  /*10940*/  IMAD.U32 R2, RZ, RZ, UR42 ;  /* 0x0000002aff027e24 */ /* 0x000fc6000f8e00ff */
[----:B------:R-:W-:-:S04]  /*10950*/  SHF.L.U32 R3, R3, 0x1f, RZ ;  /* 0x0000001f03037819 */ /* 0x000fc800000006ff */
[----:B------:R0:W1:Y:S03]  /*10960*/  SYNCS.PHASECHK.TRANS64.TRYWAIT P0, [R2+URZ+0x29880], R3 ;  /* 0x02988003020075a7 */ /* 0x000066000800017f */
[----:B-1----:R-:W-:Y:S05]  /*10970*/  @!P0 NANOSLEEP.SYNCS 0x989680 ;  /* 0x009896800000895d */ /* 0x002fea0003900000 */
[----:B------:R-:W1:Y:S02]  /*10980*/  @!P0 SYNCS.PHASECHK.TRANS64 P0, [R2+URZ+0x29880], R3 ;  /* 0x02988003020085a7 */ /* 0x000e64000800007f */
[----:B-1----:R-:W-:Y:S05]  /*10990*/  @!P0 BRA `(.L_x_48) ;  /* 0xfffffffc00e48947 */ /* 0x002fea000383ffff */
[----:B------:R-:W-:Y:S05]  /*109a0*/  BRA `(.L_x_101) ;  /* 0xffffffc400407947 */ /* 0x000fea000383ffff */
.L_x_49:
[----:B------:R-:W-:Y:S01]  /*109b0*/  BSSY B0, `(.L_x_102) ;  /* 0x0000008000007945 */ /* 0x000fe20003800000 */
[----:B------:R-:W-:Y:S01]  /*109c0*/  IMAD.MOV.U32 R13, RZ, RZ, R10 ;  /* 0x000000ffff0d7224 */ /* 0x000fe200078e000a */
[----:B------:R-:W-:Y:S01]  /*109d0*/  MOV R11, 0x1c1f ;  /* 0x00001c1f000b7802 */ /* 0x000fe20000000f00 */
[----:B------:R-:W-:Y:S02]  /*109e0*/  IMAD.MOV.U32 R12, RZ, RZ, RZ ;  /* 0x000000ffff0c7224 */ /* 0x000fe400078e00ff */
[----:B------:R-:W-:-:S07]  /*109f0*/  IMAD.MOV.U32 R15, RZ, RZ, -0x1 ;  /* 0xffffffffff0f7424 */ /* 0x000fce00078e00ff */
[----:B------:R-:W-:Y:S05]  /*10a00*/  WARPSYNC.COLLECTIVE R15, `(.L_x_103) ;  /* 0x000000000f087348 */ /* 0x000fea0003c00000 */
[----:B------:R0:W1:Y:S02]  /*10a10*/  SHFL.IDX P6, R14, R13, R12, R11 ;  /* 0x0000000c0d0e7389 */ /* 0x00006400000c000b */
[----:B01----:R-:W-:Y:S01]  /*10a20*/  ENDCOLLECTIVE ;  /* 0x000000000000791b */ /* 0x003fe20003800000 */
.L_x_103:
[----:B------:R-:W-:Y:S05]  /*10a30*/  BSYNC B0 ;  /* 0x0000000000007941 */ /* 0x000fea0003800000 */
.L_x_102:
[----:B------:R-:W-:Y:S01]  /*10a40*/  IMAD.MOV.U32 R13, RZ, RZ, R18 ;  /* 0x000000ffff0d7224 */ /* 0x000fe200078e0012 */
[----:B------:R-:W-:Y:S01]  /*10a50*/  MOV R11, 0x1c1f ;  /* 0x00001c1f000b7802 */ /* 0x000fe20000000f00 */
[----:B------:R-:W-:Y:S01]  /*10a60*/  IMAD.MOV.U32 R12, RZ, RZ, RZ ;  /* 0x000000ffff0c7224 */ /* 0x000fe200078e00ff */
[C---:B------:R-:W-:Y:S01]  /*10a70*/  LOP3.LUT P3, RZ, R16.reuse, 0x2, RZ, 0xc0, !PT ;  /* 0x0000000210ff7812 */ /* 0x040fe2000786c0ff */
[----:B------:R-:W-:Y:S01]  /*10a80*/  IMAD.MOV.U32 R15, RZ, RZ, -0x1 ;  /* 0xffffffffff0f7424 */ /* 0x000fe200078e00ff */
[----:B------:R-:W-:Y:S01]  /*10a90*/  LOP3.LUT P2, RZ, R16, 0x1, RZ, 0xc0, !PT ;  /* 0x0000000110ff7812 */ /* 0x000fe2000784c0ff */
[----:B------:R-:W-:Y:S01]  /*10aa0*/  IMAD.MOV.U32 R3, RZ, RZ, R14 ;  /* 0x000000ffff037224 */ /* 0x000fe200078e000e */
[----:B------:R-:W-:Y:S01]  /*10ab0*/  ISETP.GE.AND P1, PT, R9, 0x61, PT ;  /* 0x000000610900780c */ /* 0x000fe20003f26270 */
[----:B------:R-:W-:-:S12]  /*10ac0*/  VIADD R8, R7, UR42 ;  /* 0x0000002a07087c36 */ /* 0x000fd80008000000 */
[----:B------:R-:W-:Y:S05]  /*10ad0*/  WARPSYNC.COLLECTIVE R15, `(.L_x_104) ;  /* 0x000000000f087348 */ /* 0x000fea0003c00000 */
[----:B------:R0:W1:Y:S02]  /*10ae0*/  SHFL.IDX P6, R14, R13, R12, R11 ;  /* 0x0000000c0d0e7389 */ /* 0x00006400000c000b */
[----:B01----:R-:W-:Y:S01]  /*10af0*/  ENDCOLLECTIVE ;  /* 0x000000000000791b */ /* 0x003fe20003800000 */
.L_x_104:
[----:B------:R-:W-:Y:S01]  /*10b00*/  ISETP.GE.AND P5, PT, R9, 0x81, PT ;  /* 0x000000810900780c */ /* 0x000fe20003fa6270 */
[----:B------:R-:W-:Y:S01]  /*10b10*/  VIADD R34, R8, 0xa400 ;  /* 0x0000a40008227836 */ /* 0x000fe20000000000 */
[----:B------:R-:W-:Y:S01]  /*10b20*/  IADD3 R7, R33, R8, RZ ;  /* 0x0000000821077210 */ /* 0x000fe20007ffe0ff */
[----:B------:R-:W-:Y:S02]  /*10b30*/  IMAD.MOV.U32 R13, RZ, RZ, R10 ;  /* 0x000000ffff0d7224 */ /* 0x000fe400078e000a */
[----:B------:R-:W-:Y:S02]  /*10b40*/  IMAD.MOV.U32 R12, RZ, RZ, 0x1 ;  /* 0x00000001ff0c7424 */ /* 0x000fe400078e00ff */
[----:B------:R-:W-:-:S07]  /*10b50*/  IMAD.MOV.U32 R2, RZ, RZ, R14 ;  /* 0x000000ffff027224 */ /* 0x000fce00078e000e */
[----:B------:R-:W-:Y:S05]  /*10b60*/  WARPSYNC.COLLECTIVE R15, `(.L_x_105) ;  /* 0x000000000f087348 */ /* 0x000fea0003c00000 */
[----:B------:R0:W1:Y:S02]  /*10b70*/  SHFL.IDX P6, R14, R13, R12, R11 ;  /* 0x0000000c0d0e7389 */ /* 0x00006400000c000b */
[----:B01----:R-:W-:Y:S01]  /*10b80*/  ENDCOLLECTIVE ;  /* 0x000000000000791b */ /* 0x003fe20003800000 */
.L_x_105:
[----:B------:R-:W-:-:S05]  /*10b90*/  IADD3 R2, P0, R35, R2, RZ ;  /* 0x0000000223027210 */ /* 0x000fca0007f1e0ff */
[----:B------:R-:W-:Y:S01]  /*10ba0*/  IMAD.X R3, RZ, RZ, R3, P0 ;  /* 0x000000ffff037224 */ /* 0x000fe200000e0603 */
[----:B------:R-:W-:Y:S01]  /*10bb0*/  ISETP.LT.OR P0, PT, R9, 0x1, P3 ;  /* 0x000000010900780c */ /* 0x000fe20001f01670 */
[----:B------:R-:W-:-:S12]  /*10bc0*/  IMAD.MOV.U32 R13, RZ, RZ, R18 ;  /* 0x000000ffff0d7224 */ /* 0x000fd800078e0012 */
[----:B------:R-:W-:Y:S01]  /*10bd0*/  @!PT LDS RZ, [RZ] ;  /* 0x00000000fffff984 */ /* 0x000fe20000000800 */
[----:B------:R-:W-:Y:S01]  /*10be0*/  @!PT LDS RZ, [RZ] ;  /* 0x00000000fffff984 */ /* 0x000fe20000000800 */
[----:B------:R-:W-:Y:S01]  /*10bf0*/  @!PT LDS RZ, [RZ] ;  /* 0x00000000fffff984 */ /* 0x000fe20000000800 */
[----:B------:R-:W-:Y:S01]  /*10c00*/  LDGSTS.E.BYPASS.LTC128B.128 [R8+0xa400], desc[UR54][R2.64], !P0 ;  /* 0x0a40000002087fae */ /* 0x000fe2000c101d76 */
[----:B------:R-:W-:-:S13]  /*10c10*/  ISETP.LT.OR P0, PT, R9, 0x1, P2 ;  /* 0x000000010900780c */ /* 0x000fda0001701670 */
[----:B------:R0:W-:Y:S02]  /*10c20*/  LDGSTS.E.BYPASS.LTC128B.128 [R7+0xa400], desc[UR54][R2.64+0x40], !P0 ;  /* 0x0a40004002077fae */ /* 0x0001e4000c101d76 */
[----:B0-----:R-:W-:-:S07]  /*10c30*/  IMAD.MOV.U32 R3, RZ, RZ, R14 ;  /* 0x000000ffff037224 */ /* 0x001fce00078e000e */
[----:B------:R-:W-:Y:S05]  /*10c40*/  WARPSYNC.COLLECTIVE R15, `(.L_x_106) ;  /* 0x000000000f087348 */ /* 0x000fea0003c00000 */
[----:B------:R0:W1:Y:S02]  /*10c50*/  SHFL.IDX P6, R14, R13, R12, R11 ;  /* 0x0000000c0d0e7389 */ /* 0x00006400000c000b */
[----:B01----:R-:W-:Y:S01]  /*10c60*/  ENDCOLLECTIVE ;  /* 0x000000000000791b */ /* 0x003fe20003800000 */
.L_x_106:
[----:B------:R-:W-:Y:S02]  /*10c70*/  IMAD.MOV.U32 R13, RZ, RZ, R10 ;  /* 0x000000ffff0d7224 */ /* 0x000fe400078e000a */
[----:B------:R-:W-:Y:S01]  /*10c80*/  IMAD.MOV.U32 R12, RZ, RZ, 0x2 ;  /* 0x00000002ff0c7424 */ /* 0x000fe200078e00ff */
[----:B------:R-:W-:-:S07]  /*10c90*/  MOV R2, R14 ;  /* 0x0000000e00027202 */ /* 0x000fce0000000f00 */
[----:B------:R-:W-:Y:S05]  /*10ca0*/  WARPSYNC.COLLECTIVE R15, `(.L_x_107) ;  /* 0x000000000f087348 */ /* 0x000fea0003c00000 */
[----:B------:R0:W1:Y:S02]  /*10cb0*/  SHFL.IDX P6, R14, R13, R12, R11 ;  /* 0x0000000c0d0e7389 */ /* 0x00006400000c000b */
[----:B01----:R-:W-:Y:S01]  /*10cc0*/  ENDCOLLECTIVE ;  /* 0x000000000000791b */ /* 0x003fe20003800000 */
.L_x_107:
[----:B------:R-:W-:-:S05]  /*10cd0*/  IADD3 R2, P0, R35, R2, RZ ;  /* 0x0000000223027210 */ /* 0x000fca0007f1e0ff */
[----:B------:R-:W-:Y:S01]  /*10ce0*/  IMAD.X R3, RZ, RZ, R3, P0 ;  /* 0x000000ffff037224 */ /* 0x000fe200000e0603 */
[----:B------:R-:W-:Y:S02]  /*10cf0*/  ISETP.LT.OR P0, PT, R9, 0x21, P3 ;  /* 0x000000210900780c */ /* 0x000fe40001f01670 */
[----:B------:R-:W-:-:S11]  /*10d00*/  MOV R13, R18 ;  /* 0x00000012000d7202 */ /* 0x000fd60000000f00 */
        /* <DEDUP_REMOVED lines=10> */
.L_x_108:
[----:B------:R-:W-:Y:S02]  /*10db0*/  IMAD.MOV.U32 R13, RZ, RZ, R10 ;  /* 0x000000ffff0d7224 */ /* 0x000fe400078e000a */
[----:B------:R-:W-:Y:S02]  /*10dc0*/  IMAD.MOV.U32 R12, RZ, RZ, 0x3 ;  /* 0x00000003ff0c7424 */ /* 0x000fe400078e00ff */
[----:B------:R-:W-:-:S07]  /*10dd0*/  IMAD.MOV.U32 R2, RZ, RZ, R14 ;  /* 0x000000ffff027224 */ /* 0x000fce00078e000e */
[----:B------:R-:W-:Y:S05]  /*10de0*/  WARPSYNC.COLLECTIVE R15, `(.L_x_109) ;  /* 0x000000000f087348 */ /* 0x000fea0003c00000 */
[----:B------:R0:W1:Y:S02]  /*10df0*/  SHFL.IDX P6, R14, R13, R12, R11 ;  /* 0x0000000c0d0e7389 */ /* 0x00006400000c000b */
[----:B01----:R-:W-:Y:S01]  /*10e00*/  ENDCOLLECTIVE ;  /* 0x000000000000791b */ /* 0x003fe20003800000 */
.L_x_109:
[----:B------:R-:W-:-:S05]  /*10e10*/  IADD3 R2, P0, R35, R2, RZ ;  /* 0x0000000223027210 */ /* 0x000fca0007f1e0ff */
[----:B------:R-:W-:Y:S01]  /*10e20*/  IMAD.X R3, RZ, RZ, R3, P0 ;  /* 0x000000ffff037224 */ /* 0x000fe200000e0603 */
[----:B------:R-:W-:Y:S01]  /*10e30*/  ISETP.LT.OR P0, PT, R9, 0x41, P3 ;  /* 0x000000410900780c */ /* 0x000fe20001f01670 */
[----:B------:R-:W-:-:S12]  /*10e40*/  IMAD.MOV.U32 R13, RZ, RZ, R18 ;  /* 0x000000ffff0d7224 */ /* 0x000fd800078e0012 */
[----:B------:R-:W-:Y:S01]  /*10e50*/  @!PT LDS RZ, [RZ] ;  /* 0x00000000fffff984 */ /* 0x000fe20000000800 */
[----:B------:R-:W-:Y:S01]  /*10e60*/  @!PT LDS RZ, [RZ] ;  /* 0x00000000fffff984 */ /* 0x000fe20000000800 */
[----:B------:R-:W-:Y:S01]  /*10e70*/  @!PT LDS RZ, [RZ] ;  /* 0x00000000fffff984 */ /* 0x000fe20000000800 */
[----:B------:R0:W-:Y:S01]  /*10e80*/  LDGSTS.E.BYPASS.LTC128B.128 [R8+0xc400], desc[UR54][R2.64], !P0 ;  /* 0x0c40000002087fae */ /* 0x0001e2000c101d76 */
[----:B------:R-:W-:Y:S02]  /*10e90*/  ISETP.LT.OR P0, PT, R9, 0x41, P2 ;  /* 0x000000410900780c */ /* 0x000fe40001701670 */
[----:B------:R-:W-:-:S11]  /*10ea0*/  MOV R10, R14 ;  /* 0x0000000e000a7202 */ /* 0x000fd60000000f00 */
[----:B0-----:R-:W-:Y:S05]  /*10eb0*/  WARPSYNC.COLLECTIVE R15, `(.L_x_110) ;  /* 0x000000000f087348 */ /* 0x001fea0003c00000 */
[----:B------:R1:W2:Y:S02]  /*10ec0*/  SHFL.IDX P6, R14, R13, R12, R11 ;  /* 0x0000000c0d0e7389 */ /* 0x0002a400000c000b */
[----:B012---:R-:W-:Y:S01]  /*10ed0*/  ENDCOLLECTIVE ;  /* 0x000000000000791b */ /* 0x007fe20003800000 */
.L_x_110:
[----:B------:R-:W-:Y:S01]  /*10ee0*/  @!PT LDS RZ, [RZ] ;  /* 0x00000000fffff984 */ /* 0x000fe20000000800 */
[----:B------:R-:W-:Y:S01]  /*10ef0*/  @!PT LDS RZ, [RZ] ;  /* 0x00000000fffff984 */ /* 0x000fe20000000800 */
[----:B------:R-:W-:Y:S01]  /*10f00*/  @!PT LDS RZ, [RZ] ;  /* 0x00000000fffff984 */ /* 0x000fe20000000800 */
[----:B------:R0:W-:Y:S01]  /*10f10*/  LDGSTS.E.BYPASS.LTC128B.128 [R7+0xc400], desc[UR54][R2.64+0x40], !P0 ;  /* 0x0c40004002077fae */ /* 0x0001e2000c101d76 */
[----:B------:R-:W-:Y:S01]  /*10f20*/  IMAD.MOV.U32 R13, RZ, RZ, R19 ;  /* 0x000000ffff0d7224 */ /* 0x000fe200078e0013 */
[----:B------:R-:W-:Y:S01]  /*10f30*/  MOV R12, RZ ;  /* 0x000000ff000c7202 */ /* 0x000fe20000000f00 */
[----:B0-----:R-:W-:-:S07]  /*10f40*/  IMAD.MOV.U32 R2, RZ, RZ, R14 ;  /* 0x000000ffff027224 */ /* 0x001fce00078e000e */
[----:B------:R-:W-:Y:S05]  /*10f50*/  WARPSYNC.COLLECTIVE R15, `(.L_x_111) ;  /* 0x000000000f087348 */ /* 0x000fea0003c00000 */
[----:B------:R0:W1:Y:S02]  /*10f60*/  SHFL.IDX P6, R14, R13, R12, R11 ;  /* 0x0000000c0d0e7389 */ /* 0x00006400000c000b */
[----:B01----:R-:W-:Y:S01]  /*10f70*/  ENDCOLLECTIVE ;  /* 0x000000000000791b */ /* 0x003fe20003800000 */
.L_x_111:
[----:B------:R-:W-:-:S05]  /*10f80*/  IADD3 R2, P0, R35, R2, RZ ;  /* 0x0000000223027210 */ /* 0x000fca0007f1e0ff */
[----:B------:R-:W-:Y:S01]  /*10f90*/  IMAD.X R3, RZ, RZ, R10, P0 ;  /* 0x000000ffff037224 */ /* 0x000fe200000e060a */
[C---:B------:R-:W-:Y:S02]  /*10fa0*/  ISETP.LT.OR P0, PT, R9.reuse, 0x61, P3 ;  /* 0x000000610900780c */ /* 0x040fe40001f01670 */
[----:B------:R-:W-:Y:S01]  /*10fb0*/  ISETP.GE.AND P3, PT, R9, 0x21, PT ;  /* 0x000000210900780c */ /* 0x000fe20003f66270 */
[----:B------:R-:W-:-:S10]  /*10fc0*/  IMAD.MOV.U32 R13, RZ, RZ, R20 ;  /* 0x000000ffff0d7224 */ /* 0x000fd400078e0014 */
[----:B------:R-:W-:Y:S01]  /*10fd0*/  @!PT LDS RZ, [RZ] ;  /* 0x00000000fffff984 */ /* 0x000fe20000000800 */
[----:B------:R-:W-:Y:S01]  /*10fe0*/  @!PT LDS RZ, [RZ] ;  /* 0x00000000fffff984 */ /* 0x000fe20000000800 */
[----:B------:R-:W-:Y:S01]  /*10ff0*/  @!PT LDS RZ, [RZ] ;  /* 0x00000000fffff984 */ /* 0x000fe20000000800 */
[----:B------:R0:W-:Y:S01]  /*11000*/  LDGSTS.E.BYPASS.LTC128B.128 [R8+0xd400], desc[UR54][R2.64], !P0 ;  /* 0x0d40000002087fae */ /* 0x0001e2000c101d76 */
[C---:B------:R-:W-:Y:S01]  /*11010*/  ISETP.LT.OR P0, PT, R9.reuse, 0x61, P2 ;  /* 0x000000610900780c */ /* 0x040fe20001701670 */
[----:B------:R-:W-:Y:S01]  /*11020*/  IMAD.MOV.U32 R19, RZ, RZ, R14 ;  /* 0x000000ffff137224 */ /* 0x000fe200078e000e */
[----:B------:R-:W-:-:S13]  /*11030*/  ISETP.GE.AND P2, PT, R9, 0x41, PT ;  /* 0x000000410900780c */ /* 0x000fda0003f46270 */
[----:B0-----:R-:W-:Y:S05]  /*11040*/  WARPSYNC.COLLECTIVE R15, `(.L_x_112) ;  /* 0x000000000f087348 */ /* 0x001fea0003c00000 */
[----:B------:R1:W2:Y:S02]  /*11050*/  SHFL.IDX P6, R14, R13, R12, R11 ;  /* 0x0000000c0d0e7389 */ /* 0x0002a400000c000b */
[----:B012---:R-:W-:Y:S01]  /*11060*/  ENDCOLLECTIVE ;  /* 0x000000000000791b */ /* 0x007fe20003800000 */
.L_x_112:
[----:B------:R-:W-:Y:S01]  /*11070*/  @!PT LDS RZ, [RZ] ;  /* 0x00000000fffff984 */ /* 0x000fe20000000800 */
[----:B------:R-:W-:Y:S01]  /*11080*/  @!PT LDS RZ, [RZ] ;  /* 0x00000000fffff984 */ /* 0x000fe20000000800 */
[----:B------:R-:W-:Y:S01]  /*11090*/  @!PT LDS RZ, [RZ] ;  /* 0x00000000fffff984 */ /* 0x000fe20000000800 */
[----:B------:R0:W-:Y:S02]  /*110a0*/  LDGSTS.E.BYPASS.LTC128B.128 [R7+0xd400], desc[UR54][R2.64+0x40], !P0 ;  /* 0x0d40004002077fae */ /* 0x0001e4000c101d76 */
[----:B0-----:R-:W-:Y:S01]  /*110b0*/  IMAD.MOV.U32 R2, RZ, RZ, R14 ;  /* 0x000000ffff027224 */ /* 0x001fe200078e000e */
[----:B------:R-:W-:Y:S06]  /*110c0*/  BRA `(.L_x_113) ;  /* 0xffffffc000e87947 */ /* 0x000fec000383ffff */
.L_x_52:
[----:B-1----:R-:W-:Y:S01]  /*110d0*/  MOV R3, 0x1 ;  /* 0x0000000100037802 */ /* 0x002fe20000000f00 */
[----:B------:R-:W-:-:S03]  /*110e0*/  IMAD.U32 R2, RZ, RZ, UR42 ;  /* 0x0000002aff027e24 */ /* 0x000fc6000f8e00ff */
[----:B------:R-:W-:-:S04]  /*110f0*/  SHF.L.U32 R3, R3, 0x1f, RZ ;  /* 0x0000001f03037819 */ /* 0x000fc800000006ff */
[----:B------:R1:W2:Y:S03]  /*11100*/  SYNCS.PHASECHK.TRANS64.TRYWAIT P0, [R2+URZ+0x29840], R3 ;  /* 0x02984003020075a7 */ /* 0x0002a6000800017f */
[----:B--2---:R-:W-:Y:S05]  /*11110*/  @!P0 NANOSLEEP.SYNCS 0x989680 ;  /* 0x009896800000895d */ /* 0x004fea0003900000 */
[----:B------:R-:W2:Y:S02]  /*11120*/  @!P0 SYNCS.PHASECHK.TRANS64 P0, [R2+URZ+0x29840], R3 ;  /* 0x02984003020085a7 */ /* 0x000ea4000800007f */
[----:B--2---:R-:W-:Y:S05]  /*11130*/  @!P0 BRA `(.L_x_52) ;  /* 0xfffffffc00e48947 */ /* 0x004fea000383ffff */
[----:B------:R-:W-:Y:S05]  /*11140*/  BRA `(.L_x_114) ;  /* 0xffffffc400347947 */ /* 0x000fea000383ffff */
.L_x_53:
[----:B------:R-:W-:Y:S01]  /*11150*/  BSSY B0, `(.L_x_115) ;  /* 0x0000008000007945 */ /* 0x000fe20003800000 */
[----:B------:R-:W-:Y:S01]  /*11160*/  IMAD.MOV.U32 R13, RZ, RZ, R6 ;  /* 0x000000ffff0d7224 */ /* 0x000fe200078e0006 */
[----:B------:R-:W-:Y:S01]  /*11170*/  MOV R15, 0xffffffff ;  /* 0xffffffff000f7802 */ /* 0x000fe20000000f00 */
[----:B------:R-:W-:Y:S02]  /*11180*/  IMAD.MOV.U32 R12, RZ, RZ, RZ ;  /* 0x000000ffff0c7224 */ /* 0x000fe400078e00ff */
[----:B------:R-:W-:-:S07]  /*11190*/  IMAD.MOV.U32 R11, RZ, RZ, 0x1c1f ;  /* 0x00001c1fff0b7424 */ /* 0x000fce00078e00ff */
[----:B0-----:R-:W-:Y:S05]  /*111a0*/  WARPSYNC.COLLECTIVE R15, `(.L_x_116) ;  /* 0x000000000f087348 */ /* 0x001fea0003c00000 */
[----:B------:R1:W2:Y:S02]  /*111b0*/  SHFL.IDX P6, R14, R13, R12, R11 ;  /* 0x0000000c0d0e7389 */ /* 0x0002a400000c000b */
[----:B012---:R-:W-:Y:S01]  /*111c0*/  ENDCOLLECTIVE ;  /* 0x000000000000791b */ /* 0x007fe20003800000 */
.L_x_116:
[----:B------:R-:W-:Y:S05]  /*111d0*/  BSYNC B0 ;  /* 0x0000000000007941 */ /* 0x000fea0003800000 */
.L_x_115:
[----:B------:R-:W-:Y:S01]  /*111e0*/  IMAD.MOV.U32 R13, RZ, RZ, R5 ;  /* 0x000000ffff0d7224 */ /* 0x000fe200078e0005 */
[----:B------:R-:W-:Y:S01]  /*111f0*/  MOV R15, 0xffffffff ;  /* 0xffffffff000f7802 */ /* 0x000fe20000000f00 */
[----:B------:R-:W-:Y:S01]  /*11200*/  IMAD.MOV.U32 R12, RZ, RZ, RZ ;  /* 0x000000ffff0c7224 */ /* 0x000fe200078e00ff */
[----:B------:R-:W-:Y:S01]  /*11210*/  P2R R4, PR, RZ, 0x20 ;  /* 0x00000020ff047803 */ /* 0x000fe20000000000 */
[----:B------:R-:W-:Y:S01]  /*11220*/  IMAD.MOV.U32 R11, RZ, RZ, 0x1c1f ;  /* 0x00001c1fff0b7424 */ /* 0x000fe200078e00ff */
[----:B------:R-:W-:Y:S01]  /*11230*/  LOP3.LUT P5, RZ, R16, 0x4, RZ, 0xc0, !PT ;  /* 0x0000000410ff7812 */ /* 0x000fe200078ac0ff */
[----:B------:R-:W-:Y:S02]  /*11240*/  IMAD.MOV.U32 R2, RZ, RZ, R14 ;  /* 0x000000ffff027224 */ /* 0x000fe400078e000e */
[----:B------:R-:W-:-:S10]  /*11250*/  @P4 VIADD R9, R36, UR42 ;  /* 0x0000002a24094c36 */ /* 0x000fd40008000000 */
[----:B------:R-:W-:Y:S05]  /*11260*/  WARPSYNC.COLLECTIVE R15, `(.L_x_117) ;  /* 0x000000000f087348 */ /* 0x000fea0003c00000 */
[----:B------:R0:W1:Y:S02]  /*11270*/  SHFL.IDX P6, R14, R13, R12, R11 ;  /* 0x0000000c0d0e7389 */ /* 0x00006400000c000b */
[----:B01----:R-:W-:Y:S01]  /*11280*/  ENDCOLLECTIVE ;  /* 0x000000000000791b */ /* 0x003fe20003800000 */
.L_x_117:
[----:B------:R-:W-:Y:S02]  /*11290*/  @P3 VIADD R21, R36, UR42 ;  /* 0x0000002a24153c36 */ /* 0x000fe40008000000 */
[----:B------:R-:W-:Y:S01]  /*112a0*/  IMAD.MOV.U32 R13, RZ, RZ, R6 ;  /* 0x000000ffff0d7224 */ /* 0x000fe200078e0006 */
[----:B------:R-:W-:Y:S02]  /*112b0*/  MOV R12, 0x1 ;  /* 0x00000001000c7802 */ /* 0x000fe40000000f00 */
[----:B------:R-:W-:Y:S02]  /*112c0*/  @P4 IADD3 R14, P0, R35, R14, RZ ;  /* 0x0000000e230e4210 */ /* 0x000fe40007f1e0ff */
[----:B------:R-:W-:-:S03]  /*112d0*/  LOP3.LUT P6, RZ, R16, 0x8, RZ, 0xc0, !PT ;  /* 0x0000000810ff7812 */ /* 0x000fc600078cc0ff */
[----:B------:R-:W-:Y:S01]  /*112e0*/  @P4 IMAD.X R3, RZ, RZ, R2, P0 ;  /* 0x000000ffff034224 */ /* 0x000fe200000e0602 */
[----:B------:R-:W-:Y:S01]  /*112f0*/  LOP3.LUT P0, RZ, R16, 0x10, RZ, 0xc0, !PT ;  /* 0x0000001010ff7812 */ /* 0x000fe2000780c0ff */
[----:B------:R-:W-:-:S12]  /*11300*/  @P4 IMAD.MOV.U32 R2, RZ, RZ, R14 ;  /* 0x000000ffff024224 */ /* 0x000fd800078e000e */
[----:B------:R-:W-:Y:S01]  /*11310*/  @!PT LDS RZ, [RZ] ;  /* 0x00000000fffff984 */ /* 0x000fe20000000800 */
[----:B------:R-:W-:Y:S01]  /*11320*/  @!PT LDS RZ, [RZ] ;  /* 0x00000000fffff984 */ /* 0x000fe20000000800 */
[----:B------:R-:W-:Y:S01]  /*11330*/  @!PT LDS RZ, [RZ] ;  /* 0x00000000fffff984 */ /* 0x000fe20000000800 */
[----:B------:R0:W-:Y:S04]  /*11340*/  @P4 LDGSTS.E.BYPASS.LTC128B.128 [R9+0x1a400], desc[UR54][R2.64], !P0 ;  /* 0x1a40000002094fae */ /* 0x0001e8000c101d76 */
[----:B------:R0:W-:Y:S02]  /*11350*/  @P4 LDGSTS.E.BYPASS.LTC128B.128 [R9+0x1cc00], desc[UR54][R2.64+0x40], !P6 ;  /* 0x1cc0004002094fae */ /* 0x0001e4000f101d76 */
[----:B0-----:R-:W-:Y:S05]  /*11360*/  WARPSYNC.COLLECTIVE R15, `(.L_x_118) ;  /* 0x000000000f087348 */ /* 0x001fea0003c00000 */
[----:B------:R1:W2:Y:S02]  /*11370*/  SHFL.IDX P6, R14, R13, R12, R11 ;  /* 0x0000000c0d0e7389 */ /* 0x0002a400000c000b */
[----:B012---:R-:W-:Y:S01]  /*11380*/  ENDCOLLECTIVE ;  /* 0x000000000000791b */ /* 0x007fe20003800000 */
.L_x_118:
[----:B------:R-:W-:Y:S01]  /*11390*/  @!PT LDS RZ, [RZ] ;  /* 0x00000000fffff984 */ /* 0x000fe20000000800 */
[----:B------:R-:W-:Y:S01]  /*113a0*/  @!PT LDS RZ, [RZ] ;  /* 0x00000000fffff984 */ /* 0x000fe20000000800 */
[----:B------:R-:W-:Y:S01]  /*113b0*/  @!PT LDS RZ, [RZ] ;  /* 0x00000000fffff984 */ /* 0x000fe20000000800 */
[----:B------:R0:W-:Y:S01]  /*113c0*/  @P4 LDGSTS.E.BYPASS.LTC128B.128 [R9+0x1f400], desc[UR54][R2.64+0x80], !P5 ;  /* 0x1f40008002094fae */ /* 0x0001e2000e901d76 */
[----:B------:R-:W-:Y:S01]  /*113d0*/  LOP3.LUT P4, RZ, R16, 0x8, RZ, 0xc0, !PT ;  /* 0x0000000810ff7812 */ /* 0x000fe2000788c0ff */
[----:B------:R-:W-:Y:S02]  /*113e0*/  IMAD.MOV.U32 R13, RZ, RZ, R5 ;  /* 0x000000ffff0d7224 */ /* 0x000fe400078e0005 */
[----:B------:R-:W-:-:S10]  /*113f0*/  IMAD.MOV.U32 R8, RZ, RZ, R14 ;  /* 0x000000ffff087224 */ /* 0x000fd400078e000e */
[----:B0-----:R-:W-:Y:S05]  /*11400*/  WARPSYNC.COLLECTIVE R15, `(.L_x_119) ;  /* 0x000000000f087348 */ /* 0x001fea0003c00000 */
[----:B------:R1:W2:Y:S02]  /*11410*/  SHFL.IDX P6, R14, R13, R12, R11 ;  /* 0x0000000c0d0e7389 */ /* 0x0002a400000c000b */
[----:B012---:R-:W-:Y:S01]  /*11420*/  ENDCOLLECTIVE ;  /* 0x000000000000791b */ /* 0x007fe20003800000 */
.L_x_119:
[----:B------:R-:W-:Y:S02]  /*11430*/  IMAD.MOV.U32 R13, RZ, RZ, R6 ;  /* 0x000000ffff0d7224 */ /* 0x000fe400078e0006 */
[----:B------:R-:W-:Y:S01]  /*11440*/  IMAD.MOV.U32 R12, RZ, RZ, 0x2 ;  /* 0x00000002ff0c7424 */ /* 0x000fe200078e00ff */
[----:B------:R-:W-:Y:S02]  /*11450*/  @P3 IADD3 R14, P0, R35, R14, RZ ;  /* 0x0000000e230e3210 */ /* 0x000fe40007f1e0ff */
[----:B------:R-:W-:Y:S02]  /*11460*/  LOP3.LUT P6, RZ, R16, 0x10, RZ, 0xc0, !PT ;  /* 0x0000001010ff7812 */ /* 0x000fe400078cc0ff */
[----:B------:R-:W-:Y:S01]  /*11470*/  @P3 MOV R2, R14 ;  /* 0x0000000e00023202 */ /* 0x000fe20000000f00 */
[----:B------:R-:W-:-:S04]  /*11480*/  @P3 IMAD.X R19, RZ, RZ, R8, P0 ;  /* 0x000000ffff133224 */ /* 0x000fc800000e0608 */
[----:B------:R-:W-:Y:S02]  /*11490*/  @P3 IMAD.MOV.U32 R3, RZ, RZ, R19 ;  /* 0x000000ffff033224 */ /* 0x000fe400078e0013 */
[----:B------:R-:W-:-:S04]  /*114a0*/  @P2 VIADD R19, R36, UR42 ;  /* 0x0000002a24132c36 */ /* 0x000fc80008000000 */
[----:B------:R-:W-:Y:S01]  /*114b0*/  @!PT LDS RZ, [RZ] ;  /* 0x00000000fffff984 */ /* 0x000fe20000000800 */
[----:B------:R-:W-:Y:S01]  /*114c0*/  @!PT LDS RZ, [RZ] ;  /* 0x00000000fffff984 */ /* 0x000fe20000000800 */
[----:B------:R-:W-:Y:S01]  /*114d0*/  @!PT LDS RZ, [RZ] ;  /* 0x00000000fffff984 */ /* 0x000fe20000000800 */
[----:B------:R0:W-:Y:S03]  /*114e0*/  @P3 LDGSTS.E.BYPASS.LTC128B.128 [R21+0x1ac00], desc[UR54][R2.64], !P6 ;  /* 0x1ac0000002153fae */ /* 0x0001e6000f101d76 */
[----:B0-----:R-:W-:Y:S05]  /*114f0*/  WARPSYNC.COLLECTIVE R15, `(.L_x_120) ;  /* 0x000000000f087348 */ /* 0x001fea0003c00000 */
[----:B------:R1:W2:Y:S02]  /*11500*/  SHFL.IDX P6, R14, R13, R12, R11 ;  /* 0x0000000c0d0e7389 */ /* 0x0002a400000c000b */
[----:B012---:R-:W-:Y:S01]  /*11510*/  ENDCOLLECTIVE ;  /* 0x000000000000791b */ /* 0x007fe20003800000 */
.L_x_120:
[----:B------:R-:W-:Y:S01]  /*11520*/  @!PT LDS RZ, [RZ] ;  /* 0x00000000fffff984 */ /* 0x000fe20000000800 */
[----:B------:R-:W-:Y:S01]  /*11530*/  @!PT LDS RZ, [RZ] ;  /* 0x00000000fffff984 */ /* 0x000fe20000000800 */
[----:B------:R-:W-:Y:S01]  /*11540*/  @!PT LDS RZ, [RZ] ;  /* 0x00000000fffff984 */ /* 0x000fe20000000800 */
[----:B------:R-:W-:Y:S04]  /*11550*/  @P3 LDGSTS.E.BYPASS.LTC128B.128 [R21+0x1d400], desc[UR54][R2.64+0x40], !P4 ;  /* 0x1d40004002153fae */ /* 0x000fe8000e101d76 */
[----:B------:R0:W-:Y:S01]  /*11560*/  @P3 LDGSTS.E.BYPASS.LTC128B.128 [R21+0x1fc00], desc[UR54][R2.64+0x80], !P5 ;  /* 0x1fc0008002153fae */ /* 0x0001e2000e901d76 */
[----:B------:R-:W-:Y:S02]  /*11570*/  LOP3.LUT P3, RZ, R16, 0x10, RZ, 0xc0, !PT ;  /* 0x0000001010ff7812 */ /* 0x000fe4000786c0ff */
[----:B------:R-:W-:Y:S02]  /*11580*/  MOV R13, R5 ;  /* 0x00000005000d7202 */ /* 0x000fe40000000f00 */
[----:B0-----:R-:W-:Y:S01]  /*11590*/  @P1 IADD3 R21, R36, UR42, RZ ;  /* 0x0000002a24151c10 */ /* 0x001fe2000fffe0ff */
[----:B------:R-:W-:-:S08]  /*115a0*/  IMAD.MOV.U32 R8, RZ, RZ, R14 ;  /* 0x000000ffff087224 */ /* 0x000fd000078e000e */
[----:B------:R-:W-:Y:S05]  /*115b0*/  WARPSYNC.COLLECTIVE R15, `(.L_x_121) ;  /* 0x000000000f087348 */ /* 0x000fea0003c00000 */
[----:B------:R0:W1:Y:S02]  /*115c0*/  SHFL.IDX P6, R14, R13, R12, R11 ;  /* 0x0000000c0d0e7389 */ /* 0x00006400000c000b */
[----:B01----:R-:W-:Y:S01]  /*115d0*/  ENDCOLLECTIVE ;  /* 0x000000000000791b */ /* 0x003fe20003800000 */
.L_x_121:
[----:B------:R-:W-:Y:S01]  /*115e0*/  MOV R13, R6 ;  /* 0x00000006000d7202 */ /* 0x000fe20000000f00 */
[----:B------:R-:W-:Y:S01]  /*115f0*/  IMAD.MOV.U32 R12, RZ, RZ, 0x3 ;  /* 0x00000003ff0c7424 */ /* 0x000fe200078e00ff */
[----:B------:R-:W-:-:S05]  /*11600*/  @P2 IADD3 R14, P0, R35, R14, RZ ;  /* 0x0000000e230e2210 */ /* 0x000fca0007f1e0ff */
[----:B------:R-:W-:-:S08]  /*11610*/  @P2 IMAD.MOV.U32 R2, RZ, RZ, R14 ;  /* 0x000000ffff022224 */ /* 0x000fd000078e000e */
[----:B------:R-:W-:Y:S05]  /*11620*/  WARPSYNC.COLLECTIVE R15, `(.L_x_122) ;  /* 0x000000000f087348 */ /* 0x000fea0003c00000 */
[----:B------:R0:W1:Y:S02]  /*11630*/  SHFL.IDX P6, R14, R13, R12, R11 ;  /* 0x0000000c0d0e7389 */ /* 0x00006400000c000b */
[----:B01----:R-:W-:Y:S01]  /*11640*/  ENDCOLLECTIVE ;  /* 0x000000000000791b */ /* 0x003fe20003800000 */
.L_x_122:
[----:B------:R-:W-:-:S04]  /*11650*/  @P2 IMAD.X R9, RZ, RZ, R8, P0 ;  /* 0x000000ffff092224 */ /* 0x000fc800000e0608 */
[----:B------:R-:W-:-:S05]  /*11660*/  @P2 IMAD.MOV.U32 R3, RZ, RZ, R9 ;  /* 0x000000ffff032224 */ /* 0x000fca00078e0009 */
[----:B------:R-:W-:Y:S01]  /*11670*/  @!PT LDS RZ, [RZ] ;  /* 0x00000000fffff984 */ /* 0x000fe20000000800 */
[----:B------:R-:W-:Y:S01]  /*11680*/  @!PT LDS RZ, [RZ] ;  /* 0x00000000fffff984 */ /* 0x000fe20000000800 */
[----:B------:R-:W-:Y:S01]  /*11690*/  @!PT LDS RZ, [RZ] ;  /* 0x00000000fffff984 */ /* 0x000fe20000000800 */
[----:B------:R0:W-:Y:S01]  /*116a0*/  @P2 LDGSTS.E.BYPASS.LTC128B.128 [R19+0x1b400], desc[UR54][R2.64], !P3 ;  /* 0x1b40000002132fae */ /* 0x0001e2000d901d76 */
[----:B------:R-:W-:-:S03]  /*116b0*/  IMAD.MOV.U32 R13, RZ, RZ, R5 ;  /* 0x000000ffff0d7224 */ /* 0x000fc600078e0005 */
[----:B------:R0:W-:Y:S04]  /*116c0*/  @P2 LDGSTS.E.BYPASS.LTC128B.128 [R19+0x1dc00], desc[UR54][R2.64+0x40], !P4 ;  /* 0x1dc0004002132fae */ /* 0x0001e8000e101d76 */
[----:B------:R0:W-:Y:S01]  /*116d0*/  @P2 LDGSTS.E.BYPASS.LTC128B.128 [R19+0x20400], desc[UR54][R2.64+0x80], !P5 ;  /* 0x2040008002132fae */ /* 0x0001e2000e901d76 */
[----:B------:R-:W-:-:S07]  /*116e0*/  IMAD.MOV.U32 R8, RZ, RZ, R14 ;  /* 0x000000ffff087224 */ /* 0x000fce00078e000e */
[----:B0-----:R-:W-:Y:S05]  /*116f0*/  WARPSYNC.COLLECTIVE R15, `(.L_x_123) ;  /* 0x000000000f087348 */ /* 0x001fea0003c00000 */
[----:B------:R1:W2:Y:S02]  /*11700*/  SHFL.IDX P6, R14, R13, R12, R11 ;  /* 0x0000000c0d0e7389 */ /* 0x0002a400000c000b */
[----:B012---:R-:W-:Y:S01]  /*11710*/  ENDCOLLECTIVE ;  /* 0x000000000000791b */ /* 0x007fe20003800000 */
.L_x_123:
[----:B------:R-:W-:Y:S02]  /*11720*/  IMAD.MOV.U32 R13, RZ, RZ, R7 ;  /* 0x000000ffff0d7224 */ /* 0x000fe400078e0007 */
[----:B------:R-:W-:Y:S01]  /*11730*/  IMAD.MOV.U32 R12, RZ, RZ, RZ ;  /* 0x000000ffff0c7224 */ /* 0x000fe200078e00ff */
[----:B------:R-:W-:-:S05]  /*11740*/  @P1 IADD3 R14, P0, R35, R14, RZ ;  /* 0x0000000e230e1210 */ /* 0x000fca0007f1e0ff */
[----:B------:R-:W-:-:S08]  /*11750*/  @P1 IMAD.MOV.U32 R2, RZ, RZ, R14 ;  /* 0x000000ffff021224 */ /* 0x000fd000078e000e */
[----:B------:R-:W-:Y:S05]  /*11760*/  WARPSYNC.COLLECTIVE R15, `(.L_x_124) ;  /* 0x000000000f087348 */ /* 0x000fea0003c00000 */
[----:B------:R0:W1:Y:S02]  /*11770*/  SHFL.IDX P6, R14, R13, R12, R11 ;  /* 0x0000000c0d0e7389 */ /* 0x00006400000c000b */
[----:B01----:R-:W-:Y:S01]  /*11780*/  ENDCOLLECTIVE ;  /* 0x000000000000791b */ /* 0x003fe20003800000 */
.L_x_124:
        /* <DEDUP_REMOVED lines=9> */
[----:B------:R-:W-:Y:S02]  /*11820*/  ISETP.NE.AND P5, PT, R4, RZ, PT ;  /* 0x000000ff0400720c */ /* 0x000fe40003fa5270 */
[----:B------:R-:W-:-:S11]  /*11830*/  MOV R7, R14 ;  /* 0x0000000e00077202 */ /* 0x000fd60000000f00 */
[----:B0-----:R-:W-:Y:S05]  /*11840*/  WARPSYNC.COLLECTIVE R15, `(.L_x_125) ;  /* 0x000000000f087348 */ /* 0x001fea0003c00000 */
[----:B------:R1:W2:Y:S02]  /*11850*/  SHFL.IDX P6, R14, R13, R12, R11 ;  /* 0x0000000c0d0e7389 */ /* 0x0002a400000c000b */
[----:B012---:R-:W-:Y:S01]  /*11860*/  ENDCOLLECTIVE ;  /* 0x000000000000791b */ /* 0x007fe20003800000 */
.L_x_125:
[----:B------:R-:W-:Y:S05]  /*11870*/  BRA `(.L_x_126) ;  /* 0xffffffc000d87947 */ /* 0x000fea000383ffff */
.L_x_58:
[----:B------:R-:W-:Y:S01]  /*11880*/  IMAD.MOV.U32 R13, RZ, RZ, R5 ;  /* 0x000000ffff0d7224 */ /* 0x000fe200078e0005 */
[----:B------:R-:W-:Y:S01]  /*11890*/  MOV R15, 0xffffffff ;  /* 0xffffffff000f7802 */ /* 0x000fe20000000f00 */
[----:B------:R-:W-:Y:S02]  /*118a0*/  IMAD.MOV.U32 R12, RZ, RZ, RZ ;  /* 0x000000ffff0c7224 */ /* 0x000fe400078e00ff */
[----:B------:R-:W-:Y:S02]  /*118b0*/  IMAD.MOV.U32 R11, RZ, RZ, 0x1c1f ;  /* 0x00001c1fff0b7424 */ /* 0x000fe400078e00ff */
[----:B------:R-:W-:-:S07]  /*118c0*/  IMAD R29, R29, 0x80, R28 ;  /* 0x000000801d1d7824 */ /* 0x000fce00078e021c */
[----:B0-2---:R-:W-:Y:S05]  /*118d0*/  WARPSYNC.COLLECTIVE R15, `(.L_x_127) ;  /* 0x000000000f087348 */ /* 0x005fea0003c00000 */
[----:B--2---:R1:W2:Y:S02]  /*118e0*/  SHFL.IDX P6, R14, R13, R12, R11 ;  /* 0x0000000c0d0e7389 */ /* 0x0042a400000c000b */
[----:B012---:R-:W-:Y:S01]  /*118f0*/  ENDCOLLECTIVE ;  /* 0x000000000000791b */ /* 0x007fe20003800000 */
.L_x_127:
[----:B------:R-:W-:Y:S02]  /*11900*/  VIADD R7, R29, 0x20 ;  /* 0x000000201d077836 */ /* 0x000fe40000000000 */
[----:B------:R-:W-:Y:S02]  /*11910*/  IMAD.MOV.U32 R13, RZ, RZ, R4 ;  /* 0x000000ffff0d7224 */ /* 0x000fe400078e0004 */
[----:B------:R-:W-:-:S07]  /*11920*/  IMAD.MOV.U32 R2, RZ, RZ, R14 ;  /* 0x000000ffff027224 */ /* 0x000fce00078e000e */
[----:B------:R-:W-:Y:S05]  /*11930*/  WARPSYNC.COLLECTIVE R15, `(.L_x_128) ;  /* 0x000000000f087348 */ /* 0x000fea0003c00000 */
[----:B------:R0:W1:Y:S02]  /*11940*/  SHFL.IDX P6, R14, R13, R12, R11 ;  /* 0x0000000c0d0e7389 */ /* 0x00006400000c000b */
[----:B01----:R-:W-:Y:S01]  /*11950*/  ENDCOLLECTIVE ;  /* 0x000000000000791b */ /* 0x003fe20003800000 */
.L_x_128:
[----:B------:R-:W-:Y:S02]  /*11960*/  ULDC UR4, c[0x0][0x288] ;  /* 0x0000a20000047ab9 */ /* 0x000fe40000000800 */
[----:B------:R-:W-:-:S05]  /*11970*/  IMAD R0, R0, UR4, RZ ;  /* 0x0000000400007c24 */ /* 0x000fca000f8e02ff */
[----:B------:R-:W-:Y:S01]  /*11980*/  ISETP.GE.AND P0, PT, R29, R0, PT ;  /* 0x000000001d00720c */ /* 0x000fe20003f06270 */
[----:B------:R-:W-:Y:S02]  /*11990*/  IMAD.MOV.U32 R13, RZ, RZ, R5 ;  /* 0x000000ffff0d7224 */ /* 0x000fe400078e0005 */
[----:B------:R-:W-:-:S10]  /*119a0*/  IMAD.MOV.U32 R12, RZ, RZ, 0x1 ;  /* 0x00000001ff0c7424 */ /* 0x000fd400078e00ff */
[----:B------:R-:W-:Y:S02]  /*119b0*/  @!P0 IADD3 R9, R36, UR42, RZ ;  /* 0x0000002a24098c10 */ /* 0x000fe4000fffe0ff */
[----:B------:R-:W-:-:S05]  /*119c0*/  @!P0 IADD3 R14, P4, R35, R14, RZ ;  /* 0x0000000e230e8210 */ /* 0x000fca0007f9e0ff */
[----:B------:R-:W-:Y:S02]  /*119d0*/  @!P0 IMAD.X R3, RZ, RZ, R2, P4 ;  /* 0x000000ffff038224 */ /* 0x000fe400020e0602 */
[----:B------:R-:W-:-:S07]  /*119e0*/  @!P0 IMAD.MOV.U32 R2, RZ, RZ, R14 ;  /* 0x000000ffff028224 */ /* 0x000fce00078e000e */
[----:B------:R-:W-:Y:S05]  /*119f0*/  WARPSYNC.COLLECTIVE R15, `(.L_x_129) ;  /* 0x000000000f087348 */ /* 0x000fea0003c00000 */
[----:B------:R0:W1:Y:S02]  /*11a00*/  SHFL.IDX P6, R14, R13, R12, R11 ;  /* 0x0000000c0d0e7389 */ /* 0x00006400000c000b */
[----:B01----:R-:W-:Y:S01]  /*11a10*/  ENDCOLLECTIVE ;  /* 0x000000000000791b */ /* 0x003fe20003800000 */
.L_x_129:
[----:B------:R-:W-:Y:S01]  /*11a20*/  @!PT LDS RZ, [RZ] ;  /* 0x00000000fffff984 */ /* 0x000fe20000000800 */
[----:B------:R-:W-:Y:S01]  /*11a30*/  @!PT LDS RZ, [RZ] ;  /* 0x00000000fffff984 */ /* 0x000fe20000000800 */
[----:B------:R-:W-:Y:S01]  /*11a40*/  @!PT LDS RZ, [RZ] ;  /* 0x00000000fffff984 */ /* 0x000fe20000000800 */
[----:B------:R0:W-:Y:S04]  /*11a50*/  @!P0 LDGSTS.E.BYPASS.LTC128B.128 [R9+0x14400], desc[UR54][R2.64], !P3 ;  /* 0x1440000002098fae */ /* 0x0001e8000d901d76 */
[----:B------:R0:W-:Y:S04]  /*11a60*/  @!P0 LDGSTS.E.BYPASS.LTC128B.128 [R9+0x16400], desc[UR54][R2.64+0x40], !P2 ;  /* 0x1640004002098fae */ /* 0x0001e8000d101d76 */
[----:B------:R0:W-:Y:S01]  /*11a70*/  @!P0 LDGSTS.E.BYPASS.LTC128B.128 [R9+0x18400], desc[UR54][R2.64+0x80], !P1 ;  /* 0x1840008002098fae */ /* 0x0001e2000c901d76 */
[----:B------:R-:W-:Y:S01]  /*11a80*/  ISETP.GE.AND P0, PT, R7, R0, PT ;  /* 0x000000000700720c */ /* 0x000fe20003f06270 */
[----:B------:R-:W-:Y:S01]  /*11a90*/  IMAD.MOV.U32 R13, RZ, RZ, R4 ;  /* 0x000000ffff0d7224 */ /* 0x000fe200078e0004 */
[----:B------:R-:W-:-:S11]  /*11aa0*/  MOV R6, R14 ;  /* 0x0000000e00067202 */ /* 0x000fd60000000f00 */
[----:B0-----:R-:W-:Y:S05]  /*11ab0*/  WARPSYNC.COLLECTIVE R15, `(.L_x_130) ;  /* 0x000000000f087348 */ /* 0x001fea0003c00000 */
[----:B------:R1:W2:Y:S02]  /*11ac0*/  SHFL.IDX P6, R14, R13, R12, R11 ;  /* 0x0000000c0d0e7389 */ /* 0x0002a400000c000b */
[----:B012---:R-:W-:Y:S01]  /*11ad0*/  ENDCOLLECTIVE ;  /* 0x000000000000791b */ /* 0x007fe20003800000 */
.L_x_130:
[----:B------:R-:W-:Y:S02]  /*11ae0*/  @!P0 VIADD R19, R36, UR42 ;  /* 0x0000002a24138c36 */ /* 0x000fe40008000000 */
[----:B------:R-:W-:Y:S02]  /*11af0*/  IMAD.MOV.U32 R13, RZ, RZ, R5 ;  /* 0x000000ffff0d7224 */ /* 0x000fe400078e0005 */
[----:B------:R-:W-:Y:S01]  /*11b00*/  IMAD.MOV.U32 R12, RZ, RZ, 0x2 ;  /* 0x00000002ff0c7424 */ /* 0x000fe200078e00ff */
[----:B------:R-:W-:-:S05]  /*11b10*/  @!P0 IADD3 R14, P4, R35, R14, RZ ;  /* 0x0000000e230e8210 */ /* 0x000fca0007f9e0ff */
[----:B------:R-:W-:-:S08]  /*11b20*/  @!P0 IMAD.MOV.U32 R2, RZ, RZ, R14 ;  /* 0x000000ffff028224 */ /* 0x000fd000078e000e */
[----:B------:R-:W-:Y:S05]  /*11b30*/  WARPSYNC.COLLECTIVE R15, `(.L_x_131) ;  /* 0x000000000f087348 */ /* 0x000fea0003c00000 */
[----:B------:R0:W1:Y:S02]  /*11b40*/  SHFL.IDX P6, R14, R13, R12, R11 ;  /* 0x0000000c0d0e7389 */ /* 0x00006400000c000b */
[----:B01----:R-:W-:Y:S01]  /*11b50*/  ENDCOLLECTIVE ;  /* 0x000000000000791b */ /* 0x003fe20003800000 */
.L_x_131:
[----:B------:R-:W-:-:S05]  /*11b60*/  @!P0 IMAD.X R7, RZ, RZ, R6, P4 ;  /* 0x000000ffff078224 */ /* 0x000fca00020e0606 */
[----:B------:R-:W-:Y:S01]  /*11b70*/  @!P0 MOV R3, R7 ;  /* 0x0000000700038202 */ /* 0x000fe20000000f00 */
[----:B------:R-:W-:-:S04]  /*11b80*/  VIADD R7, R29, 0x40 ;  /* 0x000000401d077836 */ /* 0x000fc80000000000 */
[----:B------:R-:W-:Y:S01]  /*11b90*/  @!PT LDS RZ, [RZ] ;  /* 0x00000000fffff984 */ /* 0x000fe20000000800 */
[----:B------:R-:W-:Y:S01]  /*11ba0*/  @!PT LDS RZ, [RZ] ;  /* 0x00000000fffff984 */ /* 0x000fe20000000800 */
[----:B------:R-:W-:Y:S01]  /*11bb0*/  @!PT LDS RZ, [RZ] ;  /* 0x00000000fffff984 */ /* 0x000fe20000000800 */
[----:B------:R0:W-:Y:S01]  /*11bc0*/  @!P0 LDGSTS.E.BYPASS.LTC128B.128 [R19+0x14c00], desc[UR54][R2.64], !P3 ;  /* 0x14c0000002138fae */ /* 0x0001e2000d901d76 */
[----:B------:R-:W-:-:S03]  /*11bd0*/  MOV R13, R4 ;  /* 0x00000004000d7202 */ /* 0x000fc60000000f00 */
[----:B------:R0:W-:Y:S04]  /*11be0*/  @!P0 LDGSTS.E.BYPASS.LTC128B.128 [R19+0x16c00], desc[UR54][R2.64+0x40], !P2 ;  /* 0x16c0004002138fae */ /* 0x0001e8000d101d76 */
[----:B------:R0:W-:Y:S01]  /*11bf0*/  @!P0 LDGSTS.E.BYPASS.LTC128B.128 [R19+0x18c00], desc[UR54][R2.64+0x80], !P1 ;  /* 0x18c0008002138fae */ /* 0x0001e2000c901d76 */
[----:B------:R-:W-:Y:S01]  /*11c00*/  ISETP.GE.AND P0, PT, R7, R0, PT ;  /* 0x000000000700720c */ /* 0x000fe20003f06270 */
[----:B------:R-:W-:-:S12]  /*11c10*/  IMAD.MOV.U32 R6, RZ, RZ, R14 ;  /* 0x000000ffff067224 */ /* 0x000fd800078e000e */
[----:B0-----:R-:W-:Y:S05]  /*11c20*/  WARPSYNC.COLLECTIVE R15, `(.L_x_132) ;  /* 0x000000000f087348 */ /* 0x001fea0003c00000 */
[----:B------:R1:W2:Y:S02]  /*11c30*/  SHFL.IDX P6, R14, R13, R12, R11 ;  /* 0x0000000c0d0e7389 */ /* 0x0002a400000c000b */
[----:B012---:R-:W-:Y:S01]  /*11c40*/  ENDCOLLECTIVE ;  /* 0x000000000000791b */ /* 0x007fe20003800000 */
.L_x_132:
[----:B------:R-:W-:Y:S01]  /*11c50*/  @!P0 VIADD R9, R36, UR42 ;  /* 0x0000002a24098c36 */ /* 0x000fe20008000000 */
[----:B------:R-:W-:Y:S01]  /*11c60*/  MOV R13, R5 ;  /* 0x00000005000d7202 */ /* 0x000fe20000000f00 */
[----:B------:R-:W-:Y:S01]  /*11c70*/  IMAD.MOV.U32 R12, RZ, RZ, 0x3 ;  /* 0x00000003ff0c7424 */ /* 0x000fe200078e00ff */
[----:B------:R-:W-:-:S05]  /*11c80*/  @!P0 IADD3 R14, P4, R35, R14, RZ ;  /* 0x0000000e230e8210 */ /* 0x000fca0007f9e0ff */
[----:B------:R-:W-:-:S08]  /*11c90*/  @!P0 IMAD.MOV.U32 R2, RZ, RZ, R14 ;  /* 0x000000ffff028224 */ /* 0x000fd000078e000e */
[----:B------:R-:W-:Y:S05]  /*11ca0*/  WARPSYNC.COLLECTIVE R15, `(.L_x_133) ;  /* 0x000000000f087348 */ /* 0x000fea0003c00000 */
[----:B------:R0:W1:Y:S02]  /*11cb0*/  SHFL.IDX P6, R14, R13, R12, R11 ;  /* 0x0000000c0d0e7389 */ /* 0x00006400000c000b */
[----:B01----:R-:W-:Y:S01]  /*11cc0*/  ENDCOLLECTIVE ;  /* 0x000000000000791b */ /* 0x003fe20003800000 */
.L_x_133:
[----:B------:R-:W-:-:S04]  /*11cd0*/  @!P0 IMAD.X R7, RZ, RZ, R6, P4 ;  /* 0x000000ffff078224 */ /* 0x000fc800020e0606 */
[----:B------:R-:W-:-:S05]  /*11ce0*/  @!P0 IMAD.MOV.U32 R3, RZ, RZ, R7 ;  /* 0x000000ffff038224 */ /* 0x000fca00078e0007 */
[----:B------:R-:W-:Y:S01]  /*11cf0*/  @!PT LDS RZ, [RZ] ;  /* 0x00000000fffff984 */ /* 0x000fe20000000800 */
[----:B------:R-:W-:Y:S01]  /*11d00*/  @!PT LDS RZ, [RZ] ;  /* 0x00000000fffff984 */ /* 0x000fe20000000800 */
[----:B------:R-:W-:Y:S01]  /*11d10*/  @!PT LDS RZ, [RZ] ;  /* 0x00000000fffff984 */ /* 0x000fe20000000800 */
[----:B------:R0:W-:Y:S01]  /*11d20*/  @!P0 LDGSTS.E.BYPASS.LTC128B.128 [R9+0x15400], desc[UR54][R2.64], !P3 ;  /* 0x1540000002098fae */ /* 0x0001e2000d901d76 */
[----:B------:R-:W-:-:S03]  /*11d30*/  IMAD.MOV.U32 R13, RZ, RZ, R4 ;  /* 0x000000ffff0d7224 */ /* 0x000fc600078e0004 */
[----:B------:R0:W-:Y:S04]  /*11d40*/  @!P0 LDGSTS.E.BYPASS.LTC128B.128 [R9+0x17400], desc[UR54][R2.64+0x40], !P2 ;  /* 0x1740004002098fae */ /* 0x0001e8000d101d76 */
[----:B------:R0:W-:Y:S01]  /*11d50*/  @!P0 LDGSTS.E.BYPASS.LTC128B.128 [R9+0x19400], desc[UR54][R2.64+0x80], !P1 ;  /* 0x1940008002098fae */ /* 0x0001e2000c901d76 */
[----:B------:R-:W-:-:S07]  /*11d60*/  IMAD.MOV.U32 R6, RZ, RZ, R14 ;  /* 0x000000ffff067224 */ /* 0x000fce00078e000e */
[----:B0-----:R-:W-:Y:S05]  /*11d70*/  WARPSYNC.COLLECTIVE R15, `(.L_x_134) ;  /* 0x000000000f087348 */ /* 0x001fea0003c00000 */
[----:B------:R1:W2:Y:S02]  /*11d80*/  SHFL.IDX P6, R14, R13, R12, R11 ;  /* 0x0000000c0d0e7389 */ /* 0x0002a400000c000b */
[----:B012---:R-:W-:Y:S01]  /*11d90*/  ENDCOLLECTIVE ;  /* 0x000000000000791b */ /* 0x007fe20003800000 */
.L_x_134:
[----:B------:R-:W-:Y:S05]  /*11da0*/  BRA `(.L_x_135) ;  /* 0xffffffc400a07947 */ /* 0x000fea000383ffff */
.L_x_61:
[----:B-1--4-:R-:W-:-:S04]  /*11db0*/  IMAD.U32 R3, RZ, RZ, UR42 ;  /* 0x0000002aff037e24 */ /* 0x012fc8000f8e00ff */
[----:B------:R1:W4:Y:S03]  /*11dc0*/  SYNCS.PHASECHK.TRANS64.TRYWAIT P0, [R3+URZ+0x29820], R0 ;  /* 0x02982000030075a7 */ /* 0x000326000800017f */
[----:B----4-:R-:W-:Y:S05]  /*11dd0*/  @!P0 NANOSLEEP.SYNCS 0x989680 ;  /* 0x009896800000895d */ /* 0x010fea0003900000 */
[----:B------:R-:W4:Y:S02]  /*11de0*/  @!P0 SYNCS.PHASECHK.TRANS64 P0, [R3+URZ+0x29820], R0 ;  /* 0x02982000030085a7 */ /* 0x000f24000800007f */
[----:B----4-:R-:W-:Y:S05]  /*11df0*/  @!P0 BRA `(.L_x_61) ;  /* 0xfffffffc00ec8947 */ /* 0x010fea000383ffff */
[----:B------:R-:W-:Y:S05]  /*11e00*/  BRA `(.L_x_136) ;  /* 0xffffffc400e47947 */ /* 0x000fea000383ffff */
.L_x_64:
[----:B0-----:R0:W1:Y:S02]  /*11e10*/  SYNCS.PHASECHK.TRANS64.TRYWAIT P0, [R10+URZ+0x29880], R26 ;  /* 0x0298801a0a0075a7 */ /* 0x001064000800017f */
[----:B-1----:R-:W-:Y:S05]  /*11e20*/  @!P0 NANOSLEEP.SYNCS 0x989680 ;  /* 0x009896800000895d */ /* 0x002fea0003900000 */
[----:B------:R-:W1:Y:S02]  /*11e30*/  @!P0 SYNCS.PHASECHK.TRANS64 P0, [R10+URZ+0x29880], R26 ;  /* 0x0298801a0a0085a7 */ /* 0x000e64000800007f */
[----:B-1----:R-:W-:Y:S05]  /*11e40*/  @!P0 BRA `(.L_x_64) ;  /* 0xfffffffc00f08947 */ /* 0x002fea000383ffff */
[----:B------:R-:W-:Y:S05]  /*11e50*/  BRA `(.L_x_137) ;  /* 0xffffffc800e47947 */ /* 0x000fea000383ffff */
.L_x_65:
[----:B------:R-:W-:Y:S01]  /*11e60*/  BSSY B0, `(.L_x_138) ;  /* 0x0000008000007945 */ /* 0x000fe20003800000 */
[----:B------:R-:W-:Y:S01]  /*11e70*/  MOV R13, R25 ;  /* 0x00000019000d7202 */ /* 0x000fe20000000f00 */
[----:B------:R-:W-:Y:S02]  /*11e80*/  IMAD.MOV.U32 R12, RZ, RZ, RZ ;  /* 0x000000ffff0c7224 */ /* 0x000fe400078e00ff */
[----:B------:R-:W-:Y:S02]  /*11e90*/  IMAD.MOV.U32 R11, RZ, RZ, 0x1c1f ;  /* 0x00001c1fff0b7424 */ /* 0x000fe400078e00ff */
[----:B------:R-:W-:-:S07]  /*11ea0*/  IMAD.MOV.U32 R15, RZ, RZ, -0x1 ;  /* 0xffffffffff0f7424 */ /* 0x000fce00078e00ff */
[----:B0-2---:R-:W-:Y:S05]  /*11eb0*/  WARPSYNC.COLLECTIVE R15, `(.L_x_139) ;  /* 0x000000000f087348 */ /* 0x005fea0003c00000 */
[----:B--2---:R1:W2:Y:S02]  /*11ec0*/  SHFL.IDX P6, R14, R13, R12, R11 ;  /* 0x0000000c0d0e7389 */ /* 0x0042a400000c000b */
[----:B012---:R-:W-:Y:S01]  /*11ed0*/  ENDCOLLECTIVE ;  /* 0x000000000000791b */ /* 0x007fe20003800000 */
.L_x_139:
[----:B------:R-:W-:Y:S05]  /*11ee0*/  BSYNC B0 ;  /* 0x0000000000007941 */ /* 0x000fea0003800000 */
.L_x_138:
[----:B------:R-:W-:Y:S01]  /*11ef0*/  MOV R13, R22 ;  /* 0x00000016000d7202 */ /* 0x000fe20000000f00 */
[----:B------:R-:W-:Y:S02]  /*11f00*/  IMAD.MOV.U32 R12, RZ, RZ, RZ ;  /* 0x000000ffff0c7224 */ /* 0x000fe400078e00ff */
[----:B------:R-:W-:Y:S02]  /*11f10*/  IMAD.MOV.U32 R11, RZ, RZ, 0x1c1f ;  /* 0x00001c1fff0b7424 */ /* 0x000fe400078e00ff */
[----:B------:R-:W-:Y:S02]  /*11f20*/  IMAD.MOV.U32 R15, RZ, RZ, -0x1 ;  /* 0xffffffffff0f7424 */ /* 0x000fe400078e00ff */
[----:B------:R-:W-:Y:S02]  /*11f30*/  IMAD.MOV.U32 R3, RZ, RZ, R14 ;  /* 0x000000ffff037224 */ /* 0x000fe400078e000e */
[----:B------:R-:W-:-:S07]  /*11f40*/  IMAD R9, R18, 0x5000, R34 ;  /* 0x0000500012097824 */ /* 0x000fce00078e0222 */
[----:B------:R-:W-:Y:S05]  /*11f50*/  WARPSYNC.COLLECTIVE R15, `(.L_x_140) ;  /* 0x000000000f087348 */ /* 0x000fea0003c00000 */
[----:B------:R0:W1:Y:S02]  /*11f60*/  SHFL.IDX P6, R14, R13, R12, R11 ;  /* 0x0000000c0d0e7389 */ /* 0x00006400000c000b */
[----:B01----:R-:W-:Y:S01]  /*11f70*/  ENDCOLLECTIVE ;  /* 0x000000000000791b */ /* 0x003fe20003800000 */
.L_x_140:
[----:B------:R-:W-:Y:S02]  /*11f80*/  IMAD.IADD R21, R33, 0x1, R9 ;  /* 0x0000000121157824 */ /* 0x000fe400078e0209 */
[----:B------:R-:W-:Y:S02]  /*11f90*/  IMAD.MOV.U32 R13, RZ, RZ, R25 ;  /* 0x000000ffff0d7224 */ /* 0x000fe400078e0019 */
[----:B------:R-:W-:Y:S02]  /*11fa0*/  IMAD.MOV.U32 R12, RZ, RZ, 0x1 ;  /* 0x00000001ff0c7424 */ /* 0x000fe400078e00ff */
[----:B------:R-:W-:-:S07]  /*11fb0*/  IMAD.MOV.U32 R2, RZ, RZ, R14 ;  /* 0x000000ffff027224 */ /* 0x000fce00078e000e */
[----:B------:R-:W-:Y:S05]  /*11fc0*/  WARPSYNC.COLLECTIVE R15, `(.L_x_141) ;  /* 0x000000000f087348 */ /* 0x000fea0003c00000 */
[----:B------:R0:W1:Y:S02]  /*11fd0*/  SHFL.IDX P6, R14, R13, R12, R11 ;  /* 0x0000000c0d0e7389 */ /* 0x00006400000c000b */
[----:B01----:R-:W-:Y:S01]  /*11fe0*/  ENDCOLLECTIVE ;  /* 0x000000000000791b */ /* 0x003fe20003800000 */
.L_x_141:
[----:B------:R-:W-:-:S04]  /*11ff0*/  IADD3 R2, P0, R35, R2, RZ ;  /* 0x0000000223027210 */ /* 0x000fc80007f1e0ff */
[----:B------:R-:W-:-:S05]  /*12000*/  IADD3.X R3, RZ, R3, RZ, P0, !PT ;  /* 0x00000003ff037210 */ /* 0x000fca00007fe4ff */
[----:B------:R-:W-:Y:S01]  /*12010*/  @!PT LDS RZ, [RZ] ;  /* 0x00000000fffff984 */ /* 0x000fe20000000800 */
[----:B------:R-:W-:Y:S01]  /*12020*/  @!PT LDS RZ, [RZ] ;  /* 0x00000000fffff984 */ /* 0x000fe20000000800 */
[----:B------:R-:W-:Y:S01]  /*12030*/  @!PT LDS RZ, [RZ] ;  /* 0x00000000fffff984 */ /* 0x000fe20000000800 */
[----:B------:R-:W-:Y:S01]  /*12040*/  LDGSTS.E.BYPASS.LTC128B.128 [R9], desc[UR54][R2.64], !P3 ;  /* 0x0000000002097fae */ /* 0x000fe2000d901d76 */
[----:B------:R-:W-:-:S03]  /*12050*/  MOV R13, R22 ;  /* 0x00000016000d7202 */ /* 0x000fc60000000f00 */
[----:B------:R0:W-:Y:S02]  /*12060*/  LDGSTS.E.BYPASS.LTC128B.128 [R21], desc[UR54][R2.64+0x40], !P1 ;  /* 0x0000004002157fae */ /* 0x0001e4000c901d76 */
[----:B0-----:R-:W-:-:S07]  /*12070*/  IMAD.MOV.U32 R3, RZ, RZ, R14 ;  /* 0x000000ffff037224 */ /* 0x001fce00078e000e */
[----:B------:R-:W-:Y:S05]  /*12080*/  WARPSYNC.COLLECTIVE R15, `(.L_x_142) ;  /* 0x000000000f087348 */ /* 0x000fea0003c00000 */
[----:B------:R0:W1:Y:S02]  /*12090*/  SHFL.IDX P6, R14, R13, R12, R11 ;  /* 0x0000000c0d0e7389 */ /* 0x00006400000c000b */
[----:B01----:R-:W-:Y:S01]  /*120a0*/  ENDCOLLECTIVE ;  /* 0x000000000000791b */ /* 0x003fe20003800000 */
.L_x_142:
[----:B------:R-:W-:Y:S02]  /*120b0*/  IMAD.MOV.U32 R13, RZ, RZ, R25 ;  /* 0x000000ffff0d7224 */ /* 0x000fe400078e0019 */
[----:B------:R-:W-:Y:S02]  /*120c0*/  IMAD.MOV.U32 R12, RZ, RZ, 0x2 ;  /* 0x00000002ff0c7424 */ /* 0x000fe400078e00ff */
[----:B------:R-:W-:-:S07]  /*120d0*/  IMAD.MOV.U32 R2, RZ, RZ, R14 ;  /* 0x000000ffff027224 */ /* 0x000fce00078e000e */
[----:B------:R-:W-:Y:S05]  /*120e0*/  WARPSYNC.COLLECTIVE R15, `(.L_x_143) ;  /* 0x000000000f087348 */ /* 0x000fea0003c00000 */
[----:B------:R0:W1:Y:S02]  /*120f0*/  SHFL.IDX P6, R14, R13, R12, R11 ;  /* 0x0000000c0d0e7389 */ /* 0x00006400000c000b */
[----:B01----:R-:W-:Y:S01]  /*12100*/  ENDCOLLECTIVE ;  /* 0x000000000000791b */ /* 0x003fe20003800000 */
.L_x_143:
[----:B------:R-:W-:-:S05]  /*12110*/  IADD3 R2, P0, R35, R2, RZ ;  /* 0x0000000223027210 */ /* 0x000fca0007f1e0ff */
[----:B------:R-:W-:-:S05]  /*12120*/  IMAD.X R3, RZ, RZ, R3, P0 ;  /* 0x000000ffff037224 */ /* 0x000fca00000e0603 */
[----:B------:R-:W-:Y:S01]  /*12130*/  @!PT LDS RZ, [RZ] ;  /* 0x00000000fffff984 */ /* 0x000fe20000000800 */
[----:B------:R-:W-:Y:S01]  /*12140*/  @!PT LDS RZ, [RZ] ;  /* 0x00000000fffff984 */ /* 0x000fe20000000800 */
[----:B------:R-:W-:Y:S01]  /*12150*/  @!PT LDS RZ, [RZ] ;  /* 0x00000000fffff984 */ /* 0x000fe20000000800 */
[----:B------:R-:W-:Y:S01]  /*12160*/  LDGSTS.E.BYPASS.LTC128B.128 [R9+0x1000], desc[UR54][R2.64], !P3 ;  /* 0x0100000002097fae */ /* 0x000fe2000d901d76 */
[----:B------:R-:W-:-:S03]  /*12170*/  IMAD.MOV.U32 R13, RZ, RZ, R22 ;  /* 0x000000ffff0d7224 */ /* 0x000fc600078e0016 */
[----:B------:R0:W-:Y:S02]  /*12180*/  LDGSTS.E.BYPASS.LTC128B.128 [R21+0x1000], desc[UR54][R2.64+0x40], !P1 ;  /* 0x0100004002157fae */ /* 0x0001e4000c901d76 */
[----:B0-----:R-:W-:-:S07]  /*12190*/  MOV R3, R14 ;  /* 0x0000000e00037202 */ /* 0x001fce0000000f00 */
[----:B------:R-:W-:Y:S05]  /*121a0*/  WARPSYNC.COLLECTIVE R15, `(.L_x_144) ;  /* 0x000000000f087348 */ /* 0x000fea0003c00000 */
[----:B------:R0:W1:Y:S02]  /*121b0*/  SHFL.IDX P6, R14, R13, R12, R11 ;  /* 0x0000000c0d0e7389 */ /* 0x00006400000c000b */
[----:B01----:R-:W-:Y:S01]  /*121c0*/  ENDCOLLECTIVE ;  /* 0x000000000000791b */ /* 0x003fe20003800000 */
.L_x_144:
[----:B------:R-:W-:Y:S01]  /*121d0*/  IMAD.MOV.U32 R13, RZ, RZ, R25 ;  /* 0x000000ffff0d7224 */ /* 0x000fe200078e0019 */
[----:B------:R-:W-:Y:S01]  /*121e0*/  MOV R12, 0x3 ;  /* 0x00000003000c7802 */ /* 0x000fe20000000f00 */
[----:B------:R-:W-:-:S07]  /*121f0*/  IMAD.MOV.U32 R2, RZ, RZ, R14 ;  /* 0x000000ffff027224 */ /* 0x000fce00078e000e */
[----:B------:R-:W-:Y:S05]  /*12200*/  WARPSYNC.COLLECTIVE R15, `(.L_x_145) ;  /* 0x000000000f087348 */ /* 0x000fea0003c00000 */
[----:B------:R0:W1:Y:S02]  /*12210*/  SHFL.IDX P6, R14, R13, R12, R11 ;  /* 0x0000000c0d0e7389 */ /* 0x00006400000c000b */
[----:B01----:R-:W-:Y:S01]  /*12220*/  ENDCOLLECTIVE ;  /* 0x000000000000791b */ /* 0x003fe20003800000 */
.L_x_145:
[----:B------:R-:W-:-:S05]  /*12230*/  IADD3 R2, P0, R35, R2, RZ ;  /* 0x0000000223027210 */ /* 0x000fca0007f1e0ff */
[----:B------:R-:W-:-:S05]  /*12240*/  IMAD.X R3, RZ, RZ, R3, P0 ;  /* 0x000000ffff037224 */ /* 0x000fca00000e0603 */
[----:B------:R-:W-:Y:S01]  /*12250*/  @!PT LDS RZ, [RZ] ;  /* 0x00000000fffff984 */ /* 0x000fe20000000800 */
[----:B------:R-:W-:Y:S01]  /*12260*/  @!PT LDS RZ, [RZ] ;  /* 0x00000000fffff984 */ /* 0x000fe20000000800 */
[----:B------:R-:W-:Y:S01]  /*12270*/  @!PT LDS RZ, [RZ] ;  /* 0x00000000fffff984 */ /* 0x000fe20000000800 */
[----:B------:R0:W-:Y:S01]  /*12280*/  LDGSTS.E.BYPASS.LTC128B.128 [R9+0x2000], desc[UR54][R2.64], !P3 ;  /* 0x0200000002097fae */ /* 0x0001e2000d901d76 */
[----:B------:R-:W-:-:S03]  /*12290*/  IMAD.MOV.U32 R13, RZ, RZ, R22 ;  /* 0x000000ffff0d7224 */ /* 0x000fc600078e0016 */
[----:B------:R0:W-:Y:S01]  /*122a0*/  LDGSTS.E.BYPASS.LTC128B.128 [R21+0x2000], desc[UR54][R2.64+0x40], !P1 ;  /* 0x0200004002157fae */ /* 0x0001e2000c901d76 */
[----:B------:R-:W-:-:S07]  /*122b0*/  IMAD.MOV.U32 R25, RZ, RZ, R14 ;  /* 0x000000ffff197224 */ /* 0x000fce00078e000e */
[----:B0-----:R-:W-:Y:S05]  /*122c0*/  WARPSYNC.COLLECTIVE R15, `(.L_x_146) ;  /* 0x000000000f087348 */ /* 0x001fea0003c00000 */
[----:B------:R1:W2:Y:S02]  /*122d0*/  SHFL.IDX P6, R14, R13, R12, R11 ;  /* 0x0000000c0d0e7389 */ /* 0x0002a400000c000b */
[----:B012---:R-:W-:Y:S01]  /*122e0*/  ENDCOLLECTIVE ;  /* 0x000000000000791b */ /* 0x007fe20003800000 */
.L_x_146:
[----:B------:R-:W-:Y:S01]  /*122f0*/  MOV R13, R23 ;  /* 0x00000017000d7202 */ /* 0x000fe20000000f00 */
[----:B------:R-:W-:Y:S02]  /*12300*/  IMAD.MOV.U32 R12, RZ, RZ, RZ ;  /* 0x000000ffff0c7224 */ /* 0x000fe400078e00ff */
[----:B------:R-:W-:-:S07]  /*12310*/  IMAD.MOV.U32 R2, RZ, RZ, R14 ;  /* 0x000000ffff027224 */ /* 0x000fce00078e000e */
[----:B------:R-:W-:Y:S05]  /*12320*/  WARPSYNC.COLLECTIVE R15, `(.L_x_147) ;  /* 0x000000000f087348 */ /* 0x000fea0003c00000 */
[----:B------:R0:W1:Y:S02]  /*12330*/  SHFL.IDX P6, R14, R13, R12, R11 ;  /* 0x0000000c0d0e7389 */ /* 0x00006400000c000b */
[----:B01----:R-:W-:Y:S01]  /*12340*/  ENDCOLLECTIVE ;  /* 0x000000000000791b */ /* 0x003fe20003800000 */
.L_x_147:
        /* <DEDUP_REMOVED lines=12> */
.L_x_148:
[----:B------:R-:W-:Y:S05]  /*12410*/  BRA `(.L_x_149) ;  /* 0xffffffc800907947 */ /* 0x000fea000383ffff */
.L_x_68:
[----:B--2---:R2:W3:Y:S02]  /*12420*/  SYNCS.PHASECHK.TRANS64.TRYWAIT P0, [R10+URZ+0x29840], R26 ;  /* 0x0298401a0a0075a7 */ /* 0x0044e4000800017f */
[----:B---3--:R-:W-:Y:S05]  /*12430*/  @!P0 NANOSLEEP.SYNCS 0x989680 ;  /* 0x009896800000895d */ /* 0x008fea0003900000 */
[----:B------:R-:W3:Y:S02]  /*12440*/  @!P0 SYNCS.PHASECHK.TRANS64 P0, [R10+URZ+0x29840], R26 ;  /* 0x0298401a0a0085a7 */ /* 0x000ee4000800007f */
[----:B---3--:R-:W-:Y:S05]  /*12450*/  @!P0 BRA `(.L_x_68) ;  /* 0xfffffffc00f08947 */ /* 0x008fea000383ffff */
[----:B------:R-:W-:Y:S05]  /*12460*/  BRA `(.L_x_150) ;  /* 0xffffffc800d47947 */ /* 0x000fea000383ffff */
.L_x_69:
[----:B------:R-:W-:Y:S01]  /*12470*/  BSSY B0, `(.L_x_151) ;  /* 0x0000008000007945 */ /* 0x000fe20003800000 */
[----:B------:R-:W-:Y:S01]  /*12480*/  IMAD.MOV.U32 R13, RZ, RZ, R21 ;  /* 0x000000ffff0d7224 */ /* 0x000fe200078e0015 */
[----:B------:R-:W-:Y:S01]  /*12490*/  MOV R12, RZ ;  /* 0x000000ff000c7202 */ /* 0x000fe20000000f00 */
[----:B------:R-:W-:Y:S02]  /*124a0*/  IMAD.MOV.U32 R11, RZ, RZ, 0x1c1f ;  /* 0x00001c1fff0b7424 */ /* 0x000fe400078e00ff */
[----:B------:R-:W-:-:S07]  /*124b0*/  IMAD.MOV.U32 R15, RZ, RZ, -0x1 ;  /* 0xffffffffff0f7424 */ /* 0x000fce00078e00ff */
[----:B012---:R-:W-:Y:S05]  /*124c0*/  WARPSYNC.COLLECTIVE R15, `(.L_x_152) ;  /* 0x000000000f087348 */ /* 0x007fea0003c00000 */
[----:B------:R3:W4:Y:S02]  /*124d0*/  SHFL.IDX P6, R14, R13, R12, R11 ;  /* 0x0000000c0d0e7389 */ /* 0x00072400000c000b */
[----:B01234-:R-:W-:Y:S01]  /*124e0*/  ENDCOLLECTIVE ;  /* 0x000000000000791b */ /* 0x01ffe20003800000 */
.L_x_152:
[----:B------:R-:W-:Y:S05]  /*124f0*/  BSYNC B0 ;  /* 0x0000000000007941 */ /* 0x000fea0003800000 */
.L_x_151:
[----:B------:R-:W-:Y:S01]  /*12500*/  IMAD.MOV.U32 R13, RZ, RZ, R19 ;  /* 0x000000ffff0d7224 */ /* 0x000fe200078e0013 */
[----:B------:R-:W-:Y:S01]  /*12510*/  MOV R12, RZ ;  /* 0x000000ff000c7202 */ /* 0x000fe20000000f00 */
[----:B------:R-:W-:Y:S02]  /*12520*/  IMAD.MOV.U32 R11, RZ, RZ, 0x1c1f ;  /* 0x00001c1fff0b7424 */ /* 0x000fe400078e00ff */
[----:B------:R-:W-:Y:S02]  /*12530*/  IMAD.MOV.U32 R15, RZ, RZ, -0x1 ;  /* 0xffffffffff0f7424 */ /* 0x000fe400078e00ff */
[----:B------:R-:W-:Y:S02]  /*12540*/  IMAD.MOV.U32 R3, RZ, RZ, R14 ;  /* 0x000000ffff037224 */ /* 0x000fe400078e000e */
[----:B------:R-:W-:-:S07]  /*12550*/  VIADD R23, R23, UR42 ;  /* 0x0000002a17177c36 */ /* 0x000fce0008000000 */
[----:B------:R-:W-:Y:S05]  /*12560*/  WARPSYNC.COLLECTIVE R15, `(.L_x_153) ;  /* 0x000000000f087348 */ /* 0x000fea0003c00000 */
[----:B------:R0:W1:Y:S02]  /*12570*/  SHFL.IDX P6, R14, R13, R12, R11 ;  /* 0x0000000c0d0e7389 */ /* 0x00006400000c000b */
[----:B01----:R-:W-:Y:S01]  /*12580*/  ENDCOLLECTIVE ;  /* 0x000000000000791b */ /* 0x003fe20003800000 */
.L_x_153:
[----:B------:R-:W-:Y:S01]  /*12590*/  MOV R13, R21 ;  /* 0x00000015000d7202 */ /* 0x000fe20000000f00 */
[----:B------:R-:W-:Y:S01]  /*125a0*/  IMAD.MOV.U32 R12, RZ, RZ, 0x1 ;  /* 0x00000001ff0c7424 */ /* 0x000fe200078e00ff */
[----:B------:R-:W-:-:S13]  /*125b0*/  IADD3 R2, P0, R35, R14, RZ ;  /* 0x0000000e23027210 */ /* 0x000fda0007f1e0ff */
[----:B------:R-:W-:Y:S05]  /*125c0*/  WARPSYNC.COLLECTIVE R15, `(.L_x_154) ;  /* 0x000000000f087348 */ /* 0x000fea0003c00000 */
[----:B------:R0:W1:Y:S02]  /*125d0*/  SHFL.IDX P6, R14, R13, R12, R11 ;  /* 0x0000000c0d0e7389 */ /* 0x00006400000c000b */
[----:B01----:R-:W-:Y:S01]  /*125e0*/  ENDCOLLECTIVE ;  /* 0x000000000000791b */ /* 0x003fe20003800000 */
.L_x_154:
[----:B------:R-:W-:-:S05]  /*125f0*/  IMAD.X R3, RZ, RZ, R3, P0 ;  /* 0x000000ffff037224 */ /* 0x000fca00000e0603 */
[----:B------:R-:W-:Y:S01]  /*12600*/  @!PT LDS RZ, [RZ] ;  /* 0x00000000fffff984 */ /* 0x000fe20000000800 */
[----:B------:R-:W-:Y:S01]  /*12610*/  @!PT LDS RZ, [RZ] ;  /* 0x00000000fffff984 */ /* 0x000fe20000000800 */
[----:B------:R-:W-:Y:S01]  /*12620*/  @!PT LDS RZ, [RZ] ;  /* 0x00000000fffff984 */ /* 0x000fe20000000800 */
[----:B------:R-:W-:Y:S04]  /*12630*/  LDGSTS.E.BYPASS.LTC128B.128 [R23+0x1a400], desc[UR54][R2.64], !P4 ;  /* 0x1a40000002177fae */ /* 0x000fe8000e101d76 */
[----:B------:R-:W-:Y:S01]  /*12640*/  LDGSTS.E.BYPASS.LTC128B.128 [R23+0x1cc00], desc[UR54][R2.64+0x40], !P3 ;  /* 0x1cc0004002177fae */ /* 0x000fe2000d901d76 */
[----:B------:R-:W-:-:S03]  /*12650*/  IMAD.MOV.U32 R13, RZ, RZ, R19 ;  /* 0x000000ffff0d7224 */ /* 0x000fc600078e0013 */
[----:B------:R0:W-:Y:S02]  /*12660*/  LDGSTS.E.BYPASS.LTC128B.128 [R23+0x1f400], desc[UR54][R2.64+0x80], !P1 ;  /* 0x1f40008002177fae */ /* 0x0001e4000c901d76 */
[----:B0-----:R-:W-:-:S07]  /*12670*/  IMAD.MOV.U32 R3, RZ, RZ, R14 ;  /* 0x000000ffff037224 */ /* 0x001fce00078e000e */
[----:B------:R-:W-:Y:S05]  /*12680*/  WARPSYNC.COLLECTIVE R15, `(.L_x_155) ;  /* 0x000000000f087348 */ /* 0x000fea0003c00000 */
[----:B------:R0:W1:Y:S02]  /*12690*/  SHFL.IDX P6, R14, R13, R12, R11 ;  /* 0x0000000c0d0e7389 */ /* 0x00006400000c000b */
[----:B01----:R-:W-:Y:S01]  /*126a0*/  ENDCOLLECTIVE ;  /* 0x000000000000791b */ /* 0x003fe20003800000 */
.L_x_155:
[----:B------:R-:W-:Y:S01]  /*126b0*/  MOV R13, R21 ;  /* 0x00000015000d7202 */ /* 0x000fe20000000f00 */
[----:B------:R-:W-:Y:S01]  /*126c0*/  IMAD.MOV.U32 R12, RZ, RZ, 0x2 ;  /* 0x00000002ff0c7424 */ /* 0x000fe200078e00ff */
[----:B------:R-:W-:-:S13]  /*126d0*/  IADD3 R2, P0, R35, R14, RZ ;  /* 0x0000000e23027210 */ /* 0x000fda0007f1e0ff */
[----:B------:R-:W-:Y:S05]  /*126e0*/  WARPSYNC.COLLECTIVE R15, `(.L_x_156) ;  /* 0x000000000f087348 */ /* 0x000fea0003c00000 */
[----:B------:R0:W1:Y:S02]  /*126f0*/  SHFL.IDX P6, R14, R13, R12, R11 ;  /* 0x0000000c0d0e7389 */ /* 0x00006400000c000b */
[----:B01----:R-:W-:Y:S01]  /*12700*/  ENDCOLLECTIVE ;  /* 0x000000000000791b */ /* 0x003fe20003800000 */
.L_x_156:
        /* <DEDUP_REMOVED lines=12> */
.L_x_157:
[----:B------:R-:W-:Y:S01]  /*127d0*/  MOV R13, R21 ;  /* 0x00000015000d7202 */ /* 0x000fe20000000f00 */
[----:B------:R-:W-:Y:S01]  /*127e0*/  IMAD.MOV.U32 R12, RZ, RZ, 0x3 ;  /* 0x00000003ff0c7424 */ /* 0x000fe200078e00ff */
[----:B------:R-:W-:-:S13]  /*127f0*/  IADD3 R2, P0, R35, R14, RZ ;  /* 0x0000000e23027210 */ /* 0x000fda0007f1e0ff */
[----:B------:R-:W-:Y:S05]  /*12800*/  WARPSYNC.COLLECTIVE R15, `(.L_x_158) ;  /* 0x000000000f087348 */ /* 0x000fea0003c00000 */
[----:B------:R0:W1:Y:S02]  /*12810*/  SHFL.IDX P6, R14, R13, R12, R11 ;  /* 0x0000000c0d0e7389 */ /* 0x00006400000c000b */
[----:B01----:R-:W-:Y:S01]  /*12820*/  ENDCOLLECTIVE ;  /* 0x000000000000791b */ /* 0x003fe20003800000 */
.L_x_158:
[----:B------:R-:W-:-:S05]  /*12830*/  IMAD.X R3, RZ, RZ, R3, P0 ;  /* 0x000000ffff037224 */ /* 0x000fca00000e0603 */
[----:B------:R-:W-:Y:S01]  /*12840*/  @!PT LDS RZ, [RZ] ;  /* 0x00000000fffff984 */ /* 0x000fe20000000800 */
[----:B------:R-:W-:Y:S01]  /*12850*/  @!PT LDS RZ, [RZ] ;  /* 0x00000000fffff984 */ /* 0x000fe20000000800 */
[----:B------:R-:W-:Y:S01]  /*12860*/  @!PT LDS RZ, [RZ] ;  /* 0x00000000fffff984 */ /* 0x000fe20000000800 */
[----:B------:R0:W-:Y:S04]  /*12870*/  LDGSTS.E.BYPASS.LTC128B.128 [R23+0x1b400], desc[UR54][R2.64], !P4 ;  /* 0x1b40000002177fae */ /* 0x0001e8000e101d76 */
[----:B------:R0:W-:Y:S01]  /*12880*/  LDGSTS.E.BYPASS.LTC128B.128 [R23+0x1dc00], desc[UR54][R2.64+0x40], !P3 ;  /* 0x1dc0004002177fae */ /* 0x0001e2000d901d76 */
[----:B------:R-:W-:-:S03]  /*12890*/  IMAD.MOV.U32 R13, RZ, RZ, R19 ;  /* 0x000000ffff0d7224 */ /* 0x000fc600078e0013 */
[----:B------:R0:W-:Y:S01]  /*128a0*/  LDGSTS.E.BYPASS.LTC128B.128 [R23+0x20400], desc[UR54][R2.64+0x80], !P1 ;  /* 0x2040008002177fae */ /* 0x0001e2000c901d76 */
[----:B------:R-:W-:-:S07]  /*128b0*/  IMAD.MOV.U32 R21, RZ, RZ, R14 ;  /* 0x000000ffff157224 */ /* 0x000fce00078e000e */
[----:B0-----:R-:W-:Y:S05]  /*128c0*/  WARPSYNC.COLLECTIVE R15, `(.L_x_159) ;  /* 0x000000000f087348 */ /* 0x001fea0003c00000 */
[----:B------:R1:W2:Y:S02]  /*128d0*/  SHFL.IDX P6, R14, R13, R12, R11 ;  /* 0x0000000c0d0e7389 */ /* 0x0002a400000c000b */
[----:B012---:R-:W-:Y:S01]  /*128e0*/  ENDCOLLECTIVE ;  /* 0x000000000000791b */ /* 0x007fe20003800000 */
.L_x_159:
[----:B------:R-:W-:Y:S01]  /*128f0*/  MOV R13, R24 ;  /* 0x00000018000d7202 */ /* 0x000fe20000000f00 */
[----:B------:R-:W-:Y:S01]  /*12900*/  IMAD.MOV.U32 R12, RZ, RZ, RZ ;  /* 0x000000ffff0c7224 */ /* 0x000fe200078e00ff */
[----:B------:R-:W-:-:S13]  /*12910*/  IADD3 R2, P0, R35, R14, RZ ;  /* 0x0000000e23027210 */ /* 0x000fda0007f1e0ff */
[----:B------:R-:W-:Y:S05]  /*12920*/  WARPSYNC.COLLECTIVE R15, `(.L_x_160) ;  /* 0x000000000f087348 */ /* 0x000fea0003c00000 */
[----:B------:R0:W1:Y:S02]  /*12930*/  SHFL.IDX P6, R14, R13, R12, R11 ;  /* 0x0000000c0d0e7389 */ /* 0x00006400000c000b */
[----:B01----:R-:W-:Y:S01]  /*12940*/  ENDCOLLECTIVE ;  /* 0x000000000000791b */ /* 0x003fe20003800000 */
.L_x_160:
        /* <DEDUP_REMOVED lines=12> */
.L_x_161:
[----:B------:R-:W-:Y:S05]  /*12a10*/  BRA `(.L_x_162) ;  /* 0xffffffc800787947 */ /* 0x000fea000383ffff */
.L_x_72:
[----:B0-----:R0:W3:Y:S02]  /*12a20*/  SYNCS.PHASECHK.TRANS64.TRYWAIT P0, [R19+URZ+0x29870], R2 ;  /* 0x02987002130075a7 */ /* 0x0010e4000800017f */
[----:B---3--:R-:W-:Y:S05]  /*12a30*/  @!P0 NANOSLEEP.SYNCS 0x989680 ;  /* 0x009896800000895d */ /* 0x008fea0003900000 */
[----:B------:R-:W3:Y:S02]  /*12a40*/  @!P0 SYNCS.PHASECHK.TRANS64 P0, [R19+URZ+0x29870], R2 ;  /* 0x02987002130085a7 */ /* 0x000ee4000800007f */
[----:B---3--:R-:W-:Y:S05]  /*12a50*/  @!P0 BRA `(.L_x_72) ;  /* 0xfffffffc00f08947 */ /* 0x008fea000383ffff */
[----:B------:R-:W-:Y:S05]  /*12a60*/  BRA `(.L_x_163) ;  /* 0xffffffc800d87947 */ /* 0x000fea000383ffff */
.L_x_74:
[----:B0-----:R0:W1:Y:S02]  /*12a70*/  SYNCS.PHASECHK.TRANS64.TRYWAIT P0, [R19+URZ+0x29860], R2 ;  /* 0x02986002130075a7 */ /* 0x001064000800017f */
[----:B-1----:R-:W-:Y:S05]  /*12a80*/  @!P0 NANOSLEEP.SYNCS 0x989680 ;  /* 0x009896800000895d */ /* 0x002fea0003900000 */
[----:B------:R-:W1:Y:S02]  /*12a90*/  @!P0 SYNCS.PHASECHK.TRANS64 P0, [R19+URZ+0x29860], R2 ;  /* 0x02986002130085a7 */ /* 0x000e64000800007f */
[----:B-1----:R-:W-:Y:S05]  /*12aa0*/  @!P0 BRA `(.L_x_74) ;  /* 0xfffffffc00f08947 */ /* 0x002fea000383ffff */
[----:B------:R-:W-:Y:S05]  /*12ab0*/  BRA `(.L_x_164) ;  /* 0xffffffc800e87947 */ /* 0x000fea000383ffff */
.L_x_81:
[----:B-1----:R1:W4:Y:S02]  /*12ac0*/  SYNCS.PHASECHK.TRANS64.TRYWAIT P0, [R16+URZ+0x29870], R3 ;  /* 0x02987003100075a7 */ /* 0x002324000800017f */
[----:B----4-:R-:W-:Y:S05]  /*12ad0*/  @!P0 NANOSLEEP.SYNCS 0x989680 ;  /* 0x009896800000895d */ /* 0x010fea0003900000 */
[----:B------:R-:W4:Y:S02]  /*12ae0*/  @!P0 SYNCS.PHASECHK.TRANS64 P0, [R16+URZ+0x29870], R3 ;  /* 0x02987003100085a7 */ /* 0x000f24000800007f */
[----:B----4-:R-:W-:Y:S05]  /*12af0*/  @!P0 BRA `(.L_x_81) ;  /* 0xfffffffc00f08947 */ /* 0x010fea000383ffff */
[----:B------:R-:W-:Y:S05]  /*12b00*/  BRA `(.L_x_165) ;  /* 0xffffffd000787947 */ /* 0x000fea000383ffff */
.L_x_83:
[----:B-1----:R1:W4:Y:S02]  /*12b10*/  SYNCS.PHASECHK.TRANS64.TRYWAIT P0, [R16+URZ+0x29860], R5 ;  /* 0x02986005100075a7 */ /* 0x002324000800017f */
[----:B----4-:R-:W-:Y:S05]  /*12b20*/  @!P0 NANOSLEEP.SYNCS 0x989680 ;  /* 0x009896800000895d */ /* 0x010fea0003900000 */
[----:B------:R-:W4:Y:S02]  /*12b30*/  @!P0 SYNCS.PHASECHK.TRANS64 P0, [R16+URZ+0x29860], R5 ;  /* 0x02986005100085a7 */ /* 0x000f24000800007f */
[----:B----4-:R-:W-:Y:S05]  /*12b40*/  @!P0 BRA `(.L_x_83) ;  /* 0xfffffffc00f08947 */ /* 0x010fea000383ffff */
[----:B------:R-:W-:Y:S05]  /*12b50*/  BRA `(.L_x_166) ;  /* 0xffffffd000a07947 */ /* 0x000fea000383ffff */
.L_x_86:
[----:B--2---:R2:W3:Y:S02]  /*12b60*/  SYNCS.PHASECHK.TRANS64.TRYWAIT P0, [R6+URZ+0x29820], R3 ;  /* 0x02982003060075a7 */ /* 0x0044e4000800017f */
[----:B---3--:R-:W-:Y:S05]  /*12b70*/  @!P0 NANOSLEEP.SYNCS 0x989680 ;  /* 0x009896800000895d */ /* 0x008fea0003900000 */
[----:B------:R-:W3:Y:S02]  /*12b80*/  @!P0 SYNCS.PHASECHK.TRANS64 P0, [R6+URZ+0x29820], R3 ;  /* 0x02982003060085a7 */ /* 0x000ee4000800007f */
[----:B---3--:R-:W-:Y:S05]  /*12b90*/  @!P0 BRA `(.L_x_86) ;  /* 0xfffffffc00f08947 */ /* 0x008fea000383ffff */
[----:B------:R-:W-:Y:S05]  /*12ba0*/  BRA `(.L_x_167) ;  /* 0xffffffd800087947 */ /* 0x000fea000383ffff */
.L_x_88:
[----:B--2---:R2:W3:Y:S02]  /*12bb0*/  SYNCS.PHASECHK.TRANS64.TRYWAIT P1, [R5+URZ+0x29840], R4 ;  /* 0x02984004050075a7 */ /* 0x0044e4000802017f */
[----:B---3--:R-:W-:Y:S05]  /*12bc0*/  @!P1 NANOSLEEP.SYNCS 0x989680 ;  /* 0x009896800000995d */ /* 0x008fea0003900000 */
[----:B------:R-:W3:Y:S02]  /*12bd0*/  @!P1 SYNCS.PHASECHK.TRANS64 P1, [R5+URZ+0x29840], R4 ;  /* 0x02984004050095a7 */ /* 0x000ee4000802007f */
[----:B---3--:R-:W-:Y:S05]  /*12be0*/  @!P1 BRA `(.L_x_88) ;  /* 0xfffffffc00f09947 */ /* 0x008fea000383ffff */
[----:B------:R-:W-:Y:S05]  /*12bf0*/  BRA `(.L_x_168) ;  /* 0xffffffd800447947 */ /* 0x000fea000383ffff */
.L_x_90:
[----:B---3--:R3:W4:Y:S02]  /*12c00*/  SYNCS.PHASECHK.TRANS64.TRYWAIT P1, [R3+URZ+0x29840], R0 ;  /* 0x02984000030075a7 */ /* 0x008724000802017f */
[----:B----4-:R-:W-:Y:S05]  /*12c10*/  @!P1 NANOSLEEP.SYNCS 0x989680 ;  /* 0x009896800000995d */ /* 0x010fea0003900000 */
[----:B------:R-:W4:Y:S02]  /*12c20*/  @!P1 SYNCS.PHASECHK.TRANS64 P1, [R3+URZ+0x29840], R0 ;  /* 0x02984000030095a7 */ /* 0x000f24000802007f */
[----:B----4-:R-:W-:Y:S05]  /*12c30*/  @!P1 BRA `(.L_x_90) ;  /* 0xfffffffc00f09947 */ /* 0x010fea000383ffff */
[----:B------:R-:W-:Y:S05]  /*12c40*/  BRA `(.L_x_169) ;  /* 0xffffffd800507947 */ /* 0x000fea000383ffff */
.L_x_92:
[----:B----4-:R4:W0:Y:S02]  /*12c50*/  SYNCS.PHASECHK.TRANS64.TRYWAIT P1, [R5+URZ+0x29860], R4 ;  /* 0x02986004050075a7 */ /* 0x010824000802017f */
[----:B0-----:R-:W-:Y:S05]  /*12c60*/  @!P1 NANOSLEEP.SYNCS 0x989680 ;  /* 0x009896800000995d */ /* 0x001fea0003900000 */
[----:B------:R-:W0:Y:S02]  /*12c70*/  @!P1 SYNCS.PHASECHK.TRANS64 P1, [R5+URZ+0x29860], R4 ;  /* 0x02986004050095a7 */ /* 0x000e24000802007f */
[----:B0-----:R-:W-:Y:S05]  /*12c80*/  @!P1 BRA `(.L_x_92) ;  /* 0xfffffffc00f09947 */ /* 0x001fea000383ffff */
[----:B------:R-:W-:Y:S05]  /*12c90*/  BRA `(.L_x_170) ;  /* 0xffffffd8004c7947 */ /* 0x000fea000383ffff */
.L_x_94:
[----:B------:R0:W0:Y:S02]  /*12ca0*/  SYNCS.PHASECHK.TRANS64.TRYWAIT P1, [R3+URZ+0x29860], R0 ;  /* 0x02986000030075a7 */ /* 0x000024000802017f */
[----:B0-----:R-:W-:Y:S05]  /*12cb0*/  @!P1 NANOSLEEP.SYNCS 0x989680 ;  /* 0x009896800000995d */ /* 0x001fea0003900000 */
[----:B------:R-:W0:Y:S02]  /*12cc0*/  @!P1 SYNCS.PHASECHK.TRANS64 P1, [R3+URZ+0x29860], R0 ;  /* 0x02986000030095a7 */ /* 0x000e24000802007f */
[----:B0-----:R-:W-:Y:S05]  /*12cd0*/  @!P1 BRA `(.L_x_94) ;  /* 0xfffffffc00f09947 */ /* 0x001fea000383ffff */
[----:B------:R-:W-:Y:S05]  /*12ce0*/  BRA `(.L_x_171) ;  /* 0xffffffd800487947 */ /* 0x000fea000383ffff */
.L_x_96:
[----:B------:R0:W0:Y:S02]  /*12cf0*/  SYNCS.PHASECHK.TRANS64.TRYWAIT P1, [R5+URZ+0x29880], R4 ;  /* 0x02988004050075a7 */ /* 0x000024000802017f */
[----:B0-----:R-:W-:Y:S05]  /*12d00*/  @!P1 NANOSLEEP.SYNCS 0x989680 ;  /* 0x009896800000995d */ /* 0x001fea0003900000 */
[----:B------:R-:W0:Y:S02]  /*12d10*/  @!P1 SYNCS.PHASECHK.TRANS64 P1, [R5+URZ+0x29880], R4 ;  /* 0x02988004050095a7 */ /* 0x000e24000802007f */
[----:B0-----:R-:W-:Y:S05]  /*12d20*/  @!P1 BRA `(.L_x_96) ;  /* 0xfffffffc00f09947 */ /* 0x001fea000383ffff */
[----:B------:R-:W-:Y:S05]  /*12d30*/  BRA `(.L_x_172) ;  /* 0xffffffd800447947 */ /* 0x000fea000383ffff */
.L_x_173:
[----:B------:R-:W-:-:S00]  /*12d40*/  BRA `(.L_x_173) ;  /* 0xfffffffc00fc7947 */ /* 0x000fc0000383ffff */
[----:B------:R-:W-:-:S00]  /*12d50*/  NOP ;  /* 0x0000000000007918 */ /* 0x000fc00000000000 */
        /* <DEDUP_REMOVED lines=10> */
.L_x_3314:


//--------------------- .text._ZN7cutlass13device_kernelIN5flash11enable_sm90INS1_16FlashAttnFwdSm90INS1_25CollectiveMainloopFwdSm90ILi2EN4cute5tupleIJNS5_1CILi1EEES8_S8_EEENS6_IJNS7_ILi128EEENS7_ILi160EEENS7_ILi192EEEEEELi128ENS_12float_e4m3_tEfNS_4arch4Sm90ELb0ELb0ELb1ELb1ELb1ELb0ELb0ELb1ELb1ELb1ELb1ELb0EEENS1_21CollectiveEpilogueFwdINS6_IJSA_SA_SB_EEES9_NS_10bfloat16_tESG_Li256ELb1ELb1ELb1ELb1EEENS1_36VarlenDynamicPersistentTileSchedulerILi128ELi160ELi256ELi128ELb1ELb1ELb1ELb0ELb1ELb1EEEEEEEEEvNT_6ParamsE --------------------------
	.section	.text._ZN7cutlass13device_kernelIN5flash11enable_sm90INS1_16FlashAttnFwdSm90INS1_25CollectiveMainloopFwdSm90ILi2EN4cute5tupleIJNS5_1CILi1EEES8_S8_EEENS6_IJNS7_ILi128EEENS7_ILi160EEENS7_ILi192EEEEEELi128ENS_12float_e4m3_tEfNS_4arch4Sm90ELb0ELb0ELb1ELb1ELb1ELb0ELb0ELb1ELb1ELb1ELb1ELb0EEENS1_21CollectiveEpilogueFwdINS6_IJSA_SA_SB_EEES9_NS_10bfloat16_tESG_Li256ELb1ELb1ELb1ELb1EEENS1_36VarlenDynamicPersistentTileSchedulerILi128ELi160ELi256ELi128ELb1ELb1ELb1ELb0ELb1ELb1EEEEEEEEEvNT_6ParamsE,"ax",@progbits
	.align	128
.text._ZN7cutlass13device_kernelIN5flash11enable_sm90INS1_16FlashAttnFwdSm90INS1_25CollectiveMainloopFwdSm90ILi2EN4cute5tupleIJNS5_1CILi1EEES8_S8_EEENS6_IJNS7_ILi128EEENS7_ILi160EEENS7_ILi192EEEEEELi128ENS_12float_e4m3_tEfNS_4arch4Sm90ELb0ELb0ELb1ELb1ELb1ELb0ELb0ELb1ELb1ELb1ELb1ELb0EEENS1_21CollectiveEpilogueFwdINS6_IJSA_SA_SB_EEES9_NS_10bfloat16_tESG_Li256ELb1ELb1ELb1ELb1EEENS1_36VarlenDynamicPersistentTileSchedulerILi128ELi160ELi256ELi128ELb1ELb1ELb1ELb0ELb1ELb1EEEEEEEEEvNT_6ParamsE:
        .type           _ZN7cutlass13device_kernelIN5flash11enable_sm90INS1_16FlashAttnFwdSm90INS1_25CollectiveMainloopFwdSm90ILi2EN4cute5tupleIJNS5_1CILi1EEES8_S8_EEENS6_IJNS7_ILi128EEENS7_ILi160EEENS7_ILi192EEEEEELi128ENS_12float_e4m3_tEfNS_4arch4Sm90ELb0ELb0ELb1ELb1ELb1ELb0ELb0ELb1ELb1ELb1ELb1ELb0EEENS1_21CollectiveEpilogueFwdINS6_IJSA_SA_SB_EEES9_NS_10bfloat16_tESG_Li256ELb1ELb1ELb1ELb1EEENS1_36VarlenDynamicPersistentTileSchedulerILi128ELi160ELi256ELi128ELb1ELb1ELb1ELb0ELb1ELb1EEEEEEEEEvNT_6ParamsE,@function
        .size           _ZN7cutlass13device_kernelIN5flash11enable_sm90INS1_16FlashAttnFwdSm90INS1_25CollectiveMainloopFwdSm90ILi2EN4cute5tupleIJNS5_1CILi1EEES8_S8_EEENS6_IJNS7_ILi128EEENS7_ILi160EEENS7_ILi192EEEEEELi128ENS_12float_e4m3_tEfNS_4arch4Sm90ELb0ELb0ELb1ELb1ELb1ELb0ELb0ELb1ELb1ELb1ELb1ELb0EEENS1_21CollectiveEpilogueFwdINS6_IJSA_SA_SB_EEES9_NS_10bfloat16_tESG_Li256ELb1ELb1ELb1ELb1EEENS1_36VarlenDynamicPersistentTileSchedulerILi128ELi160ELi256ELi128ELb1ELb1ELb1ELb0ELb1ELb1EEEEEEEEEvNT_6ParamsE,(.L_x_3315 - _ZN7cutlass13device_kernelIN5flash11enable_sm90INS1_16FlashAttnFwdSm90INS1_25CollectiveMainloopFwdSm90ILi2EN4cute5tupleIJNS5_1CILi1EEES8_S8_EEENS6_IJNS7_ILi128EEENS7_ILi160EEENS7_ILi192EEEEEELi128ENS_12float_e4m3_tEfNS_4arch4Sm90ELb0ELb0ELb1ELb1ELb1ELb0ELb0ELb1ELb1ELb1ELb1ELb0EEENS1_21CollectiveEpilogueFwdINS6_IJSA_SA_SB_EEES9_NS_10bfloat16_tESG_Li256ELb1ELb1ELb1ELb1EEENS1_36VarlenDynamicPersistentTileSchedulerILi128ELi160ELi256ELi128ELb1ELb1ELb1ELb0ELb1ELb1EEEEEEEEEvNT_6ParamsE)
        .other          _ZN7cutlass13device_kernelIN5flash11enable_sm90INS1_16FlashAttnFwdSm90INS1_25CollectiveMainloopFwdSm90ILi2EN4cute5tupleIJNS5_1CILi1EEES8_S8_EEENS6_IJNS7_ILi128EEENS7_ILi160EEENS7_ILi192EEEEEELi128ENS_12float_e4m3_tEfNS_4arch4Sm90ELb0ELb0ELb1ELb1ELb1ELb0ELb0ELb1ELb1ELb1ELb1ELb0EEENS1_21CollectiveEpilogueFwdINS6_IJSA_SA_SB_EEES9_NS_10bfloat16_tESG_Li256ELb1ELb1ELb1ELb1EEENS1_36VarlenDynamicPersistentTileSchedulerILi128ELi160ELi256ELi128ELb1ELb1ELb1ELb0ELb1ELb1EEEEEEEEEvNT_6ParamsE,@"STO_CUDA_ENTRY STV_DEFAULT"
_ZN7cutlass13device_kernelIN5flash11enable_sm90INS1_16FlashAttnFwdSm90INS1_25CollectiveMainloopFwdSm90ILi2EN4cute5tupleIJNS5_1CILi1EEES8_S8_EEENS6_IJNS7_ILi128EEENS7_ILi160EEENS7_ILi192EEEEEELi128ENS_12float_e4m3_tEfNS_4arch4Sm90ELb0ELb0ELb1ELb1ELb1ELb0ELb0ELb1ELb1ELb1ELb1ELb0EEENS1_21CollectiveEpilogueFwdINS6_IJSA_SA_SB_EEES9_NS_10bfloat16_tESG_Li256ELb1ELb1ELb1ELb1EEENS1_36VarlenDynamicPersistentTileSchedulerILi128ELi160ELi256ELi128ELb1ELb1ELb1ELb0ELb1ELb1EEEEEEEEEvNT_6ParamsE:
[----:B------:R-:W0:Y:S02]  /*0000*/  LDC R1, c[0x0][0x28] ;  /* 0x00000a00ff017b82 */ /* 0x000e240000000800 */
[----:B0-----:R-:W-:Y:S01]  /*0010*/  VIADD R1, R1, 0xffffffd0 ;  /* 0xffffffd001017836 */ /* 0x001fe20000000000 */
[----:B------:R-:W0:Y:S01]  /*0020*/  S2R R3, SR_TID.X ;  /* 0x0000000000037919 */ /* 0x000e220000002100 */
[----:B------:R-:W-:Y:S01]  /*0030*/  ELECT P0, URZ, PT ;  /* 0x00000000003f782f */ /* 0x000fe20003800000 */
[----:B------:R-:W-:Y:S01]  /*0040*/  UMOV UR4, 0x80 ;  /* 0x0000008000047882 */ /* 0x000fe20000000000 */
[----:B------:R-:W-:Y:S01]  /*0050*/  UMOV UR7, 0x100 ;  /* 0x0000010000077882 */ /* 0x000fe20000000000 */
[--C-:B0-----:R-:W-:Y:S02]  /*0060*/  SHF.R.U32.HI R0, RZ, 0x5, R3.reuse ;  /* 0x00000005ff007819 */ /* 0x101fe40000011603 */
[----:B------:R-:W-:-:S03]  /*0070*/  SHF.R.U32.HI R3, RZ, 0x7, R3 ;  /* 0x00000007ff037819 */ /* 0x000fc60000011603 */
[----:B------:R-:W0:Y:S04]  /*0080*/  SHFL.IDX PT, R2, R0, RZ, 0x1f ;  /* 0x00001fff00027589 */ /* 0x000e2800000e0000 */
[----:B------:R1:W2:Y:S01]  /*0090*/  SHFL.IDX PT, R4, R3, RZ, 0x1f ;  /* 0x00001fff03047589 */ /* 0x0002a200000e0000 */
[C---:B0-----:R-:W-:Y:S02]  /*00a0*/  ISETP.NE.OR P0, PT, R2.reuse, RZ, !P0 ;  /* 0x000000ff0200720c */ /* 0x041fe40004705670 */
[----:B------:R-:W-:-:S11]  /*00b0*/  ISETP.NE.AND P1, PT, R2, RZ, PT ;  /* 0x000000ff0200720c */ /* 0x000fd60003f25270 */
[----:B------:R-:W-:Y:S01]  /*00c0*/  VOTEU.ALL UP0, P0 ;  /* 0x00000000003f7886 */ /* 0x000fe20000000000 */
[----:B------:R-:W-:-:S04]  /*00d0*/  VOTEU.ALL UP1, P0 ;  /* 0x00000000003f7886 */ /* 0x000fc80000020000 */
[----:B------:R-:W0:Y:S01]  /*00e0*/  @!UP0 S2UR UR8, SR_CgaCtaId ;  /* 0x00000000000889c3 */ /* 0x000e220000008800 */
[----:B------:R-:W-:Y:S01]  /*00f0*/  @!UP0 UMOV UR6, 0x400 ;  /* 0x0000040000068882 */ /* 0x000fe20000000000 */
[----:B------:R-:W-:-:S04]  /*0100*/  @!UP0 UIADD3 UR4, -UR4, 0x100000, URZ ;  /* 0x0010000004048890 */ /* 0x000fc8000fffe13f */
[----:B------:R-:W-:Y:S02]  /*0110*/  @!UP0 USHF.L.U32 UR5, UR4, 0xb, URZ ;  /* 0x0000000b04058899 */ /* 0x000fe4000800063f */
[----:B------:R-:W-:Y:S02]  /*0120*/  @!UP0 USHF.L.U32 UR4, UR4, 0x1, URZ ;  /* 0x0000000104048899 */ /* 0x000fe4000800063f */
[----:B0-----:R-:W-:Y:S02]  /*0130*/  @!UP0 ULEA UR8, UR8, UR6, 0x18 ;  /* 0x0000000608088291 */ /* 0x001fe4000f8ec03f */
[----:B------:R-:W-:-:S04]  /*0140*/  @!UP0 UIADD3 UR6, -UR7, 0x100000, URZ ;  /* 0x0010000007068890 */ /* 0x000fc8000fffe13f */
[----:B------:R-:W-:Y:S02]  /*0150*/  @!UP0 USHF.L.U32 UR7, UR6, 0xb, URZ ;  /* 0x0000000b06078899 */ /* 0x000fe4000800063f */
[----:B------:R-:W-:Y:S01]  /*0160*/  @!UP0 USHF.L.U32 UR6, UR6, 0x1, URZ ;  /* 0x0000000106068899 */ /* 0x000fe2000800063f */
[----:B------:R-:W-:-:S05]  /*0170*/  VOTEU.ALL UP0, P0 ;  /* 0x00000000003f7886 */ /* 0x000fca0000000000 */
[----:B------:R1:W0:Y:S06]  /*0180*/  @!UP0 SYNCS.EXCH.64 URZ, [UR8+0x29800], UR4 ;  /* 0x02980004083f85b2 */ /* 0x00022c0008000100 */
[----:B------:R1:W3:Y:S02]  /*0190*/  @!UP1 SYNCS.EXCH.64 URZ, [UR8+0x29820], UR6 ;  /* 0x02982006083f95b2 */ /* 0x0002e40008000100 */
[----:B-12---:R-:W-:Y:S05]  /*01a0*/  @P1 BRA `(.L_x_174) ;  /* 0x0000000000481947 */ /* 0x006fea0003800000 */
[----:B------:R-:W1:Y:S01]  /*01b0*/  S2UR UR5, SR_CgaCtaId ;  /* 0x00000000000579c3 */ /* 0x000e620000008800 */
[----:B------:R-:W-:Y:S01]  /*01c0*/  UMOV UR4, 0x400 ;  /* 0x0000040000047882 */ /* 0x000fe20000000000 */
[----:B------:R-:W-:Y:S01]  /*01d0*/  UMOV UR6, 0x80 ;  /* 0x0000008000067882 */ /* 0x000fe20000000000 */
[----:B------:R-:W-:Y:S01]  /*01e0*/  UMOV UR7, 0x100 ;  /* 0x0000010000077882 */ /* 0x000fe20000000000 */
[----:B------:R-:W-:Y:S01]  /*01f0*/  ELECT P0, URZ, PT ;  /* 0x00000000003f782f */ /* 0x000fe20003800000 */
[----:B-1----:R-:W-:Y:S02]  /*0200*/  ULEA UR8, UR5, UR4, 0x18 ;  /* 0x0000000405087291 */ /* 0x002fe4000f8ec03f */
[----:B------:R-:W-:-:S04]  /*0210*/  UIADD3 UR4, -UR6, 0x100000, URZ ;  /* 0x0010000006047890 */ /* 0x000fc8000fffe13f */
[----:B------:R-:W-:Y:S02]  /*0220*/  USHF.L.U32 UR5, UR4, 0xb, URZ ;  /* 0x0000000b04057899 */ /* 0x000fe4000800063f */
[----:B------:R-:W-:Y:S02]  /*0230*/  USHF.L.U32 UR4, UR4, 0x1, URZ ;  /* 0x0000000104047899 */ /* 0x000fe4000800063f */
[----:B------:R-:W-:-:S04]  /*0240*/  UIADD3 UR6, -UR7, 0x100000, URZ ;  /* 0x0010000007067890 */ /* 0x000fc8000fffe13f */
[----:B------:R-:W-:Y:S02]  /*0250*/  USHF.L.U32 UR7, UR6, 0xb, URZ ;  /* 0x0000000b06077899 */ /* 0x000fe4000800063f */
[----:B------:R-:W-:Y:S01]  /*0260*/  USHF.L.U32 UR6, UR6, 0x1, URZ ;  /* 0x0000000106067899 */ /* 0x000fe2000800063f */
[----:B------:R-:W1:Y:S03]  /*0270*/  FENCE.VIEW.ASYNC.S ;  /* 0x00000000000073c6 */ /* 0x000e660000000000 */
[----:B-1----:R1:W2:Y:S08]  /*0280*/  SYNCS.EXCH.64 URZ, [UR8+0x29830], UR4 ;  /* 0x02983004083f75b2 */ /* 0x0022b00008000100 */
[----:B------:R1:W4:Y:S01]  /*0290*/  SYNCS.EXCH.64 URZ, [UR8+0x29840], UR6 ;  /* 0x02984006083f75b2 */ /* 0x0003220008000100 */
[----:B------:R1:W0:Y:S01]  /*02a0*/  SYNCS.EXCH.64 URZ, [UR8+0x29838], UR4 ;  /* 0x02983804083f75b2 */ /* 0x0002220008000100 */
[----:B------:R1:W0:Y:S01]  /*02b0*/  SYNCS.EXCH.64 URZ, [UR8+0x29848], UR6 ;  /* 0x02984806083f75b2 */ /* 0x0002220008000100 */
[----:B------:R-:W-:Y:S01]  /*02c0*/  NOP ;  /* 0x0000000000007918 */ /* 0x000fe20000000000 */
.L_x_174:
[----:B------:R-:W5:Y:S01]  /*02d0*/  SHFL.IDX PT, R2, R0, RZ, 0x1f ;  /* 0x00001fff00027589 */ /* 0x000f6200000e0000 */
[----:B------:R-:W-:Y:S01]  /*02e0*/  NOP ;  /* 0x0000000000007918 */ /* 0x000fe20000000000 */
[----:B-----5:R-:W-:-:S13]  /*02f0*/  ISETP.NE.AND P0, PT, R2, RZ, PT ;  /* 0x000000ff0200720c */ /* 0x020fda0003f05270 */
[----:B------:R-:W-:Y:S05]  /*0300*/  @P0 BRA `(.L_x_175) ;  /* 0x0000000000480947 */ /* 0x000fea0003800000 */
[----:B-1----:R-:W1:Y:S01]  /*0310*/  S2UR UR5, SR_CgaCtaId ;  /* 0x00000000000579c3 */ /* 0x002e620000008800 */
        /* <DEDUP_REMOVED lines=12> */
[----:B-1----:R1:W0:Y:S08]  /*03e0*/  SYNCS.EXCH.64 URZ, [UR8+0x29850], UR4 ;  /* 0x02985004083f75b2 */ /* 0x0022300008000100 */
[----:B------:R1:W0:Y:S01]  /*03f0*/  SYNCS.EXCH.64 URZ, [UR8+0x29860], UR6 ;  /* 0x02986006083f75b2 */ /* 0x0002220008000100 */
[----:B------:R1:W0:Y:S01]  /*0400*/  SYNCS.EXCH.64 URZ, [UR8+0x29858], UR4 ;  /* 0x02985804083f75b2 */ /* 0x0002220008000100 */
[----:B------:R1:W0:Y:S01]  /*0410*/  SYNCS.EXCH.64 URZ, [UR8+0x29868], UR6 ;  /* 0x02986806083f75b2 */ /* 0x0002220008000100 */
[----:B------:R-:W-:Y:S01]  /*0420*/  NOP ;  /* 0x0000000000007918 */ /* 0x000fe20000000000 */
.L_x_175:
[----:B------:R-:W5:Y:S01]  /*0430*/  SHFL.IDX PT, R2, R0, RZ, 0x1f ;  /* 0x00001fff00027589 */ /* 0x000f6200000e0000 */
[----:B------:R-:W-:Y:S01]  /*0440*/  NOP ;  /* 0x0000000000007918 */ /* 0x000fe20000000000 */
[----:B-----5:R-:W-:-:S13]  /*0450*/  ISETP.NE.AND P0, PT, R2, RZ, PT ;  /* 0x000000ff0200720c */ /* 0x020fda0003f05270 */
[----:B------:R-:W-:Y:S05]  /*0460*/  @P0 BRA `(.L_x_176) ;  /* 0x0000000000380947 */ /* 0x000fea0003800000 */
[----:B-1----:R-:W1:Y:S01]  /*0470*/  S2UR UR5, SR_CgaCtaId ;  /* 0x00000000000579c3 */ /* 0x002e620000008800 */
[----:B------:R-:W-:Y:S01]  /*0480*/  UMOV UR4, 0x400 ;  /* 0x0000040000047882 */ /* 0x000fe20000000000 */
[----:B------:R-:W-:Y:S01]  /*0490*/  UMOV UR7, 0x80 ;  /* 0x0000008000077882 */ /* 0x000fe20000000000 */
[----:B------:R-:W-:Y:S01]  /*04a0*/  ELECT P0, URZ, PT ;  /* 0x00000000003f782f */ /* 0x000fe20003800000 */
[----:B-1----:R-:W-:Y:S02]  /*04b0*/  ULEA UR6, UR5, UR4, 0x18 ;  /* 0x0000000405067291 */ /* 0x002fe4000f8ec03f */
[----:B------:R-:W-:-:S04]  /*04c0*/  UIADD3 UR4, -UR7, 0x100000, URZ ;  /* 0x0010000007047890 */ /* 0x000fc8000fffe13f */
[----:B------:R-:W-:Y:S02]  /*04d0*/  USHF.L.U32 UR5, UR4, 0xb, URZ ;  /* 0x0000000b04057899 */ /* 0x000fe4000800063f */
[----:B------:R-:W-:Y:S01]  /*04e0*/  USHF.L.U32 UR4, UR4, 0x1, URZ ;  /* 0x0000000104047899 */ /* 0x000fe2000800063f */
[----:B------:R-:W1:Y:S11]  /*04f0*/  FENCE.VIEW.ASYNC.S ;  /* 0x00000000000073c6 */ /* 0x000e760000000000 */
[----:B-1----:R1:W0:Y:S01]  /*0500*/  SYNCS.EXCH.64 URZ, [UR6+0x29870], UR4 ;  /* 0x02987004063f75b2 */ /* 0x0022220008000100 */
[----:B------:R1:W0:Y:S01]  /*0510*/  SYNCS.EXCH.64 URZ, [UR6+0x29880], UR4 ;  /* 0x02988004063f75b2 */ /* 0x0002220008000100 */
[----:B------:R1:W0:Y:S01]  /*0520*/  SYNCS.EXCH.64 URZ, [UR6+0x29878], UR4 ;  /* 0x02987804063f75b2 */ /* 0x0002220008000100 */
[----:B------:R1:W0:Y:S01]  /*0530*/  SYNCS.EXCH.64 URZ, [UR6+0x29888], UR4 ;  /* 0x02988804063f75b2 */ /* 0x0002220008000100 */
[----:B------:R-:W-:Y:S01]  /*0540*/  NOP ;  /* 0x0000000000007918 */ /* 0x000fe20000000000 */
.L_x_176:
        /* <DEDUP_REMOVED lines=22> */
.L_x_177:
[----:B------:R-:W5:Y:S01]  /*06b0*/  SHFL.IDX PT, R3, R0, RZ, 0x1f ;  /* 0x00001fff00037589 */ /* 0x000f6200000e0000 */
[----:B------:R-:W-:Y:S01]  /*06c0*/  R2UR UR9, R4 ;  /* 0x00000000040972ca */ /* 0x000fe200000e0000 */
[----:B------:R-:W-:Y:S01]  /*06d0*/  NOP ;  /* 0x0000000000007918 */ /* 0x000fe20000000000 */
[----:B------:R-:W0:Y:S01]  /*06e0*/  S2R R2, SR_CgaCtaId ;  /* 0x0000000000027919 */ /* 0x000e220000008800 */
[----:B-----5:R-:W-:-:S13]  /*06f0*/  ISETP.NE.AND P0, PT, R3, RZ, PT ;  /* 0x000000ff0300720c */ /* 0x020fda0003f05270 */
[----:B0-----:R-:W-:Y:S05]  /*0700*/  @P0 BRA `(.L_x_178) ;  /* 0x0000000000480947 */ /* 0x001fea0003800000 */
[----:B-1----:R-:W0:Y:S01]  /*0710*/  S2UR UR5, SR_CgaCtaId ;  /* 0x00000000000579c3 */ /* 0x002e220000008800 */
        /* <DEDUP_REMOVED lines=13> */
[----:B------:R0:W0:Y:S01]  /*07f0*/  SYNCS.EXCH.64 URZ, [UR8+0x298c0], UR6 ;  /* 0x0298c006083f75b2 */ /* 0x0000220008000100 */
[----:B------:R0:W0:Y:S01]  /*0800*/  SYNCS.EXCH.64 URZ, [UR8+0x298b8], UR4 ;  /* 0x0298b804083f75b2 */ /* 0x0000220008000100 */
[----:B------:R0:W0:Y:S01]  /*0810*/  SYNCS.EXCH.64 URZ, [UR8+0x298c8], UR6 ;  /* 0x0298c806083f75b2 */ /* 0x0000220008000100 */
[----:B------:R-:W-:Y:S01]  /*0820*/  NOP ;  /* 0x0000000000007918 */ /* 0x000fe20000000000 */
.L_x_178:
[----:B------:R-:W-:Y:S01]  /*0830*/  UISETP.NE.AND UP0, UPT, UR9, URZ, UPT ;  /* 0x0000003f0900728c */ /* 0x000fe2000bf05270 */
[----:B------:R-:W-:Y:S01]  /*0840*/  NOP ;  /* 0x0000000000007918 */ /* 0x000fe20000000000 */
[----:B------:R-:W-:Y:S01]  /*0850*/  UMOV UR42, 0x1 ;  /* 0x00000001002a7882 */ /* 0x000fe20000000000 */
[----:B------:R-:W-:Y:S01]  /*0860*/  ULDC.64 UR50, c[0x0][0x208] ;  /* 0x0000820000327ab9 */ /* 0x000fe20000000a00 */
[----:B------:R-:W-:Y:S01]  /*0870*/  USEL UR42, UR42, 0x2, !UP0 ;  /* 0x000000022a2a7887 */ /* 0x000fe2000c000000 */
[----:B01234-:R-:W-:Y:S01]  /*0880*/  BAR.SYNC.DEFER_BLOCKING 0x0 ;  /* 0x0000000000007b1d */ /* 0x01ffe20000010000 */
[----:B------:R-:W-:-:S13]  /*0890*/  PLOP3.LUT P0, PT, PT, PT, UP0, 0x80, 0x0 ;  /* 0x000000000000781c */ /* 0x000fda0003f0f008 */
[----:B------:R-:W-:Y:S05]  /*08a0*/  @!P0 BRA `(.L_x_179) ;  /* 0x000000cc00cc8947 */ /* 0x000fea0003800000 */
.L_x_180:
[----:B------:R-:W-:-:S08]  /*08b0*/  NOP ;  /* 0x0000000000007918 */ /* 0x000fd00000000000 */
[----:B------:R-:W0:Y:S02]  /*08c0*/  USETMAXREG.TRY_ALLOC.CTAPOOL UP0, 0xe8 ;  /* 0x000000e8000079c8 */ /* 0x000e240008000600 */
[----:B0-----:R-:W-:-:S13]  /*08d0*/  PLOP3.LUT P0, PT, PT, PT, UP0, 0x80, 0x0 ;  /* 0x000000000000781c */ /* 0x001fda0003f0f008 */
[----:B------:R-:W-:Y:S05]  /*08e0*/  @!P0 BRA `(.L_x_180) ;  /* 0xfffffffc00f08947 */ /* 0x000fea000383ffff */
[----:B------:R-:W0:Y:S01]  /*08f0*/  S2R R2, SR_TID.X ;  /* 0x0000000000027919 */ /* 0x000e220000002100 */
[----:B------:R-:W1:Y:S01]  /*0900*/  S2UR UR5, SR_CgaCtaId ;  /* 0x00000000000579c3 */ /* 0x000e620000008800 */
[----:B------:R-:W-:-:S07]  /*0910*/  UMOV UR4, 0x400 ;  /* 0x0000040000047882 */ /* 0x000fce0000000000 */
[----:B------:R-:W-:Y:S06]  /*0920*/  BAR.ARV 0x8, 0x180 ;  /* 0x0206000000007b1d */ /* 0x000fec0000002000 */
[----:B-1----:R-:W-:Y:S01]  /*0930*/  ULEA UR4, UR5, UR4, 0x18 ;  /* 0x0000000405047291 */ /* 0x002fe2000f8ec03f */
[----:B0-----:R-:W-:-:S04]  /*0940*/  LOP3.LUT R0, R2, 0xffffff80, RZ, 0xc0, !PT ;  /* 0xffffff8002007812 */ /* 0x001fc800078ec0ff */
[----:B------:R-:W-:-:S13]  /*0950*/  ISETP.NE.AND P0, PT, R0, 0x80, PT ;  /* 0x000000800000780c */ /* 0x000fda0003f05270 */
[----:B------:R-:W-:Y:S08]  /*0960*/  @!P0 BAR.ARV 0x9, 0x100 ;  /* 0x0244000000008b1d */ /* 0x000ff00000002000 */
[----:B------:R-:W-:Y:S06]  /*0970*/  BAR.SYNC.DEFER_BLOCKING 0x5, 0x180 ;  /* 0x0146000000007b1d */ /* 0x000fec0000010000 */
[----:B------:R-:W0:Y:S01]  /*0980*/  LDS.128 R32, [UR4+0x298d0] ;  /* 0x0298d004ff207984 */ /* 0x000e220008000c00 */
[----:B------:R-:W-:Y:S01]  /*0990*/  ULDC UR4, c[0x0][0xc3c] ;  /* 0x00030f0000047ab9 */ /* 0x000fe20000000800 */
[----:B------:R-:W-:Y:S06]  /*09a0*/  BAR.ARV 0x4, 0x180 ;  /* 0x0106000000007b1d */ /* 0x000fec0000002000 */
[----:B0-----:R-:W-:-:S13]  /*09b0*/  ISETP.GE.AND P0, PT, R35, UR4, PT ;  /* 0x0000000423007c0c */ /* 0x001fda000bf06270 */
[----:B------:R-:W-:Y:S05]  /*09c0*/  @P0 EXIT ;  /* 0x000000000000094d */ /* 0x000fea0003800000 */
[----:B------:R-:W-:Y:S01]  /*09d0*/  VIADD R223, R2, 0xffffff80 ;  /* 0xffffff8002df7836 */ /* 0x000fe20000000000 */
[----:B------:R-:W-:Y:S01]  /*09e0*/  R2UR UR6, R33 ;  /* 0x00000000210672ca */ /* 0x000fe200000e0000 */
[----:B------:R-:W-:Y:S01]  /*09f0*/  ULOP3.LUT UR48, UR42, 0x1, URZ, 0xfc, !UPT ;  /* 0x000000012a307892 */ /* 0x000fe2000f8efc3f */
[----:B------:R-:W-:Y:S01]  /*0a00*/  R2UR UR5, R34 ;  /* 0x00000000220572ca */ /* 0x000fe200000e0000 */
[----:B------:R-:W-:Y:S01]  /*0a10*/  UMOV UR47, URZ ;  /* 0x0000003f002f7c82 */ /* 0x000fe20008000000 */
[----:B------:R-:W-:Y:S01]  /*0a20*/  SHF.R.S32.HI R0, RZ, 0x1f, R223 ;  /* 0x0000001fff007819 */ /* 0x000fe200000114df */
[----:B------:R-:W-:Y:S01]  /*0a30*/  UMOV UR46, URZ ;  /* 0x0000003f002e7c82 */ /* 0x000fe20008000000 */
[----:B------:R-:W-:Y:S02]  /*0a40*/  UMOV UR45, URZ ;  /* 0x0000003f002d7c82 */ /* 0x000fe40008000000 */
[CC--:B------:R-:W-:Y:S02]  /*0a50*/  LEA.HI R2, R0.reuse, R223.reuse, RZ, 0x7 ;  /* 0x000000df00027211 */ /* 0x0c0fe400078f38ff */
[----:B------:R-:W-:-:S02]  /*0a60*/  LEA.HI R3, R0, R223, RZ, 0x4 ;  /* 0x000000df00037211 */ /* 0x000fc400078f20ff */
[----:B------:R-:W-:Y:S02]  /*0a70*/  LOP3.LUT R4, R2, 0xffffff80, RZ, 0xc0, !PT ;  /* 0xffffff8002047812 */ /* 0x000fe400078ec0ff */
[----:B------:R-:W-:Y:S02]  /*0a80*/  SHF.R.S32.HI R6, RZ, 0x4, R3 ;  /* 0x00000004ff067819 */ /* 0x000fe40000011403 */
[----:B------:R-:W-:Y:S01]  /*0a90*/  SHF.R.S32.HI R217, RZ, 0x7, R2 ;  /* 0x00000007ffd97819 */ /* 0x000fe20000011402 */
[----:B------:R-:W-:Y:S01]  /*0aa0*/  IMAD.IADD R201, R223, 0x1, -R4 ;  /* 0x00000001dfc97824 */ /* 0x000fe200078e0a04 */
[----:B------:R-:W-:Y:S02]  /*0ab0*/  LEA.HI R4, R0, R223, RZ, 0x5 ;  /* 0x000000df00047211 */ /* 0x000fe400078f28ff */
[----:B------:R-:W-:Y:S02]  /*0ac0*/  LEA.HI R2, R2, R217, RZ, 0x1 ;  /* 0x000000d902027211 */ /* 0x000fe400078f08ff */
[----:B------:R-:W-:Y:S01]  /*0ad0*/  SHF.R.S32.HI R8, RZ, 0x1f, R201 ;  /* 0x0000001fff087819 */ /* 0x000fe200000114c9 */
[----:B------:R-:W-:Y:S01]  /*0ae0*/  IMAD.SHL.U32 R5, R4, 0x20, RZ ;  /* 0x0000002004057824 */ /* 0x000fe200078e00ff */
[----:B------:R-:W-:-:S02]  /*0af0*/  LOP3.LUT R4, R3, 0x3fffff0, RZ, 0xc0, !PT ;  /* 0x03fffff003047812 */ /* 0x000fc400078ec0ff */
[----:B------:R-:W-:Y:S02]  /*0b00*/  LEA.HI R3, R3, R6, RZ, 0x1 ;  /* 0x0000000603037211 */ /* 0x000fe400078f08ff */
[----:B------:R-:W-:Y:S01]  /*0b10*/  LOP3.LUT R5, R5, 0xfffffc00, RZ, 0xc0, !PT ;  /* 0xfffffc0005057812 */ /* 0x000fe200078ec0ff */
[----:B------:R-:W-:Y:S01]  /*0b20*/  IMAD.IADD R4, R223, 0x1, -R4 ;  /* 0x00000001df047824 */ /* 0x000fe200078e0a04 */
[----:B------:R-:W-:Y:S02]  /*0b30*/  LOP3.LUT R3, R3, 0x1ffffffe, RZ, 0xc0, !PT ;  /* 0x1ffffffe03037812 */ /* 0x000fe400078ec0ff */
[----:B------:R-:W-:Y:S01]  /*0b40*/  LEA.HI R7, R8, R201, RZ, 0x2 ;  /* 0x000000c908077211 */ /* 0x000fe200078f10ff */
[----:B------:R-:W-:Y:S01]  /*0b50*/  IMAD R4, R4, 0x40, R5 ;  /* 0x0000004004047824 */ /* 0x000fe200078e0205 */
[----:B------:R-:W-:Y:S01]  /*0b60*/  LEA.HI R5, R0, R223, RZ, 0x2 ;  /* 0x000000df00057211 */ /* 0x000fe200078f10ff */
[----:B------:R-:W-:Y:S01]  /*0b70*/  IMAD.IADD R3, R6, 0x1, -R3 ;  /* 0x0000000106037824 */ /* 0x000fe200078e0a03 */
[----:B------:R-:W-:-:S02]  /*0b80*/  SHF.R.S32.HI R9, RZ, 0x2, R7 ;  /* 0x00000002ff097819 */ /* 0x000fc40000011407 */
[----:B------:R-:W-:Y:S01]  /*0b90*/  LOP3.LUT R6, R5, 0xfffffffc, RZ, 0xc0, !PT ;  /* 0xfffffffc05067812 */ /* 0x000fe200078ec0ff */
[----:B------:R-:W-:Y:S01]  /*0ba0*/  IMAD R220, R3, 0x8, R4 ;  /* 0x0000000803dc7824 */ /* 0x000fe200078e0204 */
[----:B------:R-:W-:Y:S02]  /*0bb0*/  SHF.R.S32.HI R10, RZ, 0x1f, R7 ;  /* 0x0000001fff0a7819 */ /* 0x000fe40000011407 */
[----:B------:R-:W-:Y:S01]  /*0bc0*/  LEA.HI R0, R0, R223, RZ, 0x3 ;  /* 0x000000df00007211 */ /* 0x000fe200078f18ff */
[----:B------:R-:W-:Y:S01]  /*0bd0*/  IMAD.IADD R6, R223, 0x1, -R6 ;  /* 0x00000001df067824 */ /* 0x000fe200078e0a06 */
[----:B------:R-:W-:Y:S02]  /*0be0*/  LEA.HI R10, R10, R9, RZ, 0x3 ;  /* 0x000000090a0a7211 */ /* 0x000fe400078f18ff */
[----:B------:R-:W-:Y:S02]  /*0bf0*/  LOP3.LUT R4, R2, 0x3fffffe, RZ, 0xc0, !PT ;  /* 0x03fffffe02047812 */ /* 0x000fe400078ec0ff */
[----:B------:R-:W-:-:S02]  /*0c00*/  LEA.HI R3, R6, R6, RZ, 0x1 ;  /* 0x0000000606037211 */ /* 0x000fc400078f08ff */
[----:B------:R-:W-:Y:S01]  /*0c10*/  LOP3.LUT R2, R0, 0xfffffff8, RZ, 0xc0, !PT ;  /* 0xfffffff800027812 */ /* 0x000fe200078ec0ff */
[----:B------:R-:W-:Y:S01]  /*0c20*/  IMAD.IADD R4, R217, 0x1, -R4 ;  /* 0x00000001d9047824 */ /* 0x000fe200078e0a04 */
[----:B------:R-:W-:Y:S02]  /*0c30*/  LOP3.LUT R3, R3, 0x1ffffffe, RZ, 0xc0, !PT ;  /* 0x1ffffffe03037812 */ /* 0x000fe400078ec0ff */
[----:B------:R-:W-:Y:S01]  /*0c40*/  LOP3.LUT R10, R10, 0xfffffff8, RZ, 0xc0, !PT ;  /* 0xfffffff80a0a7812 */ /* 0x000fe200078ec0ff */
[----:B------:R-:W-:Y:S01]  /*0c50*/  IMAD.IADD R17, R223, 0x1, -R2 ;  /* 0x00000001df117824 */ /* 0x000fe200078e0a02 */
[----:B------:R-:W-:Y:S01]  /*0c60*/  LEA.HI R8, R8, R201, RZ, 0x5 ;  /* 0x000000c908087211 */ /* 0x000fe200078f28ff */
[----:B------:R-:W-:Y:S01]  /*0c70*/  IMAD.IADD R3, R6, 0x1, -R3 ;  /* 0x0000000106037824 */ /* 0x000fe200078e0a03 */
[----:B------:R-:W-:Y:S01]  /*0c80*/  LOP3.LUT R6, R7, 0x7ffffffc, RZ, 0xc0, !PT ;  /* 0x7ffffffc07067812 */ /* 0x000fe200078ec0ff */
[----:B------:R-:W-:Y:S01]  /*0c90*/  IMAD.IADD R9, R9, 0x1, -R10 ;  /* 0x0000000109097824 */ /* 0x000fe200078e0a0a */
[----:B------:R-:W-:Y:S01]  /*0ca0*/  SHF.R.S32.HI R8, RZ, 0x5, R8 ;  /* 0x00000005ff087819 */ /* 0x000fe20000011408 */
[----:B------:R-:W-:Y:S01]  /*0cb0*/  IMAD.SHL.U32 R2, R17, 0x8, RZ ;  /* 0x0000000811027824 */ /* 0x000fe200078e00ff */
[----:B------:R-:W-:Y:S01]  /*0cc0*/  SHF.R.S32.HI R200, RZ, 0x3, R0 ;  /* 0x00000003ffc87819 */ /* 0x000fe20000011400 */
[----:B------:R-:W-:-:S02]  /*0cd0*/  IMAD.IADD R6, R201, 0x1, -R6 ;  /* 0x00000001c9067824 */ /* 0x000fc400078e0a06 */
[----:B------:R-:W-:Y:S01]  /*0ce0*/  IMAD R9, R8, 0x10, R9 ;  /* 0x0000001008097824 */ /* 0x000fe200078e0209 */
[----:B------:R-:W-:Y:S01]  /*0cf0*/  SHF.R.S32.HI R222, RZ, 0x1f, R2 ;  /* 0x0000001fffde7819 */ /* 0x000fe20000011402 */
[----:B------:R-:W-:Y:S02]  /*0d00*/  IMAD.SHL.U32 R199, R6, 0x2, RZ ;  /* 0x0000000206c77824 */ /* 0x000fe400078e00ff */
[----:B------:R-:W-:Y:S02]  /*0d10*/  VIADD R16, R2, 0x40 ;  /* 0x0000004002107836 */ /* 0x000fe40000000000 */
[C---:B------:R-:W-:Y:S02]  /*0d20*/  VIADD R198, R199.reuse, 0x8 ;  /* 0x00000008c7c67836 */ /* 0x040fe40000000000 */
[C---:B------:R-:W-:Y:S01]  /*0d30*/  VIADD R197, R199.reuse, 0x10 ;  /* 0x00000010c7c57836 */ /* 0x040fe20000000000 */
[----:B------:R-:W-:Y:S01]  /*0d40*/  SHF.R.S32.HI R221, RZ, 0x1f, R16 ;  /* 0x0000001fffdd7819 */ /* 0x000fe20000011410 */
        /* <DEDUP_REMOVED lines=24> */
[----:B------:R-:W-:Y:S01]  /*0ed0*/  VIADD R18, R199, 0x78 ;  /* 0x00000078c7127836 */ /* 0x000fe20000000000 */
[----:B------:R-:W-:Y:S01]  /*0ee0*/  SHF.R.S32.HI R204, RZ, 0x1f, R22 ;  /* 0x0000001fffcc7819 */ /* 0x000fe20000011416 */
[----:B------:R-:W-:Y:S01]  /*0ef0*/  IMAD R218, R4, 0x40, R9 ;  /* 0x0000004004da7824 */ /* 0x000fe200078e0209 */
[----:B------:R-:W-:-:S02]  /*0f00*/  SHF.R.S32.HI R203, RZ, 0x1f, R19 ;  /* 0x0000001fffcb7819 */ /* 0x000fc40000011413 */
[----:B------:R-:W-:Y:S01]  /*0f10*/  SHF.R.S32.HI R202, RZ, 0x1f, R18 ;  /* 0x0000001fffca7819 */ /* 0x000fe20000011412 */
[----:B------:R-:W-:-:S07]  /*0f20*/  IMAD R219, R3, 0x8, R218 ;  /* 0x0000000803db7824 */ /* 0x000fce00078e02da */
.L_x_230:
[----:B012-4-:R-:W0:Y:S01]  /*0f30*/  LDC.64 R4, c[0x0][0xc88] ;  /* 0x00032200ff047b82 */ /* 0x017e220000000a00 */
[----:B------:R-:W-:Y:S01]  /*0f40*/  ULDC.64 UR8, c[0x0][0xa28] ;  /* 0x00028a0000087ab9 */ /* 0x000fe20000000a00 */
[----:B------:R-:W-:Y:S01]  /*0f50*/  ULDC.64 UR10, c[0x0][0xa20] ;  /* 0x00028800000a7ab9 */ /* 0x000fe20000000a00 */
[----:B------:R-:W-:Y:S01]  /*0f60*/  ULDC UR4, c[0x0][0x424] ;  /* 0x0001090000047ab9 */ /* 0x000fe20000000800 */
[----:B------:R-:W-:Y:S01]  /*0f70*/  ULDC UR7, c[0x0][0x2f0] ;  /* 0x0000bc0000077ab9 */ /* 0x000fe20000000800 */
[----:B0-----:R-:W-:-:S06]  /*0f80*/  IMAD.WIDE R4, R35, 0x4, R4 ;  /* 0x0000000423047825 */ /* 0x001fcc00078e0204 */
[----:B------:R-:W2:Y:S01]  /*0f90*/  LDG.E R4, desc[UR50][R4.64] ;  /* 0x0000003204047981 */ /* 0x000ea2000c1e1900 */
[----:B------:R-:W-:Y:S02]  /*0fa0*/  UISETP.NE.U32.AND UP0, UPT, UR8, URZ, UPT ;  /* 0x0000003f0800728c */ /* 0x000fe4000bf05070 */
[----:B------:R-:W-:Y:S02]  /*0fb0*/  UISETP.NE.U32.AND UP1, UPT, UR10, URZ, UPT ;  /* 0x0000003f0a00728c */ /* 0x000fe4000bf25070 */
[----:B------:R-:W-:Y:S02]  /*0fc0*/  UISETP.NE.AND.EX UP0, UPT, UR9, URZ, UPT, UP0 ;  /* 0x0000003f0900728c */ /* 0x000fe4000bf05300 */
[----:B------:R-:W-:-:S04]  /*0fd0*/  UISETP.NE.AND.EX UP1, UPT, UR11, URZ, UPT, UP1 ;  /* 0x0000003f0b00728c */ /* 0x000fc8000bf25310 */
[----:B------:R-:W-:Y:S02]  /*0fe0*/  PLOP3.LUT P0, PT, PT, PT, UP0, 0x80, 0x0 ;  /* 0x000000000000781c */ /* 0x000fe40003f0f008 */
[----:B------:R-:W-:Y:S02]  /*0ff0*/  PLOP3.LUT P1, PT, PT, PT, UP1, 0x80, 0x0 ;  /* 0x000000000000781c */ /* 0x000fe40003f2f018 */
[----:B--2---:R-:W-:-:S13]  /*1000*/  R2UR UR36, R4 ;  /* 0x00000000042472ca */ /* 0x004fda00000e0000 */
[----:B------:R-:W-:Y:S02]  /*1010*/  USHF.R.S32.HI UR37, URZ, 0x1f, UR36 ;  /* 0x0000001f3f257899 */ /* 0x000fe40008011424 */
[----:B------:R-:W-:-:S04]  /*1020*/  @UP0 ULEA UR8, UP2, UR36, UR8, 0x2 ;  /* 0x0000000824080291 */ /* 0x000fc8000f84103f */
[----:B------:R-:W-:Y:S02]  /*1030*/  @UP0 ULEA.HI.X UR9, UR36, UR9, UR37, 0x2, UP2 ;  /* 0x0000000924090291 */ /* 0x000fe400090f1425 */
[----:B------:R-:W-:Y:S01]  /*1040*/  @UP1 ULEA UR10, UP0, UR36, UR10, 0x2 ;  /* 0x0000000a240a1291 */ /* 0x000fe2000f80103f */
[----:B------:R-:W-:-:S03]  /*1050*/  IMAD.U32 R4, RZ, RZ, UR8 ;  /* 0x00000008ff047e24 */ /* 0x000fc6000f8e00ff */
[----:B------:R-:W-:Y:S01]  /*1060*/  @UP1 ULEA.HI.X UR11, UR36, UR11, UR37, 0x2, UP0 ;  /* 0x0000000b240b1291 */ /* 0x000fe200080f1425 */
[----:B------:R-:W-:Y:S01]  /*1070*/  IMAD.U32 R5, RZ, RZ, UR9 ;  /* 0x00000009ff057e24 */ /* 0x000fe2000f8e00ff */
[----:B------:R-:W-:Y:S01]  /*1080*/  ULDC.64 UR8, c[0x0][0x418] ;  /* 0x0001060000087ab9 */ /* 0x000fe20000000a00 */
[----:B------:R-:W-:-:S03]  /*1090*/  IMAD.U32 R6, RZ, RZ, UR10 ;  /* 0x0000000aff067e24 */ /* 0x000fc6000f8e00ff */
[----:B---3--:R-:W-:Y:S01]  /*10a0*/  IMAD.U32 R7, RZ, RZ, UR11 ;  /* 0x0000000bff077e24 */ /* 0x008fe2000f8e00ff */
[----:B------:R-:W2:Y:S04]  /*10b0*/  @P0 LDG.E R4, desc[UR50][R4.64] ;  /* 0x0000003204040981 */ /* 0x000ea8000c1e1900 */
[----:B------:R-:W3:Y:S01]  /*10c0*/  @P1 LDG.E R6, desc[UR50][R6.64] ;  /* 0x0000003206061981 */ /* 0x000ee2000c1e1900 */
[----:B------:R-:W-:Y:S01]  /*10d0*/  UISETP.NE.U32.AND UP0, UPT, UR8, URZ, UPT ;  /* 0x0000003f0800728c */ /* 0x000fe2000bf05070 */
[----:B------:R-:W-:Y:S01]  /*10e0*/  UMOV UR54, URZ ;  /* 0x0000003f00367c82 */ /* 0x000fe20008000000 */
[----:B------:R-:W-:Y:S02]  /*10f0*/  ULOP3.LUT UR8, UR5, 0xff000000, URZ, 0xc0, !UPT ;  /* 0xff00000005087892 */ /* 0x000fe4000f8ec03f */
[----:B------:R-:W-:Y:S01]  /*1100*/  UISETP.NE.AND.EX UP0, UPT, UR9, URZ, UPT, UP0 ;  /* 0x0000003f0900728c */ /* 0x000fe2000bf05300 */
[----:B------:R-:W-:-:S03]  /*1110*/  UMOV UR38, UR6 ;  /* 0x0000000600267c82 */ /* 0x000fc60008000000 */
[----:B------:R-:W-:-:S04]  /*1120*/  USEL UR4, UR4, 0x1, UP0 ;  /* 0x0000000104047887 */ /* 0x000fc80008000000 */
[----:B------:R-:W-:Y:S01]  /*1130*/  UIMAD UR4, UR4, UR7, URZ ;  /* 0x00000007040472a4 */ /* 0x000fe2000f8e023f */
[----:B--2---:R-:W-:-:S06]  /*1140*/  @P0 R2UR UR54, R4 ;  /* 0x00000000043602ca */ /* 0x004fcc00000e0000 */
[----:B---3--:R-:W-:Y:S01]  /*1150*/  @P1 R2UR UR4, R6 ;  /* 0x00000000060412ca */ /* 0x008fe200000e0000 */
[----:B-----5:R-:W-:-:S14]  /*1160*/  @P1 BRA `(.L_x_181) ;  /* 0x0000000000341947 */ /* 0x020fdc0003800000 */
[----:B------:R-:W-:Y:S02]  /*1170*/  ULDC.64 UR6, c[0x0][0xa08] ;  /* 0x0002820000067ab9 */ /* 0x000fe40000000a00 */
[----:B------:R-:W-:-:S04]  /*1180*/  ISETP.NE.U32.AND P0, PT, RZ, UR6, PT ;  /* 0x00000006ff007c0c */ /* 0x000fc8000bf05070 */
[----:B------:R-:W-:-:S13]  /*1190*/  ISETP.NE.AND.EX P0, PT, RZ, UR7, PT, P0 ;  /* 0x00000007ff007c0c */ /* 0x000fda000bf05300 */
[----:B------:R-:W-:Y:S05]  /*11a0*/  @!P0 BRA `(.L_x_181) ;  /* 0x0000000000248947 */ /* 0x000fea0003800000 */
[----:B------:R-:W-:Y:S02]  /*11b0*/  ULDC.64 UR6, c[0x0][0xa08] ;  /* 0x0002820000067ab9 */ /* 0x000fe40000000a00 */
[----:B------:R-:W-:-:S06]  /*11c0*/  UIMAD.WIDE UR6, UR36, 0x4, UR6 ;  /* 0x00000004240678a5 */ /* 0x000fcc000f8e0206 */
[----:B------:R-:W-:Y:S02]  /*11d0*/  IMAD.U32 R4, RZ, RZ, UR6 ;  /* 0x00000006ff047e24 */ /* 0x000fe4000f8e00ff */
[----:B------:R-:W-:-:S05]  /*11e0*/  IMAD.U32 R5, RZ, RZ, UR7 ;  /* 0x00000007ff057e24 */ /* 0x000fca000f8e00ff */
[----:B------:R-:W2:Y:S04]  /*11f0*/  LDG.E R3, desc[UR50][R4.64] ;  /* 0x0000003204037981 */ /* 0x000ea8000c1e1900 */
[----:B------:R-:W3:Y:S01]  /*1200*/  LDG.E R0, desc[UR50][R4.64+0x4] ;  /* 0x0000043204007981 */ /* 0x000ee2000c1e1900 */
[----:B--2---:R-:W-:Y:S02]  /*1210*/  R2UR UR4, R3 ;  /* 0x00000000030472ca */ /* 0x004fe400000e0000 */
[----:B---3--:R-:W-:-:S13]  /*1220*/  R2UR UR6, R0 ;  /* 0x00000000000672ca */ /* 0x008fda00000e0000 */
[----:B------:R-:W-:-:S12]  /*1230*/  UIADD3 UR4, -UR4, UR6, URZ ;  /* 0x0000000604047290 */ /* 0x000fd8000fffe13f */
.L_x_181:
[----:B------:R-:W-:Y:S02]  /*1240*/  UIADD3 UR54, -UR54, UR4, URZ ;  /* 0x0000000436367290 */ /* 0x000fe4000fffe13f */
[----:B------:R-:W-:Y:S02]  /*1250*/  ULOP3.LUT UR4, UR5, 0xff0000, URZ, 0xc0, !UPT ;  /* 0x00ff000005047892 */ /* 0x000fe4000f8ec03f */
[----:B------:R-:W-:Y:S02]  /*1260*/  UISETP.GE.AND UP0, UPT, UR54, 0x1, UPT ;  /* 0x000000013600788c */ /* 0x000fe4000bf06270 */
[----:B------:R-:W-:Y:S02]  /*1270*/  UIADD3 UR6, UR54, 0x9f, URZ ;  /* 0x0000009f36067890 */ /* 0x000fe4000fffe03f */
[----:B------:R-:W-:Y:S02]  /*1280*/  USHF.R.U32.HI UR8, URZ, 0x8, UR8 ;  /* 0x000000083f087899 */ /* 0x000fe40008011608 */
[----:B------:R-:W-:Y:S01]  /*1290*/  PLOP3.LUT P0, PT, PT, PT, UP0, 0x80, 0x0 ;  /* 0x000000000000781c */ /* 0x000fe20003f0f008 */
[----:B------:R-:W-:-:S02]  /*12a0*/  UIMAD.WIDE UR6, UR6, 0x66666667, URZ ;  /* 0x66666667060678a5 */ /* 0x000fc4000f8e023f */
[----:B------:R-:W-:Y:S02]  /*12b0*/  ULEA.HI UR8, UR4, UR8, URZ, 0x10 ;  /* 0x0000000804087291 */ /* 0x000fe4000f8f803f */
[----:B------:R-:W-:Y:S02]  /*12c0*/  USHF.R.U32.HI UR6, URZ, 0x1f, UR7 ;  /* 0x0000001f3f067899 */ /* 0x000fe40008011607 */
[----:B------:R-:W-:Y:S02]  /*12d0*/  ULOP3.LUT UR39, UR8, 0xff, URZ, 0xc0, !UPT ;  /* 0x000000ff08277892 */ /* 0x000fe4000f8ec03f */
[----:B------:R-:W-:Y:S01]  /*12e0*/  ULOP3.LUT UR40, UR5, 0xffff, URZ, 0xc0, !UPT ;  /* 0x0000ffff05287892 */ /* 0x000fe2000f8ec03f */
[----:B------:R-:W-:Y:S01]  /*12f0*/  UMOV UR4, URZ ;  /* 0x0000003f00047c82 */ /* 0x000fe20008000000 */
[----:B------:R-:W-:Y:S02]  /*1300*/  USHF.R.U32.HI UR44, URZ, 0x10, UR8 ;  /* 0x000000103f2c7899 */ /* 0x000fe40008011608 */
[----:B------:R-:W-:Y:S01]  /*1310*/  ULEA.HI.SX32 UR9, UR7, UR6, 0x1a ;  /* 0x0000000607097291 */ /* 0x000fe2000f8fd23f */
[----:B------:R-:W-:Y:S11]  /*1320*/  @!P0 BRA `(.L_x_182) ;  /* 0x0000000000908947 */ /* 0x000ff60003800000 */
[----:B------:R-:W-:Y:S01]  /*1330*/  UISETP.NE.AND UP0, UPT, UR44, URZ, UPT ;  /* 0x0000003f2c00728c */ /* 0x000fe2000bf05270 */
[----:B------:R-:W-:-:S03]  /*1340*/  ULDC UR4, c[0x0][0x9f0] ;  /* 0x00027c0000047ab9 */ /* 0x000fc60000000800 */
[----:B------:R-:W-:-:S03]  /*1350*/  USEL UR10, UR44, UR4, UP0 ;  /* 0x000000042c0a7287 */ /* 0x000fc60008000000 */
[----:B------:R-:W-:Y:S01]  /*1360*/  UMOV UR4, URZ ;  /* 0x0000003f00047c82 */ /* 0x000fe20008000000 */
[----:B------:R-:W-:Y:S02]  /*1370*/  UIADD3 UR6, UR9, -0x1, UR10 ;  /* 0xffffffff09067890 */ /* 0x000fe4000fffe00a */
[----:B------:R-:W-:-:S04]  /*1380*/  IMAD.U32 R4, RZ, RZ, UR10 ;  /* 0x0000000aff047e24 */ /* 0x000fc8000f8e00ff */
[----:B------:R-:W-:Y:S01]  /*1390*/  IMAD.U32 R5, RZ, RZ, UR6 ;  /* 0x00000006ff057e24 */ /* 0x000fe2000f8e00ff */
[-C--:B------:R-:W-:Y:S01]  /*13a0*/  IABS R0, R4.reuse ;  /* 0x0000000400007213 */ /* 0x080fe20000000000 */
[----:B------:R-:W-:Y:S01]  /*13b0*/  ULOP3.LUT UR6, UR6, UR10, URZ, 0x3c, !UPT ;  /* 0x0000000a06067292 */ /* 0x000fe2000f8e3c3f */
[----:B------:R-:W-:Y:S02]  /*13c0*/  IABS R6, R4 ;  /* 0x0000000400067213 */ /* 0x000fe40000000000 */
[----:B------:R-:W-:Y:S02]  /*13d0*/  R2UR UR11, R0 ;  /* 0x00000000000b72ca */ /* 0x000fe400000e0000 */
[----:B------:R-:W-:-:S05]  /*13e0*/  IABS R5, R5 ;  /* 0x0000000500057213 */ /* 0x000fca0000000000 */
[----:B------:R-:W-:-:S05]  /*13f0*/  IMAD.MOV.U32 R4, RZ, RZ, R5 ;  /* 0x000000ffff047224 */ /* 0x000fca00078e0005 */
[----:B------:R-:W-:Y:S01]  /*1400*/  R2UR UR8, R4 ;  /* 0x00000000040872ca */ /* 0x000fe200000e0000 */
        /* <DEDUP_REMOVED lines=22> */
.L_x_182:
[----:B------:R-:W-:Y:S01]  /*1570*/  UIMAD UR41, UR39, UR4, URZ ;  /* 0x00000004272972a4 */ /* 0x000fe2000f8e023f */
[----:B------:R-:W-:Y:S01]  /*1580*/  IMAD.U32 R0, RZ, RZ, UR9 ;  /* 0x00000009ff007e24 */ /* 0x000fe2000f8e00ff */
[----:B------:R-:W-:Y:S01]  /*1590*/  PLOP3.LUT P0, PT, PT, PT, PT, 0x80, 0x0 ;  /* 0x000000000000781c */ /* 0x000fe20003f0f070 */
[----:B------:R-:W-:Y:S01]  /*15a0*/  IMAD.U32 R3, RZ, RZ, UR4 ;  /* 0x00000004ff037e24 */ /* 0x000fe2000f8e00ff */
[----:B------:R-:W-:Y:S02]  /*15b0*/  CS2R R28, SRZ ;  /* 0x00000000001c7805 */ /* 0x000fe4000001ff00 */
[----:B------:R-:W-:Y:S02]  /*15c0*/  CS2R R6, SRZ ;  /* 0x0000000000067805 */ /* 0x000fe4000001ff00 */
[----:B------:R-:W-:Y:S02]  /*15d0*/  CS2R R48, SRZ ;  /* 0x0000000000307805 */ /* 0x000fe4000001ff00 */
[----:B------:R-:W-:-:S02]  /*15e0*/  CS2R R26, SRZ ;  /* 0x00000000001a7805 */ /* 0x000fc4000001ff00 */
[----:B------:R-:W-:Y:S01]  /*15f0*/  VIADDMNMX R0, R3, UR41, R0, PT ;  /* 0x0000002903007c46 */ /* 0x000fe2000b800100 */
[----:B------:R-:W-:Y:S01]  /*1600*/  IMAD.MOV.U32 R3, RZ, RZ, RZ ;  /* 0x000000ffff037224 */ /* 0x000fe200078e00ff */
[----:B------:R-:W-:Y:S01]  /*1610*/  CS2R R8, SRZ ;  /* 0x0000000000087805 */ /* 0x000fe2000001ff00 */
[----:B------:R-:W-:Y:S01]  /*1620*/  IMAD.MOV.U32 R25, RZ, RZ, RZ ;  /* 0x000000ffff197224 */ /* 0x000fe200078e00ff */
[----:B------:R-:W-:Y:S01]  /*1630*/  R2UR UR53, R0 ;  /* 0x00000000003572ca */ /* 0x000fe200000e0000 */
[----:B------:R-:W-:Y:S01]  /*1640*/  IMAD.MOV.U32 R0, RZ, RZ, RZ ;  /* 0x000000ffff007224 */ /* 0x000fe200078e00ff */
[----:B------:R-:W-:Y:S02]  /*1650*/  CS2R R10, SRZ ;  /* 0x00000000000a7805 */ /* 0x000fe4000001ff00 */
[----:B------:R-:W-:Y:S02]  /*1660*/  CS2R R12, SRZ ;  /* 0x00000000000c7805 */ /* 0x000fe4000001ff00 */
[----:B------:R-:W-:-:S02]  /*1670*/  CS2R R14, SRZ ;  /* 0x00000000000e7805 */ /* 0x000fc4000001ff00 */
        /* <DEDUP_REMOVED lines=8> */
[----:B------:R-:W-:Y:S01]  /*1700*/  UISETP.GT.AND UP0, UPT, UR53, UR41, UPT ;  /* 0x000000293500728c */ /* 0x000fe2000bf04270 */
[----:B------:R-:W-:Y:S01]  /*1710*/  CS2R R56, SRZ ;  /* 0x0000000000387805 */ /* 0x000fe2000001ff00 */
[----:B------:R-:W-:Y:S01]  /*1720*/  IMAD.MOV.U32 R64, RZ, RZ, RZ ;  /* 0x000000ffff407224 */ /* 0x000fe200078e00ff */
[----:B------:R-:W-:-:S02]  /*1730*/  CS2R R88, SRZ ;  /* 0x0000000000587805 */ /* 0x000fc4000001ff00 */
[----:B------:R-:W-:Y:S02]  /*1740*/  CS2R R62, SRZ ;  /* 0x00000000003e7805 */ /* 0x000fe4000001ff00 */
[----:B------:R-:W-:Y:S02]  /*1750*/  CS2R R58, SRZ ;  /* 0x00000000003a7805 */ /* 0x000fe4000001ff00 */
[----:B------:R-:W-:Y:S02]  /*1760*/  PLOP3.LUT P1, PT, PT, PT, UP0, 0x80, 0x0 ;  /* 0x000000000000781c */ /* 0x000fe40003f2f008 */
[----:B------:R-:W-:Y:S02]  /*1770*/  CS2R R90, SRZ ;  /* 0x00000000005a7805 */ /* 0x000fe4000001ff00 */
[----:B------:R-:W-:Y:S02]  /*1780*/  CS2R R68, SRZ ;  /* 0x0000000000447805 */ /* 0x000fe4000001ff00 */
[----:B------:R-:W-:-:S02]  /*1790*/  CS2R R70, SRZ ;  /* 0x0000000000467805 */ /* 0x000fc4000001ff00 */
[----:B------:R-:W-:Y:S01]  /*17a0*/  CS2R R66, SRZ ;  /* 0x0000000000427805 */ /* 0x000fe2000001ff00 */
[----:B------:R-:W-:Y:S01]  /*17b0*/  IMAD.MOV.U32 R60, RZ, RZ, RZ ;  /* 0x000000ffff3c7224 */ /* 0x000fe200078e00ff */
[----:B------:R-:W-:Y:S02]  /*17c0*/  CS2R R76, SRZ ;  /* 0x00000000004c7805 */ /* 0x000fe4000001ff00 */
[----:B------:R-:W-:Y:S02]  /*17d0*/  CS2R R72, SRZ ;  /* 0x0000000000487805 */ /* 0x000fe4000001ff00 */
[----:B------:R-:W-:Y:S02]  /*17e0*/  CS2R R78, SRZ ;  /* 0x00000000004e7805 */ /* 0x000fe4000001ff00 */
[----:B------:R-:W-:Y:S02]  /*17f0*/  CS2R R74, SRZ ;  /* 0x00000000004a7805 */ /* 0x000fe4000001ff00 */
[----:B------:R-:W-:-:S02]  /*1800*/  CS2R R84, SRZ ;  /* 0x0000000000547805 */ /* 0x000fc4000001ff00 */
[----:B------:R-:W-:Y:S02]  /*1810*/  CS2R R80, SRZ ;  /* 0x0000000000507805 */ /* 0x000fe4000001ff00 */
[----:B------:R-:W-:Y:S02]  /*1820*/  CS2R R86, SRZ ;  /* 0x0000000000567805 */ /* 0x000fe4000001ff00 */
[----:B------:R-:W-:Y:S01]  /*1830*/  CS2R R82, SRZ ;  /* 0x0000000000527805 */ /* 0x000fe2000001ff00 */
[----:B------:R-:W-:Y:S06]  /*1840*/  @!P1 BRA `(.L_x_183) ;  /* 0x0000008000fc9947 */ /* 0x000fec0003800000 */
[----:B------:R-:W0:Y:S01]  /*1850*/  SHFL.IDX PT, R0, R217, RZ, 0x1f ;  /* 0x00001fffd9007589 */ /* 0x000e2200000e0000 */
[----:B------:R-:W1:Y:S01]  /*1860*/  S2UR UR52, SR_CgaCtaId ;  /* 0x00000000003479c3 */ /* 0x000e620000008800 */
[----:B------:R-:W-:Y:S01]  /*1870*/  UMOV UR49, 0x400 ;  /* 0x0000040000317882 */ /* 0x000fe20000000000 */
[----:B0-----:R-:W-:Y:S01]  /*1880*/  R2UR UR43, R0 ;  /* 0x00000000002b72ca */ /* 0x001fe200000e0000 */
[----:B-1----:R-:W-:-:S04]  /*1890*/  ULEA UR49, UR52, UR49, 0x18 ;  /* 0x0000003134317291 */ /* 0x002fc8000f8ec03f */
[----:B------:R-:W-:-:S04]  /*18a0*/  UIADD3 UR5, UR49, 0x14400, URZ ;  /* 0x0001440031057890 */ /* 0x000fc8000fffe03f */
[----:B------:R-:W-:-:S04]  /*18b0*/  ULOP3.LUT UP0, URZ, UR5, 0x9f, URZ, 0xc0, !UPT ;  /* 0x0000009f053f7892 */ /* 0x000fc8000f80c03f */
[----:B------:R-:W-:Y:S02]  /*18c0*/  ULEA.HI UR4, UR43, UR43, URZ, 0x1 ;  /* 0x0000002b2b047291 */ /* 0x000fe4000f8f083f */
[----:B------:R-:W-:Y:S02]  /*18d0*/  PLOP3.LUT P0, PT, PT, PT, UP0, 0x80, 0x0 ;  /* 0x000000000000781c */ /* 0x000fe40003f0f008 */
        /* <DEDUP_REMOVED lines=13> */
[----:B------:R-:W-:Y:S02]  /*19b0*/  IMAD.U32 R10, RZ, RZ, UR6 ;  /* 0x00000006ff0a7e24 */ /* 0x000fe4000f8e00ff */
[----:B------:R-:W-:Y:S02]  /*19c0*/  IMAD.U32 R6, RZ, RZ, UR4 ;  /* 0x00000004ff067e24 */ /* 0x000fe4000f8e00ff */
[----:B------:R-:W-:-:S02]  /*19d0*/  IMAD.U32 R7, RZ, RZ, UR5 ;  /* 0x00000005ff077e24 */ /* 0x000fc4000f8e00ff */
[----:B------:R-:W-:Y:S02]  /*19e0*/  IMAD.U32 R11, RZ, RZ, UR7 ;  /* 0x00000007ff0b7e24 */ /* 0x000fe4000f8e00ff */
[----:B------:R-:W-:Y:S02]  /*19f0*/  IMAD.MOV.U32 R8, RZ, RZ, 0x70 ;  /* 0x00000070ff087424 */ /* 0x000fe400078e00ff */
[----:B------:R-:W-:Y:S02]  /*1a00*/  IMAD.MOV.U32 R12, RZ, RZ, 0x1 ;  /* 0x00000001ff0c7424 */ /* 0x000fe400078e00ff */
[----:B0-----:R-:W-:-:S07]  /*1a10*/  IMAD.MOV.U32 R13, RZ, RZ, RZ ;  /* 0x000000ffff0d7224 */ /* 0x001fce00078e00ff */
[----:B------:R-:W-:-:S07]  /*1a20*/  LEPC R20, `(.L_x_184) ;  /* 0x000000001014794e */ /* 0x000fce0000000000 */
[----:B-1----:R-:W-:Y:S05]  /*1a30*/  CALL.ABS.NOINC R14 ;  /* 0x000000000e007343 */ /* 0x002fea0003c00000 */
.L_x_184:
[----:B------:R-:W-:Y:S01]  /*1a40*/  ULDC.64 UR6, c[0x0][0x998] ;  /* 0x0002660000067ab9 */ /* 0x000fe20000000a00 */
[----:B------:R-:W-:Y:S01]  /*1a50*/  ULDC.64 UR4, c[0x0][0x990] ;  /* 0x0002640000047ab9 */ /* 0x000fe20000000a00 */
[----:B------:R-:W-:Y:S02]  /*1a60*/  ISETP.NE.U32.AND P1, PT, RZ, UR6, PT ;  /* 0x00000006ff007c0c */ /* 0x000fe4000bf25070 */
[----:B------:R-:W-:Y:S02]  /*1a70*/  ISETP.NE.U32.AND P0, PT, RZ, UR4, PT ;  /* 0x00000004ff007c0c */ /* 0x000fe4000bf05070 */
[----:B------:R-:W-:Y:S02]  /*1a80*/  ISETP.NE.AND.EX P1, PT, RZ, UR7, PT, P1 ;  /* 0x00000007ff007c0c */ /* 0x000fe4000bf25310 */
[----:B------:R-:W-:-:S11]  /*1a90*/  ISETP.NE.AND.EX P0, PT, RZ, UR5, PT, P0 ;  /* 0x00000005ff007c0c */ /* 0x000fd6000bf05300 */
[----:B------:R-:W0:Y:S08]  /*1aa0*/  @P1 LDC.64 R8, c[0x0][0x9b8] ;  /* 0x00026e00ff081b82 */ /* 0x000e300000000a00 */
[----:B------:R-:W1:Y:S08]  /*1ab0*/  @P0 LDC.64 R6, c[0x0][0x9a8] ;  /* 0x00026a00ff060b82 */ /* 0x000e700000000a00 */
[----:B------:R-:W2:Y:S08]  /*1ac0*/  @P1 LDC.64 R12, c[0x0][0x9c0] ;  /* 0x00027000ff0c1b82 */ /* 0x000eb00000000a00 */
[----:B------:R-:W3:Y:S01]  /*1ad0*/  @P0 LDC.64 R10, c[0x0][0x9b0] ;  /* 0x00026c00ff0a0b82 */ /* 0x000ee20000000a00 */
[----:B0-----:R-:W-:-:S04]  /*1ae0*/  @P1 IMAD R4, R8, UR37, RZ ;  /* 0x0000002508041c24 */ /* 0x001fc8000f8e02ff */
[----:B------:R-:W-:Y:S02]  /*1af0*/  @P1 IMAD R9, R9, UR36, R4 ;  /* 0x0000002409091c24 */ /* 0x000fe4000f8e0204 */
[C---:B-1----:R-:W-:Y:S02]  /*1b00*/  @P0 IMAD R0, R6.reuse, UR37, RZ ;  /* 0x0000002506000c24 */ /* 0x042fe4000f8e02ff */
[----:B------:R-:W-:-:S04]  /*1b10*/  @P0 IMAD.WIDE.U32 R4, R6, UR36, RZ ;  /* 0x0000002406040c25 */ /* 0x000fc8000f8e00ff */
[----:B------:R-:W-:Y:S02]  /*1b20*/  @P0 IMAD R3, R7, UR36, R0 ;  /* 0x0000002407030c24 */ /* 0x000fe4000f8e0200 */
[----:B------:R-:W-:-:S04]  /*1b30*/  @P1 IMAD.WIDE.U32 R6, R8, UR36, RZ ;  /* 0x0000002408061c25 */ /* 0x000fc8000f8e00ff */
[----:B------:R-:W-:Y:S02]  /*1b40*/  @P1 IMAD.IADD R7, R7, 0x1, R9 ;  /* 0x0000000107071824 */ /* 0x000fe400078e0209 */
[----:B------:R-:W-:Y:S02]  /*1b50*/  @P0 IMAD.IADD R5, R5, 0x1, R3 ;  /* 0x0000000105050824 */ /* 0x000fe400078e0203 */
[----:B--2---:R-:W-:-:S04]  /*1b60*/  @P1 IMAD.WIDE.U32 R8, R12, UR40, R6 ;  /* 0x000000280c081c25 */ /* 0x004fc8000f8e0006 */
[----:B---3--:R-:W-:Y:S01]  /*1b70*/  @P0 IMAD.WIDE.U32 R4, R10, UR40, R4 ;  /* 0x000000280a040c25 */ /* 0x008fe2000f8e0004 */
[----:B------:R-:W-:-:S03]  /*1b80*/  @P1 LEA R10, P3, R8, UR6, 0x2 ;  /* 0x00000006080a1c11 */ /* 0x000fc6000f8610ff */
[----:B------:R-:W-:Y:S01]  /*1b90*/  @P1 IMAD R3, R13, UR40, R9 ;  /* 0x000000280d031c24 */ /* 0x000fe2000f8e0209 */
[----:B------:R-:W-:Y:S01]  /*1ba0*/  @P0 LEA R6, P2, R4, UR4, 0x2 ;  /* 0x0000000404060c11 */ /* 0x000fe2000f8410ff */
[----:B------:R-:W-:Y:S02]  /*1bb0*/  @P0 IMAD R5, R11, UR40, R5 ;  /* 0x000000280b050c24 */ /* 0x000fe4000f8e0205 */
[----:B------:R-:W-:Y:S01]  /*1bc0*/  IMAD.MOV.U32 R0, RZ, RZ, 0x3f800000 ;  /* 0x3f800000ff007424 */ /* 0x000fe200078e00ff */
[----:B------:R-:W-:Y:S01]  /*1bd0*/  @P1 LEA.HI.X R11, R8, UR7, R3, 0x2, P3 ;  /* 0x00000007080b1c11 */ /* 0x000fe200098f1403 */
[----:B------:R-:W-:Y:S01]  /*1be0*/  IMAD.MOV.U32 R3, RZ, RZ, 0x3f800000 ;  /* 0x3f800000ff037424 */ /* 0x000fe200078e00ff */
[----:B------:R-:W-:-:S03]  /*1bf0*/  @P0 LEA.HI.X R7, R4, UR5, R5, 0x2, P2 ;  /* 0x0000000504070c11 */ /* 0x000fc600090f1405 */
[----:B------:R-:W2:Y:S04]  /*1c00*/  @P1 LDG.E R0, desc[UR50][R10.64] ;  /* 0x000000320a001981 */ /* 0x000ea8000c1e1900 */
[----:B------:R-:W2:Y:S01]  /*1c10*/  @P0 LDG.E R3, desc[UR50][R6.64] ;  /* 0x0000003206030981 */ /* 0x000ea2000c1e1900 */
[----:B------:R-:W-:-:S04]  /*1c20*/  ULEA.HI UR4, UR47, UR47, URZ, 0x1 ;  /* 0x0000002f2f047291 */ /* 0x000fc8000f8f083f */
[----:B------:R-:W-:-:S04]  /*1c30*/  ULOP3.LUT UR4, UR4, 0xfffffffe, URZ, 0xc0, !UPT ;  /* 0xfffffffe04047892 */ /* 0x000fc8000f8ec03f */
[----:B------:R-:W-:-:S06]  /*1c40*/  UIADD3 UR4, UR47, -UR4, URZ ;  /* 0x800000042f047290 */ /* 0x000fcc000fffe03f */
[----:B------:R-:W-:Y:S01]  /*1c50*/  IMAD.U32 R4, RZ, RZ, UR4 ;  /* 0x00000004ff047e24 */ /* 0x000fe2000f8e00ff */
[----:B------:R-:W-:-:S04]  /*1c60*/  ULDC UR4, c[0x0][0x9d8] ;  /* 0x0002760000047ab9 */ /* 0x000fc80000000800 */
[----:B------:R-:W-:-:S04]  /*1c70*/  SHF.L.U32 R4, R4, 0x1f, RZ ;  /* 0x0000001f04047819 */ /* 0x000fc800000006ff */
[----:B------:R-:W0:Y:S01]  /*1c80*/  SYNCS.PHASECHK.TRANS64.TRYWAIT P1, [UR49+0x29800], R4 ;  /* 0x02980004ff0075a7 */ /* 0x000e220008020171 */
[----:B------:R-:W-:-:S05]  /*1c90*/  IMAD.U32 R5, RZ, RZ, UR48 ;  /* 0x00000030ff057e24 */ /* 0x000fca000f8e00ff */
[----:B------:R-:W-:Y:S01]  /*1ca0*/  ISETP.NE.AND P0, PT, R5, 0x3, PT ;  /* 0x000000030500780c */ /* 0x000fe20003f05270 */
[----:B--2---:R-:W-:-:S04]  /*1cb0*/  FMUL.FTZ R0, R3, R0 ;  /* 0x0000000003007220 */ /* 0x004fc80000410000 */
[----:B------:R-:W-:Y:S01]  /*1cc0*/  FMUL.FTZ R0, R0, UR4 ;  /* 0x0000000400007c20 */ /* 0x000fe20008410000 */
[----:B0-----:R-:W-:Y:S07]  /*1cd0*/  @!P1 BRA `(.L_x_185) ;  /* 0x0000012800289947 */ /* 0x001fee0003800000 */
.L_x_331:
[----:B------:R-:W-:Y:S05]  /*1ce0*/  @!P0 BRA `(.L_x_186) ;  /* 0x0000000000048947 */ /* 0x000fea0003800000 */
[----:B------:R-:W-:Y:S01]  /*1cf0*/  BPT.TRAP 0x1 ;  /* 0x000000040000795c */ /* 0x000fe20000300000 */
.L_x_186:
[----:B0-----:R-:W-:Y:S02]  /*1d00*/  IMAD.U32 R3, RZ, RZ, UR45 ;  /* 0x0000002dff037e24 */ /* 0x001fe4000f8e00ff */
[----:B------:R-:W-:-:S03]  /*1d10*/  IMAD.U32 R4, RZ, RZ, UR46 ;  /* 0x0000002eff047e24 */ /* 0x000fc6000f8e00ff */
[----:B------:R-:W-:Y:S02]  /*1d20*/  LEA R3, R3, UR49, 0x3 ;  /* 0x0000003103037c11 */ /* 0x000fe4000f8e18ff */
[----:B------:R-:W-:-:S04]  /*1d30*/  SHF.L.U32 R4, R4, 0x1f, RZ ;  /* 0x0000001f04047819 */ /* 0x000fc800000006ff */
[----:B------:R0:W1:Y:S01]  /*1d40*/  SYNCS.PHASECHK.TRANS64.TRYWAIT P1, [R3+URZ+0x29830], R4 ;  /* 0x02983004030075a7 */ /* 0x000062000802017f */
[----:B------:R-:W-:Y:S05]  /*1d50*/  @!P0 BRA `(.L_x_187) ;  /* 0x0000000000048947 */ /* 0x000fea0003800000 */
[----:B------:R-:W-:Y:S01]  /*1d60*/  BPT.TRAP 0x1 ;  /* 0x000000040000795c */ /* 0x000fe20000300000 */
.L_x_187:
[----:B------:R-:W-:Y:S01]  /*1d70*/  IMAD.MOV.U32 R25, RZ, RZ, RZ ;  /* 0x000000ffff197224 */ /* 0x000fe200078e00ff */
[----:B-1----:R-:W-:Y:S06]  /*1d80*/  @P1 BRA `(.L_x_188) ;  /* 0x0000000000081947 */ /* 0x002fec0003800000 */
[----:B------:R-:W1:Y:S02]  /*1d90*/  SYNCS.PHASECHK.TRANS64.TRYWAIT P1, [R3+URZ+0x29830], R4 ;  /* 0x02983004030075a7 */ /* 0x000e64000802017f */
[----:B-1----:R-:W-:Y:S05]  /*1da0*/  @!P1 BRA `(.L_x_189) ;  /* 0x00000128000c9947 */ /* 0x002fea0003800000 */
.L_x_188:
[----:B------:R-:W-:Y:S05]  /*1db0*/  WARPSYNC.ALL ;  /* 0x0000000000007948 */ /* 0x000fea0003800000 */
[----:B------:R-:W-:Y:S01]  /*1dc0*/  UIADD3 UR49, UR49, 0x1a400, URZ ;  /* 0x0001a40031317890 */ /* 0x000fe2000fffe03f */
[----:B------:R-:W-:Y:S01]  /*1dd0*/  WARPGROUP.ARRIVE ;  /* 0x00000000000079c5 */ /* 0x000fe20000000000 */
[----:B------:R-:W-:Y:S02]  /*1de0*/  ULOP3.LUT UR28, UR55, 0x10000, URZ, 0xfc, !UPT ;  /* 0x00010000371c7892 */ /* 0x000fe4000f8efc3f */
[----:B------:R-:W-:Y:S01]  /*1df0*/  USHF.R.U32.HI UR49, URZ, 0x4, UR49 ;  /* 0x000000043f317899 */ /* 0x000fe20008011631 */
[----:B------:R-:W-:Y:S01]  /*1e00*/  UMOV UR25, 0x80000020 ;  /* 0x8000002000197882 */ /* 0x000fe20000000000 */
[----:B------:R-:W-:-:S02]  /*1e10*/  UMOV UR27, 0x80000020 ;  /* 0x80000020001b7882 */ /* 0x000fc40000000000 */
[----:B------:R-:W-:Y:S01]  /*1e20*/  ULOP3.LUT UR49, UR49, 0x3fff, URZ, 0xc0, !UPT ;  /* 0x00003fff31317892 */ /* 0x000fe2000f8ec03f */
[----:B------:R-:W-:Y:S01]  /*1e30*/  UMOV UR24, UR28 ;  /* 0x0000001c00187c82 */ /* 0x000fe20008000000 */
[----:B------:R-:W-:Y:S02]  /*1e40*/  UMOV UR5, UR25 ;  /* 0x0000001900057c82 */ /* 0x000fe40008000000 */
[----:B------:R-:W-:Y:S01]  /*1e50*/  ULOP3.LUT UR49, UR49, 0x10000, URZ, 0xfc, !UPT ;  /* 0x0001000031317892 */ /* 0x000fe2000f8efc3f */
[----:B------:R-:W-:Y:S01]  /*1e60*/  UMOV UR4, UR24 ;  /* 0x0000001800047c82 */ /* 0x000fe20008000000 */
[----:B------:R-:W-:Y:S02]  /*1e70*/  UMOV UR7, 0x80000020 ;  /* 0x8000002000077882 */ /* 0x000fe40000000000 */
[----:B------:R-:W-:Y:S01]  /*1e80*/  UIMAD UR30, UR45, 0x780, UR49 ;  /* 0x000007802d1e78a4 */ /* 0x000fe2000f8e0231 */
[----:B------:R-:W-:Y:S01]  /*1e90*/  UMOV UR11, 0x80000020 ;  /* 0x80000020000b7882 */ /* 0x000fe20000000000 */
[----:B------:R-:W-:-:S02]  /*1ea0*/  UMOV UR15, 0x80000020 ;  /* 0x80000020000f7882 */ /* 0x000fc40000000000 */
[----:B------:R-:W-:Y:S02]  /*1eb0*/  UIADD3 UR6, UR30, 0x80, URZ ;  /* 0x000000801e067890 */ /* 0x000fe4000fffe03f */
[----:B------:R-:W-:Y:S02]  /*1ec0*/  UIADD3 UR8, UR30, 0x100, URZ ;  /* 0x000001001e087890 */ /* 0x000fe4000fffe03f */
[----:B------:R-:W-:Y:S01]  /*1ed0*/  UMOV UR26, UR30 ;  /* 0x0000001e001a7c82 */ /* 0x000fe20008000000 */
[----:B------:R-:W-:Y:S01]  /*1ee0*/  UIADD3 UR9, UR30, 0x180, URZ ;  /* 0x000001801e097890 */ /* 0x000fe2000fffe03f */
[----:B------:R-:W-:Y:S01]  /*1ef0*/  QGMMA.64x32x32.F32.E4M3.E4M3 R92, gdesc[UR24], RZ, !UPT, gsb0 ;  /* 0x00600000185c79f3 */ /* 0x000fe2000c0008ff */
[----:B------:R-:W-:Y:S01]  /*1f00*/  UMOV UR26, UR6 ;  /* 0x00000006001a7c82 */ /* 0x000fe20008000000 */
[----:B------:R-:W-:Y:S01]  /*1f10*/  UMOV UR27, 0x80000020 ;  /* 0x80000020001b7882 */ /* 0x000fe20000000000 */
[----:B------:R-:W-:Y:S01]  /*1f20*/  UMOV UR6, UR8 ;  /* 0x0000000800067c82 */ /* 0x000fe20008000000 */
[----:B------:R-:W-:-:S02]  /*1f30*/  UIADD3 UR10, UR30, 0x200, URZ ;  /* 0x000002001e0a7890 */ /* 0x000fc4000fffe03f */
[----:B------:R-:W-:Y:S02]  /*1f40*/  UIADD3 UR12, UR30, 0x102, URZ ;  /* 0x000001021e0c7890 */ /* 0x000fe4000fffe03f */
[----:B------:R-:W-:Y:S02]  /*1f50*/  UIADD3 UR13, UR30, 0x182, URZ ;  /* 0x000001821e0d7890 */ /* 0x000fe4000fffe03f */
[----:B------:R-:W-:Y:S02]  /*1f60*/  UIADD3 UR14, UR30, 0x202, URZ ;  /* 0x000002021e0e7890 */ /* 0x000fe4000fffe03f */
[----:B------:R-:W-:Y:S01]  /*1f70*/  UIADD3 UR18, UR30, 0x382, URZ ;  /* 0x000003821e127890 */ /* 0x000fe2000fffe03f */
[----:B------:R-:W-:Y:S01]  /*1f80*/  UMOV UR19, 0x80000020 ;  /* 0x8000002000137882 */ /* 0x000fe20000000000 */
[----:B------:R-:W-:Y:S01]  /*1f90*/  UIADD3 UR22, UR30, 0x600, URZ ;  /* 0x000006001e167890 */ /* 0x000fe2000fffe03f */
[----:B------:R-:W-:Y:S01]  /*1fa0*/  UMOV UR23, 0x80000020 ;  /* 0x8000002000177882 */ /* 0x000fe20000000000 */
[----:B------:R-:W-:Y:S01]  /*1fb0*/  UMOV UR31, 0x80000020 ;  /* 0x80000020001f7882 */ /* 0x000fe20000000000 */
[----:B------:R-:W-:-:S02]  /*1fc0*/  WARPGROUP.DEPBAR.LE gsb0, 0x0 ;  /* 0x00008000000079c5 */ /* 0x000fc40000010000 */
[----:B------:R-:W-:-:S06]  /*1fd0*/  WARPGROUP.ARRIVE ;  /* 0x00000000000079c5 */ /* 0x000fcc0000000000 */
[----:B------:R-:W-:Y:S01]  /*1fe0*/  QGMMA.64x32x32.F32.E4M3.E4M3 R76, gdesc[UR24], RZ, !UPT, gsb0 ;  /* 0x00600000184c79f3 */ /* 0x000fe2000c0008ff */
[----:B------:R-:W-:Y:S01]  /*1ff0*/  UMOV UR26, UR9 ;  /* 0x00000009001a7c82 */ /* 0x000fe20008000000 */
[----:B------:R-:W-:Y:S01]  /*2000*/  UMOV UR27, 0x80000020 ;  /* 0x80000020001b7882 */ /* 0x000fe20000000000 */
[----:B------:R-:W-:Y:S02]  /*2010*/  WARPGROUP.DEPBAR.LE gsb0, 0x0 ;  /* 0x00008000000079c5 */ /* 0x000fe40000010000 */
[----:B------:R-:W-:-:S06]  /*2020*/  WARPGROUP.ARRIVE ;  /* 0x00000000000079c5 */ /* 0x000fcc0000000000 */
[----:B------:R-:W-:Y:S01]  /*2030*/  QGMMA.64x32x32.F32.E4M3.E4M3 R60, gdesc[UR4], RZ, !UPT, gsb0 ;  /* 0x00600000043c79f3 */ /* 0x000fe2000c0008ff */
[----:B------:R-:W-:Y:S02]  /*2040*/  UIADD3 UR4, UR28, 0x2, URZ ;  /* 0x000000021c047890 */ /* 0x000fe4000fffe03f */
[----:B------:R-:W-:Y:S01]  /*2050*/  UIADD3 UR6, UR30, 0x2, URZ ;  /* 0x000000021e067890 */ /* 0x000fe2000fffe03f */
[----:B------:R-:W-:Y:S01]  /*2060*/  UMOV UR5, 0x80000020 ;  /* 0x8000002000057882 */ /* 0x000fe20000000000 */
[----:B------:R-:W-:Y:S01]  /*2070*/  UMOV UR7, 0x80000020 ;  /* 0x8000002000077882 */ /* 0x000fe20000000000 */
[----:B------:R-:W-:Y:S02]  /*2080*/  UMOV UR9, UR5 ;  /* 0x0000000500097c82 */ /* 0x000fe40008000000 */
[----:B------:R-:W-:Y:S01]  /*2090*/  UMOV UR8, UR4 ;  /* 0x0000000400087c82 */ /* 0x000fe20008000000 */
[----:B------:R-:W-:Y:S02]  /*20a0*/  WARPGROUP.DEPBAR.LE gsb0, 0x0 ;  /* 0x00008000000079c5 */ /* 0x000fe40000010000 */
[----:B------:R-:W-:-:S06]  /*20b0*/  WARPGROUP.ARRIVE ;  /* 0x00000000000079c5 */ /* 0x000fcc0000000000 */
[----:B------:R-:W-:Y:S01]  /*20c0*/  QGMMA.64x32x32.F32.E4M3.E4M3 R44, gdesc[UR24], RZ, !UPT, gsb0 ;  /* 0x00600000182c79f3 */ /* 0x000fe2000c0008ff */
[----:B------:R-:W-:Y:S01]  /*20d0*/  UMOV UR26, UR10 ;  /* 0x0000000a001a7c82 */ /* 0x000fe20008000000 */
[----:B------:R-:W-:Y:S01]  /*20e0*/  UMOV UR27, 0x80000020 ;  /* 0x80000020001b7882 */ /* 0x000fe20000000000 */
[----:B------:R-:W-:Y:S01]  /*20f0*/  UIADD3 UR10, UR30, 0x82, URZ ;  /* 0x000000821e0a7890 */ /* 0x000fe2000fffe03f */
        /* <DEDUP_REMOVED lines=16> */
[----:B------:R-:W-:Y:S01]  /*2200*/  QGMMA.64x32x32.F32.E4M3.E4M3 R60, gdesc[UR8], R60, gsb0 ;  /* 0x00600000083c79f3 */ /* 0x000fe2000800083c */
        /* <DEDUP_REMOVED lines=15> */
[----:B------:R-:W-:Y:S02]  /*2300*/  UIADD3 UR6, UR30, 0x300, URZ ;  /* 0x000003001e067890 */ /* 0x000fe4000fffe03f */
        /* <DEDUP_REMOVED lines=97> */
[----:B------:R-:W-:-:S03]  /*2920*/  UIADD3 UR6, UR30, 0x702, URZ ;  /* 0x000007021e067890 */ /* 0x000fc6000fffe03f */
        /* <DEDUP_REMOVED lines=20> */
.L_x_190:
[C---:B------:R-:W-:Y:S01]  /*2a70*/  FMUL.FTZ R26, R0.reuse, R80 ;  /* 0x00000050001a7220 */ /* 0x040fe20000410000 */
        /* <DEDUP_REMOVED lines=11> */
[----:B------:R-:W-:Y:S01]  /*2b30*/  FMUL.FTZ R64, R0, R69 ;  /* 0x0000004500407220 */ /* 0x000fe20000410000 */
[----:B------:R-:W-:-:S02]  /*2b40*/  IMAD.U32 R34, RZ, RZ, UR54 ;  /* 0x00000036ff227e24 */ /* 0x000fc4000f8e00ff */
[C---:B------:R-:W-:Y:S01]  /*2b50*/  FMUL.FTZ R69, R0.reuse, R70 ;  /* 0x0000004600457220 */ /* 0x040fe20000410000 */
[----:B------:R-:W2:Y:S01]  /*2b60*/  MUFU.TANH R10, R10 ;  /* 0x0000000a000a7308 */ /* 0x000ea20000002400 */
[C---:B------:R-:W-:Y:S01]  /*2b70*/  FMUL.FTZ R70, R0.reuse, R71 ;  /* 0x0000004700467220 */ /* 0x040fe20000410000 */
[C---:B------:R-:W-:Y:S01]  /*2b80*/  FMUL.FTZ R71, R0.reuse, R75 ;  /* 0x0000004b00477220 */ /* 0x040fe20000410000 */
[C---:B------:R-:W-:Y:S01]  /*2b90*/  FMUL.FTZ R21, R0.reuse, R99 ;  /* 0x0000006300157220 */ /* 0x040fe20000410000 */
[C---:B------:R-:W-:Y:S01]  /*2ba0*/  FMUL.FTZ R75, R0.reuse, R51 ;  /* 0x00000033004b7220 */ /* 0x040fe20000410000 */
[----:B------:R-:W-:Y:S01]  /*2bb0*/  FMUL.FTZ R51, R0, R29 ;  /* 0x0000001d00337220 */ /* 0x000fe20000410000 */
[----:B------:R-:W-:Y:S01]  /*2bc0*/  IADD3 R34, R34, 0xa0, -R199 ;  /* 0x000000a022227810 */ /* 0x000fe20007ffe8c7 */
[----:B------:R-:W-:Y:S01]  /*2bd0*/  IMAD.U32 R29, RZ, RZ, UR53 ;  /* 0x00000035ff1d7e24 */ /* 0x000fe2000f8e00ff */
[----:B------:R-:W3:Y:S01]  /*2be0*/  MUFU.TANH R11, R11 ;  /* 0x0000000b000b7308 */ /* 0x000ee20000002400 */
[C---:B01----:R-:W-:Y:S01]  /*2bf0*/  FMUL.FTZ R4, R0.reuse, R92 ;  /* 0x0000005c00047220 */ /* 0x043fe20000410000 */
[C---:B------:R-:W-:Y:S01]  /*2c00*/  FMUL.FTZ R92, R0.reuse, R102 ;  /* 0x00000066005c7220 */ /* 0x040fe20000410000 */
[----:B------:R-:W-:Y:S01]  /*2c10*/  FMUL.FTZ R6, R0, R96 ;  /* 0x0000006000067220 */ /* 0x000fe20000410000 */
[----:B------:R-:W-:-:S02]  /*2c20*/  IMAD R34, R29, -0xa0, R34 ;  /* 0xffffff601d227824 */ /* 0x000fc400078e0222 */
[C---:B------:R-:W-:Y:S01]  /*2c30*/  FMUL.FTZ R96, R0.reuse, R79 ;  /* 0x0000004f00607220 */ /* 0x040fe20000410000 */
[C---:B------:R-:W-:Y:S01]  /*2c40*/  FMUL.FTZ R24, R0.reuse, R81 ;  /* 0x0000005100187220 */ /* 0x040fe20000410000 */
[C---:B------:R-:W-:Y:S01]  /*2c50*/  FMUL.FTZ R27, R0.reuse, R103 ;  /* 0x00000067001b7220 */ /* 0x040fe20000410000 */
[----:B------:R-:W0:Y:S01]  /*2c60*/  MUFU.TANH R20, R20 ;  /* 0x0000001400147308 */ /* 0x000e220000002400 */
[C---:B------:R-:W-:Y:S01]  /*2c70*/  FMUL.FTZ R81, R0.reuse, R82 ;  /* 0x0000005200517220 */ /* 0x040fe20000410000 */
        /* <DEDUP_REMOVED lines=8> */
[----:B------:R-:W-:Y:S01]  /*2d00*/  FMUL.FTZ R73, R0, R46 ;  /* 0x0000002e00497220 */ /* 0x000fe20000410000 */
[----:B------:R-:W-:Y:S01]  /*2d10*/  ISETP.GT.AND P4, PT, R34, RZ, PT ;  /* 0x000000ff2200720c */ /* 0x000fe20003f84270 */
[----:B------:R-:W-:Y:S01]  /*2d20*/  FMUL.FTZ R94, R0, R106 ;  /* 0x0000006a005e7220 */ /* 0x000fe20000410000 */
[----:B------:R-:W-:Y:S01]  /*2d30*/  ISETP.GT.AND P3, PT, R34, 0x1, PT ;  /* 0x000000012200780c */ /* 0x000fe20003f64270 */
[C---:B------:R-:W-:Y:S01]  /*2d40*/  FMUL.FTZ R95, R0.reuse, R78 ;  /* 0x0000004e005f7220 */ /* 0x040fe20000410000 */
[C---:B------:R-:W-:Y:S01]  /*2d50*/  FMUL.FTZ R65, R0.reuse, R68 ;  /* 0x0000004400417220 */ /* 0x040fe20000410000 */
[----:B------:R-:W4:Y:S01]  /*2d60*/  MUFU.TANH R92, R92 ;  /* 0x0000005c005c7308 */ /* 0x000f220000002400 */
[C---:B------:R-:W-:Y:S01]  /*2d70*/  FMUL.FTZ R46, R0.reuse, R48 ;  /* 0x00000030002e7220 */ /* 0x040fe20000410000 */
[C---:B------:R-:W-:Y:S01]  /*2d80*/  FMUL.FTZ R78, R0.reuse, R89 ;  /* 0x00000059004e7220 */ /* 0x040fe20000410000 */
[C---:B------:R-:W-:Y:S01]  /*2d90*/  FMUL.FTZ R68, R0.reuse, R44 ;  /* 0x0000002c00447220 */ /* 0x040fe20000410000 */
[C---:B------:R-:W-:Y:S01]  /*2da0*/  FMUL.FTZ R48, R0.reuse, R52 ;  /* 0x0000003400307220 */ /* 0x040fe20000410000 */
[C---:B------:R-:W-:Y:S01]  /*2db0*/  FMUL.FTZ R89, R0.reuse, R66 ;  /* 0x0000004200597220 */ /* 0x040fe20000410000 */
[C---:B------:R-:W-:Y:S01]  /*2dc0*/  FMUL.FTZ R44, R0.reuse, R45 ;  /* 0x0000002d002c7220 */ /* 0x040fe20000410000 */
[C---:B------:R-:W-:Y:S01]  /*2dd0*/  FMUL.FTZ R52, R0.reuse, R28 ;  /* 0x0000001c00347220 */ /* 0x040fe20000410000 */
[----:B------:R-:W5:Y:S01]  /*2de0*/  MUFU.TANH R4, R4 ;  /* 0x0000000400047308 */ /* 0x000f620000002400 */
[C---:B------:R-:W-:Y:S01]  /*2df0*/  FMUL.FTZ R66, R0.reuse, R72 ;  /* 0x0000004800427220 */ /* 0x040fe20000410000 */
[----:B------:R-:W-:Y:S01]  /*2e00*/  FMUL.FTZ R45, R0, R49 ;  /* 0x00000031002d7220 */ /* 0x000fe20000410000 */
[----:B------:R-:W-:Y:S01]  /*2e10*/  ISETP.GT.AND P2, PT, R34, 0x8, PT ;  /* 0x000000082200780c */ /* 0x000fe20003f44270 */
[----:B------:R-:W-:Y:S01]  /*2e20*/  FMUL.FTZ R93, R0, R107 ;  /* 0x0000006b005d7220 */ /* 0x000fe20000410000 */
[----:B--2---:R-:W-:Y:S01]  /*2e30*/  FSEL R28, R10, -INF , P4 ;  /* 0xff8000000a1c7808 */ /* 0x004fe20002000000 */
[C---:B------:R-:W-:Y:S01]  /*2e40*/  FMUL.FTZ R72, R0.reuse, R74 ;  /* 0x0000004a00487220 */ /* 0x040fe20000410000 */
[----:B---3--:R-:W-:Y:S01]  /*2e50*/  FSEL R29, R11, -INF , P3 ;  /* 0xff8000000b1d7808 */ /* 0x008fe20001800000 */
        /* <DEDUP_REMOVED lines=9> */
[----:B------:R-:W-:Y:S01]  /*2ef0*/  ISETP.GT.AND P1, PT, R34, 0x9, PT ;  /* 0x000000092200780c */ /* 0x000fe20003f24270 */
[----:B------:R-:W-:Y:S01]  /*2f00*/  FMUL.FTZ R54, R0, R55 ;  /* 0x0000003700367220 */ /* 0x000fe20000410000 */
[----:B0-----:R-:W-:Y:S01]  /*2f10*/  FSEL R30, R20, -INF , P2 ;  /* 0xff800000141e7808 */ /* 0x001fe20001000000 */
[----:B------:R-:W-:Y:S01]  /*2f20*/  FMUL.FTZ R55, R0, R59 ;  /* 0x0000003b00377220 */ /* 0x000fe20000410000 */
[----:B------:R-:W-:Y:S01]  /*2f30*/  FMNMX.FTZ R11, R28, R29, !PT ;  /* 0x0000001d1c0b7209 */ /* 0x000fe20007810000 */
[C---:B------:R-:W-:Y:S01]  /*2f40*/  FMUL.FTZ R59, R0.reuse, R31 ;  /* 0x0000001f003b7220 */ /* 0x040fe20000410000 */
[----:B------:R-:W-:Y:S01]  /*2f50*/  FMUL.FTZ R8, R0, R100 ;  /* 0x0000006400087220 */ /* 0x000fe20000410000 */
[----:B------:R-:W0:Y:S01]  /*2f60*/  MUFU.TANH R94, R94 ;  /* 0x0000005e005e7308 */ /* 0x000e220000002400 */
[----:B------:R-:W-:Y:S01]  /*2f70*/  ISETP.GT.AND P6, PT, R34, 0x10, PT ;  /* 0x000000102200780c */ /* 0x000fe20003fc4270 */
[C---:B------:R-:W-:Y:S01]  /*2f80*/  FMUL.FTZ R9, R0.reuse, R101 ;  /* 0x0000006500097220 */ /* 0x040fe20000410000 */
[----:B-1----:R-:W-:Y:S01]  /*2f90*/  FSEL R31, R21, -INF , P1 ;  /* 0xff800000151f7808 */ /* 0x002fe20000800000 */
[----:B------:R-:W-:Y:S01]  /*2fa0*/  FMUL.FTZ R13, R0, R104 ;  /* 0x00000068000d7220 */ /* 0x000fe20000410000 */
[----:B------:R-:W-:Y:S01]  /*2fb0*/  FMNMX.FTZ R10, R30, R11, !PT ;  /* 0x0000000b1e0a7209 */ /* 0x000fe20007810000 */
[----:B------:R-:W-:Y:S01]  /*2fc0*/  FMUL.FTZ R12, R0, R105 ;  /* 0x00000069000c7220 */ /* 0x000fe20000410000 */
[----:B------:R-:W-:Y:S01]  /*2fd0*/  ISETP.GT.AND P5, PT, R34, 0x11, PT ;  /* 0x000000112200780c */ /* 0x000fe20003fa4270 */
[----:B------:R-:W1:Y:S01]  /*2fe0*/  MUFU.TANH R6, R6 ;  /* 0x0000000600067308 */ /* 0x000e620000002400 */
[----:B----4-:R-:W-:Y:S01]  /*2ff0*/  FSEL R92, R92, -INF , P6 ;  /* 0xff8000005c5c7808 */ /* 0x010fe20003000000 */
[C---:B------:R-:W-:Y:S01]  /*3000*/  FMUL.FTZ R15, R0.reuse, R76 ;  /* 0x0000004c000f7220 */ /* 0x040fe20000410000 */
[----:B------:R-:W-:Y:S01]  /*3010*/  FMNMX.FTZ R11, R31, R10, !PT ;  /* 0x0000000a1f0b7209 */ /* 0x000fe20007810000 */
[----:B------:R-:W-:Y:S01]  /*3020*/  FMUL.FTZ R76, R0, R85 ;  /* 0x00000055004c7220 */ /* 0x000fe20000410000 */
[----:B-----5:R-:W-:Y:S01]  /*3030*/  FSEL R4, R4, -INF , P4 ;  /* 0xff80000004047808 */ /* 0x020fe20002000000 */
[----:B------:R-:W-:Y:S01]  /*3040*/  FMUL.FTZ R85, R0, R90 ;  /* 0x0000005a00557220 */ /* 0x000fe20000410000 */
[----:B------:R-:W-:Y:S01]  /*3050*/  ISETP.GT.AND P4, PT, R34, 0x18, PT ;  /* 0x000000182200780c */ /* 0x000fe20003f84270 */
[----:B------:R-:W4:Y:S01]  /*3060*/  MUFU.TANH R93, R93 ;  /* 0x0000005d005d7308 */ /* 0x000f220000002400 */
[----:B--2---:R-:W-:Y:S01]  /*3070*/  FSEL R27, R27, -INF , P5 ;  /* 0xff8000001b1b7808 */ /* 0x004fe20002800000 */
[----:B------:R-:W-:Y:S01]  /*3080*/  FMUL.FTZ R60, R0, R60 ;  /* 0x0000003c003c7220 */ /* 0x000fe20000410000 */
[----:B------:R-:W-:Y:S01]  /*3090*/  FMNMX.FTZ R10, R92, R11, !PT ;  /* 0x0000000b5c0a7209 */ /* 0x000fe20007810000 */
[C---:B------:R-:W-:Y:S01]  /*30a0*/  FMUL.FTZ R61, R0.reuse, R61 ;  /* 0x0000003d003d7220 */ /* 0x040fe20000410000 */
[----:B---3--:R-:W-:Y:S01]  /*30b0*/  FSEL R5, R5, -INF , P3 ;  /* 0xff80000005057808 */ /* 0x008fe20001800000 */
[----:B------:R-:W-:Y:S01]  /*30c0*/  FMUL.FTZ R97, R0, R39 ;  /* 0x0000002700617220 */ /* 0x000fe20000410000 */
[----:B------:R-:W-:Y:S01]  /*30d0*/  ISETP.GT.AND P3, PT, R34, 0x19, PT ;  /* 0x000000192200780c */ /* 0x000fe20003f64270 */
[----:B------:R-:W2:Y:S01]  /*30e0*/  MUFU.TANH R7, R7 ;  /* 0x0000000700077308 */ /* 0x000ea20000002400 */
[----:B0-----:R-:W-:Y:S01]  /*30f0*/  FSEL R94, R94, -INF , P4 ;  /* 0xff8000005e5e7808 */ /* 0x001fe20002000000 */
[C---:B------:R-:W-:Y:S01]  /*3100*/  FMUL.FTZ R90, R0.reuse, R50 ;  /* 0x00000032005a7220 */ /* 0x040fe20000410000 */
[----:B------:R-:W-:Y:S01]  /*3110*/  FMNMX.FTZ R11, R27, R10, !PT ;  /* 0x0000000a1b0b7209 */ /* 0x000fe20007810000 */
[----:B------:R-:W-:Y:S01]  /*3120*/  FMUL.FTZ R98, R0, R43 ;  /* 0x0000002b00627220 */ /* 0x000fe20000410000 */
[----:B-1----:R-:W-:Y:S01]  /*3130*/  FSEL R6, R6, -INF , P2 ;  /* 0xff80000006067808 */ /* 0x002fe20001000000 */
[----:B------:R-:W-:Y:S01]  /*3140*/  FMUL.FTZ R50, R0, R57 ;  /* 0x0000003900327220 */ /* 0x000fe20000410000 */
[----:B------:R-:W-:Y:S01]  /*3150*/  ISETP.GT.AND P2, PT, R34, 0x20, PT ;  /* 0x000000202200780c */ /* 0x000fe20003f44270 */
[----:B------:R-:W0:Y:S01]  /*3160*/  MUFU.TANH R95, R95 ;  /* 0x0000005f005f7308 */ /* 0x000e220000002400 */
[----:B----4-:R-:W-:Y:S01]  /*3170*/  FSEL R93, R93, -INF , P3 ;  /* 0xff8000005d5d7808 */ /* 0x010fe20001800000 */
[----:B------:R-:W-:Y:S01]  /*3180*/  FMUL.FTZ R35, R0, R35 ;  /* 0x0000002300237220 */ /* 0x000fe20000410000 */
[----:B------:R-:W-:Y:S01]  /*3190*/  FMNMX.FTZ R10, R94, R11, !PT ;  /* 0x0000000b5e0a7209 */ /* 0x000fe20007810000 */
[C---:B------:R-:W-:Y:S01]  /*31a0*/  FMUL.FTZ R38, R0.reuse, R38 ;  /* 0x0000002600267220 */ /* 0x040fe20000410000 */
[----:B------:R-:W-:Y:S01]  /*31b0*/  FMUL.FTZ R42, R0, R42 ;  /* 0x0000002a002a7220 */ /* 0x000fe20000410000 */
[----:B------:R-:W-:Y:S01]  /*31c0*/  ULDC UR6, c[0x0][0x988] ;  /* 0x0002620000067ab9 */ /* 0x000fe20000000800 */
[----:B------:R-:W-:Y:S01]  /*31d0*/  FMNMX.FTZ R10, R93, R10, !PT ;  /* 0x0000000a5d0a7209 */ /* 0x000fe20007810000 */
[----:B------:R-:W1:Y:S01]  /*31e0*/  MUFU.TANH R8, R8 ;  /* 0x0000000800087308 */ /* 0x000e620000002400 */
[----:B--2---:R-:W-:Y:S01]  /*31f0*/  FSEL R7, R7, -INF , P1 ;  /* 0xff80000007077808 */ /* 0x004fe20000800000 */
[----:B------:R-:W-:Y:S01]  /*3200*/  IMAD.U32 R113, RZ, RZ, UR6 ;  /* 0x00000006ff717e24 */ /* 0x000fe2000f8e00ff */
[----:B------:R-:W-:Y:S01]  /*3210*/  ISETP.GT.AND P1, PT, R34, 0x21, PT ;  /* 0x000000212200780c */ /* 0x000fe20003f24270 */
[C---:B------:R-:W-:Y:S01]  /*3220*/  FMUL.FTZ R32, R0.reuse, R32 ;  /* 0x0000002000207220 */ /* 0x040fe20000410000 */
[----:B------:R-:W-:Y:S01]  /*3230*/  P2R R108, PR, RZ, 0x1 ;  /* 0x00000001ff6c7803 */ /* 0x000fe20000000000 */
[C---:B------:R-:W-:Y:S01]  /*3240*/  FMUL.FTZ R37, R0.reuse, R37 ;  /* 0x0000002500257220 */ /* 0x040fe20000410000 */
[C---:B------:R-:W-:Y:S01]  /*3250*/  FMUL.FTZ R36, R0.reuse, R36 ;  /* 0x0000002400247220 */ /* 0x040fe20000410000 */
[----:B------:R-:W2:Y:S01]  /*3260*/  MUFU.TANH R96, R96 ;  /* 0x0000006000607308 */ /* 0x000ea20000002400 */
[----:B0-----:R-:W-:Y:S01]  /*3270*/  FSEL R95, R95, -INF , P2 ;  /* 0xff8000005f5f7808 */ /* 0x001fe20001000000 */
[C---:B------:R-:W-:Y:S01]  /*3280*/  FMUL.FTZ R41, R0.reuse, R41 ;  /* 0x0000002900297220 */ /* 0x040fe20000410000 */
[C---:B------:R-:W-:Y:S01]  /*3290*/  FMUL.FTZ R40, R0.reuse, R40 ;  /* 0x0000002800287220 */ /* 0x040fe20000410000 */
[----:B------:R-:W-:Y:S01]  /*32a0*/  FMUL.FTZ R33, R0, R33 ;  /* 0x0000002100217220 */ /* 0x000fe20000410000 */
[----:B------:R-:W-:Y:S01]  /*32b0*/  FMNMX.FTZ R11, R95, R10, !PT ;  /* 0x0000000a5f0b7209 */ /* 0x000fe20007810000 */
[----:B------:R-:W-:Y:S01]  /*32c0*/  UIADD3 UR54, UR53, -0x2, URZ ;  /* 0xfffffffe35367890 */ /* 0x000fe2000fffe03f */
[----:B------:R-:W-:Y:S01]  /*32d0*/  R2UR UR7, R3 ;  /* 0x00000000030772ca */ /* 0x000fe200000e0000 */
[----:B------:R-:W0:Y:S01]  /*32e0*/  MUFU.TANH R9, R9 ;  /* 0x0000000900097308 */ /* 0x000e220000002400 */
[----:B-1----:R-:W-:Y:S01]  /*32f0*/  FSEL R8, R8, -INF , P6 ;  /* 0xff80000008087808 */ /* 0x002fe20003000000 */
[----:B------:R-:W-:Y:S01]  /*3300*/  UISETP.GE.AND UP0, UPT, UR54, UR41, UPT ;  /* 0x000000293600728c */ /* 0x000fe2000bf06270 */
[----:B------:R-:W-:-:S05]  /*3310*/  ISETP.GT.AND P6, PT, R34, 0x28, PT ;  /* 0x000000282200780c */ /* 0x000fca0003fc4270 */
[----:B------:R-:W1:Y:S01]  /*3320*/  MUFU.TANH R81, R81 ;  /* 0x0000005100517308 */ /* 0x000e620000002400 */
[----:B--2---:R-:W-:-:S03]  /*3330*/  FSEL R96, R96, -INF , P1 ;  /* 0xff80000060607808 */ /* 0x004fc60000800000 */
[----:B------:R-:W-:Y:S01]  /*3340*/  UIADD3 UR7, UR7, 0x29840, URZ ;  /* 0x0002984007077890 */ /* 0x000fe2000fffe03f */
[----:B------:R-:W-:-:S03]  /*3350*/  FMNMX.FTZ R20, R96, R11, !PT ;  /* 0x0000000b60147209 */ /* 0x000fc60007810000 */
[----:B------:R-:W2:Y:S01]  /*3360*/  MUFU.TANH R13, R13 ;  /* 0x0000000d000d7308 */ /* 0x000ea20000002400 */
[----:B0-----:R-:W-:Y:S01]  /*3370*/  FSEL R9, R9, -INF , P5 ;  /* 0xff80000009097808 */ /* 0x001fe20002800000 */
[----:B------:R-:W-:Y:S01]  /*3380*/  UPRMT UR7, UR52, 0x654, UR7 ;  /* 0x0000065434077896 */ /* 0x000fe20008000007 */
[----:B------:R-:W-:-:S05]  /*3390*/  ISETP.GT.AND P5, PT, R34, 0x29, PT ;  /* 0x000000292200780c */ /* 0x000fca0003fa4270 */
[----:B------:R-:W0:Y:S01]  /*33a0*/  MUFU.TANH R80, R80 ;  /* 0x0000005000507308 */ /* 0x000e220000002400 */
[----:B-1----:R-:W-:Y:S02]  /*33b0*/  FSEL R81, R81, -INF , P6 ;  /* 0xff80000051517808 */ /* 0x002fe40003000000 */
[----:B------:R-:W-:Y:S05]  /*33c0*/  SYNCS.ARRIVE.TRANS64.RED.A1T0 RZ, [UR7], RZ ;  /* 0x000000ffffff79a7 */ /* 0x000fea0008100407 */
[----:B------:R-:W1:Y:S01]  /*33d0*/  MUFU.TANH R12, R12 ;  /* 0x0000000c000c7308 */ /* 0x000e620000002400 */
[----:B--2---:R-:W-:Y:S02]  /*33e0*/  FSEL R10, R13, -INF , P4 ;  /* 0xff8000000d0a7808 */ /* 0x004fe40002000000 */
[----:B------:R-:W-:-:S02]  /*33f0*/  ISETP.GT.AND P4, PT, R34, 0x30, PT ;  /* 0x000000302200780c */ /* 0x000fc40003f84270 */
[----:B------:R-:W-:-:S03]  /*3400*/  FMNMX.FTZ R13, R81, R20, !PT ;  /* 0x00000014510d7209 */ /* 0x000fc60007810000 */
[----:B------:R-:W2:Y:S01]  /*3410*/  MUFU.TANH R82, R82 ;  /* 0x0000005200527308 */ /* 0x000ea20000002400 */
[----:B0-----:R-:W-:-:S04]  /*3420*/  FSEL R80, R80, -INF , P5 ;  /* 0xff80000050507808 */ /* 0x001fc80002800000 */
[----:B------:R-:W-:-:S03]  /*3430*/  FMNMX.FTZ R13, R80, R13, !PT ;  /* 0x0000000d500d7209 */ /* 0x000fc60007810000 */
[----:B------:R-:W0:Y:S01]  /*3440*/  MUFU.TANH R15, R15 ;  /* 0x0000000f000f7308 */ /* 0x000e220000002400 */
[----:B-1----:R-:W-:Y:S02]  /*3450*/  FSEL R11, R12, -INF , P3 ;  /* 0xff8000000c0b7808 */ /* 0x002fe40001800000 */
[----:B------:R-:W-:-:S05]  /*3460*/  ISETP.GT.AND P3, PT, R34, 0x31, PT ;  /* 0x000000312200780c */ /* 0x000fca0003f64270 */
[----:B------:R-:W1:Y:S01]  /*3470*/  MUFU.TANH R83, R83 ;  /* 0x0000005300537308 */ /* 0x000e620000002400 */
[----:B--2---:R-:W-:-:S04]  /*3480*/  FSEL R82, R82, -INF , P4 ;  /* 0xff80000052527808 */ /* 0x004fc80002000000 */
[----:B------:R-:W-:-:S03]  /*3490*/  FMNMX.FTZ R20, R82, R13, !PT ;  /* 0x0000000d52147209 */ /* 0x000fc60007810000 */
[----:B------:R-:W2:Y:S01]  /*34a0*/  MUFU.TANH R14, R14 ;  /* 0x0000000e000e7308 */ /* 0x000ea20000002400 */
[----:B0-----:R-:W-:Y:S02]  /*34b0*/  FSEL R12, R15, -INF , P2 ;  /* 0xff8000000f0c7808 */ /* 0x001fe40001000000 */
[----:B------:R-:W-:-:S05]  /*34c0*/  ISETP.GT.AND P2, PT, R34, 0x38, PT ;  /* 0x000000382200780c */ /* 0x000fca0003f44270 */
[----:B------:R-:W0:Y:S01]  /*34d0*/  MUFU.TANH R85, R85 ;  /* 0x0000005500557308 */ /* 0x000e220000002400 */
[----:B-1----:R-:W-:-:S04]  /*34e0*/  FSEL R83, R83, -INF , P3 ;  /* 0xff80000053537808 */ /* 0x002fc80001800000 */
[----:B------:R-:W-:-:S03]  /*34f0*/  FMNMX.FTZ R20, R83, R20, !PT ;  /* 0x0000001453147209 */ /* 0x000fc60007810000 */
[----:B------:R-:W1:Y:S01]  /*3500*/  MUFU.TANH R26, R26 ;  /* 0x0000001a001a7308 */ /* 0x000e620000002400 */
[----:B--2---:R-:W-:Y:S02]  /*3510*/  FSEL R13, R14, -INF , P1 ;  /* 0xff8000000e0d7808 */ /* 0x004fe40000800000 */
[----:B------:R-:W-:-:S05]  /*3520*/  ISETP.GT.AND P1, PT, R34, 0x39, PT ;  /* 0x000000392200780c */ /* 0x000fca0003f24270 */
        /* <DEDUP_REMOVED lines=144> */
[----:B------:R2:W-:Y:S01]  /*3e30*/  MUFU.TANH R58, R32 ;  /* 0x00000020003a7308 */ /* 0x0005e20000002400 */
[----:B0-----:R-:W-:-:S04]  /*3e40*/  FSEL R109, R42, -INF , P2 ;  /* 0xff8000002a6d7808 */ /* 0x001fc80001000000 */
[----:B------:R-:W-:-:S03]  /*3e50*/  FMNMX.FTZ R26, R109, R26, !PT ;  /* 0x0000001a6d1a7209 */ /* 0x000fc60007810000 */
[----:B------:R0:W-:Y:S01]  /*3e60*/  MUFU.TANH R74, R37 ;  /* 0x00000025004a7308 */ /* 0x0001e20000002400 */
[----:B-1----:R-:W-:-:S04]  /*3e70*/  FSEL R35, R98, -INF , P1 ;  /* 0xff80000062237808 */ /* 0x002fc80000800000 */
[----:B------:R-:W-:-:S03]  /*3e80*/  FMNMX.FTZ R34, R35, R26, !PT ;  /* 0x0000001a23227209 */ /* 0x000fc60007810000 */
[----:B------:R-:W-:Y:S02]  /*3e90*/  MUFU.TANH R72, R36 ;  /* 0x0000002400487308 */ /* 0x000fe40000002400 */
[----:B------:R-:W1:Y:S06]  /*3ea0*/  SHFL.BFLY PT, R111, R34, 0x2, 0x1f ;  /* 0x0c401f00226f7f89 */ /* 0x000e6c00000e0000 */
[----:B------:R-:W-:Y:S08]  /*3eb0*/  MUFU.TANH R90, R41 ;  /* 0x00000029005a7308 */ /* 0x000ff00000002400 */
[----:B------:R-:W-:Y:S08]  /*3ec0*/  MUFU.TANH R76, R40 ;  /* 0x00000028004c7308 */ /* 0x000ff00000002400 */
[----:B------:R3:W-:Y:S01]  /*3ed0*/  MUFU.TANH R70, R33 ;  /* 0x0000002100467308 */ /* 0x0007e20000002400 */
[----:B-1----:R-:W-:-:S05]  /*3ee0*/  FMNMX.FTZ R111, R34, R111, !PT ;  /* 0x0000006f226f7209 */ /* 0x002fca0007810000 */
[----:B------:R-:W1:Y:S02]  /*3ef0*/  SHFL.BFLY PT, R88, R111, 0x1, 0x1f ;  /* 0x0c201f006f587f89 */ /* 0x000e6400000e0000 */
[----:B-1----:R-:W-:-:S04]  /*3f00*/  FMNMX.FTZ R88, R111, R88, !PT ;  /* 0x000000586f587209 */ /* 0x002fc80007810000 */
[C---:B------:R-:W-:Y:S01]  /*3f10*/  FSETP.NEU.FTZ.AND P0, PT, R88.reuse, -INF , PT ;  /* 0xff8000005800780b */ /* 0x040fe20003f1d000 */
[----:B------:R-:W-:-:S05]  /*3f20*/  FFMA.FTZ R26, R88, R113, -8 ;  /* 0xc1000000581a7423 */ /* 0x000fca0000010071 */
[----:B------:R-:W-:Y:S02]  /*3f30*/  FSEL R26, R26, RZ, P0 ;  /* 0x000000ff1a1a7208 */ /* 0x000fe40000000000 */
[----:B------:R-:W-:-:S03]  /*3f40*/  ISETP.NE.AND P0, PT, R108, RZ, PT ;  /* 0x000000ff6c00720c */ /* 0x000fc60003f05270 */
[--C-:B--2---:R-:W-:Y:S01]  /*3f50*/  FFMA.FTZ R32, R27, UR6, -R26.reuse ;  /* 0x000000061b207c23 */ /* 0x104fe2000801081a */
[----:B------:R-:W-:Y:S01]  /*3f60*/  FMNMX.FTZ R27, R4, R5, !PT ;  /* 0x00000005041b7209 */ /* 0x000fe20007810000 */
[--C-:B------:R-:W-:Y:S01]  /*3f70*/  FFMA.FTZ R56, R83, UR6, -R26.reuse ;  /* 0x0000000653387c23 */ /* 0x100fe2000801081a */
[----:B------:R-:W-:-:S01]  /*3f80*/  FFMA.FTZ R80, R80, UR6, -R26 ;  /* 0x0000000650507c23 */ /* 0x000fc2000801081a */
[--C-:B------:R-:W-:Y:S01]  /*3f90*/  FFMA.FTZ R94, R94, UR6, -R26.reuse ;  /* 0x000000065e5e7c23 */ /* 0x100fe2000801081a */
[----:B------:R-:W-:Y:S01]  /*3fa0*/  FMNMX.FTZ R34, R6, R27, !PT ;  /* 0x0000001b06227209 */ /* 0x000fe20007810000 */
[--C-:B------:R-:W-:Y:S01]  /*3fb0*/  FFMA.FTZ R28, R28, UR6, -R26.reuse ;  /* 0x000000061c1c7c23 */ /* 0x100fe2000801081a */
[----:B------:R-:W-:-:S01]  /*3fc0*/  FFMA.FTZ R29, R29, UR6, -R26 ;  /* 0x000000061d1d7c23 */ /* 0x000fc2000801081a */
[----:B------:R1:W-:Y:S01]  /*3fd0*/  MUFU.EX2 R27, R94 ;  /* 0x0000005e001b7308 */ /* 0x0003e20000000800 */
[----:B0-----:R-:W-:Y:S01]  /*3fe0*/  FMNMX.FTZ R37, R7, R34, !PT ;  /* 0x0000002207257209 */ /* 0x001fe20007810000 */
[--C-:B------:R-:W-:Y:S01]  /*3ff0*/  FFMA.FTZ R30, R30, UR6, -R26.reuse ;  /* 0x000000061e1e7c23 */ /* 0x100fe2000801081a */
[----:B---3--:R-:W-:-:S01]  /*4000*/  FFMA.FTZ R33, R31, UR6, -R26 ;  /* 0x000000061f217c23 */ /* 0x008fc2000801081a */
[--C-:B------:R-:W-:Y:S01]  /*4010*/  FFMA.FTZ R31, R92, UR6, -R26.reuse ;  /* 0x000000065c1f7c23 */ /* 0x100fe2000801081a */
[----:B------:R-:W-:Y:S01]  /*4020*/  FMNMX.FTZ R36, R8, R37, !PT ;  /* 0x0000002508247209 */ /* 0x000fe20007810000 */
[--C-:B------:R-:W-:Y:S01]  /*4030*/  FFMA.FTZ R34, R93, UR6, -R26.reuse ;  /* 0x000000065d227c23 */ /* 0x100fe2000801081a */
[----:B------:R-:W-:-:S01]  /*4040*/  FFMA.FTZ R96, R96, UR6, -R26 ;  /* 0x0000000660607c23 */ /* 0x000fc2000801081a */
[----:B------:R-:W-:Y:S01]  /*4050*/  MUFU.EX2 R28, R28 ;  /* 0x0000001c001c7308 */ /* 0x000fe20000000800 */
[----:B------:R-:W-:Y:S01]  /*4060*/  FMNMX.FTZ R37, R9, R36, !PT ;  /* 0x0000002409257209 */ /* 0x000fe20007810000 */
[--C-:B-1----:R-:W-:Y:S01]  /*4070*/  FFMA.FTZ R94, R59, UR6, -R26.reuse ;  /* 0x000000063b5e7c23 */ /* 0x102fe2000801081a */
[----:B------:R-:W-:-:S01]  /*4080*/  FFMA.FTZ R59, R91, UR6, -R26 ;  /* 0x000000065b3b7c23 */ /* 0x000fc2000801081a */
[--C-:B------:R-:W-:Y:S01]  /*4090*/  FFMA.FTZ R36, R95, UR6, -R26.reuse ;  /* 0x000000065f247c23 */ /* 0x100fe2000801081a */
[----:B------:R-:W-:Y:S01]  /*40a0*/  FMNMX.FTZ R38, R10, R37, !PT ;  /* 0x000000250a267209 */ /* 0x000fe20007810000 */
[--C-:B------:R-:W-:Y:S01]  /*40b0*/  FFMA.FTZ R92, R55, UR6, -R26.reuse ;  /* 0x00000006375c7c23 */ /* 0x100fe2000801081a */
[----:B------:R-:W-:-:S01]  /*40c0*/  FFMA.FTZ R53, R53, UR6, -R26 ;  /* 0x0000000635357c23 */ /* 0x000fc2000801081a */
[----:B------:R-:W-:Y:S01]  /*40d0*/  MUFU.EX2 R29, R29 ;  /* 0x0000001d001d7308 */ /* 0x000fe20000000800 */
[----:B------:R-:W-:Y:S01]  /*40e0*/  FMNMX.FTZ R37, R11, R38, !PT ;  /* 0x000000260b257209 */ /* 0x000fe20007810000 */
[--C-:B------:R-:W-:Y:S01]  /*40f0*/  FFMA.FTZ R101, R101, UR6, -R26.reuse ;  /* 0x0000000665657c23 */ /* 0x100fe2000801081a */
[----:B------:R-:W-:-:S01]  /*4100*/  FFMA.FTZ R55, R103, UR6, -R26 ;  /* 0x0000000667377c23 */ /* 0x000fc2000801081a */
[----:B------:R-:W-:Y:S01]  /*4110*/  FFMA.FTZ R98, R97, UR6, -R26 ;  /* 0x0000000661627c23 */ /* 0x000fe2000801081a */
[----:B------:R-:W-:-:S03]  /*4120*/  FMNMX.FTZ R38, R12, R37, !PT ;  /* 0x000000250c267209 */ /* 0x000fc60007810000 */
[----:B------:R-:W-:Y:S01]  /*4130*/  MUFU.EX2 R30, R30 ;  /* 0x0000001e001e7308 */ /* 0x000fe20000000800 */
[----:B------:R-:W-:Y:S01]  /*4140*/  FMNMX.FTZ R41, R13, R38, !PT ;  /* 0x000000260d297209 */ /* 0x000fe20007810000 */
[----:B------:R-:W-:-:S03]  /*4150*/  FFMA.FTZ R38, R81, UR6, -R26 ;  /* 0x0000000651267c23 */ /* 0x000fc6000801081a */
[----:B------:R-:W-:-:S03]  /*4160*/  FMNMX.FTZ R40, R14, R41, !PT ;  /* 0x000000290e287209 */ /* 0x000fc60007810000 */
[----:B------:R-:W0:Y:S01]  /*4170*/  MUFU.EX2 R33, R33 ;  /* 0x0000002100217308 */ /* 0x000e220000000800 */
[----:B------:R-:W-:-:S04]  /*4180*/  FMNMX.FTZ R41, R15, R40, !PT ;  /* 0x000000280f297209 */ /* 0x000fc80007810000 */
[----:B------:R-:W-:-:S03]  /*4190*/  FMNMX.FTZ R40, R20, R41, !PT ;  /* 0x0000002914287209 */ /* 0x000fc60007810000 */
[----:B------:R-:W-:Y:S01]  /*41a0*/  MUFU.EX2 R41, R80 ;  /* 0x0000005000297308 */ /* 0x000fe20000000800 */
[----:B------:R-:W-:Y:S01]  /*41b0*/  FMNMX.FTZ R81, R21, R40, !PT ;  /* 0x0000002815517209 */ /* 0x000fe20007810000 */
[--C-:B------:R-:W-:Y:S01]  /*41c0*/  FFMA.FTZ R40, R82, UR6, -R26.reuse ;  /* 0x0000000652287c23 */ /* 0x100fe2000801081a */
[----:B------:R-:W-:-:S02]  /*41d0*/  FFMA.FTZ R82, R85, UR6, -R26 ;  /* 0x0000000655527c23 */ /* 0x000fc4000801081a */
[----:B------:R-:W-:-:S03]  /*41e0*/  FMNMX.FTZ R81, R24, R81, !PT ;  /* 0x0000005118517209 */ /* 0x000fc60007810000 */
[----:B------:R-:W-:Y:S01]  /*41f0*/  MUFU.EX2 R31, R31 ;  /* 0x0000001f001f7308 */ /* 0x000fe20000000800 */
[----:B------:R-:W-:Y:S02]  /*4200*/  FMNMX.FTZ R81, R78, R81, !PT ;  /* 0x000000514e517209 */ /* 0x000fe40007810000 */
[----:B0-----:R-:W-:Y:S02]  /*4210*/  F2FP.SATFINITE.E4M3.F32.PACK_AB_MERGE_C R173, R33, R30, RZ ;  /* 0x0000001e21ad723e */ /* 0x001fe400048070ff */
[----:B------:R-:W-:Y:S02]  /*4220*/  FMNMX.FTZ R42, R60, R81, !PT ;  /* 0x000000513c2a7209 */ /* 0x000fe40007810000 */
[----:B------:R-:W-:Y:S01]  /*4230*/  F2FP.SATFINITE.E4M3.F32.PACK_AB_MERGE_C R173, R29, R28, R173 ;  /* 0x0000001c1dad723e */ /* 0x000fe200048070ad */
[----:B------:R0:W-:Y:S01]  /*4240*/  MUFU.EX2 R81, R56 ;  /* 0x0000003800517308 */ /* 0x0001e20000000800 */
[----:B------:R-:W-:-:S04]  /*4250*/  FMNMX.FTZ R42, R61, R42, !PT ;  /* 0x0000002a3d2a7209 */ /* 0x000fc80007810000 */
[----:B------:R-:W-:-:S03]  /*4260*/  FMNMX.FTZ R83, R63, R42, !PT ;  /* 0x0000002a3f537209 */ /* 0x000fc60007810000 */
[----:B------:R-:W-:Y:S01]  /*4270*/  MUFU.EX2 R42, R82 ;  /* 0x00000052002a7308 */ /* 0x000fe20000000800 */
[----:B------:R-:W-:Y:S01]  /*4280*/  FMNMX.FTZ R54, R62, R83, !PT ;  /* 0x000000533e367209 */ /* 0x000fe20007810000 */
[--C-:B------:R-:W-:Y:S01]  /*4290*/  FFMA.FTZ R83, R84, UR6, -R26.reuse ;  /* 0x0000000654537c23 */ /* 0x100fe2000801081a */
[----:B------:R-:W-:-:S02]  /*42a0*/  FFMA.FTZ R84, R87, UR6, -R26 ;  /* 0x0000000657547c23 */ /* 0x000fc4000801081a */
[----:B------:R-:W-:Y:S01]  /*42b0*/  FMNMX.FTZ R85, R65, R54, !PT ;  /* 0x0000003641557209 */ /* 0x000fe20007810000 */
[----:B------:R-:W-:-:S01]  /*42c0*/  FFMA.FTZ R54, R86, UR6, -R26 ;  /* 0x0000000656367c23 */ /* 0x000fc2000801081a */
[--C-:B------:R-:W-:Y:S01]  /*42d0*/  FFMA.FTZ R86, R39, UR6, -R26.reuse ;  /* 0x0000000627567c23 */ /* 0x100fe2000801081a */
[----:B------:R-:W-:-:S01]  /*42e0*/  FFMA.FTZ R39, R69, UR6, -R26 ;  /* 0x0000000645277c23 */ /* 0x000fc2000801081a */
[----:B------:R-:W-:Y:S01]  /*42f0*/  FMNMX.FTZ R85, R64, R85, !PT ;  /* 0x0000005540557209 */ /* 0x000fe20007810000 */
[----:B------:R-:W-:Y:S03]  /*4300*/  MUFU.EX2 R32, R32 ;  /* 0x0000002000207308 */ /* 0x000fe60000000800 */
[----:B0-----:R-:W-:-:S04]  /*4310*/  FMNMX.FTZ R56, R66, R85, !PT ;  /* 0x0000005542387209 */ /* 0x001fc80007810000 */
[----:B------:R-:W-:Y:S01]  /*4320*/  FMNMX.FTZ R85, R67, R56, !PT ;  /* 0x0000003843557209 */ /* 0x000fe20007810000 */
[----:B------:R-:W-:-:S01]  /*4330*/  FFMA.FTZ R56, R89, UR6, -R26 ;  /* 0x0000000659387c23 */ /* 0x000fc2000801081a */
[--C-:B------:R-:W-:Y:S01]  /*4340*/  FFMA.FTZ R89, R43, UR6, -R26.reuse ;  /* 0x000000062b597c23 */ /* 0x100fe2000801081a */
[----:B------:R-:W-:-:S01]  /*4350*/  FFMA.FTZ R43, R57, UR6, -R26 ;  /* 0x00000006392b7c23 */ /* 0x000fc2000801081a */
[----:B------:R-:W-:Y:S01]  /*4360*/  FMNMX.FTZ R87, R68, R85, !PT ;  /* 0x0000005544577209 */ /* 0x000fe20007810000 */
[----:B------:R-:W0:Y:S03]  /*4370*/  MUFU.EX2 R34, R34 ;  /* 0x0000002200227308 */ /* 0x000e260000000800 */
[----:B------:R-:W-:-:S04]  /*4380*/  FMNMX.FTZ R87, R44, R87, !PT ;  /* 0x000000572c577209 */ /* 0x000fc80007810000 */
[----:B------:R-:W-:Y:S01]  /*4390*/  FMNMX.FTZ R80, R46, R87, !PT ;  /* 0x000000572e507209 */ /* 0x000fe20007810000 */
[----:B------:R1:W-:Y:S03]  /*43a0*/  MUFU.EX2 R85, R84 ;  /* 0x0000005400557308 */ /* 0x0003e60000000800 */
[----:B------:R-:W-:-:S04]  /*43b0*/  FMNMX.FTZ R87, R45, R80, !PT ;  /* 0x000000502d577209 */ /* 0x000fc80007810000 */
[----:B------:R-:W-:Y:S01]  /*43c0*/  FMNMX.FTZ R80, R48, R87, !PT ;  /* 0x0000005730507209 */ /* 0x000fe20007810000 */
[----:B------:R-:W-:Y:S01]  /*43d0*/  MUFU.EX2 R36, R36 ;  /* 0x0000002400247308 */ /* 0x000fe20000000800 */
[----:B-1----:R-:W-:Y:S01]  /*43e0*/  FSEL R84, R74, -INF , P3 ;  /* 0xff8000004a547808 */ /* 0x002fe20001800000 */
[----:B------:R-:W-:Y:S01]  /*43f0*/  FFMA.FTZ R74, R75, UR6, -R26 ;  /* 0x000000064b4a7c23 */ /* 0x000fe2000801081a */
[----:B------:R-:W-:Y:S02]  /*4400*/  FMNMX.FTZ R80, R47, R80, !PT ;  /* 0x000000502f507209 */ /* 0x000fe40007810000 */
[----:B0-----:R-:W-:Y:S02]  /*4410*/  F2FP.SATFINITE.E4M3.F32.PACK_AB_MERGE_C R175, R34, R27, RZ ;  /* 0x0000001b22af723e */ /* 0x001fe400048070ff */
[----:B------:R-:W-:Y:S01]  /*4420*/  FMNMX.FTZ R69, R49, R80, !PT ;  /* 0x0000005031457209 */ /* 0x000fe20007810000 */
[----:B------:R-:W-:Y:S01]  /*4430*/  MUFU.EX2 R87, R86 ;  /* 0x0000005600577308 */ /* 0x000fe20000000800 */
[----:B------:R-:W-:-:S02]  /*4440*/  F2FP.SATFINITE.E4M3.F32.PACK_AB_MERGE_C R175, R32, R31, R175 ;  /* 0x0000001f20af723e */ /* 0x000fc400048070af */
[----:B------:R-:W-:-:S04]  /*4450*/  FMNMX.FTZ R69, R50, R69, !PT ;  /* 0x0000004532457209 */ /* 0x000fc80007810000 */
[----:B------:R-:W-:Y:S01]  /*4460*/  FMNMX.FTZ R80, R52, R69, !PT ;  /* 0x0000004534507209 */ /* 0x000fe20007810000 */
[----:B------:R0:W-:Y:S01]  /*4470*/  MUFU.EX2 R37, R96 ;  /* 0x0000006000257308 */ /* 0x0001e20000000800 */
[----:B------:R-:W-:Y:S02]  /*4480*/  FSEL R69, R58, -INF , P6 ;  /* 0xff8000003a457808 */ /* 0x000fe40003000000 */
[----:B------:R-:W-:Y:S02]  /*4490*/  FMNMX.FTZ R82, R51, R80, !PT ;  /* 0x0000005033527209 */ /* 0x000fe40007810000 */
[----:B------:R-:W-:Y:S01]  /*44a0*/  FSEL R80, R70, -INF , P5 ;  /* 0xff80000046507808 */ /* 0x000fe20002800000 */
[--C-:B------:R-:W-:Y:S01]  /*44b0*/  FFMA.FTZ R70, R71, UR6, -R26.reuse ;  /* 0x0000000647467c23 */ /* 0x100fe2000801081a */
[----:B------:R-:W-:Y:S01]  /*44c0*/  FMNMX.FTZ R57, R69, R82, !PT ;  /* 0x0000005245397209 */ /* 0x000fe20007810000 */
[----:B------:R1:W-:Y:S01]  /*44d0*/  MUFU.EX2 R58, R89 ;  /* 0x00000059003a7308 */ /* 0x0003e20000000800 */
[----:B------:R-:W-:Y:S01]  /*44e0*/  FSEL R82, R72, -INF , P4 ;  /* 0xff80000048527808 */ /* 0x000fe20002000000 */
[--C-:B------:R-:W-:Y:S01]  /*44f0*/  FFMA.FTZ R71, R79, UR6, -R26.reuse ;  /* 0x000000064f477c23 */ /* 0x100fe2000801081a */
[----:B------:R-:W-:Y:S01]  /*4500*/  FMNMX.FTZ R57, R80, R57, !PT ;  /* 0x0000003950397209 */ /* 0x000fe20007810000 */
[--C-:B0-----:R-:W-:Y:S01]  /*4510*/  FFMA.FTZ R96, R105, UR6, -R26.reuse ;  /* 0x0000000669607c23 */ /* 0x101fe2000801081a */
[----:B------:R-:W-:Y:S01]  /*4520*/  FSEL R86, R76, -INF , P2 ;  /* 0xff8000004c567808 */ /* 0x000fe20001000000 */
[----:B------:R-:W-:Y:S01]  /*4530*/  FFMA.FTZ R76, R73, UR6, -R26 ;  /* 0x00000006494c7c23 */ /* 0x000fe2000801081a */
[----:B------:R-:W-:Y:S01]  /*4540*/  FMNMX.FTZ R57, R82, R57, !PT ;  /* 0x0000003952397209 */ /* 0x000fe20007810000 */
[----:B------:R-:W0:Y:S01]  /*4550*/  MUFU.EX2 R38, R38 ;  /* 0x0000002600267308 */ /* 0x000e220000000800 */
[----:B-1----:R-:W-:-:S02]  /*4560*/  FSEL R89, R90, -INF , P1 ;  /* 0xff8000005a597808 */ /* 0x002fc40000800000 */
[----:B------:R-:W-:Y:S02]  /*4570*/  FMNMX.FTZ R57, R84, R57, !PT ;  /* 0x0000003954397209 */ /* 0x000fe40007810000 */
[----:B------:R-:W-:Y:S02]  /*4580*/  MOV R79, UR6 ;  /* 0x00000006004f7c02 */ /* 0x000fe40008000f00 */
[----:B------:R-:W-:Y:S01]  /*4590*/  FMNMX.FTZ R72, R86, R57, !PT ;  /* 0x0000003956487209 */ /* 0x000fe20007810000 */
[----:B------:R-:W-:Y:S03]  /*45a0*/  MUFU.EX2 R40, R40 ;  /* 0x0000002800287308 */ /* 0x000fe60000000800 */
[----:B------:R-:W-:Y:S01]  /*45b0*/  FMNMX.FTZ R73, R89, R72, !PT ;  /* 0x0000004859497209 */ /* 0x000fe20007810000 */
[--C-:B------:R-:W-:Y:S01]  /*45c0*/  FFMA.FTZ R72, R77, UR6, -R26.reuse ;  /* 0x000000064d487c23 */ /* 0x100fe2000801081a */
[----:B------:R-:W-:-:S03]  /*45d0*/  FFMA.FTZ R77, R109, UR6, -R26 ;  /* 0x000000066d4d7c23 */ /* 0x000fc6000801081a */
[----:B------:R-:W1:Y:S01]  /*45e0*/  SHFL.BFLY PT, R90, R73, 0x2, 0x1f ;  /* 0x0c401f00495a7f89 */ /* 0x000e6200000e0000 */
[----:B------:R2:W-:Y:S01]  /*45f0*/  MUFU.EX2 R57, R76 ;  /* 0x0000004c00397308 */ /* 0x0005e20000000800 */
[----:B0-----:R-:W-:-:S04]  /*4600*/  F2FP.SATFINITE.E4M3.F32.PACK_AB_MERGE_C R177, R41, R38, RZ ;  /* 0x0000002629b1723e */ /* 0x001fc800048070ff */
[----:B------:R-:W-:-:S03]  /*4610*/  F2FP.SATFINITE.E4M3.F32.PACK_AB_MERGE_C R177, R37, R36, R177 ;  /* 0x0000002425b1723e */ /* 0x000fc600048070b1 */
[----:B------:R-:W0:Y:S01]  /*4620*/  MUFU.EX2 R83, R83 ;  /* 0x0000005300537308 */ /* 0x000e220000000800 */
[----:B--2---:R-:W-:-:S07]  /*4630*/  FFMA.FTZ R76, R99, UR6, -R26 ;  /* 0x00000006634c7c23 */ /* 0x004fce000801081a */
[----:B------:R-:W-:Y:S01]  /*4640*/  MUFU.EX2 R54, R54 ;  /* 0x0000003600367308 */ /* 0x000fe20000000800 */
[----:B-1----:R-:W-:-:S07]  /*4650*/  FMNMX.FTZ R75, R73, R90, !PT ;  /* 0x0000005a494b7209 */ /* 0x002fce0007810000 */
[----:B------:R-:W1:Y:S01]  /*4660*/  MUFU.EX2 R56, R56 ;  /* 0x0000003800387308 */ /* 0x000e620000000800 */
[----:B0-----:R-:W-:Y:S01]  /*4670*/  F2FP.SATFINITE.E4M3.F32.PACK_AB_MERGE_C R179, R83, R42, RZ ;  /* 0x0000002a53b3723e */ /* 0x001fe200048070ff */
[----:B------:R-:W0:Y:S03]  /*4680*/  SHFL.BFLY PT, R90, R75, 0x1, 0x1f ;  /* 0x0c201f004b5a7f89 */ /* 0x000e2600000e0000 */
[----:B------:R-:W-:-:S03]  /*4690*/  F2FP.SATFINITE.E4M3.F32.PACK_AB_MERGE_C R179, R81, R40, R179 ;  /* 0x0000002851b3723e */ /* 0x000fc600048070b3 */
[----:B------:R-:W-:Y:S08]  /*46a0*/  MUFU.EX2 R39, R39 ;  /* 0x0000002700277308 */ /* 0x000ff00000000800 */
[----:B------:R-:W-:Y:S01]  /*46b0*/  MUFU.EX2 R43, R43 ;  /* 0x0000002b002b7308 */ /* 0x000fe20000000800 */
[----:B-1----:R-:W-:-:S04]  /*46c0*/  F2FP.SATFINITE.E4M3.F32.PACK_AB_MERGE_C R181, R87, R56, RZ ;  /* 0x0000003857b5723e */ /* 0x002fc800048070ff */
[----:B------:R-:W-:-:S03]  /*46d0*/  F2FP.SATFINITE.E4M3.F32.PACK_AB_MERGE_C R181, R85, R54, R181 ;  /* 0x0000003655b5723e */ /* 0x000fc600048070b5 */
[----:B------:R-:W1:Y:S01]  /*46e0*/  MUFU.EX2 R70, R70 ;  /* 0x0000004600467308 */ /* 0x000e620000000800 */
[----:B0-----:R-:W-:Y:S01]  /*46f0*/  FMNMX.FTZ R90, R75, R90, !PT ;  /* 0x0000005a4b5a7209 */ /* 0x001fe20007810000 */
[--C-:B------:R-:W-:Y:S01]  /*4700*/  FFMA.FTZ R75, R107, UR6, -R26.reuse ;  /* 0x000000066b4b7c23 */ /* 0x100fe2000801081a */
[----:B------:R-:W-:-:S02]  /*4710*/  FFMA.FTZ R26, R35, UR6, -R26 ;  /* 0x00000006231a7c23 */ /* 0x000fc4000801081a */
[C---:B------:R-:W-:Y:S01]  /*4720*/  FSETP.NEU.FTZ.AND P1, PT, R90.reuse, -INF , PT ;  /* 0xff8000005a00780b */ /* 0x040fe20003f3d000 */
[----:B------:R-:W-:-:S02]  /*4730*/  FFMA.FTZ R79, R90, R79, -8 ;  /* 0xc10000005a4f7423 */ /* 0x000fc4000001004f */
[----:B------:R-:W-:Y:S03]  /*4740*/  MUFU.EX2 R72, R72 ;  /* 0x0000004800487308 */ /* 0x000fe60000000800 */
[----:B------:R-:W-:-:S02]  /*4750*/  FSEL R79, R79, RZ, P1 ;  /* 0x000000ff4f4f7208 */ /* 0x000fc40000800000 */
[----:B------:R-:W-:-:S03]  /*4760*/  PLOP3.LUT P1, PT, PT, PT, UP0, 0x80, 0x0 ;  /* 0x000000000000781c */ /* 0x000fc60003f2f008 */
[----:B------:R-:W-:Y:S01]  /*4770*/  MUFU.EX2 R71, R71 ;  /* 0x0000004700477308 */ /* 0x000fe20000000800 */
[----:B------:R-:W-:-:S01]  /*4780*/  FFMA.FTZ R4, R4, UR6, -R79 ;  /* 0x0000000604047c23 */ /* 0x000fc2000801084f */
[--C-:B------:R-:W-:Y:S01]  /*4790*/  FFMA.FTZ R5, R5, UR6, -R79.reuse ;  /* 0x0000000605057c23 */ /* 0x100fe2000801084f */
[----:B------:R-:W-:-:S01]  /*47a0*/  FFMA.FTZ R91, R6, UR6, -R79 ;  /* 0x00000006065b7c23 */ /* 0x000fc2000801084f */
[--C-:B------:R-:W-:Y:S01]  /*47b0*/  FFMA.FTZ R100, R7, UR6, -R79.reuse ;  /* 0x0000000607647c23 */ /* 0x100fe2000801084f */
[----:B------:R-:W-:-:S01]  /*47c0*/  FFMA.FTZ R6, R8, UR6, -R79 ;  /* 0x0000000608067c23 */ /* 0x000fc2000801084f */
[--C-:B------:R-:W-:Y:S01]  /*47d0*/  FFMA.FTZ R7, R9, UR6, -R79.reuse ;  /* 0x0000000609077c23 */ /* 0x100fe2000801084f */
[----:B------:R-:W-:-:S01]  /*47e0*/  FFMA.FTZ R93, R10, UR6, -R79 ;  /* 0x000000060a5d7c23 */ /* 0x000fc2000801084f */
[----:B------:R-:W-:Y:S01]  /*47f0*/  MUFU.EX2 R4, R4 ;  /* 0x0000000400047308 */ /* 0x000fe20000000800 */
[----:B------:R-:W-:-:S01]  /*4800*/  FFMA.FTZ R102, R11, UR6, -R79 ;  /* 0x000000060b667c23 */ /* 0x000fc2000801084f */
[--C-:B------:R-:W-:Y:S01]  /*4810*/  FFMA.FTZ R15, R15, UR6, -R79.reuse ;  /* 0x000000060f0f7c23 */ /* 0x100fe2000801084f */
[----:B------:R-:W-:-:S01]  /*4820*/  FFMA.FTZ R8, R12, UR6, -R79 ;  /* 0x000000060c087c23 */ /* 0x000fc2000801084f */
[--C-:B------:R-:W-:Y:S01]  /*4830*/  FFMA.FTZ R11, R21, UR6, -R79.reuse ;  /* 0x00000006150b7c23 */ /* 0x100fe2000801084f */
[----:B------:R-:W-:-:S01]  /*4840*/  FFMA.FTZ R12, R60, UR6, -R79 ;  /* 0x000000063c0c7c23 */ /* 0x000fc2000801084f */
[----:B------:R-:W-:Y:S01]  /*4850*/  FADD.FTZ R21, R28, R29 ;  /* 0x0000001d1c157221 */ /* 0x000fe20000010000 */
[----:B------:R-:W-:-:S01]  /*4860*/  FFMA.FTZ R9, R13, UR6, -R79 ;  /* 0x000000060d097c23 */ /* 0x000fc2000801084f */
[----:B------:R-:W0:Y:S01]  /*4870*/  MUFU.EX2 R5, R5 ;  /* 0x0000000500057308 */ /* 0x000e220000000800 */
[----:B------:R-:W-:-:S01]  /*4880*/  FFMA.FTZ R13, R61, UR6, -R79 ;  /* 0x000000063d0d7c23 */ /* 0x000fc2000801084f */
[--C-:B------:R-:W-:Y:S01]  /*4890*/  FFMA.FTZ R14, R14, UR6, -R79.reuse ;  /* 0x000000060e0e7c23 */ /* 0x100fe2000801084f */
[----:B------:R-:W-:-:S01]  /*48a0*/  FFMA.FTZ R10, R20, UR6, -R79 ;  /* 0x00000006140a7c23 */ /* 0x000fc2000801084f */
[--C-:B------:R-:W-:Y:S01]  /*48b0*/  FFMA.FTZ R3, R48, UR6, -R79.reuse ;  /* 0x0000000630037c23 */ /* 0x100fe2000801084f */
[----:B------:R-:W-:-:S01]  /*48c0*/  FFMA.FTZ R24, R24, UR6, -R79 ;  /* 0x0000000618187c23 */ /* 0x000fc2000801084f */
[--C-:B------:R-:W-:Y:S01]  /*48d0*/  FFMA.FTZ R78, R78, UR6, -R79.reuse ;  /* 0x000000064e4e7c23 */ /* 0x100fe2000801084f */
[----:B------:R-:W-:-:S01]  /*48e0*/  FFMA.FTZ R63, R63, UR6, -R79 ;  /* 0x000000063f3f7c23 */ /* 0x000fc2000801084f */
[----:B------:R-:W2:Y:S01]  /*48f0*/  MUFU.EX2 R91, R91 ;  /* 0x0000005b005b7308 */ /* 0x000ea20000000800 */
[----:B------:R-:W-:-:S01]  /*4900*/  FFMA.FTZ R62, R62, UR6, -R79 ;  /* 0x000000063e3e7c23 */ /* 0x000fc2000801084f */
[--C-:B------:R-:W-:Y:S01]  /*4910*/  FFMA.FTZ R66, R66, UR6, -R79.reuse ;  /* 0x0000000642427c23 */ /* 0x100fe2000801084f */
[----:B------:R-:W-:-:S01]  /*4920*/  FFMA.FTZ R67, R67, UR6, -R79 ;  /* 0x0000000643437c23 */ /* 0x000fc2000801084f */
[--C-:B------:R-:W-:Y:S01]  /*4930*/  FFMA.FTZ R20, R68, UR6, -R79.reuse ;  /* 0x0000000644147c23 */ /* 0x100fe2000801084f */
[----:B------:R-:W-:-:S01]  /*4940*/  FFMA.FTZ R46, R46, UR6, -R79 ;  /* 0x000000062e2e7c23 */ /* 0x000fc2000801084f */
[----:B------:R-:W-:Y:S01]  /*4950*/  FFMA.FTZ R45, R45, UR6, -R79 ;  /* 0x000000062d2d7c23 */ /* 0x000fe2000801084f */
[----:B-1----:R-:W-:Y:S01]  /*4960*/  F2FP.SATFINITE.E4M3.F32.PACK_AB_MERGE_C R183, R70, R43, RZ ;  /* 0x0000002b46b7723e */ /* 0x002fe200048070ff */
[----:B------:R-:W1:Y:S01]  /*4970*/  MUFU.EX2 R100, R100 ;  /* 0x0000006400647308 */ /* 0x000e620000000800 */
[----:B0-----:R-:W-:-:S01]  /*4980*/  FADD.FTZ R60, R4, R5 ;  /* 0x00000005043c7221 */ /* 0x001fc20000010000 */
[--C-:B------:R-:W-:Y:S01]  /*4990*/  FFMA.FTZ R47, R47, UR6, -R79.reuse ;  /* 0x000000062f2f7c23 */ /* 0x100fe2000801084f */
[----:B------:R-:W-:-:S01]  /*49a0*/  FFMA.FTZ R49, R49, UR6, -R79 ;  /* 0x0000000631317c23 */ /* 0x000fc2000801084f */
[--C-:B------:R-:W-:Y:S01]  /*49b0*/  FFMA.FTZ R50, R50, UR6, -R79.reuse ;  /* 0x0000000632327c23 */ /* 0x100fe2000801084f */
[----:B------:R-:W-:-:S01]  /*49c0*/  FFMA.FTZ R52, R52, UR6, -R79 ;  /* 0x0000000634347c23 */ /* 0x000fc2000801084f */
[--C-:B------:R-:W-:Y:S01]  /*49d0*/  FFMA.FTZ R51, R51, UR6, -R79.reuse ;  /* 0x0000000633337c23 */ /* 0x100fe2000801084f */
[----:B------:R-:W-:-:S01]  /*49e0*/  FFMA.FTZ R69, R69, UR6, -R79 ;  /* 0x0000000645457c23 */ /* 0x000fc2000801084f */
[----:B------:R-:W0:Y:S01]  /*49f0*/  MUFU.EX2 R6, R6 ;  /* 0x0000000600067308 */ /* 0x000e220000000800 */
[----:B--2---:R-:W-:-:S01]  /*4a00*/  FADD.FTZ R61, R91, R60 ;  /* 0x0000003c5b3d7221 */ /* 0x004fc20000010000 */
[--C-:B------:R-:W-:Y:S01]  /*4a10*/  FFMA.FTZ R80, R80, UR6, -R79.reuse ;  /* 0x0000000650507c23 */ /* 0x100fe2000801084f */
[----:B------:R-:W-:-:S01]  /*4a20*/  FFMA.FTZ R82, R82, UR6, -R79 ;  /* 0x0000000652527c23 */ /* 0x000fc2000801084f */
[--C-:B------:R-:W-:Y:S01]  /*4a30*/  FFMA.FTZ R84, R84, UR6, -R79.reuse ;  /* 0x0000000654547c23 */ /* 0x100fe2000801084f */
[----:B------:R-:W-:-:S01]  /*4a40*/  FFMA.FTZ R86, R86, UR6, -R79 ;  /* 0x0000000656567c23 */ /* 0x000fc2000801084f */
[----:B------:R-:W-:Y:S01]  /*4a50*/  F2FP.SATFINITE.E4M3.F32.PACK_AB_MERGE_C R183, R58, R39, R183 ;  /* 0x000000273ab7723e */ /* 0x000fe200048070b7 */
[----:B------:R-:W-:Y:S01]  /*4a60*/  IMAD.MOV.U32 R68, RZ, RZ, R25 ;  /* 0x000000ffff447224 */ /* 0x000fe200078e0019 */
[----:B------:R-:W2:Y:S01]  /*4a70*/  MUFU.EX2 R7, R7 ;  /* 0x0000000700077308 */ /* 0x000ea20000000800 */
[----:B-1----:R-:W-:-:S01]  /*4a80*/  FADD.FTZ R61, R100, R61 ;  /* 0x0000003d643d7221 */ /* 0x002fc20000010000 */
[----:B------:R-:W-:-:S04]  /*4a90*/  F2FP.SATFINITE.E4M3.F32.PACK_AB_MERGE_C R91, R100, R91, RZ ;  /* 0x0000005b645b723e */ /* 0x000fc800048070ff */
[----:B------:R-:W-:Y:S02]  /*4aa0*/  F2FP.SATFINITE.E4M3.F32.PACK_AB_MERGE_C R172, R5, R4, R91 ;  /* 0x0000000405ac723e */ /* 0x000fe4000480705b */
[----:B------:R1:W-:Y:S08]  /*4ab0*/  MUFU.EX2 R104, R15 ;  /* 0x0000000f00687308 */ /* 0x0003f00000000800 */
[----:B------:R-:W3:Y:S01]  /*4ac0*/  MUFU.EX2 R93, R93 ;  /* 0x0000005d005d7308 */ /* 0x000ee20000000800 */
[----:B-1----:R-:W-:-:S01]  /*4ad0*/  FFMA.FTZ R15, R64, UR6, -R79 ;  /* 0x00000006400f7c23 */ /* 0x002fc2000801084f */
[----:B------:R-:W-:Y:S01]  /*4ae0*/  FADD.FTZ R64, R30, R21 ;  /* 0x000000151e407221 */ /* 0x000fe20000010000 */
[----:B------:R-:W-:-:S01]  /*4af0*/  FFMA.FTZ R21, R44, UR6, -R79 ;  /* 0x000000062c157c23 */ /* 0x000fc2000801084f */
[----:B0-----:R-:W-:-:S02]  /*4b00*/  FADD.FTZ R44, R6, R61 ;  /* 0x0000003d062c7221 */ /* 0x001fc40000010000 */
[----:B------:R-:W-:-:S02]  /*4b10*/  FADD.FTZ R64, R33, R64 ;  /* 0x0000004021407221 */ /* 0x000fc40000010000 */
[----:B------:R-:W0:Y:S01]  /*4b20*/  MUFU.EX2 R102, R102 ;  /* 0x0000006600667308 */ /* 0x000e220000000800 */
[----:B--2---:R-:W-:-:S07]  /*4b30*/  FADD.FTZ R44, R7, R44 ;  /* 0x0000002c072c7221 */ /* 0x004fce0000010000 */
[----:B------:R1:W-:Y:S01]  /*4b40*/  MUFU.EX2 R95, R14 ;  /* 0x0000000e005f7308 */ /* 0x0003e20000000800 */
[----:B---3--:R-:W-:-:S07]  /*4b50*/  FADD.FTZ R35, R93, R44 ;  /* 0x0000002c5d237221 */ /* 0x008fce0000010000 */
[----:B------:R-:W2:Y:S01]  /*4b60*/  MUFU.EX2 R8, R8 ;  /* 0x0000000800087308 */ /* 0x000ea20000000800 */
[----:B-1----:R-:W-:-:S01]  /*4b70*/  FFMA.FTZ R14, R65, UR6, -R79 ;  /* 0x00000006410e7c23 */ /* 0x002fc2000801084f */
[----:B------:R-:W-:Y:S01]  /*4b80*/  FADD.FTZ R65, R31, R64 ;  /* 0x000000401f417221 */ /* 0x000fe20000010000 */
[----:B0-----:R-:W-:-:S01]  /*4b90*/  FADD.FTZ R35, R102, R35 ;  /* 0x0000002366237221 */ /* 0x001fc20000010000 */
[----:B------:R-:W-:Y:S01]  /*4ba0*/  F2FP.SATFINITE.E4M3.F32.PACK_AB_MERGE_C R93, R102, R93, RZ ;  /* 0x0000005d665d723e */ /* 0x000fe200048070ff */
[----:B------:R-:W-:-:S01]  /*4bb0*/  FFMA.FTZ R79, R89, UR6, -R79 ;  /* 0x00000006594f7c23 */ /* 0x000fc2000801084f */
[----:B------:R-:W-:Y:S01]  /*4bc0*/  FADD.FTZ R60, R32, R65 ;  /* 0x00000041203c7221 */ /* 0x000fe20000010000 */
[----:B------:R-:W-:Y:S01]  /*4bd0*/  IMAD.MOV.U32 R32, RZ, RZ, R25 ;  /* 0x000000ffff207224 */ /* 0x000fe200078e0019 */
[----:B------:R-:W0:Y:S01]  /*4be0*/  MUFU.EX2 R9, R9 ;  /* 0x0000000900097308 */ /* 0x000e220000000800 */
[----:B------:R-:W-:Y:S01]  /*4bf0*/  F2FP.SATFINITE.E4M3.F32.PACK_AB_MERGE_C R174, R7, R6, R93 ;  /* 0x0000000607ae723e */ /* 0x000fe2000480705d */
[----:B------:R-:W-:Y:S01]  /*4c00*/  FADD.FTZ R61, R27, R60 ;  /* 0x0000003c1b3d7221 */ /* 0x000fe20000010000 */
[----:B------:R-:W-:-:S02]  /*4c10*/  IMAD.MOV.U32 R65, RZ, RZ, R25 ;  /* 0x000000ffff417224 */ /* 0x000fc400078e0019 */
[----:B------:R-:W-:Y:S02]  /*4c20*/  IMAD.MOV.U32 R64, RZ, RZ, R25 ;  /* 0x000000ffff407224 */ /* 0x000fe400078e0019 */
[----:B------:R-:W-:-:S01]  /*4c30*/  FADD.FTZ R61, R34, R61 ;  /* 0x0000003d223d7221 */ /* 0x000fc20000010000 */
[----:B------:R-:W1:Y:S01]  /*4c40*/  MUFU.EX2 R10, R10 ;  /* 0x0000000a000a7308 */ /* 0x000e620000000800 */
[----:B--2---:R-:W-:-:S02]  /*4c50*/  FADD.FTZ R44, R8, R35 ;  /* 0x00000023082c7221 */ /* 0x004fc40000010000 */
[----:B------:R-:W-:Y:S01]  /*4c60*/  FADD.FTZ R48, R36, R61 ;  /* 0x0000003d24307221 */ /* 0x000fe20000010000 */
[----:B------:R-:W-:-:S03]  /*4c70*/  IMAD.MOV.U32 R36, RZ, RZ, R25 ;  /* 0x000000ffff247224 */ /* 0x000fc600078e0019 */
[----:B------:R-:W-:Y:S01]  /*4c80*/  FADD.FTZ R35, R37, R48 ;  /* 0x0000003025237221 */ /* 0x000fe20000010000 */
[----:B------:R-:W-:Y:S01]  /*4c90*/  IMAD.MOV.U32 R37, RZ, RZ, R25 ;  /* 0x000000ffff257224 */ /* 0x000fe200078e0019 */
[----:B------:R-:W2:Y:S01]  /*4ca0*/  MUFU.EX2 R11, R11 ;  /* 0x0000000b000b7308 */ /* 0x000ea20000000800 */
[----:B0-----:R-:W-:-:S01]  /*4cb0*/  FADD.FTZ R44, R9, R44 ;  /* 0x0000002c092c7221 */ /* 0x001fc20000010000 */
[----:B------:R-:W-:Y:S01]  /*4cc0*/  FADD.FTZ R48, R38, R35 ;  /* 0x0000002326307221 */ /* 0x000fe20000010000 */
[----:B------:R-:W-:Y:S02]  /*4cd0*/  IMAD.MOV.U32 R38, RZ, RZ, R25 ;  /* 0x000000ffff267224 */ /* 0x000fe400078e0019 */
[----:B------:R-:W-:Y:S01]  /*4ce0*/  FADD.FTZ R35, R95, R44 ;  /* 0x0000002c5f237221 */ /* 0x000fe20000010000 */
[----:B------:R-:W-:-:S01]  /*4cf0*/  FADD.FTZ R61, R41, R48 ;  /* 0x00000030293d7221 */ /* 0x000fc20000010000 */
[C---:B------:R-:W-:Y:S01]  /*4d00*/  F2FP.SATFINITE.E4M3.F32.PACK_AB_MERGE_C R95, R104.reuse, R95, RZ ;  /* 0x0000005f685f723e */ /* 0x040fe200048070ff */
[----:B------:R-:W0:Y:S01]  /*4d10*/  MUFU.EX2 R24, R24 ;  /* 0x0000001800187308 */ /* 0x000e220000000800 */
[----:B------:R-:W-:-:S01]  /*4d20*/  FADD.FTZ R35, R104, R35 ;  /* 0x0000002368237221 */ /* 0x000fc20000010000 */
[----:B------:R-:W-:Y:S01]  /*4d30*/  FADD.FTZ R60, R40, R61 ;  /* 0x0000003d283c7221 */ /* 0x000fe20000010000 */
[----:B------:R-:W-:Y:S01]  /*4d40*/  F2FP.SATFINITE.E4M3.F32.PACK_AB_MERGE_C R176, R9, R8, R95 ;  /* 0x0000000809b0723e */ /* 0x000fe2000480705f */
[----:B------:R-:W-:-:S02]  /*4d50*/  IMAD.MOV.U32 R41, RZ, RZ, R25 ;  /* 0x000000ffff297224 */ /* 0x000fc400078e0019 */
[----:B-1----:R-:W-:-:S01]  /*4d60*/  FADD.FTZ R48, R10, R35 ;  /* 0x000000230a307221 */ /* 0x002fc20000010000 */
[----:B------:R-:W-:Y:S01]  /*4d70*/  FADD.FTZ R61, R81, R60 ;  /* 0x0000003c513d7221 */ /* 0x000fe20000010000 */
[----:B------:R-:W-:Y:S01]  /*4d80*/  IMAD.MOV.U32 R40, RZ, RZ, R25 ;  /* 0x000000ffff287224 */ /* 0x000fe200078e0019 */
[----:B------:R1:W3:Y:S01]  /*4d90*/  MUFU.EX2 R97, R78 ;  /* 0x0000004e00617308 */ /* 0x0002e20000000800 */
[----:B--2---:R-:W-:-:S01]  /*4da0*/  FADD.FTZ R35, R11, R48 ;  /* 0x000000300b237221 */ /* 0x004fc20000010000 */
[----:B------:R-:W-:Y:S01]  /*4db0*/  FADD.FTZ R60, R42, R61 ;  /* 0x0000003d2a3c7221 */ /* 0x000fe20000010000 */
[--C-:B------:R-:W-:Y:S02]  /*4dc0*/  IMAD.MOV.U32 R42, RZ, RZ, R25.reuse ;  /* 0x000000ffff2a7224 */ /* 0x100fe400078e0019 */
[----:B------:R-:W-:Y:S02]  /*4dd0*/  IMAD.MOV.U32 R61, RZ, RZ, R25 ;  /* 0x000000ffff3d7224 */ /* 0x000fe400078e0019 */
[----:B------:R-:W-:-:S01]  /*4de0*/  FADD.FTZ R33, R83, R60 ;  /* 0x0000003c53217221 */ /* 0x000fc20000010000 */
[----:B------:R-:W-:Y:S01]  /*4df0*/  IMAD.MOV.U32 R60, RZ, RZ, R25 ;  /* 0x000000ffff3c7224 */ /* 0x000fe200078e0019 */
[----:B------:R-:W2:Y:S01]  /*4e00*/  MUFU.EX2 R12, R12 ;  /* 0x0000000c000c7308 */ /* 0x000ea20000000800 */
[----:B0-----:R-:W-:-:S01]  /*4e10*/  FADD.FTZ R48, R24, R35 ;  /* 0x0000002318307221 */ /* 0x001fc20000010000 */
[----:B------:R-:W-:Y:S01]  /*4e20*/  FADD.FTZ R34, R54, R33 ;  /* 0x0000002136227221 */ /* 0x000fe20000010000 */
[----:B------:R-:W-:-:S02]  /*4e30*/  IMAD.MOV.U32 R35, RZ, RZ, R25 ;  /* 0x000000ffff237224 */ /* 0x000fc400078e0019 */
[--C-:B------:R-:W-:Y:S02]  /*4e40*/  IMAD.MOV.U32 R54, RZ, RZ, R25.reuse ;  /* 0x000000ffff367224 */ /* 0x100fe400078e0019 */
[----:B-1----:R-:W-:Y:S01]  /*4e50*/  IMAD.MOV.U32 R78, RZ, RZ, R25 ;  /* 0x000000ffff4e7224 */ /* 0x002fe200078e0019 */
[----:B------:R-:W0:Y:S01]  /*4e60*/  MUFU.EX2 R13, R13 ;  /* 0x0000000d000d7308 */ /* 0x000e220000000800 */
[----:B---3--:R-:W-:-:S01]  /*4e70*/  FADD.FTZ R27, R97, R48 ;  /* 0x00000030611b7221 */ /* 0x008fc20000010000 */
[----:B------:R-:W-:Y:S01]  /*4e80*/  F2FP.SATFINITE.E4M3.F32.PACK_AB_MERGE_C R97, R97, R24, RZ ;  /* 0x000000186161723e */ /* 0x000fe200048070ff */
[--C-:B------:R-:W-:Y:S02]  /*4e90*/  IMAD.MOV.U32 R48, RZ, RZ, R25.reuse ;  /* 0x000000ffff307224 */ /* 0x100fe400078e0019 */
[----:B------:R-:W-:Y:S01]  /*4ea0*/  IMAD.MOV.U32 R81, RZ, RZ, R25 ;  /* 0x000000ffff517224 */ /* 0x000fe200078e0019 */
[----:B------:R-:W-:Y:S01]  /*4eb0*/  F2FP.SATFINITE.E4M3.F32.PACK_AB_MERGE_C R178, R11, R10, R97 ;  /* 0x0000000a0bb2723e */ /* 0x000fe20004807061 */
[----:B------:R-:W-:Y:S01]  /*4ec0*/  IMAD.MOV.U32 R83, RZ, RZ, R25 ;  /* 0x000000ffff537224 */ /* 0x000fe200078e0019 */
[----:B------:R-:W1:Y:S01]  /*4ed0*/  MUFU.EX2 R63, R63 ;  /* 0x0000003f003f7308 */ /* 0x000e620000000800 */
[----:B--2---:R-:W-:-:S01]  /*4ee0*/  FADD.FTZ R30, R12, R27 ;  /* 0x0000001b0c1e7221 */ /* 0x004fc20000010000 */
[----:B------:R-:W-:Y:S01]  /*4ef0*/  FADD.FTZ R27, R85, R34 ;  /* 0x00000022551b7221 */ /* 0x000fe20000010000 */
[----:B------:R-:W-:-:S03]  /*4f00*/  IMAD.MOV.U32 R85, RZ, RZ, R25 ;  /* 0x000000ffff557224 */ /* 0x000fc600078e0019 */
[----:B------:R-:W-:Y:S01]  /*4f10*/  FADD.FTZ R34, R56, R27 ;  /* 0x0000001b38227221 */ /* 0x000fe20000010000 */
[----:B------:R-:W-:Y:S01]  /*4f20*/  IMAD.MOV.U32 R56, RZ, RZ, R25 ;  /* 0x000000ffff387224 */ /* 0x000fe200078e0019 */
[----:B------:R-:W2:Y:S01]  /*4f30*/  MUFU.EX2 R62, R62 ;  /* 0x0000003e003e7308 */ /* 0x000ea20000000800 */
[----:B0-----:R-:W-:-:S01]  /*4f40*/  FADD.FTZ R30, R13, R30 ;  /* 0x0000001e0d1e7221 */ /* 0x001fc20000010000 */
[----:B------:R-:W-:Y:S01]  /*4f50*/  FADD.FTZ R34, R87, R34 ;  /* 0x0000002257227221 */ /* 0x000fe20000010000 */
[----:B------:R-:W-:-:S03]  /*4f60*/  IMAD.MOV.U32 R87, RZ, RZ, R25 ;  /* 0x000000ffff577224 */ /* 0x000fc600078e0019 */
[----:B------:R-:W-:Y:S01]  /*4f70*/  FADD.FTZ R33, R39, R34 ;  /* 0x0000002227217221 */ /* 0x000fe20000010000 */
[----:B------:R-:W-:Y:S01]  /*4f80*/  IMAD.MOV.U32 R34, RZ, RZ, R25 ;  /* 0x000000ffff227224 */ /* 0x000fe200078e0019 */
[----:B------:R-:W0:Y:S01]  /*4f90*/  MUFU.EX2 R14, R14 ;  /* 0x0000000e000e7308 */ /* 0x000e220000000800 */
[----:B-1----:R-:W-:-:S01]  /*4fa0*/  FADD.FTZ R27, R63, R30 ;  /* 0x0000001e3f1b7221 */ /* 0x002fc20000010000 */
[----:B------:R-:W-:Y:S01]  /*4fb0*/  FADD.FTZ R30, R58, R33 ;  /* 0x000000213a1e7221 */ /* 0x000fe20000010000 */
[--C-:B------:R-:W-:Y:S02]  /*4fc0*/  IMAD.MOV.U32 R33, RZ, RZ, R25.reuse ;  /* 0x000000ffff217224 */ /* 0x100fe400078e0019 */
[----:B------:R-:W-:Y:S02]  /*4fd0*/  IMAD.MOV.U32 R39, RZ, RZ, R25 ;  /* 0x000000ffff277224 */ /* 0x000fe400078e0019 */
[----:B------:R-:W-:-:S01]  /*4fe0*/  FADD.FTZ R29, R43, R30 ;  /* 0x0000001e2b1d7221 */ /* 0x000fc20000010000 */
[----:B------:R-:W-:Y:S01]  /*4ff0*/  IMAD.MOV.U32 R43, RZ, RZ, R25 ;  /* 0x000000ffff2b7224 */ /* 0x000fe200078e0019 */
[----:B------:R-:W1:Y:S01]  /*5000*/  MUFU.EX2 R15, R15 ;  /* 0x0000000f000f7308 */ /* 0x000e620000000800 */
[----:B--2---:R-:W-:-:S01]  /*5010*/  FADD.FTZ R27, R62, R27 ;  /* 0x0000001b3e1b7221 */ /* 0x004fc20000010000 */
[----:B------:R-:W-:Y:S01]  /*5020*/  FADD.FTZ R70, R70, R29 ;  /* 0x0000001d46467221 */ /* 0x000fe20000010000 */
[----:B------:R-:W-:Y:S01]  /*5030*/  F2FP.SATFINITE.E4M3.F32.PACK_AB_MERGE_C R62, R62, R63, RZ ;  /* 0x0000003f3e3e723e */ /* 0x000fe200048070ff */
[----:B------:R-:W-:-:S02]  /*5040*/  IMAD.MOV.U32 R58, RZ, RZ, R25 ;  /* 0x000000ffff3a7224 */ /* 0x000fc400078e0019 */
[----:B------:R-:W-:Y:S01]  /*5050*/  IMAD.MOV.U32 R63, RZ, RZ, R25 ;  /* 0x000000ffff3f7224 */ /* 0x000fe200078e0019 */
[----:B------:R-:W-:Y:S01]  /*5060*/  F2FP.SATFINITE.E4M3.F32.PACK_AB_MERGE_C R180, R13, R12, R62 ;  /* 0x0000000c0db4723e */ /* 0x000fe2000480703e */
[----:B------:R-:W2:Y:S01]  /*5070*/  MUFU.EX2 R66, R66 ;  /* 0x0000004200427308 */ /* 0x000ea20000000800 */
[----:B0-----:R-:W-:-:S01]  /*5080*/  FADD.FTZ R24, R14, R27 ;  /* 0x0000001b0e187221 */ /* 0x001fc20000010000 */
[----:B------:R-:W-:-:S06]  /*5090*/  IMAD.MOV.U32 R62, RZ, RZ, R25 ;  /* 0x000000ffff3e7224 */ /* 0x000fcc00078e0019 */
[----:B------:R-:W0:Y:S01]  /*50a0*/  MUFU.EX2 R67, R67 ;  /* 0x0000004300437308 */ /* 0x000e220000000800 */
[----:B-1----:R-:W-:-:S07]  /*50b0*/  FADD.FTZ R27, R15, R24 ;  /* 0x000000180f1b7221 */ /* 0x002fce0000010000 */
[----:B------:R-:W1:Y:S01]  /*50c0*/  MUFU.EX2 R20, R20 ;  /* 0x0000001400147308 */ /* 0x000e620000000800 */
[----:B--2---:R-:W-:-:S01]  /*50d0*/  FADD.FTZ R24, R66, R27 ;  /* 0x0000001b42187221 */ /* 0x004fc20000010000 */
[----:B------:R-:W-:Y:S01]  /*50e0*/  FADD.FTZ R27, R57, R70 ;  /* 0x00000046391b7221 */ /* 0x000fe20000010000 */
[----:B------:R-:W-:-:S03]  /*50f0*/  IMAD.MOV.U32 R70, RZ, RZ, R25 ;  /* 0x000000ffff467224 */ /* 0x000fc600078e0019 */
[----:B------:R-:W-:Y:S02]  /*5100*/  FADD.FTZ R28, R72, R27 ;  /* 0x0000001b481c7221 */ /* 0x000fe40000010000 */
[----:B------:R-:W2:Y:S01]  /*5110*/  MUFU.EX2 R21, R21 ;  /* 0x0000001500157308 */ /* 0x000ea20000000800 */
[C---:B0-----:R-:W-:Y:S01]  /*5120*/  F2FP.SATFINITE.E4M3.F32.PACK_AB_MERGE_C R66, R67.reuse, R66, RZ ;  /* 0x000000424342723e */ /* 0x041fe200048070ff */
[----:B------:R-:W-:Y:S01]  /*5130*/  FADD.FTZ R67, R67, R24 ;  /* 0x0000001843437221 */ /* 0x000fe20000010000 */
[----:B------:R-:W-:-:S02]  /*5140*/  FADD.FTZ R29, R71, R28 ;  /* 0x0000001c471d7221 */ /* 0x000fc40000010000 */
[----:B------:R-:W-:Y:S01]  /*5150*/  F2FP.SATFINITE.E4M3.F32.PACK_AB_MERGE_C R182, R15, R14, R66 ;  /* 0x0000000e0fb6723e */ /* 0x000fe20004807042 */
[----:B------:R-:W-:Y:S02]  /*5160*/  IMAD.MOV.U32 R66, RZ, RZ, R25 ;  /* 0x000000ffff427224 */ /* 0x000fe400078e0019 */
[----:B------:R-:W0:Y:S01]  /*5170*/  MUFU.EX2 R46, R46 ;  /* 0x0000002e002e7308 */ /* 0x000e220000000800 */
[----:B-1----:R-:W-:-:S01]  /*5180*/  FADD.FTZ R24, R20, R67 ;  /* 0x0000004314187221 */ /* 0x002fc20000010000 */
[----:B------:R-:W-:-:S06]  /*5190*/  IMAD.MOV.U32 R67, RZ, RZ, R25 ;  /* 0x000000ffff437224 */ /* 0x000fcc00078e0019 */
[----:B------:R-:W1:Y:S01]  /*51a0*/  MUFU.EX2 R74, R74 ;  /* 0x0000004a004a7308 */ /* 0x000e620000000800 */
[----:B--2---:R-:W-:-:S07]  /*51b0*/  FADD.FTZ R27, R21, R24 ;  /* 0x00000018151b7221 */ /* 0x004fce0000010000 */
[----:B------:R-:W2:Y:S01]  /*51c0*/  MUFU.EX2 R45, R45 ;  /* 0x0000002d002d7308 */ /* 0x000ea20000000800 */
[----:B0-----:R-:W-:-:S07]  /*51d0*/  FADD.FTZ R24, R46, R27 ;  /* 0x0000001b2e187221 */ /* 0x001fce0000010000 */
[----:B------:R-:W0:Y:S01]  /*51e0*/  MUFU.EX2 R53, R53 ;  /* 0x0000003500357308 */ /* 0x000e220000000800 */
[C---:B-1----:R-:W-:Y:S01]  /*51f0*/  F2FP.SATFINITE.E4M3.F32.PACK_AB_MERGE_C R71, R74.reuse, R71, RZ ;  /* 0x000000474a47723e */ /* 0x042fe200048070ff */
[----:B------:R-:W-:-:S03]  /*5200*/  FADD.FTZ R74, R74, R29 ;  /* 0x0000001d4a4a7221 */ /* 0x000fc60000010000 */
[----:B------:R-:W-:Y:S01]  /*5210*/  F2FP.SATFINITE.E4M3.F32.PACK_AB_MERGE_C R185, R72, R57, R71 ;  /* 0x0000003948b9723e */ /* 0x000fe20004807047 */
[----:B------:R-:W-:Y:S02]  /*5220*/  IMAD.MOV.U32 R57, RZ, RZ, R25 ;  /* 0x000000ffff397224 */ /* 0x000fe400078e0019 */
[----:B------:R-:W1:Y:S01]  /*5230*/  MUFU.EX2 R3, R3 ;  /* 0x0000000300037308 */ /* 0x000e620000000800 */
[----:B--2---:R-:W-:-:S01]  /*5240*/  FADD.FTZ R24, R45, R24 ;  /* 0x000000182d187221 */ /* 0x004fc20000010000 */
[----:B------:R-:W-:Y:S01]  /*5250*/  F2FP.SATFINITE.E4M3.F32.PACK_AB_MERGE_C R46, R45, R46, RZ ;  /* 0x0000002e2d2e723e */ /* 0x000fe200048070ff */
[--C-:B------:R-:W-:Y:S02]  /*5260*/  IMAD.MOV.U32 R45, RZ, RZ, R25.reuse ;  /* 0x000000ffff2d7224 */ /* 0x100fe400078e0019 */
[--C-:B------:R-:W-:Y:S01]  /*5270*/  IMAD.MOV.U32 R71, RZ, RZ, R25.reuse ;  /* 0x000000ffff477224 */ /* 0x100fe200078e0019 */
[----:B------:R-:W-:Y:S01]  /*5280*/  F2FP.SATFINITE.E4M3.F32.PACK_AB_MERGE_C R184, R21, R20, R46 ;  /* 0x0000001415b8723e */ /* 0x000fe2000480702e */
[----:B------:R-:W-:Y:S01]  /*5290*/  IMAD.MOV.U32 R46, RZ, RZ, R25 ;  /* 0x000000ffff2e7224 */ /* 0x000fe200078e0019 */
[----:B------:R-:W2:Y:S01]  /*52a0*/  MUFU.EX2 R76, R76 ;  /* 0x0000004c004c7308 */ /* 0x000ea20000000800 */
[----:B0-----:R-:W-:-:S01]  /*52b0*/  FADD.FTZ R31, R53, R74 ;  /* 0x0000004a351f7221 */ /* 0x001fc20000010000 */
[----:B------:R-:W-:-:S02]  /*52c0*/  IMAD.MOV.U32 R72, RZ, RZ, R25 ;  /* 0x000000ffff487224 */ /* 0x000fc400078e0019 */
[----:B------:R-:W-:-:S04]  /*52d0*/  IMAD.MOV.U32 R74, RZ, RZ, R25 ;  /* 0x000000ffff4a7224 */ /* 0x000fc800078e0019 */
[----:B------:R0:W3:Y:S01]  /*52e0*/  MUFU.EX2 R44, R47 ;  /* 0x0000002f002c7308 */ /* 0x0000e20000000800 */
[----:B-1----:R-:W-:-:S07]  /*52f0*/  FADD.FTZ R29, R3, R24 ;  /* 0x00000018031d7221 */ /* 0x002fce0000010000 */
[----:B------:R-:W-:Y:S01]  /*5300*/  MUFU.EX2 R73, R101 ;  /* 0x0000006500497308 */ /* 0x000fe20000000800 */
[----:B--2---:R-:W-:-:S01]  /*5310*/  FADD.FTZ R28, R76, R31 ;  /* 0x0000001f4c1c7221 */ /* 0x004fc20000010000 */
[--C-:B------:R-:W-:Y:S02]  /*5320*/  IMAD.MOV.U32 R31, RZ, RZ, R25.reuse ;  /* 0x000000ffff1f7224 */ /* 0x100fe400078e0019 */
[----:B0-----:R-:W-:-:S04]  /*5330*/  IMAD.MOV.U32 R47, RZ, RZ, R25 ;  /* 0x000000ffff2f7224 */ /* 0x001fc800078e0019 */
[----:B------:R-:W0:Y:S01]  /*5340*/  MUFU.EX2 R92, R92 ;  /* 0x0000005c005c7308 */ /* 0x000e220000000800 */
[----:B---3--:R-:W-:-:S01]  /*5350*/  FADD.FTZ R24, R44, R29 ;  /* 0x0000001d2c187221 */ /* 0x008fc20000010000 */
[----:B------:R-:W-:-:S06]  /*5360*/  IMAD.MOV.U32 R29, RZ, RZ, R25 ;  /* 0x000000ffff1d7224 */ /* 0x000fcc00078e0019 */
[----:B------:R-:W1:Y:S08]  /*5370*/  MUFU.EX2 R49, R49 ;  /* 0x0000003100317308 */ /* 0x000e700000000800 */
[----:B------:R-:W2:Y:S01]  /*5380*/  MUFU.EX2 R50, R50 ;  /* 0x0000003200327308 */ /* 0x000ea20000000800 */
[----:B0-----:R-:W-:Y:S01]  /*5390*/  F2FP.SATFINITE.E4M3.F32.PACK_AB_MERGE_C R30, R92, R73, RZ ;  /* 0x000000495c1e723e */ /* 0x001fe200048070ff */
[----:B------:R-:W-:Y:S01]  /*53a0*/  FADD.FTZ R73, R73, R28 ;  /* 0x0000001c49497221 */ /* 0x000fe20000010000 */
[----:B------:R-:W-:-:S02]  /*53b0*/  IMAD.MOV.U32 R28, RZ, RZ, R25 ;  /* 0x000000ffff1c7224 */ /* 0x000fc400078e0019 */
[----:B------:R-:W-:Y:S01]  /*53c0*/  F2FP.SATFINITE.E4M3.F32.PACK_AB_MERGE_C R187, R76, R53, R30 ;  /* 0x000000354cbb723e */ /* 0x000fe2000480701e */
[----:B------:R-:W-:-:S01]  /*53d0*/  FADD.FTZ R92, R92, R73 ;  /* 0x000000495c5c7221 */ /* 0x000fc20000010000 */
[----:B------:R-:W-:Y:S01]  /*53e0*/  IMAD.MOV.U32 R30, RZ, RZ, R25 ;  /* 0x000000ffff1e7224 */ /* 0x000fe200078e0019 */
[----:B------:R-:W0:Y:S01]  /*53f0*/  MUFU.EX2 R55, R55 ;  /* 0x0000003700377308 */ /* 0x000e220000000800 */
[----:B-1----:R-:W-:-:S01]  /*5400*/  FADD.FTZ R5, R49, R24 ;  /* 0x0000001831057221 */ /* 0x002fc20000010000 */
[--C-:B------:R-:W-:Y:S02]  /*5410*/  IMAD.MOV.U32 R24, RZ, RZ, R25.reuse ;  /* 0x000000ffff187224 */ /* 0x100fe400078e0019 */
[--C-:B------:R-:W-:Y:S02]  /*5420*/  IMAD.MOV.U32 R53, RZ, RZ, R25.reuse ;  /* 0x000000ffff357224 */ /* 0x100fe400078e0019 */
[----:B------:R-:W-:Y:S02]  /*5430*/  IMAD.MOV.U32 R73, RZ, RZ, R25 ;  /* 0x000000ffff497224 */ /* 0x000fe400078e0019 */
[----:B------:R-:W1:Y:S01]  /*5440*/  MUFU.EX2 R52, R52 ;  /* 0x0000003400347308 */ /* 0x000e620000000800 */
[----:B--2---:R-:W-:-:S01]  /*5450*/  FADD.FTZ R5, R50, R5 ;  /* 0x0000000532057221 */ /* 0x004fc20000010000 */
[----:B------:R-:W-:Y:S01]  /*5460*/  F2FP.SATFINITE.E4M3.F32.PACK_AB_MERGE_C R49, R50, R49, RZ ;  /* 0x000000313231723e */ /* 0x000fe200048070ff */
[----:B------:R-:W-:-:S02]  /*5470*/  IMAD.MOV.U32 R50, RZ, RZ, R25 ;  /* 0x000000ffff327224 */ /* 0x000fc400078e0019 */
[----:B------:R-:W-:Y:S01]  /*5480*/  IMAD.MOV.U32 R76, RZ, RZ, R25 ;  /* 0x000000ffff4c7224 */ /* 0x000fe200078e0019 */
[----:B------:R-:W-:Y:S01]  /*5490*/  F2FP.SATFINITE.E4M3.F32.PACK_AB_MERGE_C R186, R44, R3, R49 ;  /* 0x000000032cba723e */ /* 0x000fe20004807031 */
[----:B------:R-:W-:Y:S01]  /*54a0*/  IMAD.MOV.U32 R44, RZ, RZ, R25 ;  /* 0x000000ffff2c7224 */ /* 0x000fe200078e0019 */
[----:B------:R-:W2:Y:S01]  /*54b0*/  MUFU.EX2 R94, R94 ;  /* 0x0000005e005e7308 */ /* 0x000ea20000000800 */
[----:B0-----:R-:W-:-:S01]  /*54c0*/  FADD.FTZ R7, R55, R92 ;  /* 0x0000005c37077221 */ /* 0x001fc20000010000 */
[----:B------:R-:W-:-:S06]  /*54d0*/  IMAD.MOV.U32 R49, RZ, RZ, R25 ;  /* 0x000000ffff317224 */ /* 0x000fcc00078e0019 */
        /* <DEDUP_REMOVED lines=11> */
[C---:B0-----:R-:W-:Y:S01]  /*5590*/  F2FP.SATFINITE.E4M3.F32.PACK_AB_MERGE_C R59, R96.reuse, R59, RZ ;  /* 0x0000003b603b723e */ /* 0x041fe200048070ff */
[----:B------:R-:W-:-:S03]  /*55a0*/  FADD.FTZ R96, R96, R7 ;  /* 0x0000000760607221 */ /* 0x000fc60000010000 */
[----:B------:R-:W-:Y:S01]  /*55b0*/  F2FP.SATFINITE.E4M3.F32.PACK_AB_MERGE_C R189, R94, R55, R59 ;  /* 0x000000375ebd723e */ /* 0x000fe2000480703b */
[----:B------:R-:W-:Y:S02]  /*55c0*/  IMAD.MOV.U32 R55, RZ, RZ, R25 ;  /* 0x000000ffff377224 */ /* 0x000fe400078e0019 */
[----:B------:R-:W0:Y:S01]  /*55d0*/  MUFU.EX2 R82, R82 ;  /* 0x0000005200527308 */ /* 0x000e220000000800 */
[----:B-1----:R-:W-:-:S01]  /*55e0*/  FADD.FTZ R5, R80, R5 ;  /* 0x0000000550057221 */ /* 0x002fc20000010000 */
[----:B------:R-:W-:Y:S01]  /*55f0*/  F2FP.SATFINITE.E4M3.F32.PACK_AB_MERGE_C R69, R80, R69, RZ ;  /* 0x000000455045723e */ /* 0x000fe200048070ff */
[--C-:B------:R-:W-:Y:S02]  /*5600*/  IMAD.MOV.U32 R59, RZ, RZ, R25.reuse ;  /* 0x000000ffff3b7224 */ /* 0x100fe400078e0019 */
[----:B------:R-:W-:Y:S01]  /*5610*/  IMAD.MOV.U32 R80, RZ, RZ, R25 ;  /* 0x000000ffff507224 */ /* 0x000fe200078e0019 */
[----:B------:R-:W-:Y:S01]  /*5620*/  F2FP.SATFINITE.E4M3.F32.PACK_AB_MERGE_C R188, R51, R52, R69 ;  /* 0x0000003433bc723e */ /* 0x000fe20004807045 */
[----:B------:R-:W-:Y:S01]  /*5630*/  IMAD.MOV.U32 R51, RZ, RZ, R25 ;  /* 0x000000ffff337224 */ /* 0x000fe200078e0019 */
[----:B------:R-:W1:Y:S01]  /*5640*/  MUFU.EX2 R98, R98 ;  /* 0x0000006200627308 */ /* 0x000e620000000800 */
[----:B--2---:R-:W-:-:S01]  /*5650*/  FADD.FTZ R3, R75, R96 ;  /* 0x000000604b037221 */ /* 0x004fc20000010000 */
[----:B------:R-:W-:-:S02]  /*5660*/  IMAD.MOV.U32 R52, RZ, RZ, R25 ;  /* 0x000000ffff347224 */ /* 0x000fc400078e0019 */
[----:B------:R-:W-:-:S04]  /*5670*/  IMAD.MOV.U32 R69, RZ, RZ, R25 ;  /* 0x000000ffff457224 */ /* 0x000fc800078e0019 */
[----:B------:R2:W3:Y:S01]  /*5680*/  MUFU.EX2 R27, R84 ;  /* 0x00000054001b7308 */ /* 0x0004e20000000800 */
[----:B0-----:R-:W-:-:S07]  /*5690*/  FADD.FTZ R4, R82, R5 ;  /* 0x0000000552047221 */ /* 0x001fce0000010000 */
[----:B------:R-:W-:Y:S01]  /*56a0*/  MUFU.EX2 R77, R77 ;  /* 0x0000004d004d7308 */ /* 0x000fe20000000800 */
[----:B-1----:R-:W-:-:S01]  /*56b0*/  FADD.FTZ R6, R98, R3 ;  /* 0x0000000362067221 */ /* 0x002fc20000010000 */
[----:B--2---:R-:W-:-:S06]  /*56c0*/  IMAD.MOV.U32 R84, RZ, RZ, R25 ;  /* 0x000000ffff547224 */ /* 0x004fcc00078e0019 */
[----:B------:R-:W0:Y:S01]  /*56d0*/  MUFU.EX2 R26, R26 ;  /* 0x0000001a001a7308 */ /* 0x000e220000000800 */
[----:B---3--:R-:W-:-:S07]  /*56e0*/  FADD.FTZ R3, R27, R4 ;  /* 0x000000041b037221 */ /* 0x008fce0000010000 */
[----:B------:R-:W1:Y:S08]  /*56f0*/  MUFU.EX2 R86, R86 ;  /* 0x0000005600567308 */ /* 0x000e700000000800 */
[----:B------:R-:W2:Y:S01]  /*5700*/  MUFU.EX2 R79, R79 ;  /* 0x0000004f004f7308 */ /* 0x000ea20000000800 */
[----:B0-----:R-:W-:Y:S01]  /*5710*/  F2FP.SATFINITE.E4M3.F32.PACK_AB_MERGE_C R7, R26, R77, RZ ;  /* 0x0000004d1a07723e */ /* 0x001fe200048070ff */
[----:B------:R-:W-:-:S03]  /*5720*/  FADD.FTZ R77, R77, R6 ;  /* 0x000000064d4d7221 */ /* 0x000fc60000010000 */
[----:B------:R-:W-:Y:S01]  /*5730*/  F2FP.SATFINITE.E4M3.F32.PACK_AB_MERGE_C R191, R98, R75, R7 ;  /* 0x0000004b62bf723e */ /* 0x000fe20004807007 */
[----:B------:R-:W-:-:S01]  /*5740*/  FADD.FTZ R6, R26, R77 ;  /* 0x0000004d1a067221 */ /* 0x000fc20000010000 */
[----:B------:R-:W-:Y:S02]  /*5750*/  IMAD.MOV.U32 R26, RZ, RZ, R25 ;  /* 0x000000ffff1a7224 */ /* 0x000fe400078e0019 */
[----:B-1----:R-:W-:-:S01]  /*5760*/  FADD.FTZ R4, R86, R3 ;  /* 0x0000000356047221 */ /* 0x002fc20000010000 */
[--C-:B------:R-:W-:Y:S02]  /*5770*/  IMAD.MOV.U32 R75, RZ, RZ, R25.reuse ;  /* 0x000000ffff4b7224 */ /* 0x100fe400078e0019 */
[----:B------:R-:W-:Y:S01]  /*5780*/  IMAD.MOV.U32 R77, RZ, RZ, R25 ;  /* 0x000000ffff4d7224 */ /* 0x000fe200078e0019 */
[C---:B--2---:R-:W-:Y:S01]  /*5790*/  F2FP.SATFINITE.E4M3.F32.PACK_AB_MERGE_C R5, R79.reuse, R86, RZ ;  /* 0x000000564f05723e */ /* 0x044fe200048070ff */
[----:B------:R-:W-:-:S01]  /*57a0*/  FADD.FTZ R4, R79, R4 ;  /* 0x000000044f047221 */ /* 0x000fc20000010000 */
[----:B------:R-:W-:-:S02]  /*57b0*/  IMAD.MOV.U32 R79, RZ, RZ, R25 ;  /* 0x000000ffff4f7224 */ /* 0x000fc400078e0019 */
[----:B------:R-:W-:Y:S01]  /*57c0*/  F2FP.SATFINITE.E4M3.F32.PACK_AB_MERGE_C R190, R27, R82, R5 ;  /* 0x000000521bbe723e */ /* 0x000fe20004807005 */
[--C-:B------:R-:W-:Y:S02]  /*57d0*/  IMAD.MOV.U32 R27, RZ, RZ, R25.reuse ;  /* 0x000000ffff1b7224 */ /* 0x100fe400078e0019 */
[--C-:B------:R-:W-:Y:S02]  /*57e0*/  IMAD.MOV.U32 R82, RZ, RZ, R25.reuse ;  /* 0x000000ffff527224 */ /* 0x100fe400078e0019 */
[----:B------:R-:W-:Y:S01]  /*57f0*/  IMAD.MOV.U32 R86, RZ, RZ, R25 ;  /* 0x000000ffff567224 */ /* 0x000fe200078e0019 */
        /* <DEDUP_REMOVED lines=35> */
[----:B------:R-:W-:Y:S01]  /*5a30*/  UMOV UR55, UR46 ;  /* 0x0000002e00377c82 */ /* 0x000fe20008000000 */
[----:B------:R-:W-:Y:S01]  /*5a40*/  UMOV UR53, UR45 ;  /* 0x0000002d00357c82 */ /* 0x000fe20008000000 */
[----:B------:R-:W-:-:S05]  /*5a50*/  ULDC UR52, c[0x0][0x988] ;  /* 0x0002620000347ab9 */ /* 0x000fca0000000800 */
.L_x_202:
[----:B------:R-:W-:Y:S01]  /*5a60*/  ISETP.NE.AND P2, PT, RZ, UR43, PT ;  /* 0x0000002bff007c0c */ /* 0x000fe2000bf45270 */
[----:B------:R-:W-:-:S04]  /*5a70*/  UISETP.NE.AND UP0, UPT, UR53, 0x1, UPT ;  /* 0x000000013500788c */ /* 0x000fc8000bf05270 */
[----:B------:R-:W-:-:S04]  /*5a80*/  USEL UR46, URZ, 0x1, UP0 ;  /* 0x000000013f2e7887 */ /* 0x000fc80008000000 */
[----:B------:R-:W-:-:S04]  /*5a90*/  ULOP3.LUT UR46, UR55, UR46, URZ, 0x3c, !UPT ;  /* 0x0000002e372e7292 */ /* 0x000fc8000f8e3c3f */
[----:B------:R-:W-:Y:S08]  /*5aa0*/  @P2 BRA `(.L_x_192) ;  /* 0x0000000000442947 */ /* 0x000ff00003800000 */
[----:B------:R-:W-:Y:S05]  /*5ab0*/  @!P0 BRA `(.L_x_193) ;  /* 0x0000000000048947 */ /* 0x000fea0003800000 */
[----:B------:R-:W-:Y:S01]  /*5ac0*/  BPT.TRAP 0x1 ;  /* 0x000000040000795c */ /* 0x000fe20000300000 */
.L_x_193:
[----:B------:R-:W0:Y:S01]  /*5ad0*/  S2UR UR10, SR_CgaCtaId ;  /* 0x00000000000a79c3 */ /* 0x000e220000008800 */
[----:B------:R-:W-:Y:S01]  /*5ae0*/  UIADD3 UR6, UR53, 0x1, URZ ;  /* 0x0000000135067890 */ /* 0x000fe2000fffe03f */
[----:B------:R-:W-:Y:S01]  /*5af0*/  IMAD.U32 R7, RZ, RZ, UR46 ;  /* 0x0000002eff077e24 */ /* 0x000fe2000f8e00ff */
[----:B------:R-:W-:Y:S02]  /*5b00*/  UMOV UR7, 0x400 ;  /* 0x0000040000077882 */ /* 0x000fe40000000000 */
[----:B------:R-:W-:Y:S02]  /*5b10*/  UISETP.NE.AND UP0, UPT, UR6, 0x2, UPT ;  /* 0x000000020600788c */ /* 0x000fe4000bf05270 */
[----:B------:R-:W-:Y:S02]  /*5b20*/  SHF.L.U32 R7, R7, 0x1f, RZ ;  /* 0x0000001f07077819 */ /* 0x000fe400000006ff */
[----:B------:R-:W-:Y:S02]  /*5b30*/  USEL UR6, UR6, URZ, UP0 ;  /* 0x0000003f06067287 */ /* 0x000fe40008000000 */
[----:B0-----:R-:W-:-:S04]  /*5b40*/  ULEA UR7, UR10, UR7, 0x18 ;  /* 0x000000070a077291 */ /* 0x001fc8000f8ec03f */
[----:B------:R-:W-:-:S09]  /*5b50*/  ULEA UR6, UR6, UR7, 0x3 ;  /* 0x0000000706067291 */ /* 0x000fd2000f8e183f */
[----:B------:R0:W1:Y:S01]  /*5b60*/  SYNCS.PHASECHK.TRANS64.TRYWAIT P1, [UR6+0x29830], R7 ;  /* 0x02983007ff0075a7 */ /* 0x0000620008020146 */
[----:B------:R-:W-:Y:S05]  /*5b70*/  @!P0 BRA `(.L_x_194) ;  /* 0x0000000000048947 */ /* 0x000fea0003800000 */
[----:B------:R-:W-:Y:S01]  /*5b80*/  BPT.TRAP 0x1 ;  /* 0x000000040000795c */ /* 0x000fe20000300000 */
.L_x_194:
[----:B-1----:R-:W-:Y:S05]  /*5b90*/  @P1 BRA `(.L_x_192) ;  /* 0x0000000000081947 */ /* 0x002fea0003800000 */
[----:B------:R-:W1:Y:S02]  /*5ba0*/  SYNCS.PHASECHK.TRANS64.TRYWAIT P1, [UR6+0x29830], R7 ;  /* 0x02983007ff0075a7 */ /* 0x000e640008020146 */
[----:B-1----:R-:W-:Y:S05]  /*5bb0*/  @!P1 BRA `(.L_x_195) ;  /* 0x000000e8009c9947 */ /* 0x002fea0003800000 */
.L_x_192:
[----:B-1----:R-:W1:Y:S01]  /*5bc0*/  S2R R8, SR_TID.X ;  /* 0x0000000000087919 */ /* 0x002e620000002100 */
[----:B------:R-:W-:Y:S01]  /*5bd0*/  UIADD3 UR45, UR53, 0x1, URZ ;  /* 0x00000001352d7890 */ /* 0x000fe2000fffe03f */
[----:B------:R-:W-:Y:S01]  /*5be0*/  UMOV UR27, 0x80000020 ;  /* 0x80000020001b7882 */ /* 0x000fe20000000000 */
[----:B------:R-:W-:Y:S02]  /*5bf0*/  UMOV UR28, UR24 ;  /* 0x00000018001c7c82 */ /* 0x000fe40008000000 */
[----:B------:R-:W-:Y:S01]  /*5c00*/  UISETP.NE.AND UP0, UPT, UR45, 0x2, UPT ;  /* 0x000000022d00788c */ /* 0x000fe2000bf05270 */
[----:B------:R-:W-:Y:S01]  /*5c10*/  UMOV UR29, UR25 ;  /* 0x00000019001d7c82 */ /* 0x000fe20008000000 */
[----:B------:R-:W-:Y:S02]  /*5c20*/  UMOV UR31, 0x80000020 ;  /* 0x80000020001f7882 */ /* 0x000fe40000000000 */
[----:B------:R-:W-:Y:S01]  /*5c30*/  USEL UR45, UR45, URZ, UP0 ;  /* 0x0000003f2d2d7287 */ /* 0x000fe20008000000 */
[----:B------:R-:W-:Y:S01]  /*5c40*/  UMOV UR32, UR24 ;  /* 0x0000001800207c82 */ /* 0x000fe20008000000 */
[----:B------:R-:W-:-:S02]  /*5c50*/  UMOV UR33, UR25 ;  /* 0x0000001900217c82 */ /* 0x000fc40008000000 */
[----:B------:R-:W-:Y:S01]  /*5c60*/  UIMAD UR56, UR45, 0x780, UR49 ;  /* 0x000007802d3878a4 */ /* 0x000fe2000f8e0231 */
[----:B------:R-:W-:Y:S01]  /*5c70*/  UMOV UR35, 0x80000020 ;  /* 0x8000002000237882 */ /* 0x000fe20000000000 */
[----:B------:R-:W-:Y:S02]  /*5c80*/  UMOV UR7, 0x80000020 ;  /* 0x8000002000077882 */ /* 0x000fe40000000000 */
[----:B------:R-:W-:Y:S02]  /*5c90*/  UIADD3 UR30, UR56, 0x80, URZ ;  /* 0x00000080381e7890 */ /* 0x000fe4000fffe03f */
[----:B------:R-:W-:Y:S02]  /*5ca0*/  UIADD3 UR34, UR56, 0x100, URZ ;  /* 0x0000010038227890 */ /* 0x000fe4000fffe03f */
[----:B------:R-:W-:Y:S01]  /*5cb0*/  UMOV UR26, UR56 ;  /* 0x00000038001a7c82 */ /* 0x000fe20008000000 */
[----:B------:R-:W-:Y:S02]  /*5cc0*/  UIADD3 UR6, UR56, 0x200, URZ ;  /* 0x0000020038067890 */ /* 0x000fe4000fffe03f */
[----:B------:R-:W-:Y:S01]  /*5cd0*/  UIADD3 UR10, UR56, 0x202, URZ ;  /* 0x00000202380a7890 */ /* 0x000fe2000fffe03f */
[----:B------:R-:W-:Y:S01]  /*5ce0*/  UMOV UR11, 0x80000020 ;  /* 0x80000020000b7882 */ /* 0x000fe20000000000 */
[----:B------:R-:W-:Y:S01]  /*5cf0*/  UIADD3 UR14, UR56, 0x282, URZ ;  /* 0x00000282380e7890 */ /* 0x000fe2000fffe03f */
[----:B------:R-:W-:Y:S01]  /*5d00*/  UMOV UR15, 0x80000020 ;  /* 0x80000020000f7882 */ /* 0x000fe20000000000 */
[----:B------:R-:W-:Y:S01]  /*5d10*/  UIADD3 UR18, UR56, 0x500, URZ ;  /* 0x0000050038127890 */ /* 0x000fe2000fffe03f */
[----:B-1----:R-:W-:Y:S01]  /*5d20*/  SHF.R.U32.HI R8, RZ, 0x7, R8 ;  /* 0x00000007ff087819 */ /* 0x002fe20000011608 */
[----:B------:R-:W-:Y:S01]  /*5d30*/  UMOV UR19, 0x80000020 ;  /* 0x8000002000137882 */ /* 0x000fe20000000000 */
[----:B------:R-:W-:Y:S01]  /*5d40*/  UIADD3 UR22, UR56, 0x502, URZ ;  /* 0x0000050238167890 */ /* 0x000fe2000fffe03f */
[----:B------:R-:W-:-:S02]  /*5d50*/  UMOV UR23, 0x80000020 ;  /* 0x8000002000177882 */ /* 0x000fc40000000000 */
[----:B0-----:R-:W-:-:S05]  /*5d60*/  VIADD R7, R8, 0x8 ;  /* 0x0000000808077836 */ /* 0x001fca0000000000 */
[----:B------:R0:W-:Y:S06]  /*5d70*/  BAR.SYNC.DEFER_BLOCKING R7, 0x100 ;  /* 0x000400070000751d */ /* 0x0001ec0000010000 */
[----:B------:R-:W-:-:S06]  /*5d80*/  WARPGROUP.ARRIVE ;  /* 0x00000000000079c5 */ /* 0x000fcc0000000000 */
[----:B------:R-:W-:Y:S01]  /*5d90*/  QGMMA.64x32x32.F32.E4M3.E4M3 R152, gdesc[UR24], RZ, !UPT, gsb0 ;  /* 0x00600000189879f3 */ /* 0x000fe2000c0008ff */
[----:B------:R-:W-:Y:S01]  /*5da0*/  UIADD3 UR26, UR56, 0x180, URZ ;  /* 0x00000180381a7890 */ /* 0x000fe2000fffe03f */
[----:B------:R-:W-:Y:S01]  /*5db0*/  UMOV UR27, 0x80000020 ;  /* 0x80000020001b7882 */ /* 0x000fe20000000000 */
[----:B------:R-:W-:Y:S02]  /*5dc0*/  WARPGROUP.DEPBAR.LE gsb0, 0x0 ;  /* 0x00008000000079c5 */ /* 0x000fe40000010000 */
[----:B------:R-:W-:-:S06]  /*5dd0*/  WARPGROUP.ARRIVE ;  /* 0x00000000000079c5 */ /* 0x000fcc0000000000 */
[----:B------:R-:W-:Y:S01]  /*5de0*/  QGMMA.64x32x32.F32.E4M3.E4M3 R136, gdesc[UR28], RZ, !UPT, gsb0 ;  /* 0x006000001c8879f3 */ /* 0x000fe2000c0008ff */
[----:B------:R-:W-:Y:S01]  /*5df0*/  UIADD3 UR30, UR56, 0x82, URZ ;  /* 0x00000082381e7890 */ /* 0x000fe2000fffe03f */
[----:B------:R-:W-:Y:S01]  /*5e00*/  UMOV UR28, UR4 ;  /* 0x00000004001c7c82 */ /* 0x000fe20008000000 */
[----:B------:R-:W-:Y:S01]  /*5e10*/  UMOV UR29, UR5 ;  /* 0x00000005001d7c82 */ /* 0x000fe20008000000 */
        /* <DEDUP_REMOVED lines=134> */
[----:B------:R-:W-:Y:S01]  /*6680*/  UIADD3 UR56, UR56, 0x702, URZ ;  /* 0x0000070238387890 */ /* 0x000fe2000fffe03f */
[----:B------:R-:W-:Y:S02]  /*6690*/  WARPGROUP.DEPBAR.LE gsb0, 0x0 ;  /* 0x00008000000079c5 */ /* 0x000fe40000010000 */
[----:B------:R-:W-:-:S06]  /*66a0*/  WARPGROUP.ARRIVE ;  /* 0x00000000000079c5 */ /* 0x000fcc0000000000 */
[----:B------:R-:W-:Y:S03]  /*66b0*/  QGMMA.64x32x32.F32.E4M3.E4M3 R136, gdesc[UR28], R136, gsb0 ;  /* 0x006000001c8879f3 */ /* 0x000fe60008000888 */
        /* <DEDUP_REMOVED lines=12> */
[----:B0-----:R-:W-:Y:S05]  /*6780*/  @P2 BRA `(.L_x_196) ;  /* 0x0000000000382947 */ /* 0x001fea0003800000 */
[----:B------:R-:W-:Y:S05]  /*6790*/  @!P0 BRA `(.L_x_197) ;  /* 0x0000000000048947 */ /* 0x000fea0003800000 */
[----:B------:R-:W-:Y:S01]  /*67a0*/  BPT.TRAP 0x1 ;  /* 0x000000040000795c */ /* 0x000fe20000300000 */
.L_x_197:
[----:B------:R-:W0:Y:S01]  /*67b0*/  S2UR UR7, SR_CgaCtaId ;  /* 0x00000000000779c3 */ /* 0x000e220000008800 */
[----:B------:R-:W-:Y:S01]  /*67c0*/  UMOV UR6, 0x400 ;  /* 0x0000040000067882 */ /* 0x000fe20000000000 */
[----:B------:R-:W-:-:S05]  /*67d0*/  IMAD.U32 R7, RZ, RZ, UR55 ;  /* 0x00000037ff077e24 */ /* 0x000fca000f8e00ff */
[----:B------:R-:W-:Y:S01]  /*67e0*/  SHF.L.U32 R7, R7, 0x1f, RZ ;  /* 0x0000001f07077819 */ /* 0x000fe200000006ff */
[----:B0-----:R-:W-:-:S04]  /*67f0*/  ULEA UR6, UR7, UR6, 0x18 ;  /* 0x0000000607067291 */ /* 0x001fc8000f8ec03f */
[----:B------:R-:W-:-:S09]  /*6800*/  ULEA UR6, UR53, UR6, 0x3 ;  /* 0x0000000635067291 */ /* 0x000fd2000f8e183f */
[----:B------:R0:W1:Y:S01]  /*6810*/  SYNCS.PHASECHK.TRANS64.TRYWAIT P1, [UR6+0x29850], R7 ;  /* 0x02985007ff0075a7 */ /* 0x0000620008020146 */
[----:B------:R-:W-:Y:S05]  /*6820*/  @!P0 BRA `(.L_x_198) ;  /* 0x0000000000048947 */ /* 0x000fea0003800000 */
[----:B------:R-:W-:Y:S01]  /*6830*/  BPT.TRAP 0x1 ;  /* 0x000000040000795c */ /* 0x000fe20000300000 */
.L_x_198:
[----:B-1----:R-:W-:Y:S05]  /*6840*/  @P1 BRA `(.L_x_196) ;  /* 0x0000000000081947 */ /* 0x002fea0003800000 */
[----:B------:R-:W1:Y:S02]  /*6850*/  SYNCS.PHASECHK.TRANS64.TRYWAIT P1, [UR6+0x29850], R7 ;  /* 0x02985007ff0075a7 */ /* 0x000e640008020146 */
[----:B-1----:R-:W-:Y:S05]  /*6860*/  @!P1 BRA `(.L_x_199) ;  /* 0x000000dc00889947 */ /* 0x002fea0003800000 */
.L_x_196:
[----:B------:R-:W2:Y:S01]  /*6870*/  S2UR UR10, SR_CgaCtaId ;  /* 0x00000000000a79c3 */ /* 0x000ea20000008800 */
[----:B------:R-:W-:Y:S01]  /*6880*/  UMOV UR6, 0x400 ;  /* 0x0000040000067882 */ /* 0x000fe20000000000 */
[----:B------:R-:W-:Y:S01]  /*6890*/  WARPGROUP.ARRIVE ;  /* 0x00000000000079c5 */ /* 0x000fe20000000000 */
[----:B------:R-:W-:-:S05]  /*68a0*/  UMOV UR7, 0xc0000010 ;  /* 0xc000001000077882 */ /* 0x000fca0000000000 */
[----:B-1----:R-:W1:Y:S01]  /*68b0*/  S2R R8, SR_TID.X ;  /* 0x0000000000087919 */ /* 0x002e620000002100 */
[----:B--2---:R-:W-:-:S04]  /*68c0*/  ULEA UR14, UR10, UR6, 0x18 ;  /* 0x000000060a0e7291 */ /* 0x004fc8000f8ec03f */
[----:B------:R-:W-:-:S04]  /*68d0*/  UIADD3 UR6, UR14, 0x400, URZ ;  /* 0x000004000e067890 */ /* 0x000fc8000fffe03f */
[----:B------:R-:W-:-:S04]  /*68e0*/  USHF.R.U32.HI UR6, URZ, 0x4, UR6 ;  /* 0x000000043f067899 */ /* 0x000fc80008011606 */
[----:B------:R-:W-:Y:S01]  /*68f0*/  ULOP3.LUT UR6, UR6, 0x3fff, URZ, 0xc0, !UPT ;  /* 0x00003fff06067892 */ /* 0x000fe2000f8ec03f */
[----:B-1----:R-:W-:-:S03]  /*6900*/  SHF.R.U32.HI R8, RZ, 0x7, R8 ;  /* 0x00000007ff087819 */ /* 0x002fc60000011608 */
[----:B------:R-:W-:Y:S01]  /*6910*/  ULOP3.LUT UR6, UR6, 0x10000, URZ, 0xfc, !UPT ;  /* 0x0001000006067892 */ /* 0x000fe2000f8efc3f */
[----:B0-----:R-:W-:-:S03]  /*6920*/  IADD3 R7, -R8, 0xb, RZ ;  /* 0x0000000b08077810 */ /* 0x001fc60007ffe1ff */
        /* <DEDUP_REMOVED lines=27> */
.L_x_200:
[C---:B------:R-:W-:Y:S01]  /*6ae0*/  FMUL.FTZ R8, R0.reuse, R152 ;  /* 0x0000009800087220 */ /* 0x040fe20000410000 */
[C---:B------:R-:W-:Y:S01]  /*6af0*/  FMUL.FTZ R10, R0.reuse, R154 ;  /* 0x0000009a000a7220 */ /* 0x040fe20000410000 */
[C---:B0-----:R-:W-:Y:S01]  /*6b00*/  FMUL.FTZ R7, R0.reuse, R153 ;  /* 0x0000009900077220 */ /* 0x041fe20000410000 */
        /* <DEDUP_REMOVED lines=18> */
[----:B------:R-:W-:Y:S01]  /*6c30*/  FMUL.FTZ R139, R0, R139 ;  /* 0x0000008b008b7220 */ /* 0x000fe20000410000 */
[----:B------:R-:W2:Y:S01]  /*6c40*/  MUFU.TANH R7, R7 ;  /* 0x0000000700077308 */ /* 0x000ea20000002400 */
[----:B0-----:R-:W-:Y:S01]  /*6c50*/  FMNMX.FTZ R158, R8, R3, !PT ;  /* 0x00000003089e7209 */ /* 0x001fe20007810000 */
[C---:B------:R-:W-:Y:S01]  /*6c60*/  FMUL.FTZ R140, R0.reuse, R140 ;  /* 0x0000008c008c7220 */ /* 0x040fe20000410000 */
[C---:B------:R-:W-:Y:S01]  /*6c70*/  FMUL.FTZ R142, R0.reuse, R142 ;  /* 0x0000008e008e7220 */ /* 0x040fe20000410000 */
[C---:B------:R-:W-:Y:S01]  /*6c80*/  FMUL.FTZ R141, R0.reuse, R141 ;  /* 0x0000008d008d7220 */ /* 0x040fe20000410000 */
[C---:B------:R-:W-:Y:S01]  /*6c90*/  FMUL.FTZ R143, R0.reuse, R143 ;  /* 0x0000008f008f7220 */ /* 0x040fe20000410000 */
[C---:B------:R-:W-:Y:S01]  /*6ca0*/  FMUL.FTZ R144, R0.reuse, R144 ;  /* 0x0000009000907220 */ /* 0x040fe20000410000 */
[----:B------:R-:W-:Y:S01]  /*6cb0*/  FMUL.FTZ R146, R0, R146 ;  /* 0x0000009200927220 */ /* 0x000fe20000410000 */
[----:B------:R-:W0:Y:S01]  /*6cc0*/  MUFU.TANH R9, R9 ;  /* 0x0000000900097308 */ /* 0x000e220000002400 */
[----:B-1----:R-:W-:Y:S01]  /*6cd0*/  FMNMX.FTZ R160, R10, R5, !PT ;  /* 0x000000050aa07209 */ /* 0x002fe20007810000 */
[C---:B------:R-:W-:Y:S01]  /*6ce0*/  FMUL.FTZ R145, R0.reuse, R145 ;  /* 0x0000009100917220 */ /* 0x040fe20000410000 */
[C---:B------:R-:W-:Y:S01]  /*6cf0*/  FMUL.FTZ R147, R0.reuse, R147 ;  /* 0x0000009300937220 */ /* 0x040fe20000410000 */
[C---:B------:R-:W-:Y:S01]  /*6d00*/  FMUL.FTZ R148, R0.reuse, R148 ;  /* 0x0000009400947220 */ /* 0x040fe20000410000 */
[C---:B------:R-:W-:Y:S01]  /*6d10*/  FMUL.FTZ R150, R0.reuse, R150 ;  /* 0x0000009600967220 */ /* 0x040fe20000410000 */
[C---:B------:R-:W-:Y:S01]  /*6d20*/  FMUL.FTZ R149, R0.reuse, R149 ;  /* 0x0000009500957220 */ /* 0x040fe20000410000 */
[C---:B------:R-:W-:Y:S01]  /*6d30*/  FMUL.FTZ R151, R0.reuse, R151 ;  /* 0x0000009700977220 */ /* 0x040fe20000410000 */
[----:B------:R-:W1:Y:S01]  /*6d40*/  MUFU.TANH R11, R11 ;  /* 0x0000000b000b7308 */ /* 0x000e620000002400 */
[----:B--2---:R-:W-:Y:S01]  /*6d50*/  FMNMX.FTZ R158, R7, R158, !PT ;  /* 0x0000009e079e7209 */ /* 0x004fe20007810000 */
[C---:B------:R-:W-:Y:S01]  /*6d60*/  FMUL.FTZ R120, R0.reuse, R120 ;  /* 0x0000007800787220 */ /* 0x040fe20000410000 */
[C---:B------:R-:W-:Y:S01]  /*6d70*/  FMUL.FTZ R122, R0.reuse, R122 ;  /* 0x0000007a007a7220 */ /* 0x040fe20000410000 */
[C---:B------:R-:W-:Y:S01]  /*6d80*/  FMUL.FTZ R121, R0.reuse, R121 ;  /* 0x0000007900797220 */ /* 0x040fe20000410000 */
[C---:B------:R-:W-:Y:S01]  /*6d90*/  FMUL.FTZ R123, R0.reuse, R123 ;  /* 0x0000007b007b7220 */ /* 0x040fe20000410000 */
[C---:B------:R-:W-:Y:S01]  /*6da0*/  FMUL.FTZ R124, R0.reuse, R124 ;  /* 0x0000007c007c7220 */ /* 0x040fe20000410000 */
[C---:B------:R-:W-:Y:S01]  /*6db0*/  FMUL.FTZ R126, R0.reuse, R126 ;  /* 0x0000007e007e7220 */ /* 0x040fe20000410000 */
[----:B------:R-:W2:Y:S01]  /*6dc0*/  MUFU.TANH R13, R13 ;  /* 0x0000000d000d7308 */ /* 0x000ea20000002400 */
[----:B0-----:R-:W-:Y:S01]  /*6dd0*/  FMNMX.FTZ R160, R9, R160, !PT ;  /* 0x000000a009a07209 */ /* 0x001fe20007810000 */
[C---:B------:R-:W-:Y:S01]  /*6de0*/  FMUL.FTZ R125, R0.reuse, R125 ;  /* 0x0000007d007d7220 */ /* 0x040fe20000410000 */
[C---:B------:R-:W-:Y:S01]  /*6df0*/  FMUL.FTZ R127, R0.reuse, R127 ;  /* 0x0000007f007f7220 */ /* 0x040fe20000410000 */
[C---:B------:R-:W-:Y:S01]  /*6e00*/  FMUL.FTZ R128, R0.reuse, R128 ;  /* 0x0000008000807220 */ /* 0x040fe20000410000 */
[C---:B------:R-:W-:Y:S01]  /*6e10*/  FMUL.FTZ R130, R0.reuse, R130 ;  /* 0x0000008200827220 */ /* 0x040fe20000410000 */
[C---:B------:R-:W-:Y:S01]  /*6e20*/  FMUL.FTZ R129, R0.reuse, R129 ;  /* 0x0000008100817220 */ /* 0x040fe20000410000 */
[C---:B------:R-:W-:Y:S01]  /*6e30*/  FMUL.FTZ R131, R0.reuse, R131 ;  /* 0x0000008300837220 */ /* 0x040fe20000410000 */
        /* <DEDUP_REMOVED lines=46> */
[----:B------:R-:W-:Y:S01]  /*7120*/  FMUL.FTZ R103, R0, R103 ;  /* 0x0000006700677220 */ /* 0x000fe20000410000 */
[----:B------:R-:W-:Y:S01]  /*7130*/  UMOV UR6, UR52 ;  /* 0x0000003400067c82 */ /* 0x000fe20008000000 */
[----:B------:R-:W0:Y:S01]  /*7140*/  MUFU.TANH R153, R153 ;  /* 0x0000009900997308 */ /* 0x000e220000002400 */
[----:B-1----:R-:W-:Y:S01]  /*7150*/  FMNMX.FTZ R88, R20, R159, !PT ;  /* 0x0000009f14587209 */ /* 0x002fe20007810000 */
[----:B------:R-:W-:Y:S01]  /*7160*/  IMAD.U32 R165, RZ, RZ, UR6 ;  /* 0x00000006ffa57e24 */ /* 0x000fe2000f8e00ff */
[----:B------:R-:W-:-:S04]  /*7170*/  ULEA UR7, UR45, UR14, 0x3 ;  /* 0x0000000e2d077291 */ /* 0x000fc8000f8e183f */
[----:B------:R-:W-:Y:S01]  /*7180*/  UIADD3 UR7, UR7, 0x29840, URZ ;  /* 0x0002984007077890 */ /* 0x000fe2000fffe03f */
[----:B------:R-:W1:Y:S01]  /*7190*/  MUFU.TANH R155, R155 ;  /* 0x0000009b009b7308 */ /* 0x000e620000002400 */
[----:B--2---:R-:W-:Y:S02]  /*71a0*/  FMNMX.FTZ R158, R152, R161, !PT ;  /* 0x000000a1989e7209 */ /* 0x004fe40007810000 */
[----:B------:R-:W-:-:S05]  /*71b0*/  UPRMT UR7, UR10, 0x654, UR7 ;  /* 0x000006540a077896 */ /* 0x000fca0008000007 */
[----:B------:R-:W2:Y:S01]  /*71c0*/  MUFU.TANH R154, R154 ;  /* 0x0000009a009a7308 */ /* 0x000ea20000002400 */
[----:B0-----:R-:W-:-:S03]  /*71d0*/  FMNMX.FTZ R159, R153, R88, !PT ;  /* 0x00000058999f7209 */ /* 0x001fc60007810000 */
[----:B------:R-:W-:Y:S04]  /*71e0*/  SYNCS.ARRIVE.TRANS64.RED.A1T0 RZ, [UR7], RZ ;  /* 0x000000ffffff79a7 */ /* 0x000fe80008100407 */
[----:B------:R-:W0:Y:S01]  /*71f0*/  MUFU.TANH R156, R156 ;  /* 0x0000009c009c7308 */ /* 0x000e220000002400 */
[----:B-1----:R-:W-:Y:S01]  /*7200*/  FMNMX.FTZ R161, R155, R158, !PT ;  /* 0x0000009e9ba17209 */ /* 0x002fe20007810000 */
[----:B------:R-:W-:-:S06]  /*7210*/  FMUL.FTZ R158, R0, R90 ;  /* 0x0000005a009e7220 */ /* 0x000fcc0000410000 */
[----:B------:R-:W1:Y:S01]  /*7220*/  MUFU.TANH R136, R136 ;  /* 0x0000008800887308 */ /* 0x000e620000002400 */
[----:B--2---:R-:W-:-:S07]  /*7230*/  FMNMX.FTZ R159, R154, R159, !PT ;  /* 0x0000009f9a9f7209 */ /* 0x004fce0007810000 */
[----:B------:R-:W2:Y:S01]  /*7240*/  MUFU.TANH R138, R138 ;  /* 0x0000008a008a7308 */ /* 0x000ea20000002400 */
[----:B0-----:R-:W-:-:S07]  /*7250*/  FMNMX.FTZ R161, R156, R161, !PT ;  /* 0x000000a19ca17209 */ /* 0x001fce0007810000 */
[----:B------:R-:W0:Y:S01]  /*7260*/  MUFU.TANH R137, R137 ;  /* 0x0000008900897308 */ /* 0x000e220000002400 */
[----:B-1----:R-:W-:-:S07]  /*7270*/  FMNMX.FTZ R88, R136, R159, !PT ;  /* 0x0000009f88587209 */ /* 0x002fce0007810000 */
        /* <DEDUP_REMOVED lines=121> */
[----:B--2---:R-:W-:-:S05]  /*7a10*/  FMNMX.FTZ R159, R101, R88, !PT ;  /* 0x00000058659f7209 */ /* 0x004fca0007810000 */
[----:B------:R-:W2:Y:S01]  /*7a20*/  SHFL.BFLY PT, R88, R159, 0x2, 0x1f ;  /* 0x0c401f009f587f89 */ /* 0x000ea200000e0000 */
[----:B0-----:R-:W-:-:S04]  /*7a30*/  FMNMX.FTZ R90, R102, R161, !PT ;  /* 0x000000a1665a7209 */ /* 0x001fc80007810000 */
[----:B-1----:R-:W-:-:S05]  /*7a40*/  FMNMX.FTZ R160, R103, R90, !PT ;  /* 0x0000005a67a07209 */ /* 0x002fca0007810000 */
[----:B------:R-:W0:Y:S01]  /*7a50*/  SHFL.BFLY PT, R163, R160, 0x2, 0x1f ;  /* 0x0c401f00a0a37f89 */ /* 0x000e2200000e0000 */
[----:B--2---:R-:W-:-:S05]  /*7a60*/  FMNMX.FTZ R161, R159, R88, !PT ;  /* 0x000000589fa17209 */ /* 0x004fca0007810000 */
[----:B------:R-:W1:Y:S01]  /*7a70*/  SHFL.BFLY PT, R90, R161, 0x1, 0x1f ;  /* 0x0c201f00a15a7f89 */ /* 0x000e6200000e0000 */
[----:B0-----:R-:W-:-:S05]  /*7a80*/  FMNMX.FTZ R163, R160, R163, !PT ;  /* 0x000000a3a0a37209 */ /* 0x001fca0007810000 */
[----:B------:R-:W0:Y:S01]  /*7a90*/  SHFL.BFLY PT, R88, R163, 0x1, 0x1f ;  /* 0x0c201f00a3587f89 */ /* 0x000e2200000e0000 */
[----:B-1----:R-:W-:-:S05]  /*7aa0*/  FMNMX.FTZ R90, R161, R90, !PT ;  /* 0x0000005aa15a7209 */ /* 0x002fca0007810000 */
[C---:B------:R-:W-:Y:S01]  /*7ab0*/  FADD.FTZ R3, -R90.reuse, R3 ;  /* 0x000000035a037221 */ /* 0x040fe20000010100 */
[----:B------:R-:W-:-:S03]  /*7ac0*/  FFMA.FTZ R160, R90, R165, -8 ;  /* 0xc10000005aa07423 */ /* 0x000fc600000100a5 */
[----:B------:R-:W-:Y:S01]  /*7ad0*/  FMUL.FTZ R159, R3, UR6 ;  /* 0x00000006039f7c20 */ /* 0x000fe20008410000 */
[----:B------:R-:W-:-:S01]  /*7ae0*/  FFMA.FTZ R162, R89, UR6, -R160 ;  /* 0x0000000659a27c23 */ /* 0x000fc200080108a0 */
[--C-:B------:R-:W-:Y:S01]  /*7af0*/  FFMA.FTZ R89, R92, UR6, -R160.reuse ;  /* 0x000000065c597c23 */ /* 0x100fe200080108a0 */
[----:B------:R-:W-:-:S01]  /*7b00*/  FFMA.FTZ R92, R93, UR6, -R160 ;  /* 0x000000065d5c7c23 */ /* 0x000fc200080108a0 */
[--C-:B------:R-:W-:Y:S01]  /*7b10*/  FFMA.FTZ R93, R96, UR6, -R160.reuse ;  /* 0x00000006605d7c23 */ /* 0x100fe200080108a0 */
[----:B------:R-:W-:-:S01]  /*7b20*/  FFMA.FTZ R96, R97, UR6, -R160 ;  /* 0x0000000661607c23 */ /* 0x000fc200080108a0 */
[--C-:B------:R-:W-:Y:S01]  /*7b30*/  FFMA.FTZ R97, R100, UR6, -R160.reuse ;  /* 0x0000000664617c23 */ /* 0x100fe200080108a0 */
[----:B0-----:R-:W-:Y:S01]  /*7b40*/  FMNMX.FTZ R88, R163, R88, !PT ;  /* 0x00000058a3587209 */ /* 0x001fe20007810000 */
[--C-:B------:R-:W-:Y:S01]  /*7b50*/  FFMA.FTZ R100, R101, UR6, -R160.reuse ;  /* 0x0000000665647c23 */ /* 0x100fe200080108a0 */
[----:B------:R-:W-:-:S01]  /*7b60*/  FFMA.FTZ R8, R8, UR6, -R160 ;  /* 0x0000000608087c23 */ /* 0x000fc200080108a0 */
[--C-:B------:R-:W-:Y:S01]  /*7b70*/  FFMA.FTZ R7, R7, UR6, -R160.reuse ;  /* 0x0000000607077c23 */ /* 0x100fe200080108a0 */
[----:B------:R-:W-:-:S01]  /*7b80*/  FFMA.FTZ R11, R11, UR6, -R160 ;  /* 0x000000060b0b7c23 */ /* 0x000fc200080108a0 */
[----:B------:R-:W-:Y:S01]  /*7b90*/  FADD.FTZ R3, -R88, R5 ;  /* 0x0000000558037221 */ /* 0x000fe20000010100 */
[----:B------:R-:W-:-:S01]  /*7ba0*/  FFMA.FTZ R12, R12, UR6, -R160 ;  /* 0x000000060c0c7c23 */ /* 0x000fc200080108a0 */
[----:B------:R0:W-:Y:S01]  /*7bb0*/  MUFU.EX2 R5, R159 ;  /* 0x0000009f00057308 */ /* 0x0001e20000000800 */
[----:B------:R-:W-:-:S01]  /*7bc0*/  FFMA.FTZ R15, R15, UR6, -R160 ;  /* 0x000000060f0f7c23 */ /* 0x000fc200080108a0 */
[----:B------:R-:W-:Y:S01]  /*7bd0*/  FMUL.FTZ R3, R3, UR6 ;  /* 0x0000000603037c20 */ /* 0x000fe20008410000 */
[----:B------:R-:W-:-:S01]  /*7be0*/  FFMA.FTZ R20, R20, UR6, -R160 ;  /* 0x0000000614147c23 */ /* 0x000fc200080108a0 */
[--C-:B------:R-:W-:Y:S01]  /*7bf0*/  FFMA.FTZ R153, R153, UR6, -R160.reuse ;  /* 0x0000000699997c23 */ /* 0x100fe200080108a0 */
[----:B------:R-:W-:-:S01]  /*7c00*/  FFMA.FTZ R154, R154, UR6, -R160 ;  /* 0x000000069a9a7c23 */ /* 0x000fc200080108a0 */
[--C-:B------:R-:W-:Y:S01]  /*7c10*/  FFMA.FTZ R136, R136, UR6, -R160.reuse ;  /* 0x0000000688887c23 */ /* 0x100fe200080108a0 */
[----:B------:R-:W-:-:S01]  /*7c20*/  FFMA.FTZ R137, R137, UR6, -R160 ;  /* 0x0000000689897c23 */ /* 0x000fc200080108a0 */
[----:B------:R-:W1:Y:S01]  /*7c30*/  MUFU.EX2 R8, R8 ;  /* 0x0000000800087308 */ /* 0x000e620000000800 */
[----:B0-----:R-:W-:Y:S01]  /*7c40*/  MOV R159, UR6 ;  /* 0x00000006009f7c02 */ /* 0x001fe20008000f00 */
[--C-:B------:R-:W-:Y:S01]  /*7c50*/  FFMA.FTZ R140, R140, UR6, -R160.reuse ;  /* 0x000000068c8c7c23 */ /* 0x100fe200080108a0 */
[----:B------:R-:W-:-:S01]  /*7c60*/  FFMA.FTZ R141, R141, UR6, -R160 ;  /* 0x000000068d8d7c23 */ /* 0x000fc200080108a0 */
[--C-:B------:R-:W-:Y:S01]  /*7c70*/  FFMA.FTZ R144, R144, UR6, -R160.reuse ;  /* 0x0000000690907c23 */ /* 0x100fe200080108a0 */
[----:B------:R-:W-:-:S01]  /*7c80*/  FFMA.FTZ R145, R145, UR6, -R160 ;  /* 0x0000000691917c23 */ /* 0x000fc200080108a0 */
[----:B------:R-:W-:Y:S01]  /*7c90*/  FFMA.FTZ R101, R88, R159, -8 ;  /* 0xc100000058657423 */ /* 0x000fe2000001009f */
[----:B------:R-:W-:-:S01]  /*7ca0*/  FFMA.FTZ R148, R148, UR6, -R160 ;  /* 0x0000000694947c23 */ /* 0x000fc200080108a0 */
        /* <DEDUP_REMOVED lines=8> */
[----:B------:R-:W0:Y:S01]  /*7d30*/  MUFU.EX2 R10, R10 ;  /* 0x0000000a000a7308 */ /* 0x000e220000000800 */
[----:B-1----:R-:W-:-:S01]  /*7d40*/  FFMA.FTZ R4, R5, R4, R8 ;  /* 0x0000000405047223 */ /* 0x002fc20000010008 */
[--C-:B------:R-:W-:Y:S01]  /*7d50*/  FFMA.FTZ R155, R155, UR6, -R101.reuse ;  /* 0x000000069b9b7c23 */ /* 0x100fe20008010865 */
[----:B------:R-:W-:-:S01]  /*7d60*/  FFMA.FTZ R156, R156, UR6, -R101 ;  /* 0x000000069c9c7c23 */ /* 0x000fc20008010865 */
[--C-:B------:R-:W-:Y:S01]  /*7d70*/  FFMA.FTZ R138, R138, UR6, -R101.reuse ;  /* 0x000000068a8a7c23 */ /* 0x100fe20008010865 */
[----:B------:R-:W-:-:S01]  /*7d80*/  FFMA.FTZ R139, R139, UR6, -R101 ;  /* 0x000000068b8b7c23 */ /* 0x000fc20008010865 */
[--C-:B------:R-:W-:Y:S01]  /*7d90*/  FFMA.FTZ R142, R142, UR6, -R101.reuse ;  /* 0x000000068e8e7c23 */ /* 0x100fe20008010865 */
[----:B------:R-:W-:-:S01]  /*7da0*/  FFMA.FTZ R143, R143, UR6, -R101 ;  /* 0x000000068f8f7c23 */ /* 0x000fc20008010865 */
[----:B------:R-:W1:Y:S01]  /*7db0*/  MUFU.EX2 R7, R7 ;  /* 0x0000000700077308 */ /* 0x000e620000000800 */
[----:B------:R-:W-:-:S01]  /*7dc0*/  FFMA.FTZ R146, R146, UR6, -R101 ;  /* 0x0000000692927c23 */ /* 0x000fc20008010865 */
[--C-:B------:R-:W-:Y:S01]  /*7dd0*/  FFMA.FTZ R147, R147, UR6, -R101.reuse ;  /* 0x0000000693937c23 */ /* 0x100fe20008010865 */
[----:B------:R-:W-:-:S01]  /*7de0*/  FFMA.FTZ R150, R150, UR6, -R101 ;  /* 0x0000000696967c23 */ /* 0x000fc20008010865 */
[----:B------:R-:W-:Y:S01]  /*7df0*/  FFMA.FTZ R151, R151, UR6, -R101 ;  /* 0x0000000697977c23 */ /* 0x000fe20008010865 */
[----:B------:R-:W-:-:S01]  /*7e00*/  FFMA.FTZ R120, R120, UR6, -R160 ;  /* 0x0000000678787c23 */ /* 0x000fc200080108a0 */
[----:B------:R-:W-:Y:S01]  /*7e10*/  FFMA.FTZ R122, R122, UR6, -R101 ;  /* 0x000000067a7a7c23 */ /* 0x000fe20008010865 */
[----:B------:R-:W-:-:S01]  /*7e20*/  FFMA.FTZ R121, R121, UR6, -R160 ;  /* 0x0000000679797c23 */ /* 0x000fc200080108a0 */
[----:B------:R-:W2:Y:S01]  /*7e30*/  MUFU.EX2 R9, R9 ;  /* 0x0000000900097308 */ /* 0x000ea20000000800 */
[----:B0-----:R-:W-:-:S01]  /*7e40*/  FFMA.FTZ R6, R3, R6, R10 ;  /* 0x0000000603067223 */ /* 0x001fc2000001000a */
[----:B------:R-:W-:Y:S01]  /*7e50*/  FFMA.FTZ R123, R123, UR6, -R101 ;  /* 0x000000067b7b7c23 */ /* 0x000fe20008010865 */
[----:B------:R-:W-:-:S01]  /*7e60*/  FFMA.FTZ R124, R124, UR6, -R160 ;  /* 0x000000067c7c7c23 */ /* 0x000fc200080108a0 */
[----:B------:R-:W-:Y:S01]  /*7e70*/  FFMA.FTZ R126, R126, UR6, -R101 ;  /* 0x000000067e7e7c23 */ /* 0x000fe20008010865 */
[----:B------:R-:W-:-:S01]  /*7e80*/  FFMA.FTZ R125, R125, UR6, -R160 ;  /* 0x000000067d7d7c23 */ /* 0x000fc200080108a0 */
[----:B------:R-:W-:Y:S01]  /*7e90*/  FFMA.FTZ R127, R127, UR6, -R101 ;  /* 0x000000067f7f7c23 */ /* 0x000fe20008010865 */
[----:B------:R-:W-:-:S01]  /*7ea0*/  FFMA.FTZ R128, R128, UR6, -R160 ;  /* 0x0000000680807c23 */ /* 0x000fc200080108a0 */
[----:B------:R-:W0:Y:S01]  /*7eb0*/  MUFU.EX2 R11, R11 ;  /* 0x0000000b000b7308 */ /* 0x000e220000000800 */
[----:B-1----:R-:W-:-:S01]  /*7ec0*/  FADD.FTZ R4, R7, R4 ;  /* 0x0000000407047221 */ /* 0x002fc20000010000 */
[----:B------:R-:W-:Y:S01]  /*7ed0*/  FFMA.FTZ R130, R130, UR6, -R101 ;  /* 0x0000000682827c23 */ /* 0x000fe20008010865 */
[----:B------:R-:W-:-:S01]  /*7ee0*/  FFMA.FTZ R129, R129, UR6, -R160 ;  /* 0x0000000681817c23 */ /* 0x000fc200080108a0 */
[----:B------:R-:W-:Y:S01]  /*7ef0*/  FFMA.FTZ R131, R131, UR6, -R101 ;  /* 0x0000000683837c23 */ /* 0x000fe20008010865 */
[----:B------:R-:W-:-:S01]  /*7f00*/  FFMA.FTZ R132, R132, UR6, -R160 ;  /* 0x0000000684847c23 */ /* 0x000fc200080108a0 */
[----:B------:R-:W-:Y:S01]  /*7f10*/  FFMA.FTZ R134, R134, UR6, -R101 ;  /* 0x0000000686867c23 */ /* 0x000fe20008010865 */
[----:B------:R-:W-:-:S01]  /*7f20*/  FFMA.FTZ R133, R133, UR6, -R160 ;  /* 0x0000000685857c23 */ /* 0x000fc200080108a0 */
[----:B------:R-:W1:Y:S01]  /*7f30*/  MUFU.EX2 R13, R13 ;  /* 0x0000000d000d7308 */ /* 0x000e620000000800 */
[----:B--2---:R-:W-:-:S01]  /*7f40*/  FADD.FTZ R6, R9, R6 ;  /* 0x0000000609067221 */ /* 0x004fc20000010000 */
[----:B------:R-:W-:Y:S01]  /*7f50*/  FFMA.FTZ R135, R135, UR6, -R101 ;  /* 0x0000000687877c23 */ /* 0x000fe20008010865 */
[----:B------:R-:W-:-:S01]  /*7f60*/  FFMA.FTZ R104, R104, UR6, -R160 ;  /* 0x0000000668687c23 */ /* 0x000fc200080108a0 */
[----:B------:R-:W-:Y:S01]  /*7f70*/  FFMA.FTZ R106, R106, UR6, -R101 ;  /* 0x000000066a6a7c23 */ /* 0x000fe20008010865 */
[----:B------:R-:W-:-:S01]  /*7f80*/  FFMA.FTZ R105, R105, UR6, -R160 ;  /* 0x0000000669697c23 */ /* 0x000fc200080108a0 */
[----:B------:R-:W-:Y:S01]  /*7f90*/  FFMA.FTZ R107, R107, UR6, -R101 ;  /* 0x000000066b6b7c23 */ /* 0x000fe20008010865 */
[----:B------:R-:W-:-:S01]  /*7fa0*/  FFMA.FTZ R108, R108, UR6, -R160 ;  /* 0x000000066c6c7c23 */ /* 0x000fc200080108a0 */
[----:B------:R-:W2:Y:S01]  /*7fb0*/  MUFU.EX2 R12, R12 ;  /* 0x0000000c000c7308 */ /* 0x000ea20000000800 */
[----:B0-----:R-:W-:-:S01]  /*7fc0*/  FADD.FTZ R159, R11, R4 ;  /* 0x000000040b9f7221 */ /* 0x001fc20000010000 */
        /* <DEDUP_REMOVED lines=16> */
[--C-:B------:R-:W-:Y:S01]  /*80d0*/  FFMA.FTZ R158, R158, UR6, -R101.reuse ;  /* 0x000000069e9e7c23 */ /* 0x100fe20008010865 */
[----:B------:R-:W-:-:S01]  /*80e0*/  FFMA.FTZ R91, R91, UR6, -R101 ;  /* 0x000000065b5b7c23 */ /* 0x000fc20008010865 */
[--C-:B------:R-:W-:Y:S01]  /*80f0*/  FFMA.FTZ R94, R94, UR6, -R101.reuse ;  /* 0x000000065e5e7c23 */ /* 0x100fe20008010865 */
[----:B------:R-:W-:-:S01]  /*8100*/  FFMA.FTZ R95, R95, UR6, -R101 ;  /* 0x000000065f5f7c23 */ /* 0x000fc20008010865 */
[--C-:B------:R-:W-:Y:S01]  /*8110*/  FFMA.FTZ R98, R98, UR6, -R101.reuse ;  /* 0x0000000662627c23 */ /* 0x100fe20008010865 */
[----:B------:R-:W-:-:S01]  /*8120*/  FFMA.FTZ R99, R99, UR6, -R101 ;  /* 0x0000000663637c23 */ /* 0x000fc20008010865 */
[----:B------:R-:W2:Y:S01]  /*8130*/  MUFU.EX2 R21, R21 ;  /* 0x0000001500157308 */ /* 0x000ea20000000800 */
[----:B0-----:R-:W-:-:S01]  /*8140*/  FADD.FTZ R6, R14, R161 ;  /* 0x000000a10e067221 */ /* 0x001fc20000010000 */
[--C-:B------:R-:W-:Y:S01]  /*8150*/  FFMA.FTZ R102, R102, UR6, -R101.reuse ;  /* 0x0000000666667c23 */ /* 0x100fe20008010865 */
[----:B------:R-:W-:-:S05]  /*8160*/  FFMA.FTZ R101, R103, UR6, -R101 ;  /* 0x0000000667657c23 */ /* 0x000fca0008010865 */
        /* <DEDUP_REMOVED lines=140> */
[----:B--2---:R-:W-:-:S03]  /*8a30*/  FADD.FTZ R4, R100, R159 ;  /* 0x0000009f64047221 */ /* 0x004fc60000010000 */
[----:B0-----:R-:W-:Y:S01]  /*8a40*/  FADD.FTZ R6, R101, R103 ;  /* 0x0000006765067221 */ /* 0x001fe20000010000 */
[----:B------:R-:W-:Y:S06]  /*8a50*/  @!P0 BRA `(.L_x_201) ;  /* 0x0000000000048947 */ /* 0x000fec0003800000 */
[----:B------:R-:W-:Y:S01]  /*8a60*/  BPT.TRAP 0x1 ;  /* 0x000000040000795c */ /* 0x000fe20000300000 */
.L_x_201:
        /* <DEDUP_REMOVED lines=12> */
[----:B------:R-:W-:Y:S01]  /*8b30*/  UMOV UR53, UR45 ;  /* 0x0000002d00357c82 */ /* 0x000fe20008000000 */
[----:B------:R-:W-:Y:S01]  /*8b40*/  F2FP.SATFINITE.E4M3.F32.PACK_AB_MERGE_C R142, R143, R142, RZ ;  /* 0x0000008e8f8e723e */ /* 0x000fe200048070ff */
[-C--:B------:R-:W-:Y:S01]  /*8b50*/  FMUL.FTZ R24, R24, R5.reuse ;  /* 0x0000000518187220 */ /* 0x080fe20000410000 */
[----:B------:R-:W-:Y:S01]  /*8b60*/  F2FP.SATFINITE.E4M3.F32.PACK_AB_MERGE_C R148, R149, R148, RZ ;  /* 0x000000949594723e */ /* 0x000fe200048070ff */
[-C--:B------:R-:W-:Y:S01]  /*8b70*/  FMUL.FTZ R25, R25, R5.reuse ;  /* 0x0000000519197220 */ /* 0x080fe20000410000 */
[----:B------:R-:W-:Y:S01]  /*8b80*/  F2FP.SATFINITE.E4M3.F32.PACK_AB_MERGE_C R150, R151, R150, RZ ;  /* 0x000000969796723e */ /* 0x000fe200048070ff */
[-C--:B------:R-:W-:Y:S01]  /*8b90*/  FMUL.FTZ R28, R28, R5.reuse ;  /* 0x000000051c1c7220 */ /* 0x080fe20000410000 */
[----:B------:R-:W-:Y:S01]  /*8ba0*/  F2FP.SATFINITE.E4M3.F32.PACK_AB_MERGE_C R124, R125, R124, RZ ;  /* 0x0000007c7d7c723e */ /* 0x000fe200048070ff */
[----:B------:R-:W-:Y:S01]  /*8bb0*/  SYNCS.ARRIVE.TRANS64.RED.A1T0 RZ, [UR7], RZ ;  /* 0x000000ffffff79a7 */ /* 0x000fe20008100407 */
[----:B------:R-:W-:Y:S01]  /*8bc0*/  F2FP.SATFINITE.E4M3.F32.PACK_AB_MERGE_C R126, R127, R126, RZ ;  /* 0x0000007e7f7e723e */ /* 0x000fe200048070ff */
[-C--:B------:R-:W-:Y:S01]  /*8bd0*/  FMUL.FTZ R29, R29, R5.reuse ;  /* 0x000000051d1d7220 */ /* 0x080fe20000410000 */
        /* <DEDUP_REMOVED lines=91> */
[----:B------:R-:W-:Y:S01]  /*9190*/  F2FP.SATFINITE.E4M3.F32.PACK_AB_MERGE_C R191, R99, R98, R102 ;  /* 0x0000006263bf723e */ /* 0x000fe20004807066 */
[----:B------:R-:W-:Y:S06]  /*91a0*/  @P1 BRA `(.L_x_202) ;  /* 0xffffffc8002c1947 */ /* 0x000fec000383ffff */
.L_x_191:
[----:B------:R-:W-:Y:S06]  /*91b0*/  BAR.ARV 0x8, 0x180 ;  /* 0x0206000000007b1d */ /* 0x000fec0000002000 */
[----:B------:R-:W-:Y:S05]  /*91c0*/  @!P0 BRA `(.L_x_203) ;  /* 0x0000000000048947 */ /* 0x000fea0003800000 */
[----:B------:R-:W-:Y:S01]  /*91d0*/  BPT.TRAP 0x1 ;  /* 0x000000040000795c */ /* 0x000fe20000300000 */
.L_x_203:
        /* <DEDUP_REMOVED lines=9> */
.L_x_204:
[----:B-1----:R-:W-:Y:S05]  /*9270*/  @P1 BRA `(.L_x_205) ;  /* 0x0000000000081947 */ /* 0x002fea0003800000 */
[----:B------:R-:W1:Y:S02]  /*9280*/  SYNCS.PHASECHK.TRANS64.TRYWAIT P1, [UR5+0x29850], R0 ;  /* 0x02985000ff0075a7 */ /* 0x000e640008020145 */
[----:B-1----:R-:W-:Y:S05]  /*9290*/  @!P1 BRA `(.L_x_206) ;  /* 0x000000b400149947 */ /* 0x002fea0003800000 */
.L_x_205:
[----:B------:R-:W-:Y:S01]  /*92a0*/  UIADD3 UR4, UR4, 0x400, URZ ;  /* 0x0000040004047890 */ /* 0x000fe2000fffe03f */
[----:B------:R-:W-:Y:S01]  /*92b0*/  WARPGROUP.ARRIVE ;  /* 0x00000000000079c5 */ /* 0x000fe20000000000 */
[----:B------:R-:W-:Y:S01]  /*92c0*/  UMOV UR11, 0xc0000010 ;  /* 0xc0000010000b7882 */ /* 0x000fe20000000000 */
[----:B------:R-:W-:Y:S01]  /*92d0*/  ULDC.64 UR8, c[0x0][0x9a0] ;  /* 0x0002680000087ab9 */ /* 0x000fe20000000a00 */
[----:B------:R-:W-:Y:S01]  /*92e0*/  USHF.R.U32.HI UR4, URZ, 0x4, UR4 ;  /* 0x000000043f047899 */ /* 0x000fe20008011604 */
[----:B------:R-:W-:Y:S01]  /*92f0*/  ISETP.NE.U32.AND P1, PT, RZ, UR8, PT ;  /* 0x00000008ff007c0c */ /* 0x000fe2000bf25070 */
[----:B------:R-:W-:Y:S02]  /*9300*/  IMAD.MOV.U32 R5, RZ, RZ, 0x3f800000 ;  /* 0x3f800000ff057424 */ /* 0x000fe400078e00ff */
[----:B------:R-:W-:Y:S01]  /*9310*/  ULOP3.LUT UR4, UR4, 0x3fff, URZ, 0xc0, !UPT ;  /* 0x00003fff04047892 */ /* 0x000fe2000f8ec03f */
[----:B------:R-:W-:-:S03]  /*9320*/  ISETP.NE.AND.EX P1, PT, RZ, UR9, PT, P1 ;  /* 0x00000009ff007c0c */ /* 0x000fc6000bf25310 */
[----:B------:R-:W-:-:S04]  /*9330*/  ULOP3.LUT UR4, UR4, 0x10000, URZ, 0xfc, !UPT ;  /* 0x0001000004047892 */ /* 0x000fc8000f8efc3f */
[----:B------:R-:W-:-:S06]  /*9340*/  UIMAD UR4, UR45, 0x500, UR4 ;  /* 0x000005002d0478a4 */ /* 0x000fcc000f8e0204 */
[----:B------:R-:W0:Y:S01]  /*9350*/  @P1 LDC.64 R8, c[0x0][0x9c8] ;  /* 0x00027200ff081b82 */ /* 0x000e220000000a00 */
[----:B------:R-:W-:Y:S02]  /*9360*/  UMOV UR10, UR4 ;  /* 0x00000004000a7c82 */ /* 0x000fe40008000000 */
[----:B------:R-:W-:Y:S01]  /*9370*/  QGMMA.64x128x32.F32.E4M3.E4M3 R24, R172, gdesc[UR8], R24, gsb0 ;  /* 0x01e00008ac187df3 */ /* 0x000fe20008000818 */
[----:B------:R-:W-:Y:S01]  /*9380*/  UIADD3 UR10, UR4, 0x100, URZ ;  /* 0x00000100040a7890 */ /* 0x000fe2000fffe03f */
[----:B------:R-:W-:-:S03]  /*9390*/  UMOV UR11, 0xc0000010 ;  /* 0xc0000010000b7882 */ /* 0x000fc60000000000 */
[----:B------:R-:W2:Y:S01]  /*93a0*/  @P1 LDC.64 R10, c[0x0][0x9d0] ;  /* 0x00027400ff0a1b82 */ /* 0x000ea20000000a00 */
[----:B01----:R-:W-:-:S04]  /*93b0*/  @P1 IMAD R0, R8, UR37, RZ ;  /* 0x0000002508001c24 */ /* 0x003fc8000f8e02ff */
[----:B------:R-:W-:Y:S02]  /*93c0*/  @P1 IMAD R3, R9, UR36, R0 ;  /* 0x0000002409031c24 */ /* 0x000fe4000f8e0200 */
[----:B------:R-:W-:-:S04]  /*93d0*/  @P1 IMAD.WIDE.U32 R8, R8, UR36, RZ ;  /* 0x0000002408081c25 */ /* 0x000fc8000f8e00ff */
[----:B------:R-:W-:Y:S02]  /*93e0*/  @P1 IMAD.IADD R9, R9, 0x1, R3 ;  /* 0x0000000109091824 */ /* 0x000fe400078e0203 */
[----:B--2---:R-:W-:-:S04]  /*93f0*/  @P1 IMAD.WIDE.U32 R8, R10, UR40, R8 ;  /* 0x000000280a081c25 */ /* 0x004fc8000f8e0008 */
[----:B------:R-:W-:Y:S01]  /*9400*/  @P1 IMAD R3, R11, UR40, R9 ;  /* 0x000000280b031c24 */ /* 0x000fe2000f8e0209 */
[----:B------:R-:W-:-:S04]  /*9410*/  @P1 LEA R10, P2, R8, UR8, 0x2 ;  /* 0x00000008080a1c11 */ /* 0x000fc8000f8410ff */
[----:B------:R-:W-:-:S05]  /*9420*/  @P1 LEA.HI.X R11, R8, UR9, R3, 0x2, P2 ;  /* 0x00000009080b1c11 */ /* 0x000fca00090f1403 */
[----:B------:R0:W2:Y:S01]  /*9430*/  @P1 LDG.E R5, desc[UR50][R10.64] ;  /* 0x000000320a051981 */ /* 0x0000a2000c1e1900 */
[----:B------:R-:W-:Y:S02]  /*9440*/  WARPGROUP.DEPBAR.LE gsb0, 0x0 ;  /* 0x00008000000079c5 */ /* 0x000fe40000010000 */
[----:B------:R-:W-:-:S06]  /*9450*/  WARPGROUP.ARRIVE ;  /* 0x00000000000079c5 */ /* 0x000fcc0000000000 */
        /* <DEDUP_REMOVED lines=9> */
[----:B------:R-:W1:Y:S04]  /*94f0*/  SHFL.BFLY PT, R3, R4, 0x2, 0x1f ;  /* 0x0c401f0004037f89 */ /* 0x000e6800000e0000 */
[----:B------:R-:W3:Y:S01]  /*9500*/  SHFL.BFLY PT, R7, R6, 0x2, 0x1f ;  /* 0x0c401f0006077f89 */ /* 0x000ee200000e0000 */
[----:B------:R-:W-:Y:S02]  /*9510*/  WARPGROUP.DEPBAR.LE gsb0, 0x0 ;  /* 0x00008000000079c5 */ /* 0x000fe40000010000 */
[----:B------:R-:W-:-:S06]  /*9520*/  WARPGROUP.ARRIVE ;  /* 0x00000000000079c5 */ /* 0x000fcc0000000000 */
[----:B------:R-:W-:Y:S01]  /*9530*/  QGMMA.64x128x32.F32.E4M3.E4M3 R24, R184, gdesc[UR8], R24, gsb0 ;  /* 0x01e00008b8187df3 */ /* 0x000fe20008000818 */
[----:B------:R-:W-:Y:S01]  /*9540*/  UMOV UR10, UR4 ;  /* 0x00000004000a7c82 */ /* 0x000fe20008000000 */
[----:B------:R-:W-:Y:S01]  /*9550*/  UMOV UR11, 0xc0000010 ;  /* 0xc0000010000b7882 */ /* 0x000fe20000000000 */
[----:B-1----:R-:W-:-:S01]  /*9560*/  FADD.FTZ R3, R3, R4 ;  /* 0x0000000403037221 */ /* 0x002fc20000010000 */
[----:B---3--:R-:W-:-:S04]  /*9570*/  FADD.FTZ R7, R7, R6 ;  /* 0x0000000607077221 */ /* 0x008fc80000010000 */
[----:B------:R-:W0:Y:S04]  /*9580*/  SHFL.BFLY PT, R0, R3, 0x1, 0x1f ;  /* 0x0c201f0003007f89 */ /* 0x000e2800000e0000 */
[----:B------:R-:W1:Y:S01]  /*9590*/  SHFL.BFLY PT, R8, R7, 0x1, 0x1f ;  /* 0x0c201f0007087f89 */ /* 0x000e6200000e0000 */
[----:B------:R-:W-:Y:S02]  /*95a0*/  IMAD.MOV.U32 R4, RZ, RZ, RZ ;  /* 0x000000ffff047224 */ /* 0x000fe400078e00ff */
        /* <DEDUP_REMOVED lines=15> */
[----:B------:R-:W3:Y:S01]  /*96a0*/  @P1 MUFU.RCP R8, R11 ;  /* 0x0000000b00081308 */ /* 0x000ee20000001000 */
[----:B------:R-:W-:-:S02]  /*96b0*/  IMAD.U32 R7, RZ, RZ, UR6 ;  /* 0x00000006ff077e24 */ /* 0x000fc4000f8e00ff */
[----:B------:R-:W-:Y:S02]  /*96c0*/  IMAD.U32 R14, RZ, RZ, UR6 ;  /* 0x00000006ff0e7e24 */ /* 0x000fe4000f8e00ff */
[----:B0-----:R-:W-:Y:S01]  /*96d0*/  @P2 FMUL.FTZ R6, R6, 0.69314718246459960938 ;  /* 0x3f31721806062820 */ /* 0x001fe20000410000 */
[----:B------:R-:W-:Y:S01]  /*96e0*/  @P2 FMUL.FTZ R7, R7, 0.69314718246459960938 ;  /* 0x3f31721807072820 */ /* 0x000fe20000410000 */
[----:B------:R-:W-:Y:S01]  /*96f0*/  @P3 FMUL.FTZ R10, R14, 0.69314718246459960938 ;  /* 0x3f3172180e0a3820 */ /* 0x000fe20000410000 */
[----:B-1----:R-:W-:Y:S01]  /*9700*/  @P3 FMUL.FTZ R9, R9, 0.69314718246459960938 ;  /* 0x3f31721809093820 */ /* 0x002fe20000410000 */
[----:B------:R-:W-:Y:S02]  /*9710*/  IMAD.MOV.U32 R3, RZ, RZ, -0x800000 ;  /* 0xff800000ff037424 */ /* 0x000fe400078e00ff */
[----:B--2---:R-:W-:Y:S01]  /*9720*/  FMUL.FTZ R4, R4, R5 ;  /* 0x0000000504047220 */ /* 0x004fe20000410000 */
[----:B------:R-:W-:Y:S02]  /*9730*/  IMAD.MOV.U32 R0, RZ, RZ, -0x800000 ;  /* 0xff800000ff007424 */ /* 0x000fe400078e00ff */
[----:B------:R-:W-:Y:S01]  /*9740*/  @P2 FFMA.FTZ R3, R7, R90, R6 ;  /* 0x0000005a07032223 */ /* 0x000fe20000010006 */
[----:B------:R-:W-:-:S01]  /*9750*/  @P3 FFMA.FTZ R0, R10, R88, R9 ;  /* 0x000000580a003223 */ /* 0x000fc20000010009 */
[----:B---3--:R-:W-:Y:S01]  /*9760*/  FMUL.FTZ R5, R8, R5 ;  /* 0x0000000508057220 */ /* 0x008fe20000410000 */
[----:B------:R-:W-:-:S02]  /*9770*/  WARPGROUP.DEPBAR.LE gsb0, 0x0 ;  /* 0x00008000000079c5 */ /* 0x000fc40000010000 */
[----:B------:R-:W-:Y:S05]  /*9780*/  @!P0 BRA `(.L_x_207) ;  /* 0x0000000000048947 */ /* 0x000fea0003800000 */
[----:B------:R-:W-:Y:S01]  /*9790*/  BPT.TRAP 0x1 ;  /* 0x000000040000795c */ /* 0x000fe20000300000 */
.L_x_207:
[----:B------:R-:W-:Y:S01]  /*97a0*/  UIADD3 UR4, UR5, 0x29860, URZ ;  /* 0x0002986005047890 */ /* 0x000fe2000fffe03f */
[-C--:B------:R-:W-:Y:S01]  /*97b0*/  FMUL.FTZ R14, R37, R4.reuse ;  /* 0x00000004250e7220 */ /* 0x080fe20000410000 */
[----:B------:R-:W-:Y:S01]  /*97c0*/  UIADD3 UR45, UR45, 0x1, URZ ;  /* 0x000000012d2d7890 */ /* 0x000fe2000fffe03f */
[-C--:B------:R-:W-:Y:S01]  /*97d0*/  FMUL.FTZ R13, R40, R4.reuse ;  /* 0x00000004280d7220 */ /* 0x080fe20000410000 */
[----:B------:R-:W-:Y:S01]  /*97e0*/  UPRMT UR4, UR7, 0x654, UR4 ;  /* 0x0000065407047896 */ /* 0x000fe20008000004 */
[-C--:B------:R-:W-:Y:S01]  /*97f0*/  FMUL.FTZ R21, R45, R4.reuse ;  /* 0x000000042d157220 */ /* 0x080fe20000410000 */
[----:B------:R-:W-:Y:S01]  /*9800*/  UISETP.NE.AND UP0, UPT, UR45, 0x2, UPT ;  /* 0x000000022d00788c */ /* 0x000fe2000bf05270 */
        /* <DEDUP_REMOVED lines=15> */
[----:B------:R-:W-:Y:S01]  /*9900*/  USEL UR4, URZ, 0x1, UP0 ;  /* 0x000000013f047887 */ /* 0x000fe20008000000 */
        /* <DEDUP_REMOVED lines=47> */
[----:B------:R-:W-:Y:S01]  /*9c00*/  FMUL.FTZ R83, R83, R5 ;  /* 0x0000000553537220 */ /* 0x000fe20000410000 */
[----:B------:R-:W-:-:S02]  /*9c10*/  UIADD3 UR47, UR47, 0x1, URZ ;  /* 0x000000012f2f7890 */ /* 0x000fc4000fffe03f */
[----:B------:R-:W-:Y:S02]  /*9c20*/  USEL UR45, UR45, URZ, UP0 ;  /* 0x0000003f2d2d7287 */ /* 0x000fe40008000000 */
[----:B------:R-:W-:-:S12]  /*9c30*/  ULOP3.LUT UR46, UR46, UR4, URZ, 0x3c, !UPT ;  /* 0x000000042e2e7292 */ /* 0x000fd8000f8e3c3f */
.L_x_183:
[----:B------:R-:W0:Y:S01]  /*9c40*/  S2R R5, SR_CgaCtaId ;  /* 0x0000000000057919 */ /* 0x000e220000008800 */
[----:B------:R-:W-:Y:S01]  /*9c50*/  MOV R36, 0x400 ;  /* 0x0000040000247802 */ /* 0x000fe20000000f00 */
[----:B------:R-:W-:Y:S01]  /*9c60*/  UISETP.NE.AND UP0, UPT, UR44, URZ, UPT ;  /* 0x0000003f2c00728c */ /* 0x000fe2000bf05270 */
[----:B------:R-:W-:Y:S01]  /*9c70*/  BSSY B0, `(.L_x_208) ;  /* 0x00003b2000007945 */ /* 0x000fe20003800000 */
[----:B------:R-:W-:Y:S09]  /*9c80*/  BAR.SYNC.DEFER_BLOCKING 0x5, 0x180 ;  /* 0x0146000000007b1d */ /* 0x000ff20000010000 */
[----:B------:R-:W-:Y:S01]  /*9c90*/  @!UP0 ULDC UR44, c[0x0][0xad4] ;  /* 0x0002b500002c8ab9 */ /* 0x000fe20000000800 */
[----:B0-----:R-:W-:-:S05]  /*9ca0*/  LEA R36, R5, R36, 0x18 ;  /* 0x0000002405247211 */ /* 0x001fca00078ec0ff */
[----:B------:R-:W0:Y:S02]  /*9cb0*/  LDS.128 R32, [R36+0x298d0] ;  /* 0x0298d00024207984 */ /* 0x000e240000000c00 */
[----:B0-----:R-:W-:Y:S02]  /*9cc0*/  R2UR UR6, R33 ;  /* 0x00000000210672ca */ /* 0x001fe400000e0000 */
[----:B------:R-:W-:Y:S01]  /*9cd0*/  R2UR UR5, R34 ;  /* 0x00000000220572ca */ /* 0x000fe200000e0000 */
[----:B------:R-:W-:Y:S06]  /*9ce0*/  BAR.ARV 0x4, 0x180 ;  /* 0x0106000000007b1d */ /* 0x000fec0000002000 */
[----:B------:R-:W-:Y:S08]  /*9cf0*/  @P0 BRA `(.L_x_209) ;  /* 0x0000002c008c0947 */ /* 0x000ff00003800000 */
[----:B------:R-:W0:Y:S01]  /*9d00*/  S2R R30, SR_TID.X ;  /* 0x00000000001e7919 */ /* 0x000e220000002100 */
[----:B------:R-:W-:Y:S01]  /*9d10*/  ULDC.64 UR8, c[0x4][0x40] ;  /* 0x0100100000087ab9 */ /* 0x000fe20000000a00 */
[----:B------:R-:W-:Y:S01]  /*9d20*/  USHF.L.U32 UR4, UR36, 0x2, URZ ;  /* 0x0000000224047899 */ /* 0x000fe2000800063f */
[----:B------:R-:W-:Y:S01]  /*9d30*/  ULDC.64 UR10, c[0x0][0xc00] ;  /* 0x00030000000a7ab9 */ /* 0x000fe20000000a00 */
[----:B0-----:R-:W-:-:S05]  /*9d40*/  IMAD.SHL.U32 R4, R30, 0x4, RZ ;  /* 0x000000041e047824 */ /* 0x001fca00078e00ff */
[----:B------:R-:W-:Y:S01]  /*9d50*/  LOP3.LUT R4, R4, 0xc, RZ, 0xc0, !PT ;  /* 0x0000000c04047812 */ /* 0x000fe200078ec0ff */
[----:B------:R-:W-:Y:S03]  /*9d60*/  BAR.SYNC.DEFER_BLOCKING 0x1, 0x100 ;  /* 0x0044000000007b1d */ /* 0x000fe60000010000 */
[----:B------:R-:W-:-:S05]  /*9d70*/  IADD3 R4, P0, R4, UR8, RZ ;  /* 0x0000000804047c10 */ /* 0x000fca000ff1e0ff */
[----:B------:R-:W-:-:S05]  /*9d80*/  IMAD.X R5, RZ, RZ, UR9, P0 ;  /* 0x00000009ff057e24 */ /* 0x000fca00080e06ff */
[----:B------:R0:W2:Y:S01]  /*9d90*/  LDG.E.CONSTANT R24, desc[UR50][R4.64] ;  /* 0x0000003204187981 */ /* 0x0000a2000c1e9900 */
[----:B------:R-:W-:Y:S01]  /*9da0*/  LOP3.LUT P0, R30, R30, 0x3, RZ, 0xc0, !PT ;  /* 0x000000031e1e7812 */ /* 0x000fe2000780c0ff */
[----:B------:R-:W-:Y:S02]  /*9db0*/  USHF.L.U64.HI UR12, UR36, 0x2, UR37 ;  /* 0x00000002240c7899 */ /* 0x000fe40008010225 */
[----:B------:R-:W-:Y:S01]  /*9dc0*/  UIADD3 UR7, UP0, UR4, UR10, URZ ;  /* 0x0000000a04077290 */ /* 0x000fe2000ff1e03f */
[----:B------:R-:W-:-:S03]  /*9dd0*/  ISETP.EQ.OR P0, PT, R30, 0x3, !P0 ;  /* 0x000000031e00780c */ /* 0x000fc60004702670 */
[----:B------:R-:W-:Y:S01]  /*9de0*/  UIADD3.X UR8, UR12, UR11, URZ, UP0, !UPT ;  /* 0x0000000b0c087290 */ /* 0x000fe200087fe43f */
[----:B------:R-:W-:Y:S01]  /*9df0*/  SEL R115, R72, R73, P0 ;  /* 0x0000004948737207 */ /* 0x000fe20000000000 */
[----:B0-----:R-:W0:Y:S01]  /*9e00*/  S2R R5, SR_SWINHI ;  /* 0x0000000000057919 */ /* 0x001e220000002f00 */
        /* <DEDUP_REMOVED lines=16> */
[----:B------:R-:W-:-:S02]  /*9f10*/  MOV R20, R36 ;  /* 0x0000002400147202 */ /* 0x000fc40000000f00 */
[----:B0-----:R-:W-:Y:S02]  /*9f20*/  MOV R21, R5 ;  /* 0x0000000500157202 */ /* 0x001fe40000000f00 */
[----:B------:R-:W-:Y:S02]  /*9f30*/  SEL R55, R55, R54, P0 ;  /* 0x0000003637377207 */ /* 0x000fe40000000000 */
[----:B------:R-:W-:Y:S01]  /*9f40*/  SEL R93, R58, R59, P0 ;  /* 0x0000003b3a5d7207 */ /* 0x000fe20000000000 */
[----:B------:R-:W-:Y:S01]  /*9f50*/  IMAD.WIDE R8, R220, 0x2, R20 ;  /* 0x00000002dc087825 */ /* 0x000fe200078e0214 */
[----:B------:R-:W-:Y:S02]  /*9f60*/  SEL R54, R59, R58, P0 ;  /* 0x0000003a3b367207 */ /* 0x000fe40000000000 */
[----:B------:R-:W-:Y:S02]  /*9f70*/  SEL R99, R70, R71, P0 ;  /* 0x0000004746637207 */ /* 0x000fe40000000000 */
[----:B------:R-:W-:-:S02]  /*9f80*/  IADD3 R37, P6, R8, 0x20, RZ ;  /* 0x0000002008257810 */ /* 0x000fc40007fde0ff */
[----:B------:R-:W-:Y:S02]  /*9f90*/  SEL R59, R71, R70, P0 ;  /* 0x00000046473b7207 */ /* 0x000fe40000000000 */
[----:B------:R-:W-:Y:S02]  /*9fa0*/  IADD3 R71, P1, R8, 0x40, RZ ;  /* 0x0000004008477810 */ /* 0x000fe40007f3e0ff */
[----:B------:R-:W-:Y:S02]  /*9fb0*/  LOP3.LUT R4, R37, 0x380, RZ, 0xc0, !PT ;  /* 0x0000038025047812 */ /* 0x000fe400078ec0ff */
[----:B------:R-:W-:Y:S01]  /*9fc0*/  SEL R61, R6, R25, P0 ;  /* 0x00000019063d7207 */ /* 0x000fe20000000000 */
[----:B------:R-:W-:Y:S01]  /*9fd0*/  IMAD.X R11, RZ, RZ, R9, P1 ;  /* 0x000000ffff0b7224 */ /* 0x000fe200008e0609 */
        /* <DEDUP_REMOVED lines=11> */
[----:B------:R-:W-:Y:S02]  /*a090*/  IADD3 R75, P2, R8, 0x60, RZ ;  /* 0x00000060084b7810 */ /* 0x000fe40007f5e0ff */
[----:B------:R-:W-:Y:S02]  /*a0a0*/  LOP3.LUT R6, R71, 0x380, RZ, 0xc0, !PT ;  /* 0x0000038047067812 */ /* 0x000fe400078ec0ff */
[----:B------:R-:W-:-:S02]  /*a0b0*/  SHF.R.U64 R4, R4, 0x3, RZ ;  /* 0x0000000304047819 */ /* 0x000fc400000012ff */
[----:B------:R-:W-:Y:S02]  /*a0c0*/  SEL R131, R13, R40, P0 ;  /* 0x000000280d837207 */ /* 0x000fe40000000000 */
[----:B------:R-:W-:Y:S02]  /*a0d0*/  SEL R30, R40, R13, P0 ;  /* 0x0000000d281e7207 */ /* 0x000fe40000000000 */
[----:B------:R-:W-:Y:S02]  /*a0e0*/  SEL R103, R56, R57, P0 ;  /* 0x0000003938677207 */ /* 0x000fe40000000000 */
[----:B------:R-:W-:Y:S02]  /*a0f0*/  SEL R52, R57, R56, P0 ;  /* 0x0000003839347207 */ /* 0x000fe40000000000 */
[----:B------:R-:W-:Y:S02]  /*a100*/  IADD3 R79, P3, R8, 0x4000, RZ ;  /* 0x00004000084f7810 */ /* 0x000fe40007f7e0ff */
[----:B------:R-:W-:-:S02]  /*a110*/  SEL R119, R89, R60, P0 ;  /* 0x0000003c59777207 */ /* 0x000fc40000000000 */
[----:B------:R-:W-:Y:S01]  /*a120*/  SEL R40, R60, R89, P0 ;  /* 0x000000593c287207 */ /* 0x000fe20000000000 */
[----:B------:R-:W-:Y:S01]  /*a130*/  IMAD.X R13, RZ, RZ, R9, P3 ;  /* 0x000000ffff0d7224 */ /* 0x000fe200018e0609 */
[----:B------:R-:W-:Y:S02]  /*a140*/  SEL R105, R12, R47, P0 ;  /* 0x0000002f0c697207 */ /* 0x000fe40000000000 */
[----:B------:R-:W-:Y:S02]  /*a150*/  SEL R95, R66, R67, P0 ;  /* 0x00000043425f7207 */ /* 0x000fe40000000000 */
[----:B------:R-:W-:Y:S02]  /*a160*/  SEL R56, R67, R66, P0 ;  /* 0x0000004243387207 */ /* 0x000fe40000000000 */
[----:B------:R-:W-:Y:S02]  /*a170*/  SEL R123, R88, R69, P0 ;  /* 0x00000045587b7207 */ /* 0x000fe40000000000 */
[----:B------:R-:W-:-:S02]  /*a180*/  SEL R38, R69, R88, P0 ;  /* 0x0000005845267207 */ /* 0x000fc40000000000 */
[----:B------:R-:W-:Y:S02]  /*a190*/  SEL R107, R26, R27, P0 ;  /* 0x0000001b1a6b7207 */ /* 0x000fe40000000000 */
[----:B------:R-:W-:Y:S01]  /*a1a0*/  SEL R48, R27, R26, P0 ;  /* 0x0000001a1b307207 */ /* 0x000fe20000000000 */
[----:B------:R-:W-:Y:S01]  /*a1b0*/  IMAD.X R27, RZ, RZ, R9, P6 ;  /* 0x000000ffff1b7224 */ /* 0x000fe200030e0609 */
        /* <DEDUP_REMOVED lines=9> */
[----:B------:R-:W-:Y:S01]  /*a250*/  SHF.R.U64 R6, R6, 0x3, RZ ;  /* 0x0000000306067819 */ /* 0x000fe200000012ff */
[----:B------:R-:W-:Y:S01]  /*a260*/  IMAD.X R101, RZ, RZ, R9, P5 ;  /* 0x000000ffff657224 */ /* 0x000fe200028e0609 */
[----:B------:R-:W-:-:S02]  /*a270*/  LOP3.LUT R26, R4, R37, RZ, 0x3c, !PT ;  /* 0x00000025041a7212 */ /* 0x000fc400078e3cff */
[C---:B------:R-:W-:Y:S02]  /*a280*/  IADD3 R83, P4, R8.reuse, 0x4020, RZ ;  /* 0x0000402008537810 */ /* 0x040fe40007f9e0ff */
[----:B------:R-:W-:Y:S02]  /*a290*/  IADD3 R60, P6, R8, 0x4060, RZ ;  /* 0x00004060083c7810 */ /* 0x000fe40007fde0ff */
[----:B------:R-:W-:Y:S02]  /*a2a0*/  LOP3.LUT R4, R79, 0x380, RZ, 0xc0, !PT ;  /* 0x000003804f047812 */ /* 0x000fe400078ec0ff */
[----:B------:R-:W-:Y:S02]  /*a2b0*/  SEL R109, R49, R10, P0 ;  /* 0x0000000a316d7207 */ /* 0x000fe40000000000 */
[----:B------:R-:W-:Y:S02]  /*a2c0*/  SEL R49, R10, R49, P0 ;  /* 0x000000310a317207 */ /* 0x000fe40000000000 */
[----:B------:R-:W-:-:S02]  /*a2d0*/  LOP3.LUT R5, R8, 0x380, RZ, 0xc0, !PT ;  /* 0x0000038008057812 */ /* 0x000fc400078ec0ff */
[----:B------:R-:W-:Y:S02]  /*a2e0*/  SHF.R.U64 R12, R12, 0x3, RZ ;  /* 0x000000030c0c7819 */ /* 0x000fe400000012ff */
[----:B------:R-:W-:Y:S02]  /*a2f0*/  LOP3.LUT R10, R6, R71, RZ, 0x3c, !PT ;  /* 0x00000047060a7212 */ /* 0x000fe400078e3cff */
[----:B------:R-:W-:Y:S02]  /*a300*/  LOP3.LUT R34, R87, 0x380, RZ, 0xc0, !PT ;  /* 0x0000038057227812 */ /* 0x000fe400078ec0ff */
[----:B------:R-:W-:Y:S02]  /*a310*/  LOP3.LUT R6, R83, 0x380, RZ, 0xc0, !PT ;  /* 0x0000038053067812 */ /* 0x000fe400078ec0ff */
[----:B------:R-:W-:Y:S02]  /*a320*/  LOP3.LUT R37, R60, 0x380, RZ, 0xc0, !PT ;  /* 0x000003803c257812 */ /* 0x000fe400078ec0ff */
[----:B------:R-:W-:-:S02]  /*a330*/  SHF.R.U64 R4, R4, 0x3, RZ ;  /* 0x0000000304047819 */ /* 0x000fc400000012ff */
[----:B------:R-:W-:Y:S02]  /*a340*/  SEL R137, R7, R14, P0 ;  /* 0x0000000e07897207 */ /* 0x000fe40000000000 */
[----:B------:R-:W-:Y:S01]  /*a350*/  SEL R31, R14, R7, P0 ;  /* 0x000000070e1f7207 */ /* 0x000fe20000000000 */
[----:B------:R-:W-:Y:S01]  /*a360*/  IMAD.X R7, RZ, RZ, R9, P4 ;  /* 0x000000ffff077224 */ /* 0x000fe200020e0609 */
[----:B------:R-:W-:Y:S02]  /*a370*/  SHF.R.U64 R5, R5, 0x3, RZ ;  /* 0x0000000305057819 */ /* 0x000fe400000012ff */
[----:B------:R-:W-:Y:S02]  /*a380*/  LOP3.LUT R14, R12, R75, RZ, 0x3c, !PT ;  /* 0x0000004b0c0e7212 */ /* 0x000fe400078e3cff */
[----:B------:R-:W-:Y:S02]  /*a390*/  SHF.R.U64 R34, R34, 0x3, RZ ;  /* 0x0000000322227819 */ /* 0x000fe400000012ff */
[----:B------:R-:W-:-:S02]  /*a3a0*/  SHF.R.U64 R6, R6, 0x3, RZ ;  /* 0x0000000306067819 */ /* 0x000fc400000012ff */
[----:B------:R-:W-:Y:S02]  /*a3b0*/  SHF.R.U64 R37, R37, 0x3, RZ ;  /* 0x0000000325257819 */ /* 0x000fe400000012ff */
[----:B------:R-:W-:Y:S02]  /*a3c0*/  LOP3.LUT R12, R4, R79, RZ, 0x3c, !PT ;  /* 0x0000004f040c7212 */ /* 0x000fe400078e3cff */
[----:B------:R-:W-:Y:S02]  /*a3d0*/  SEL R111, R80, R81, P0 ;  /* 0x00000051506f7207 */ /* 0x000fe40000000000 */
[----:B------:R-:W-:Y:S02]  /*a3e0*/  SEL R43, R81, R80, P0 ;  /* 0x00000050512b7207 */ /* 0x000fe40000000000 */
[----:B------:R-:W-:Y:S02]  /*a3f0*/  SEL R81, R15, R50, P0 ;  /* 0x000000320f517207 */ /* 0x000fe40000000000 */
[----:B------:R-:W-:Y:S01]  /*a400*/  SEL R50, R50, R15, P0 ;  /* 0x0000000f32327207 */ /* 0x000fe20000000000 */
[--C-:B------:R-:W-:Y:S01]  /*a410*/  IMAD.X R15, RZ, RZ, R9.reuse, P2 ;  /* 0x000000ffff0f7224 */ /* 0x100fe200010e0609 */
[----:B------:R-:W-:Y:S01]  /*a420*/  LOP3.LUT R8, R5, R8, RZ, 0x3c, !PT ;  /* 0x0000000805087212 */ /* 0x000fe200078e3cff */
[----:B------:R-:W-:Y:S01]  /*a430*/  IMAD.X R5, RZ, RZ, R9, P6 ;  /* 0x000000ffff057224 */ /* 0x000fe200030e0609 */
[----:B------:R-:W-:-:S02]  /*a440*/  LOP3.LUT R100, R34, R87, RZ, 0x3c, !PT ;  /* 0x0000005722647212 */ /* 0x000fc400078e3cff */
[----:B------:R-:W-:Y:S02]  /*a450*/  LOP3.LUT R6, R6, R83, RZ, 0x3c, !PT ;  /* 0x0000005306067212 */ /* 0x000fe400078e3cff */
[----:B------:R-:W-:Y:S02]  /*a460*/  LOP3.LUT R4, R37, R60, RZ, 0x3c, !PT ;  /* 0x0000003c25047212 */ /* 0x000fe400078e3cff */
[----:B------:R-:W-:Y:S02]  /*a470*/  MOV R34, R12 ;  /* 0x0000000c00227202 */ /* 0x000fe40000000f00 */
[----:B------:R-:W-:Y:S02]  /*a480*/  SEL R125, R41, R90, P0 ;  /* 0x0000005a297d7207 */ /* 0x000fe40000000000 */
[----:B------:R-:W-:Y:S02]  /*a490*/  SEL R41, R90, R41, P0 ;  /* 0x000000295a297207 */ /* 0x000fe40000000000 */
[----:B------:R-:W-:-:S02]  /*a4a0*/  MOV R8, R8 ;  /* 0x0000000800087202 */ /* 0x000fc40000000f00 */
[----:B------:R-:W-:Y:S02]  /*a4b0*/  MOV R10, R10 ;  /* 0x0000000a000a7202 */ /* 0x000fe40000000f00 */
[----:B------:R-:W-:Y:S02]  /*a4c0*/  MOV R100, R100 ;  /* 0x0000006400647202 */ /* 0x000fe40000000f00 */
[----:B------:R-:W-:Y:S02]  /*a4d0*/  MOV R9, R26 ;  /* 0x0000001a00097202 */ /* 0x000fe40000000f00 */
[----:B------:R-:W-:Y:S02]  /*a4e0*/  MOV R11, R14 ;  /* 0x0000000e000b7202 */ /* 0x000fe40000000f00 */
[----:B------:R-:W-:Y:S02]  /*a4f0*/  MOV R37, R6 ;  /* 0x0000000600257202 */ /* 0x000fe40000000f00 */
[----:B------:R-:W-:-:S02]  /*a500*/  MOV R101, R4 ;  /* 0x0000000400657202 */ /* 0x000fc40000000f00 */
[----:B--2---:R-:W-:Y:S01]  /*a510*/  LOP3.LUT R12, R24, 0x2, RZ, 0x3c, !PT ;  /* 0x00000002180c7812 */ /* 0x004fe200078e3cff */
[----:B------:R-:W-:Y:S04]  /*a520*/  SHFL.IDX PT, R61, R61, R24, 0x1c1f ;  /* 0x001c1f183d3d7589 */ /* 0x000fe800000e0000 */
        /* <DEDUP_REMOVED lines=31> */
[----:B------:R-:W0:Y:S04]  /*a720*/  SHFL.IDX PT, R66, R25, R12, 0x1c1f ;  /* 0x001c1f0c19427589 */ /* 0x000e2800000e0000 */
[----:B------:R-:W-:Y:S04]  /*a730*/  SHFL.IDX PT, R65, R65, R12, 0x1c1f ;  /* 0x001c1f0c41417589 */ /* 0x000fe800000e0000 */
[----:B------:R-:W-:Y:S04]  /*a740*/  SHFL.IDX PT, R24, R44, R12, 0x1c1f ;  /* 0x001c1f0c2c187589 */ /* 0x000fe800000e0000 */
[----:B------:R-:W-:Y:S04]  /*a750*/  SHFL.IDX PT, R25, R40, R12, 0x1c1f ;  /* 0x001c1f0c28197589 */ /* 0x000fe800000e0000 */
[----:B------:R-:W-:Y:S04]  /*a760*/  SHFL.IDX PT, R63, R48, R12, 0x1c1f ;  /* 0x001c1f0c303f7589 */ /* 0x000fe800000e0000 */
[----:B------:R-:W1:Y:S04]  /*a770*/  SHFL.IDX PT, R47, R47, R12, 0x1c1f ;  /* 0x001c1f0c2f2f7589 */ /* 0x000e6800000e0000 */
[----:B------:R-:W-:Y:S01]  /*a780*/  SHFL.IDX PT, R75, R30, R12, 0x1c1f ;  /* 0x001c1f0c1e4b7589 */ /* 0x000fe200000e0000 */
[----:B0-----:R-:W-:-:S02]  /*a790*/  SEL R64, R61, R66, P0 ;  /* 0x000000423d407207 */ /* 0x001fc40000000000 */
[----:B------:R-:W-:Y:S01]  /*a7a0*/  SEL R66, R66, R61, P0 ;  /* 0x0000003d42427207 */ /* 0x000fe20000000000 */
[----:B------:R-:W-:Y:S04]  /*a7b0*/  SHFL.IDX PT, R79, R32, R12, 0x1c1f ;  /* 0x001c1f0c204f7589 */ /* 0x000fe800000e0000 */
[----:B------:R-:W-:Y:S04]  /*a7c0*/  SHFL.IDX PT, R44, R54, R12, 0x1c1f ;  /* 0x001c1f0c362c7589 */ /* 0x000fe800000e0000 */
[----:B------:R1:W-:Y:S04]  /*a7d0*/  SHFL.IDX PT, R40, R56, R12, 0x1c1f ;  /* 0x001c1f0c38287589 */ /* 0x0003e800000e0000 */
[----:B------:R-:W-:Y:S04]  /*a7e0*/  SHFL.IDX PT, R71, R28, R12, 0x1c1f ;  /* 0x001c1f0c1c477589 */ /* 0x000fe800000e0000 */
[----:B------:R-:W-:Y:S01]  /*a7f0*/  SHFL.IDX PT, R84, R41, R12, 0x1c1f ;  /* 0x001c1f0c29547589 */ /* 0x000fe200000e0000 */
[----:B-1----:R-:W-:-:S03]  /*a800*/  SEL R56, R47, R76, P0 ;  /* 0x0000004c2f387207 */ /* 0x002fc60000000000 */
[----:B------:R-:W0:Y:S04]  /*a810*/  SHFL.IDX PT, R49, R49, R12, 0x1c1f ;  /* 0x001c1f0c31317589 */ /* 0x000e2800000e0000 */
[----:B------:R-:W1:Y:S04]  /*a820*/  SHFL.IDX PT, R30, R53, R12, 0x1c1f ;  /* 0x001c1f0c351e7589 */ /* 0x000e6800000e0000 */
[----:B------:R-:W2:Y:S04]  /*a830*/  SHFL.IDX PT, R50, R50, R12, 0x1c1f ;  /* 0x001c1f0c32327589 */ /* 0x000ea800000e0000 */
[----:B------:R-:W3:Y:S04]  /*a840*/  SHFL.IDX PT, R29, R29, R12, 0x1c1f ;  /* 0x001c1f0c1d1d7589 */ /* 0x000ee800000e0000 */
[----:B------:R4:W-:Y:S04]  /*a850*/  SHFL.IDX PT, R80, R39, R12, 0x1c1f ;  /* 0x001c1f0c27507589 */ /* 0x0009e800000e0000 */
[----:B------:R-:W3:Y:S04]  /*a860*/  SHFL.IDX PT, R41, R52, R12, 0x1c1f ;  /* 0x001c1f0c34297589 */ /* 0x000ee800000e0000 */
[----:B------:R2:W3:Y:S01]  /*a870*/  SHFL.IDX PT, R103, R68, R12, 0x1c1f ;  /* 0x001c1f0c44677589 */ /* 0x0004e200000e0000 */
[----:B0-----:R-:W-:-:S02]  /*a880*/  SEL R61, R49, R72, P0 ;  /* 0x00000048313d7207 */ /* 0x001fc40000000000 */
[----:B----4-:R-:W-:Y:S01]  /*a890*/  SEL R39, R62, R65, P0 ;  /* 0x000000413e277207 */ /* 0x010fe20000000000 */
[----:B------:R-:W0:Y:S01]  /*a8a0*/  SHFL.IDX PT, R14, R31, R12, 0x1c1f ;  /* 0x001c1f0c1f0e7589 */ /* 0x000e2200000e0000 */
[----:B-1----:R-:W-:-:S03]  /*a8b0*/  SEL R53, R30, R77, P0 ;  /* 0x0000004d1e357207 */ /* 0x002fc60000000000 */
[----:B------:R-:W-:Y:S01]  /*a8c0*/  SHFL.IDX PT, R83, R38, R12, 0x1c1f ;  /* 0x001c1f0c26537589 */ /* 0x000fe200000e0000 */
[----:B--2---:R-:W-:Y:S02]  /*a8d0*/  SEL R54, R81, R50, P0 ;  /* 0x0000003251367207 */ /* 0x004fe40000000000 */
[----:B------:R-:W-:Y:S01]  /*a8e0*/  SEL R68, R70, R71, P0 ;  /* 0x0000004746447207 */ /* 0x000fe20000000000 */
[----:B------:R1:W-:Y:S01]  /*a8f0*/  SHFL.IDX PT, R91, R42, R12, 0x1c1f ;  /* 0x001c1f0c2a5b7589 */ /* 0x0003e200000e0000 */
[----:B------:R-:W-:Y:S02]  /*a900*/  SEL R52, R50, R81, P0 ;  /* 0x0000005132347207 */ /* 0x000fe40000000000 */
[----:B---3--:R-:W-:Y:S01]  /*a910*/  SEL R67, R29, R6, P0 ;  /* 0x000000061d437207 */ /* 0x008fe20000000000 */
[----:B------:R-:W-:Y:S01]  /*a920*/  SHFL.IDX PT, R99, R43, R12, 0x1c1f ;  /* 0x001c1f0c2b637589 */ /* 0x000fe200000e0000 */
[----:B------:R-:W-:Y:S02]  /*a930*/  SEL R70, R71, R70, P0 ;  /* 0x0000004647467207 */ /* 0x000fe40000000000 */
[----:B------:R-:W-:Y:S01]  /*a940*/  SEL R81, R27, R84, P0 ;  /* 0x000000541b517207 */ /* 0x000fe20000000000 */
[----:B------:R-:W2:Y:S01]  /*a950*/  SHFL.IDX PT, R28, R51, R12, 0x1c1f ;  /* 0x001c1f0c331c7589 */ /* 0x000ea200000e0000 */
[----:B------:R-:W-:-:S02]  /*a960*/  SEL R50, R88, R41, P0 ;  /* 0x0000002958327207 */ /* 0x000fc40000000000 */
[----:B-1----:R-:W-:Y:S01]  /*a970*/  SEL R42, R95, R40, P0 ;  /* 0x000000285f2a7207 */ /* 0x002fe20000000000 */
[----:B------:R1:W3:Y:S01]  /*a980*/  SHFL.IDX PT, R26, R33, R12, 0x1c1f ;  /* 0x001c1f0c211a7589 */ /* 0x0002e200000e0000 */
[----:B------:R-:W-:Y:S02]  /*a990*/  SEL R40, R40, R95, P0 ;  /* 0x0000005f28287207 */ /* 0x000fe40000000000 */
[----:B------:R-:W-:Y:S01]  /*a9a0*/  SEL R48, R41, R88, P0 ;  /* 0x0000005829307207 */ /* 0x000fe20000000000 */
[----:B------:R-:W4:Y:S01]  /*a9b0*/  SHFL.IDX PT, R38, R57, R12, 0x1c1f ;  /* 0x001c1f0c39267589 */ /* 0x000f2200000e0000 */
[----:B------:R-:W-:Y:S02]  /*a9c0*/  SEL R95, R103, R96, P0 ;  /* 0x00000060675f7207 */ /* 0x000fe40000000000 */
[----:B0-----:R-:W-:Y:S01]  /*a9d0*/  SEL R71, R14, R7, P0 ;  /* 0x000000070e477207 */ /* 0x001fe20000000000 */
[----:B------:R-:W0:Y:S01]  /*a9e0*/  SHFL.IDX PT, R97, R59, R12, 0x1c1f ;  /* 0x001c1f0c3b617589 */ /* 0x000e2200000e0000 */
[----:B-1----:R-:W-:-:S03]  /*a9f0*/  SEL R33, R65, R62, P0 ;  /* 0x0000003e41217207 */ /* 0x002fc60000000000 */
[----:B------:R1:W-:Y:S01]  /*aa00*/  SHFL.IDX PT, R92, R46, R12, 0x1c1f ;  /* 0x001c1f0c2e5c7589 */ /* 0x0003e200000e0000 */
[----:B------:R-:W-:Y:S02]  /*aa10*/  SEL R62, R60, R63, P0 ;  /* 0x0000003f3c3e7207 */ /* 0x000fe40000000000 */
[----:B------:R-:W-:Y:S01]  /*aa20*/  SEL R60, R63, R60, P0 ;  /* 0x0000003c3f3c7207 */ /* 0x000fe20000000000 */
[----:B------:R-:W-:Y:S01]  /*aa30*/  SHFL.IDX PT, R31, R45, R12, 0x1c1f ;  /* 0x001c1f0c2d1f7589 */ /* 0x000fe200000e0000 */
[----:B------:R-:W-:Y:S02]  /*aa40*/  SEL R63, R72, R49, P0 ;  /* 0x00000031483f7207 */ /* 0x000fe40000000000 */
[----:B------:R-:W-:Y:S01]  /*aa50*/  SEL R65, R6, R29, P0 ;  /* 0x0000001d06417207 */ /* 0x000fe20000000000 */
[----:B------:R3:W0:Y:S01]  /*aa60*/  SHFL.IDX PT, R32, R55, R12, 0x1c1f ;  /* 0x001c1f0c37207589 */ /* 0x00062200000e0000 */
[----:B------:R-:W-:Y:S02]  /*aa70*/  SEL R72, R74, R75, P0 ;  /* 0x0000004b4a487207 */ /* 0x000fe40000000000 */
[----:B-1----:R-:W-:Y:S01]  /*aa80*/  SEL R46, R93, R44, P0 ;  /* 0x0000002c5d2e7207 */ /* 0x002fe20000000000 */
[----:B------:R1:W0:Y:S01]  /*aa90*/  SHFL.IDX PT, R105, R58, R12, 0x1c1f ;  /* 0x001c1f0c3a697589 */ /* 0x00022200000e0000 */
[----:B------:R-:W-:-:S02]  /*aaa0*/  SEL R44, R44, R93, P0 ;  /* 0x0000005d2c2c7207 */ /* 0x000fc40000000000 */
[----:B------:R-:W-:Y:S01]  /*aab0*/  SEL R93, R96, R103, P0 ;  /* 0x00000067605d7207 */ /* 0x000fe20000000000 */
[----:B------:R4:W0:Y:S01]  /*aac0*/  SHFL.IDX PT, R107, R69, R12, 0x1c1f ;  /* 0x001c1f0c456b7589 */ /* 0x00082200000e0000 */
[----:B--2---:R-:W-:Y:S01]  /*aad0*/  SEL R59, R73, R28, P0 ;  /* 0x0000001c493b7207 */ /* 0x004fe20000000000 */
[----:B------:R-:W-:Y:S01]  /*aae0*/  IMAD.U32 R103, RZ, RZ, UR8 ;  /* 0x00000008ff677e24 */ /* 0x000fe2000f8e00ff */
[----:B---3--:R-:W-:Y:S01]  /*aaf0*/  SEL R55, R77, R30, P0 ;  /* 0x0000001e4d377207 */ /* 0x008fe20000000000 */
[----:B------:R-:W-:Y:S01]  /*ab00*/  ULDC.64 UR8, c[0x0][0xc08] ;  /* 0x0003020000087ab9 */ /* 0x000fe20000000a00 */
[----:B------:R-:W-:Y:S02]  /*ab10*/  SEL R77, R15, R80, P0 ;  /* 0x000000500f4d7207 */ /* 0x000fe40000000000 */
[----:B-1----:R-:W-:Y:S02]  /*ab20*/  SEL R58, R76, R47, P0 ;  /* 0x0000002f4c3a7207 */ /* 0x002fe40000000000 */
[----:B------:R-:W-:-:S02]  /*ab30*/  SEL R76, R78, R79, P0 ;  /* 0x0000004f4e4c7207 */ /* 0x000fc40000000000 */
[----:B------:R-:W-:Y:S02]  /*ab40*/  SEL R78, R79, R78, P0 ;  /* 0x0000004e4f4e7207 */ /* 0x000fe40000000000 */
[----:B------:R-:W-:Y:S02]  /*ab50*/  SEL R79, R80, R15, P0 ;  /* 0x0000000f504f7207 */ /* 0x000fe40000000000 */
[----:B----4-:R-:W-:Y:S02]  /*ab60*/  SEL R69, R7, R14, P0 ;  /* 0x0000000e07457207 */ /* 0x010fe40000000000 */
        /* <DEDUP_REMOVED lines=10> */
[----:B0-----:R-:W-:Y:S02]  /*ac10*/  SEL R43, R94, R97, P0 ;  /* 0x000000615e2b7207 */ /* 0x001fe40000000000 */
        /* <DEDUP_REMOVED lines=12> */
[----:B------:R-:W-:Y:S02]  /*ace0*/  F2FP.BF16.F32.PACK_AB R4, R65, R64 ;  /* 0x000000404104723e */ /* 0x000fe400000010ff */
[----:B------:R-:W-:Y:S02]  /*acf0*/  F2FP.BF16.F32.PACK_AB R5, R63, R62 ;  /* 0x0000003e3f05723e */ /* 0x000fe400000010ff */
[----:B------:R-:W-:Y:S02]  /*ad00*/  F2FP.BF16.F32.PACK_AB R6, R67, R66 ;  /* 0x000000424306723e */ /* 0x000fe400000010ff */
[----:B------:R-:W-:-:S02]  /*ad10*/  F2FP.BF16.F32.PACK_AB R7, R61, R60 ;  /* 0x0000003c3d07723e */ /* 0x000fc400000010ff */
[----:B------:R-:W-:Y:S02]  /*ad20*/  SEL R86, R25, R86, P0 ;  /* 0x0000005619567207 */ /* 0x000fe40000000000 */
[----:B------:R-:W-:Y:S01]  /*ad30*/  SEL R87, R24, R87, P0 ;  /* 0x0000005718577207 */ /* 0x000fe20000000000 */
[----:B------:R0:W-:Y:S01]  /*ad40*/  STSM.16.M88.4 [R8], R4 ;  /* 0x0000000408007844 */ /* 0x0001e20000000200 */
[----:B------:R-:W-:Y:S02]  /*ad50*/  F2FP.BF16.F32.PACK_AB R12, R69, R68 ;  /* 0x00000044450c723e */ /* 0x000fe400000010ff */
[----:B------:R-:W-:Y:S02]  /*ad60*/  F2FP.BF16.F32.PACK_AB R13, R59, R58 ;  /* 0x0000003a3b0d723e */ /* 0x000fe400000010ff */
[----:B------:R-:W-:Y:S02]  /*ad70*/  F2FP.BF16.F32.PACK_AB R14, R71, R70 ;  /* 0x00000046470e723e */ /* 0x000fe400000010ff */
[----:B------:R-:W-:-:S02]  /*ad80*/  F2FP.BF16.F32.PACK_AB R15, R57, R56 ;  /* 0x00000038390f723e */ /* 0x000fc400000010ff */
[----:B------:R-:W-:Y:S02]  /*ad90*/  F2FP.BF16.F32.PACK_AB R24, R73, R72 ;  /* 0x000000484918723e */ /* 0x000fe400000010ff */
[----:B------:R-:W-:Y:S01]  /*ada0*/  F2FP.BF16.F32.PACK_AB R25, R55, R54 ;  /* 0x000000363719723e */ /* 0x000fe200000010ff */
[----:B------:R1:W-:Y:S01]  /*adb0*/  STSM.16.M88.4 [R9], R12 ;  /* 0x0000000c09007844 */ /* 0x0003e20000000200 */
[----:B------:R-:W-:Y:S02]  /*adc0*/  F2FP.BF16.F32.PACK_AB R26, R75, R74 ;  /* 0x0000004a4b1a723e */ /* 0x000fe400000010ff */
[----:B------:R-:W-:Y:S02]  /*add0*/  F2FP.BF16.F32.PACK_AB R27, R53, R52 ;  /* 0x00000034351b723e */ /* 0x000fe400000010ff */
[----:B------:R-:W-:Y:S02]  /*ade0*/  F2FP.BF16.F32.PACK_AB R28, R77, R76 ;  /* 0x0000004c4d1c723e */ /* 0x000fe400000010ff */
[----:B------:R-:W-:Y:S01]  /*adf0*/  F2FP.BF16.F32.PACK_AB R29, R51, R50 ;  /* 0x00000032331d723e */ /* 0x000fe200000010ff */
[----:B------:R2:W-:Y:S01]  /*ae00*/  STSM.16.M88.4 [R10], R24 ;  /* 0x000000180a007844 */ /* 0x0005e20000000200 */
[----:B------:R-:W-:-:S02]  /*ae10*/  F2FP.BF16.F32.PACK_AB R30, R79, R78 ;  /* 0x0000004e4f1e723e */ /* 0x000fc400000010ff */
[----:B------:R-:W-:Y:S02]  /*ae20*/  F2FP.BF16.F32.PACK_AB R31, R49, R48 ;  /* 0x00000030311f723e */ /* 0x000fe400000010ff */
[----:B------:R-:W-:Y:S02]  /*ae30*/  SEL R92, R102, R105, P0 ;  /* 0x00000069665c7207 */ /* 0x000fe40000000000 */
[----:B------:R-:W-:Y:S01]  /*ae40*/  SEL R94, R105, R102, P0 ;  /* 0x00000066695e7207 */ /* 0x000fe20000000000 */
[----:B------:R3:W-:Y:S01]  /*ae50*/  STSM.16.M88.4 [R11], R28 ;  /* 0x0000001c0b007844 */ /* 0x0007e20000000200 */
[----:B------:R-:W-:Y:S01]  /*ae60*/  SEL R38, R104, R107, P0 ;  /* 0x0000006b68267207 */ /* 0x000fe20000000000 */
[----:B------:R-:W-:Y:S01]  /*ae70*/  IMAD.U32 R102, RZ, RZ, UR7 ;  /* 0x00000007ff667e24 */ /* 0x000fe2000f8e00ff */
[----:B------:R-:W-:Y:S02]  /*ae80*/  SEL R32, R107, R104, P0 ;  /* 0x000000686b207207 */ /* 0x000fe40000000000 */
[----:B0-----:R-:W-:-:S02]  /*ae90*/  F2FP.BF16.F32.PACK_AB R4, R81, R80 ;  /* 0x000000505104723e */ /* 0x001fc400000010ff */
[----:B------:R-:W-:Y:S02]  /*aea0*/  F2FP.BF16.F32.PACK_AB R5, R47, R46 ;  /* 0x0000002e2f05723e */ /* 0x000fe400000010ff */
[----:B------:R-:W-:Y:S02]  /*aeb0*/  F2FP.BF16.F32.PACK_AB R6, R83, R82 ;  /* 0x000000525306723e */ /* 0x000fe400000010ff */
[----:B------:R-:W-:Y:S02]  /*aec0*/  F2FP.BF16.F32.PACK_AB R7, R45, R44 ;  /* 0x0000002c2d07723e */ /* 0x000fe400000010ff */
[----:B------:R-:W-:Y:S02]  /*aed0*/  F2FP.BF16.F32.PACK_AB R8, R85, R84 ;  /* 0x000000545508723e */ /* 0x000fe400000010ff */
[----:B-1----:R-:W-:Y:S01]  /*aee0*/  F2FP.BF16.F32.PACK_AB R9, R43, R42 ;  /* 0x0000002a2b09723e */ /* 0x002fe200000010ff */
[----:B------:R-:W-:Y:S01]  /*aef0*/  STSM.16.M88.4 [R34], R4 ;  /* 0x0000000422007844 */ /* 0x000fe20000000200 */
[----:B--2---:R-:W-:-:S02]  /*af00*/  F2FP.BF16.F32.PACK_AB R10, R87, R86 ;  /* 0x00000056570a723e */ /* 0x004fc400000010ff */
[----:B---3--:R-:W-:Y:S02]  /*af10*/  F2FP.BF16.F32.PACK_AB R11, R41, R40 ;  /* 0x00000028290b723e */ /* 0x008fe400000010ff */
[----:B------:R-:W-:Y:S02]  /*af20*/  F2FP.BF16.F32.PACK_AB R12, R89, R88 ;  /* 0x00000058590c723e */ /* 0x000fe400000010ff */
[----:B------:R-:W-:Y:S01]  /*af30*/  F2FP.BF16.F32.PACK_AB R13, R93, R92 ;  /* 0x0000005c5d0d723e */ /* 0x000fe200000010ff */
[----:B------:R0:W-:Y:S01]  /*af40*/  STSM.16.M88.4 [R37], R8 ;  /* 0x0000000825007844 */ /* 0x0001e20000000200 */
[----:B------:R-:W-:Y:S02]  /*af50*/  F2FP.BF16.F32.PACK_AB R14, R91, R90 ;  /* 0x0000005a5b0e723e */ /* 0x000fe400000010ff */
[----:B------:R-:W-:Y:S02]  /*af60*/  F2FP.BF16.F32.PACK_AB R15, R95, R94 ;  /* 0x0000005e5f0f723e */ /* 0x000fe400000010ff */
[----:B------:R-:W-:-:S02]  /*af70*/  F2FP.BF16.F32.PACK_AB R24, R97, R96 ;  /* 0x000000606118723e */ /* 0x000fc400000010ff */
[----:B------:R-:W-:Y:S01]  /*af80*/  F2FP.BF16.F32.PACK_AB R25, R39, R38 ;  /* 0x000000262719723e */ /* 0x000fe200000010ff */
[----:B------:R1:W-:Y:S01]  /*af90*/  STSM.16.M88.4 [R100], R12 ;  /* 0x0000000c64007844 */ /* 0x0003e20000000200 */
[----:B------:R-:W-:Y:S02]  /*afa0*/  F2FP.BF16.F32.PACK_AB R26, R99, R98 ;  /* 0x00000062631a723e */ /* 0x000fe400000010ff */
[----:B------:R-:W-:Y:S02]  /*afb0*/  F2FP.BF16.F32.PACK_AB R27, R33, R32 ;  /* 0x00000020211b723e */ /* 0x000fe400000010ff */
[----:B------:R-:W-:-:S03]  /*afc0*/  ISETP.NE.U32.AND P0, PT, RZ, UR10, PT ;  /* 0x0000000aff007c0c */ /* 0x000fc6000bf05070 */
[----:B------:R1:W-:Y:S01]  /*afd0*/  STSM.16.M88.4 [R101], R24 ;  /* 0x0000001865007844 */ /* 0x0003e20000000200 */
[----:B------:R-:W-:Y:S01]  /*afe0*/  BAR.SYNC.DEFER_BLOCKING 0x1, 0x100 ;  /* 0x0044000000007b1d */ /* 0x000fe20000010000 */
[----:B------:R-:W-:-:S07]  /*aff0*/  ISETP.NE.AND.EX P0, PT, RZ, UR11, PT, P0 ;  /* 0x0000000bff007c0c */ /* 0x000fce000bf05300 */
[----:B0-----:R-:W0:Y:S06]  /*b000*/  LDC R37, c[0x0][0xbe8] ;  /* 0x0002fa00ff257b82 */ /* 0x001e2c0000000800 */
[----:B------:R-:W2:Y:S01]  /*b010*/  @P0 LDG.E R28, desc[UR50][R102.64] ;  /* 0x00000032661c0981 */ /* 0x000ea2000c1e1900 */
[----:B------:R-:W-:-:S04]  /*b020*/  UISETP.NE.U32.AND UP0, UPT, UR8, URZ, UPT ;  /* 0x0000003f0800728c */ /* 0x000fc8000bf05070 */
[----:B------:R-:W-:Y:S01]  /*b030*/  UISETP.NE.AND.EX UP0, UPT, UR9, URZ, UPT, UP0 ;  /* 0x0000003f0900728c */ /* 0x000fe2000bf05300 */
[----:B0-----:R-:W-:-:S05]  /*b040*/  ISETP.NE.AND P1, PT, R37, 0x1, PT ;  /* 0x000000012500780c */ /* 0x001fca0003f25270 */
[----:B------:R-:W-:-:S05]  /*b050*/  PLOP3.LUT P4, PT, PT, PT, UP0, 0x80, 0x0 ;  /* 0x000000000000781c */ /* 0x000fca0003f8f008 */
[----:B------:R-:W-:-:S03]  /*b060*/  @UP0 UIADD3 UR8, UP1, UR4, UR8, URZ ;  /* 0x0000000804080290 */ /* 0x000fc6000ff3e03f */
[----:B------:R-:W0:Y:S01]  /*b070*/  @P1 LDC R6, c[0x0][0xbec] ;  /* 0x0002fb00ff061b82 */ /* 0x000e220000000800 */
[----:B------:R-:W-:Y:S02]  /*b080*/  @UP0 UIADD3.X UR9, UR12, UR9, URZ, UP1, !UPT ;  /* 0x000000090c090290 */ /* 0x000fe40008ffe43f */
[----:B------:R-:W-:Y:S01]  /*b090*/  UISETP.GT.AND UP1, UPT, UR44, 0x1, UPT ;  /* 0x000000012c00788c */ /* 0x000fe2000bf24270 */
[----:B------:R-:W-:Y:S01]  /*b0a0*/  IMAD.U32 R4, RZ, RZ, UR8 ;  /* 0x00000008ff047e24 */ /* 0x000fe2000f8e00ff */
[----:B------:R-:W-:Y:S01]  /*b0b0*/  ULDC UR4, c[0x0][0xa88] ;  /* 0x0002a20000047ab9 */ /* 0x000fe20000000800 */
[----:B------:R-:W-:Y:S01]  /*b0c0*/  UMOV UR16, 0x9b8 ;  /* 0x000009b800107882 */ /* 0x000fe20000000000 */
[----:B------:R-:W-:Y:S01]  /*b0d0*/  IMAD.U32 R34, RZ, RZ, UR4 ;  /* 0x00000004ff227e24 */ /* 0x000fe2000f8e00ff */
[----:B------:R-:W3:Y:S01]  /*b0e0*/  @P1 LDC R9, c[0x0][0xbf0] ;  /* 0x0002fc00ff091b82 */ /* 0x000ee20000000800 */
[----:B------:R-:W-:Y:S01]  /*b0f0*/  USEL UR16, UR16, 0x978, UP1 ;  /* 0x0000097810107887 */ /* 0x000fe20008800000 */
[----:B------:R-:W-:Y:S01]  /*b100*/  IMAD.U32 R5, RZ, RZ, UR9 ;  /* 0x00000009ff057e24 */ /* 0x000fe2000f8e00ff */
[----:B------:R-:W-:-:S04]  /*b110*/  UISETP.NE.U32.AND UP0, UPT, UR10, URZ, UPT ;  /* 0x0000003f0a00728c */ /* 0x000fc8000bf05070 */
[----:B------:R4:W5:Y:S01]  /*b120*/  @P4 LDG.E R34, desc[UR50][R4.64] ;  /* 0x0000003204224981 */ /* 0x000962000c1e1900 */
[----:B------:R-:W-:Y:S01]  /*b130*/  UISETP.NE.AND.EX UP0, UPT, UR11, URZ, UPT, UP0 ;  /* 0x0000003f0b00728c */ /* 0x000fe2000bf05300 */
[----:B------:R-:W-:Y:S01]  /*b140*/  UMOV UR4, URZ ;  /* 0x0000003f00047c82 */ /* 0x000fe20008000000 */
[----:B------:R-:W-:-:S03]  /*b150*/  USEL UR7, UR39, URZ, UP1 ;  /* 0x0000003f27077287 */ /* 0x000fc60008800000 */
[----:B------:R-:W-:Y:S01]  /*b160*/  ULDC.64 UR10, c[0x0][UR16+0x218] ;  /* 0x00008600100a7abb */ /* 0x000fe20008000a00 */
[----:B------:R-:W-:Y:S01]  /*b170*/  ULDC.64 UR14, c[0x0][UR16+0x228] ;  /* 0x00008a00100e7abb */ /* 0x000fe20008000a00 */
[----:B------:R-:W-:Y:S01]  /*b180*/  USEL UR36, UR36, URZ, !UP0 ;  /* 0x0000003f24247287 */ /* 0x000fe2000c000000 */
[----:B----4-:R-:W-:Y:S01]  /*b190*/  IMAD.U32 R4, RZ, RZ, UR38 ;  /* 0x00000026ff047e24 */ /* 0x010fe2000f8e00ff */
[----:B------:R-:W-:Y:S01]  /*b1a0*/  ULDC.64 UR12, c[0x0][UR16+0x220] ;  /* 0x00008800100c7abb */ /* 0x000fe20008000a00 */
[----:B------:R-:W-:Y:S02]  /*b1b0*/  UIMAD.WIDE.U32 UR8, UR10, UR40, URZ ;  /* 0x000000280a0872a5 */ /* 0x000fe4000f8e003f */
[----:B------:R-:W-:Y:S01]  /*b1c0*/  IMAD R11, R4, 0x80, R219 ;  /* 0x00000080040b7824 */ /* 0x000fe200078e02db */
[----:B------:R-:W-:Y:S02]  /*b1d0*/  UIMAD.WIDE.U32 UR18, UR14, UR7, URZ ;  /* 0x000000070e1272a5 */ /* 0x000fe4000f8e003f */
[----:B------:R-:W-:Y:S01]  /*b1e0*/  UIMAD UR10, UR11, UR40, URZ ;  /* 0x000000280b0a72a4 */ /* 0x000fe2000f8e023f */
[----:B0-----:R-:W-:Y:S01]  /*b1f0*/  @P1 IMAD.HI.U32 R4, R11, R6, RZ ;  /* 0x000000060b041227 */ /* 0x001fe200078e00ff */
[----:B------:R-:W-:-:S02]  /*b200*/  UIMAD UR14, UR15, UR7, URZ ;  /* 0x000000070f0e72a4 */ /* 0x000fc4000f8e023f */
[----:B------:R-:W-:Y:S01]  /*b210*/  USEL UR37, UR37, URZ, !UP0 ;  /* 0x0000003f25257287 */ /* 0x000fe2000c000000 */
[----:B------:R-:W-:Y:S01]  /*b220*/  IMAD.MOV.U32 R7, RZ, RZ, R11 ;  /* 0x000000ffff077224 */ /* 0x000fe200078e000b */
[----:B------:R-:W-:Y:S01]  /*b230*/  UIMAD UR7, UR13, UR36, URZ ;  /* 0x000000240d0772a4 */ /* 0x000fe2000f8e023f */
[----:B---3--:R-:W-:Y:S01]  /*b240*/  @P1 SHF.R.U32.HI R7, RZ, R9, R4 ;  /* 0x00000009ff071219 */ /* 0x008fe20000011604 */
[----:B------:R-:W-:Y:S01]  /*b250*/  UIADD3 UR9, UR9, UR10, URZ ;  /* 0x0000000a09097290 */ /* 0x000fe2000fffe03f */
[----:B------:R-:W-:Y:S01]  /*b260*/  IMAD.U32 R4, RZ, RZ, UR18 ;  /* 0x00000012ff047e24 */ /* 0x000fe2000f8e00ff */
[----:B------:R-:W-:Y:S01]  /*b270*/  UIMAD.WIDE.U32 UR10, UR12, UR36, URZ ;  /* 0x000000240c0a72a5 */ /* 0x000fe2000f8e003f */
[----:B------:R-:W-:Y:S01]  /*b280*/  IMAD.U32 R5, RZ, RZ, UR19 ;  /* 0x00000013ff057e24 */ /* 0x000fe2000f8e00ff */
[----:B------:R-:W-:Y:S01]  /*b290*/  UIMAD UR7, UR12, UR37, UR7 ;  /* 0x000000250c0772a4 */ /* 0x000fe2000f8e0207 */
[--C-:B------:R-:W-:Y:S01]  /*b2a0*/  IMAD.MOV R6, RZ, RZ, -R7.reuse ;  /* 0x000000ffff067224 */ /* 0x100fe200078e0a07 */
[----:B------:R-:W-:Y:S01]  /*b2b0*/  UIADD3 UR14, UR19, UR14, URZ ;  /* 0x0000000e130e7290 */ /* 0x000fe2000fffe03f */
[----:B------:R-:W-:Y:S01]  /*b2c0*/  SHF.R.S32.HI R5, RZ, 0x1f, R7 ;  /* 0x0000001fff057819 */ /* 0x000fe20000011407 */
[----:B------:R-:W-:Y:S01]  /*b2d0*/  UIADD3 UR7, UR11, UR7, URZ ;  /* 0x000000070b077290 */ /* 0x000fe2000fffe03f */
[----:B------:R-:W-:-:S03]  /*b2e0*/  IMAD R9, R37, R6, R11 ;  /* 0x0000000625097224 */ /* 0x000fc600078e020b */
[----:B------:R-:W-:Y:S02]  /*b2f0*/  IMAD.U32 R8, RZ, RZ, UR14 ;  /* 0x0000000eff087e24 */ /* 0x000fe4000f8e00ff */
[----:B------:R-:W-:Y:S02]  /*b300*/  SHF.R.S32.HI R6, RZ, 0x1f, R9 ;  /* 0x0000001fff067819 */ /* 0x000fe40000011409 */
[----:B--2---:R-:W-:-:S13]  /*b310*/  @P0 R2UR UR4, R28 ;  /* 0x000000001c0402ca */ /* 0x004fda00000e0000 */
[----:B------:R-:W-:Y:S02]  /*b320*/  UIADD3 UR8, UP0, UP2, UR10, UR8, UR4 ;  /* 0x000000080a087290 */ /* 0x000fe4000fa1e004 */
[----:B------:R-:W-:Y:S01]  /*b330*/  USHF.R.S32.HI UR12, URZ, 0x1f, UR4 ;  /* 0x0000001f3f0c7899 */ /* 0x000fe20008011404 */
[----:B------:R-:W-:Y:S01]  /*b340*/  ULDC.64 UR10, c[0x0][0xba8] ;  /* 0x0002ea00000a7ab9 */ /* 0x000fe20000000a00 */
[----:B------:R-:W-:Y:S02]  /*b350*/  @!UP1 ULDC UR10, c[0x0][0xb50] ;  /* 0x0002d400000a9ab9 */ /* 0x000fe40000000800 */
[----:B------:R-:W-:Y:S01]  /*b360*/  UIADD3.X UR7, UR7, UR9, UR12, UP0, UP2 ;  /* 0x0000000907077290 */ /* 0x000fe200087e440c */
[----:B------:R-:W-:Y:S01]  /*b370*/  IADD3 R4, P2, P3, R7, UR8, R4 ;  /* 0x0000000807047c10 */ /* 0x000fe2000fb5e004 */
[----:B------:R-:W-:Y:S01]  /*b380*/  @!UP1 ULDC UR11, c[0x0][0xb54] ;  /* 0x0002d500000b9ab9 */ /* 0x000fe20000000800 */
[----:B------:R-:W-:Y:S02]  /*b390*/  ULDC.64 UR8, c[0x0][UR16+0x210] ;  /* 0x0000840010087abb */ /* 0x000fe40008000a00 */
[----:B------:R-:W-:Y:S01]  /*b3a0*/  IMAD R7, R9, UR9, RZ ;  /* 0x0000000909077c24 */ /* 0x000fe2000f8e02ff */
[----:B------:R-:W-:-:S03]  /*b3b0*/  IADD3.X R5, R5, UR7, R8, P2, P3 ;  /* 0x0000000705057c10 */ /* 0x000fc600097e6408 */
[----:B------:R-:W-:Y:S02]  /*b3c0*/  IMAD R7, R6, UR8, R7 ;  /* 0x0000000806077c24 */ /* 0x000fe4000f8e0207 */
[----:B------:R-:W-:-:S04]  /*b3d0*/  IMAD.WIDE.U32 R4, R9, UR8, R4 ;  /* 0x0000000809047c25 */ /* 0x000fc8000f8e0004 */
[----:B------:R-:W-:Y:S01]  /*b3e0*/  IMAD.IADD R5, R5, 0x1, R7 ;  /* 0x0000000105057824 */ /* 0x000fe200078e0207 */
[----:B------:R-:W-:-:S04]  /*b3f0*/  LEA R8, P2, R4, UR10, 0x2 ;  /* 0x0000000a04087c11 */ /* 0x000fc8000f8410ff */
[----:B------:R-:W-:Y:S01]  /*b400*/  LEA.HI.X R10, R4, UR11, R5, 0x2, P2 ;  /* 0x0000000b040a7c11 */ /* 0x000fe200090f1405 */
[----:B-1----:R-:W-:Y:S08]  /*b410*/  @P4 BRA `(.L_x_210) ;  /* 0x0000000000104947 */ /* 0x002ff00003800000 */
[----:B------:R-:W-:Y:S05]  /*b420*/  @!P0 BRA `(.L_x_210) ;  /* 0x00000000000c8947 */ /* 0x000fea0003800000 */
[----:B------:R-:W2:Y:S04]  /*b430*/  LDG.E R5, desc[UR50][R102.64] ;  /* 0x0000003266057981 */ /* 0x000ea8000c1e1900 */
[----:B-----5:R-:W2:Y:S02]  /*b440*/  LDG.E R34, desc[UR50][R102.64+0x4] ;  /* 0x0000043266227981 */ /* 0x020ea4000c1e1900 */
[----:B--2---:R-:W-:-:S07]  /*b450*/  IMAD.IADD R34, R34, 0x1, -R5 ;  /* 0x0000000122227824 */ /* 0x004fce00078e0a05 */
.L_x_210:
[----:B------:R-:W-:Y:S01]  /*b460*/  IMAD.U32 R13, RZ, RZ, UR38 ;  /* 0x00000026ff0d7e24 */ /* 0x000fe2000f8e00ff */
[----:B------:R-:W-:Y:S01]  /*b470*/  SHFL.IDX PT, R4, R8, RZ, 0x1c1f ;  /* 0x001c1fff08047589 */ /* 0x000fe200000e0000 */
[----:B-----5:R-:W-:Y:S01]  /*b480*/  IMAD R34, R34, R37, RZ ;  /* 0x0000002522227224 */ /* 0x020fe200078e02ff */
[----:B------:R-:W-:Y:S01]  /*b490*/  LOP3.LUT P0, RZ, R201, 0x3, RZ, 0xc0, !PT ;  /* 0x00000003c9ff7812 */ /* 0x000fe2000780c0ff */
[----:B------:R-:W-:Y:S01]  /*b4a0*/  IMAD R13, R13, 0x80, R218 ;  /* 0x000000800d0d7824 */ /* 0x000fe200078e02da */
[----:B------:R-:W0:Y:S01]  /*b4b0*/  SHFL.IDX PT, R5, R10, RZ, 0x1c1f ;  /* 0x001c1fff0a057589 */ /* 0x000e2200000e0000 */
[----:B------:R-:W-:Y:S02]  /*b4c0*/  PLOP3.LUT P3, PT, PT, PT, UP1, 0x80, 0x0 ;  /* 0x000000000000781c */ /* 0x000fe40003f6f018 */
[C---:B------:R-:W-:Y:S01]  /*b4d0*/  VIADD R9, R13.reuse, 0x8 ;  /* 0x000000080d097836 */ /* 0x040fe20000000000 */
[----:B------:R-:W-:Y:S01]  /*b4e0*/  SHFL.IDX PT, R6, R8, 0x1, 0x1c1f ;  /* 0x003c1f0008067f89 */ /* 0x000fe200000e0000 */
[----:B------:R-:W-:-:S03]  /*b4f0*/  ISETP.GE.OR P2, PT, R13, R34, P0 ;  /* 0x000000220d00720c */ /* 0x000fc60000746670 */
[----:B------:R-:W1:Y:S01]  /*b500*/  SHFL.IDX PT, R7, R10, 0x1, 0x1c1f ;  /* 0x003c1f000a077f89 */ /* 0x000e6200000e0000 */
[----:B------:R-:W-:-:S09]  /*b510*/  ISETP.GE.OR P0, PT, R9, R34, P0 ;  /* 0x000000220900720c */ /* 0x000fd20000706670 */
[----:B0-----:R0:W-:Y:S01]  /*b520*/  @!P2 ST.E desc[UR50][R4.64], R3 ;  /* 0x000000030400a985 */ /* 0x0011e2000c101932 */
[----:B------:R-:W-:-:S03]  /*b530*/  ISETP.GE.AND P2, PT, R13, R34, PT ;  /* 0x000000220d00720c */ /* 0x000fc60003f46270 */
[----:B-1----:R0:W-:Y:S01]  /*b540*/  @!P0 ST.E desc[UR50][R6.64], R0 ;  /* 0x0000000006008985 */ /* 0x0021e2000c101932 */
[----:B------:R-:W-:Y:S01]  /*b550*/  ISETP.GE.AND P0, PT, R9, R34, PT ;  /* 0x000000220900720c */ /* 0x000fe20003f06270 */
[----:B------:R-:W-:-:S12]  /*b560*/  @P3 BRA `(.L_x_211) ;  /* 0x0000000800903947 */ /* 0x000fd80003800000 */
[----:B0-----:R-:W-:Y:S01]  /*b570*/  IMAD R3, R200, 0x40, R2 ;  /* 0x00000040c8037824 */ /* 0x001fe200078e0202 */
[----:B------:R-:W0:Y:S01]  /*b580*/  @P1 LDC R32, c[0x0][0xbec] ;  /* 0x0002fb00ff201b82 */ /* 0x000e220000000800 */
[----:B------:R-:W-:Y:S02]  /*b590*/  ULDC.64 UR10, c[0x0][0xaa0] ;  /* 0x0002a800000a7ab9 */ /* 0x000fe40000000a00 */
[----:B------:R-:W-:-:S03]  /*b5a0*/  IMAD.WIDE R20, R3, 0x2, R20 ;  /* 0x0000000203147825 */ /* 0x000fc600078e0214 */
[C---:B------:R-:W-:Y:S02]  /*b5b0*/  IADD3 R9, P6, R20.reuse, 0x1000, RZ ;  /* 0x0000100014097810 */ /* 0x040fe40007fde0ff */
[C---:B------:R-:W-:Y:S02]  /*b5c0*/  IADD3 R13, P5, R20.reuse, 0x2000, RZ ;  /* 0x00002000140d7810 */ /* 0x040fe40007fbe0ff */
[----:B------:R-:W-:Y:S02]  /*b5d0*/  LOP3.LUT R8, R9, 0x380, RZ, 0xc0, !PT ;  /* 0x0000038009087812 */ /* 0x000fe400078ec0ff */
[C---:B------:R-:W-:Y:S02]  /*b5e0*/  IADD3 R25, P4, R20.reuse, 0x3000, RZ ;  /* 0x0000300014197810 */ /* 0x040fe40007f9e0ff */
[C---:B------:R-:W-:Y:S02]  /*b5f0*/  IADD3 R29, P3, R20.reuse, 0x4000, RZ ;  /* 0x00004000141d7810 */ /* 0x040fe40007f7e0ff */
[----:B------:R-:W-:-:S02]  /*b600*/  IADD3 R41, P2, R20, 0x5000, RZ ;  /* 0x0000500014297810 */ /* 0x000fc40007f5e0ff */
[C---:B------:R-:W-:Y:S02]  /*b610*/  IADD3 R45, P0, R20.reuse, 0x6000, RZ ;  /* 0x00006000142d7810 */ /* 0x040fe40007f1e0ff */
[----:B------:R-:W-:Y:S02]  /*b620*/  LOP3.LUT R5, R20, 0x380, RZ, 0xc0, !PT ;  /* 0x0000038014057812 */ /* 0x000fe400078ec0ff */
[----:B------:R-:W-:Y:S02]  /*b630*/  SHF.R.U64 R8, R8, 0x3, RZ ;  /* 0x0000000308087819 */ /* 0x000fe400000012ff */
[----:B------:R-:W-:Y:S02]  /*b640*/  LOP3.LUT R12, R13, 0x380, RZ, 0xc0, !PT ;  /* 0x000003800d0c7812 */ /* 0x000fe400078ec0ff */
[----:B------:R-:W-:Y:S02]  /*b650*/  LOP3.LUT R24, R25, 0x380, RZ, 0xc0, !PT ;  /* 0x0000038019187812 */ /* 0x000fe400078ec0ff */
[----:B------:R-:W-:-:S02]  /*b660*/  LOP3.LUT R28, R29, 0x380, RZ, 0xc0, !PT ;  /* 0x000003801d1c7812 */ /* 0x000fc400078ec0ff */
[----:B------:R-:W-:Y:S02]  /*b670*/  LOP3.LUT R40, R41, 0x380, RZ, 0xc0, !PT ;  /* 0x0000038029287812 */ /* 0x000fe400078ec0ff */
[----:B------:R-:W-:Y:S02]  /*b680*/  LOP3.LUT R44, R45, 0x380, RZ, 0xc0, !PT ;  /* 0x000003802d2c7812 */ /* 0x000fe400078ec0ff */
[----:B------:R-:W-:Y:S02]  /*b690*/  SHF.R.U64 R5, R5, 0x3, RZ ;  /* 0x0000000305057819 */ /* 0x000fe400000012ff */
[----:B------:R-:W-:Y:S01]  /*b6a0*/  LOP3.LUT R8, R8, R9, RZ, 0x3c, !PT ;  /* 0x0000000908087212 */ /* 0x000fe200078e3cff */
[----:B------:R-:W-:Y:S01]  /*b6b0*/  IMAD.X R9, RZ, RZ, R21, P6 ;  /* 0x000000ffff097224 */ /* 0x000fe200030e0615 */
[----:B------:R-:W-:Y:S02]  /*b6c0*/  IADD3 R3, P6, R20, 0x7000, RZ ;  /* 0x0000700014037810 */ /* 0x000fe40007fde0ff */
[----:B------:R-:W-:-:S02]  /*b6d0*/  SHF.R.U64 R12, R12, 0x3, RZ ;  /* 0x000000030c0c7819 */ /* 0x000fc400000012ff */
[----:B------:R-:W-:Y:S01]  /*b6e0*/  SHF.R.U64 R24, R24, 0x3, RZ ;  /* 0x0000000318187819 */ /* 0x000fe200000012ff */
[--C-:B------:R-:W-:Y:S01]  /*b6f0*/  IMAD.X R49, RZ, RZ, R21.reuse, P6 ;  /* 0x000000ffff317224 */ /* 0x100fe200030e0615 */
[----:B------:R-:W-:Y:S01]  /*b700*/  SHF.R.U64 R28, R28, 0x3, RZ ;  /* 0x000000031c1c7819 */ /* 0x000fe200000012ff */
[----:B------:R-:W-:Y:S01]  /*b710*/  UIMAD UR7, UR12, UR10, URZ ;  /* 0x0000000a0c0772a4 */ /* 0x000fe2000f8e023f */
[----:B------:R-:W-:Y:S01]  /*b720*/  SHF.R.U64 R40, R40, 0x3, RZ ;  /* 0x0000000328287819 */ /* 0x000fe200000012ff */
[----:B------:R-:W-:Y:S01]  /*b730*/  UIMAD.WIDE.U32 UR8, UR4, UR10, URZ ;  /* 0x0000000a040872a5 */ /* 0x000fe2000f8e003f */
[----:B------:R-:W-:Y:S01]  /*b740*/  SHF.R.U64 R44, R44, 0x3, RZ ;  /* 0x000000032c2c7819 */ /* 0x000fe200000012ff */
[----:B------:R-:W-:Y:S01]  /*b750*/  IMAD.U32 R33, RZ, RZ, UR38 ;  /* 0x00000026ff217e24 */ /* 0x000fe2000f8e00ff */
[----:B------:R-:W-:Y:S01]  /*b760*/  LOP3.LUT R20, R5, R20, RZ, 0x3c, !PT ;  /* 0x0000001405147212 */ /* 0x000fe200078e3cff */
[----:B------:R-:W-:Y:S01]  /*b770*/  ULDC.64 UR12, c[0x0][0xaf0] ;  /* 0x0002bc00000c7ab9 */ /* 0x000fe20000000a00 */
[----:B------:R-:W-:Y:S01]  /*b780*/  LOP3.LUT R12, R12, R13, RZ, 0x3c, !PT ;  /* 0x0000000d0c0c7212 */ /* 0x000fe200078e3cff */
[--C-:B------:R-:W-:Y:S01]  /*b790*/  IMAD.X R13, RZ, RZ, R21.reuse, P5 ;  /* 0x000000ffff0d7224 */ /* 0x100fe200028e0615 */
[----:B------:R-:W-:Y:S01]  /*b7a0*/  LOP3.LUT R24, R24, R25, RZ, 0x3c, !PT ;  /* 0x0000001918187212 */ /* 0x000fe200078e3cff */
[--C-:B------:R-:W-:Y:S01]  /*b7b0*/  IMAD.X R25, RZ, RZ, R21.reuse, P4 ;  /* 0x000000ffff197224 */ /* 0x100fe200020e0615 */
[----:B------:R-:W-:Y:S01]  /*b7c0*/  LOP3.LUT R28, R28, R29, RZ, 0x3c, !PT ;  /* 0x0000001d1c1c7212 */ /* 0x000fe200078e3cff */
[--C-:B------:R-:W-:Y:S01]  /*b7d0*/  IMAD.X R29, RZ, RZ, R21.reuse, P3 ;  /* 0x000000ffff1d7224 */ /* 0x100fe200018e0615 */
[----:B------:R-:W-:Y:S01]  /*b7e0*/  LOP3.LUT R40, R40, R41, RZ, 0x3c, !PT ;  /* 0x0000002928287212 */ /* 0x000fe200078e3cff */
[--C-:B------:R-:W-:Y:S01]  /*b7f0*/  IMAD.X R41, RZ, RZ, R21.reuse, P2 ;  /* 0x000000ffff297224 */ /* 0x100fe200010e0615 */
[----:B------:R-:W-:Y:S01]  /*b800*/  LOP3.LUT R44, R44, R45, RZ, 0x3c, !PT ;  /* 0x0000002d2c2c7212 */ /* 0x000fe200078e3cff */
[----:B------:R-:W-:Y:S01]  /*b810*/  IMAD.X R45, RZ, RZ, R21, P0 ;  /* 0x000000ffff2d7224 */ /* 0x000fe200000e0615 */
[----:B------:R1:W5:Y:S01]  /*b820*/  LD.E.128 R4, desc[UR50][R20.64] ;  /* 0x0000003214047980 */ /* 0x000362000c101d00 */
[----:B------:R-:W-:Y:S01]  /*b830*/  LOP3.LUT R0, R3, 0x380, RZ, 0xc0, !PT ;  /* 0x0000038003007812 */ /* 0x000fe200078ec0ff */
[----:B------:R-:W-:-:S02]  /*b840*/  UIMAD UR7, UR4, UR11, UR7 ;  /* 0x0000000b040772a4 */ /* 0x000fc4000f8e0207 */
[----:B------:R-:W5:Y:S01]  /*b850*/  LD.E.128 R8, desc[UR50][R8.64] ;  /* 0x0000003208087980 */ /* 0x000f62000c101d00 */
[----:B------:R-:W-:-:S03]  /*b860*/  SHF.R.U64 R0, R0, 0x3, RZ ;  /* 0x0000000300007819 */ /* 0x000fc600000012ff */
[----:B------:R-:W5:Y:S01]  /*b870*/  LD.E.128 R12, desc[UR50][R12.64] ;  /* 0x000000320c0c7980 */ /* 0x000f62000c101d00 */
[----:B------:R-:W-:Y:S01]  /*b880*/  LOP3.LUT R48, R0, R3, RZ, 0x3c, !PT ;  /* 0x0000000300307212 */ /* 0x000fe200078e3cff */
[----:B-1----:R-:W1:Y:S01]  /*b890*/  @P1 LDC R21, c[0x0][0xbf0] ;  /* 0x0002fc00ff151b82 */ /* 0x002e620000000800 */
[----:B------:R-:W-:Y:S01]  /*b8a0*/  IMAD R0, R17, 0x20, R200 ;  /* 0x0000002011007824 */ /* 0x000fe200078e02c8 */
[----:B------:R-:W-:Y:S01]  /*b8b0*/  UIADD3 UR9, UR9, UR7, URZ ;  /* 0x0000000709097290 */ /* 0x000fe2000fffe03f */
[----:B------:R-:W5:Y:S01]  /*b8c0*/  LD.E.128 R24, desc[UR50][R24.64] ;  /* 0x0000003218187980 */ /* 0x000f62000c101d00 */
[----:B------:R-:W-:Y:S01]  /*b8d0*/  ULDC.64 UR10, c[0x0][0xae8] ;  /* 0x0002ba00000a7ab9 */ /* 0x000fe20000000a00 */
[----:B------:R-:W-:Y:S01]  /*b8e0*/  IMAD R33, R33, 0x80, R0 ;  /* 0x0000008021217824 */ /* 0x000fe200078e0200 */
[----:B------:R-:W-:Y:S01]  /*b8f0*/  USHF.R.S32.HI UR4, URZ, 0x1f, UR36 ;  /* 0x0000001f3f047899 */ /* 0x000fe20008011424 */
[----:B------:R-:W5:Y:S01]  /*b900*/  LD.E.128 R28, desc[UR50][R28.64] ;  /* 0x000000321c1c7980 */ /* 0x000f62000c101d00 */
[----:B------:R-:W-:Y:S01]  /*b910*/  UIMAD.WIDE.U32 UR8, UR40, UR10, UR8 ;  /* 0x0000000a280872a5 */ /* 0x000fe2000f8e0008 */
[----:B0-----:R-:W-:Y:S01]  /*b920*/  @P1 IMAD.HI.U32 R0, R33, R32, RZ ;  /* 0x0000002021001227 */ /* 0x001fe200078e00ff */
[----:B------:R-:W-:Y:S01]  /*b930*/  UIMAD UR4, UR4, UR12, URZ ;  /* 0x0000000c040472a4 */ /* 0x000fe2000f8e023f */
[----:B------:R-:W5:Y:S01]  /*b940*/  LD.E.128 R40, desc[UR50][R40.64] ;  /* 0x0000003228287980 */ /* 0x000f62000c101d00 */
[----:B------:R-:W-:Y:S01]  /*b950*/  UIMAD UR9, UR40, UR11, UR9 ;  /* 0x0000000b280972a4 */ /* 0x000fe2000f8e0209 */
[----:B------:R-:W-:Y:S01]  /*b960*/  IMAD.MOV.U32 R3, RZ, RZ, R33 ;  /* 0x000000ffff037224 */ /* 0x000fe200078e0021 */
[----:B------:R-:W-:Y:S01]  /*b970*/  UIMAD UR4, UR36, UR13, UR4 ;  /* 0x0000000d240472a4 */ /* 0x000fe2000f8e0204 */
[----:B------:R-:W5:Y:S01]  /*b980*/  LD.E.128 R44, desc[UR50][R44.64] ;  /* 0x000000322c2c7980 */ /* 0x000f62000c101d00 */
[----:B------:R-:W-:-:S03]  /*b990*/  UIMAD.WIDE.U32 UR36, UR36, UR12, UR8 ;  /* 0x0000000c242472a5 */ /* 0x000fc6000f8e0008 */
[----:B------:R-:W-:Y:S01]  /*b9a0*/  ULDC.64 UR8, c[0x0][0xae0] ;  /* 0x0002b80000087ab9 */ /* 0x000fe20000000a00 */
[----:B------:R-:W5:Y:S01]  /*b9b0*/  LD.E.128 R48, desc[UR50][R48.64] ;  /* 0x0000003230307980 */ /* 0x000f62000c101d00 */
[----:B-1----:R-:W-:Y:S01]  /*b9c0*/  @P1 SHF.R.U32.HI R3, RZ, R21, R0 ;  /* 0x00000015ff031219 */ /* 0x002fe20000011600 */
[----:B------:R-:W-:Y:S01]  /*b9d0*/  UIADD3 UR4, UR37, UR4, URZ ;  /* 0x0000000425047290 */ /* 0x000fe2000fffe03f */
[----:B------:R-:W-:Y:S01]  /*b9e0*/  IMAD.U32 R20, RZ, RZ, UR36 ;  /* 0x00000024ff147e24 */ /* 0x000fe2000f8e00ff */
[----:B------:R-:W-:Y:S01]  /*b9f0*/  @!PT LDS RZ, [RZ] ;  /* 0x00000000fffff984 */ /* 0x000fe20000000800 */
[----:B------:R-:W-:Y:S01]  /*ba00*/  @!PT LDS RZ, [RZ] ;  /* 0x00000000fffff984 */ /* 0x000fe20000000800 */
[----:B------:R-:W-:Y:S01]  /*ba10*/  @!PT LDS RZ, [RZ] ;  /* 0x00000000fffff984 */ /* 0x000fe20000000800 */
[----:B------:R-:W-:Y:S01]  /*ba20*/  @!PT LDS RZ, [RZ] ;  /* 0x00000000fffff984 */ /* 0x000fe20000000800 */
[----:B------:R0:W-:Y:S06]  /*ba30*/  MEMBAR.ALL.CTA ;  /* 0x0000000000007992 */ /* 0x0001ec0000008000 */
[----:B0-----:R-:W0:Y:S01]  /*ba40*/  FENCE.VIEW.ASYNC.S ;  /* 0x00000000000073c6 */ /* 0x001e220000000000 */
[--C-:B------:R-:W-:Y:S01]  /*ba50*/  SHF.R.S32.HI R0, RZ, 0x1f, R3.reuse ;  /* 0x0000001fff007819 */ /* 0x100fe20000011403 */
[----:B------:R-:W-:-:S02]  /*ba60*/  IMAD.MOV R32, RZ, RZ, -R3 ;  /* 0x000000ffff207224 */ /* 0x000fc400078e0a03 */
[----:B------:R-:W-:Y:S02]  /*ba70*/  IMAD.U32 R21, RZ, RZ, UR37 ;  /* 0x00000025ff157e24 */ /* 0x000fe4000f8e00ff */
[----:B------:R-:W-:Y:S02]  /*ba80*/  IMAD R0, R0, UR8, RZ ;  /* 0x0000000800007c24 */ /* 0x000fe4000f8e02ff */
[----:B------:R-:W-:Y:S02]  /*ba90*/  IMAD R37, R37, R32, R33 ;  /* 0x0000002025257224 */ /* 0x000fe400078e0221 */
[----:B------:R-:W-:Y:S02]  /*baa0*/  IMAD.U32 R21, RZ, RZ, UR4 ;  /* 0x00000004ff157e24 */ /* 0x000fe4000f8e00ff */
[C---:B------:R-:W-:Y:S01]  /*bab0*/  IMAD R33, R3.reuse, UR9, R0 ;  /* 0x0000000903217c24 */ /* 0x040fe2000f8e0200 */
[----:B------:R-:W-:Y:S01]  /*bac0*/  SHF.R.S32.HI R0, RZ, 0x1f, R37 ;  /* 0x0000001fff007819 */ /* 0x000fe20000011425 */
[----:B------:R-:W-:Y:S01]  /*bad0*/  IMAD.WIDE.U32 R20, R3, UR8, R20 ;  /* 0x0000000803147c25 */ /* 0x000fe2000f8e0014 */
[----:B------:R-:W-:-:S03]  /*bae0*/  ULDC.64 UR8, c[0x0][0xad8] ;  /* 0x0002b60000087ab9 */ /* 0x000fc60000000a00 */
[----:B------:R-:W-:Y:S02]  /*baf0*/  IMAD.U32 R39, RZ, RZ, UR38 ;  /* 0x00000026ff277e24 */ /* 0x000fe4000f8e00ff */
[----:B------:R-:W-:Y:S02]  /*bb00*/  IMAD.IADD R21, R21, 0x1, R33 ;  /* 0x0000000115157824 */ /* 0x000fe400078e0221 */
[----:B------:R-:W-:Y:S02]  /*bb10*/  IMAD R0, R0, UR8, RZ ;  /* 0x0000000800007c24 */ /* 0x000fe4000f8e02ff */
[----:B------:R-:W-:Y:S02]  /*bb20*/  IMAD R39, R39, 0x80, R200 ;  /* 0x0000008027277824 */ /* 0x000fe400078e02c8 */
[C---:B------:R-:W-:Y:S02]  /*bb30*/  IMAD R33, R37.reuse, UR9, R0 ;  /* 0x0000000925217c24 */ /* 0x040fe4000f8e0200 */
[----:B------:R-:W-:Y:S01]  /*bb40*/  IMAD.WIDE.U32 R20, R37, UR8, R20 ;  /* 0x0000000825147c25 */ /* 0x000fe2000f8e0014 */
[----:B------:R-:W-:Y:S01]  /*bb50*/  ISETP.GE.AND P2, PT, R39, R34, PT ;  /* 0x000000222700720c */ /* 0x000fe20003f46270 */
[----:B------:R-:W-:-:S02]  /*bb60*/  ULDC.64 UR8, c[0x0][0xa80] ;  /* 0x0002a00000087ab9 */ /* 0x000fc40000000a00 */
[----:B------:R-:W-:Y:S01]  /*bb70*/  VIADD R3, R39, 0x20 ;  /* 0x0000002027037836 */ /* 0x000fe20000000000 */
[----:B------:R-:W-:Y:S01]  /*bb80*/  LEA R0, P3, R20, UR8, 0x1 ;  /* 0x0000000814007c11 */ /* 0x000fe2000f8608ff */
[----:B------:R-:W-:Y:S02]  /*bb90*/  IMAD.IADD R21, R21, 0x1, R33 ;  /* 0x0000000115157824 */ /* 0x000fe400078e0221 */
[----:B------:R-:W-:Y:S01]  /*bba0*/  VIADD R36, R36, 0x29820 ;  /* 0x0002982024247836 */ /* 0x000fe20000000000 */
[-C--:B------:R-:W-:Y:S01]  /*bbb0*/  ISETP.GE.AND P0, PT, R3, R34.reuse, PT ;  /* 0x000000220300720c */ /* 0x080fe20003f06270 */
[----:B------:R-:W-:Y:S01]  /*bbc0*/  VIADD R3, R39, 0x40 ;  /* 0x0000004027037836 */ /* 0x000fe20000000000 */
[----:B------:R-:W-:Y:S02]  /*bbd0*/  LEA.HI.X R37, R20, UR9, R21, 0x1, P3 ;  /* 0x0000000914257c11 */ /* 0x000fe400098f0c15 */
[----:B------:R-:W-:Y:S01]  /*bbe0*/  PRMT R36, RZ, 0x654, R36 ;  /* 0x00000654ff247816 */ /* 0x000fe20000000024 */
[----:B0-----:R0:W1:Y:S01]  /*bbf0*/  SHFL.IDX PT, R33, R0, RZ, 0x181f ;  /* 0x00181fff00217589 */ /* 0x00106200000e0000 */
[----:B------:R-:W-:Y:S01]  /*bc00*/  ISETP.GE.AND P1, PT, R3, R34, PT ;  /* 0x000000220300720c */ /* 0x000fe20003f26270 */
[----:B------:R-:W-:Y:S01]  /*bc10*/  BSSY B1, `(.L_x_212) ;  /* 0x000000d000017945 */ /* 0x000fe20003800000 */
[----:B------:R0:W-:Y:S01]  /*bc20*/  SYNCS.ARRIVE.TRANS64.RED.A1T0 RZ, [R36+URZ], RZ ;  /* 0x000000ff24ff79a7 */ /* 0x0001e2000810043f */
[----:B------:R0:W2:Y:S02]  /*bc30*/  SHFL.IDX PT, R3, R37, RZ, 0x181f ;  /* 0x00181fff25037589 */ /* 0x0000a400000e0000 */
[----:B------:R-:W-:Y:S08]  /*bc40*/  @P2 BRA `(.L_x_213) ;  /* 0x0000000000242947 */ /* 0x000ff00003800000 */
[----:B------:R-:W-:Y:S02]  /*bc50*/  ULDC UR4, c[0x0][0xac8] ;  /* 0x0002b20000047ab9 */ /* 0x000fe40000000800 */
[----:B------:R-:W-:Y:S02]  /*bc60*/  ISETP.GE.AND P2, PT, R2, UR4, PT ;  /* 0x0000000402007c0c */ /* 0x000fe4000bf46270 */
[----:B------:R-:W-:-:S11]  /*bc70*/  ISETP.GE.AND P3, PT, R16, UR4, PT ;  /* 0x0000000410007c0c */ /* 0x000fd6000bf66270 */
[-C--:B-1----:R-:W-:Y:S02]  /*bc80*/  @!P2 LEA R20, P4, R2, R33.reuse, 0x1 ;  /* 0x000000210214a211 */ /* 0x082fe400078808ff */
[----:B------:R-:W-:Y:S02]  /*bc90*/  @!P3 LEA R32, P5, R16, R33, 0x1 ;  /* 0x000000211020b211 */ /* 0x000fe400078a08ff */
[-C--:B--2---:R-:W-:Y:S02]  /*bca0*/  @!P2 LEA.HI.X R21, R2, R3.reuse, R222, 0x1, P4 ;  /* 0x000000030215a211 */ /* 0x084fe400020f0cde */
[----:B------:R-:W-:-:S03]  /*bcb0*/  @!P3 LEA.HI.X R33, R16, R3, R221, 0x1, P5 ;  /* 0x000000031021b211 */ /* 0x000fc600028f0cdd */
[----:B-----5:R3:W-:Y:S04]  /*bcc0*/  @!P2 ST.E.128 desc[UR50][R20.64], R4 ;  /* 0x000000041400a985 */ /* 0x0207e8000c101d32 */
[----:B------:R3:W-:Y:S02]  /*bcd0*/  @!P3 ST.E.128 desc[UR50][R32.64], R28 ;  /* 0x0000001c2000b985 */ /* 0x0007e4000c101d32 */
.L_x_213:
[----:B------:R-:W-:Y:S05]  /*bce0*/  BSYNC B1 ;  /* 0x0000000000017941 */ /* 0x000fea0003800000 */
.L_x_212:
[----:B--2---:R2:W4:Y:S01]  /*bcf0*/  SHFL.IDX PT, R3, R37, 0x1, 0x181f ;  /* 0x00381f0025037f89 */ /* 0x00452200000e0000 */
[----:B------:R-:W-:Y:S03]  /*bd00*/  BSSY B1, `(.L_x_214) ;  /* 0x000000c000017945 */ /* 0x000fe60003800000 */
[----:B---3-5:R2:W3:Y:S01]  /*bd10*/  SHFL.IDX PT, R7, R0, 0x1, 0x181f ;  /* 0x00381f0000077f89 */ /* 0x0284e200000e0000 */
[----:B------:R-:W-:Y:S05]  /*bd20*/  @P0 BRA `(.L_x_215) ;  /* 0x0000000000240947 */ /* 0x000fea0003800000 */
[----:B------:R-:W-:Y:S02]  /*bd30*/  ULDC UR4, c[0x0][0xac8] ;  /* 0x0002b20000047ab9 */ /* 0x000fe40000000800 */
[----:B------:R-:W-:Y:S02]  /*bd40*/  ISETP.GE.AND P3, PT, R2, UR4, PT ;  /* 0x0000000402007c0c */ /* 0x000fe4000bf66270 */
[----:B------:R-:W-:-:S11]  /*bd50*/  ISETP.GE.AND P4, PT, R16, UR4, PT ;  /* 0x0000000410007c0c */ /* 0x000fd6000bf86270 */
[-C--:B---3--:R-:W-:Y:S02]  /*bd60*/  @!P3 LEA R4, P0, R2, R7.reuse, 0x1 ;  /* 0x000000070204b211 */ /* 0x088fe400078008ff */
[----:B------:R-:W-:Y:S02]  /*bd70*/  @!P4 LEA R6, P2, R16, R7, 0x1 ;  /* 0x000000071006c211 */ /* 0x000fe400078408ff */
[-C--:B----4-:R-:W-:Y:S02]  /*bd80*/  @!P3 LEA.HI.X R5, R2, R3.reuse, R222, 0x1, P0 ;  /* 0x000000030205b211 */ /* 0x090fe400000f0cde */
[----:B------:R-:W-:-:S03]  /*bd90*/  @!P4 LEA.HI.X R7, R16, R3, R221, 0x1, P2 ;  /* 0x000000031007c211 */ /* 0x000fc600010f0cdd */
[----:B------:R3:W-:Y:S04]  /*bda0*/  @!P3 ST.E.128 desc[UR50][R4.64], R8 ;  /* 0x000000080400b985 */ /* 0x0007e8000c101d32 */
[----:B------:R3:W-:Y:S02]  /*bdb0*/  @!P4 ST.E.128 desc[UR50][R6.64], R40 ;  /* 0x000000280600c985 */ /* 0x0007e4000c101d32 */
.L_x_215:
[----:B------:R-:W-:Y:S05]  /*bdc0*/  BSYNC B1 ;  /* 0x0000000000017941 */ /* 0x000fea0003800000 */
.L_x_214:
[----:B----4-:R4:W0:Y:S01]  /*bdd0*/  SHFL.IDX PT, R3, R37, 0x2, 0x181f ;  /* 0x00581f0025037f89 */ /* 0x01082200000e0000 */
[----:B------:R-:W-:Y:S03]  /*bde0*/  BSSY B1, `(.L_x_216) ;  /* 0x000000c000017945 */ /* 0x000fe60003800000 */
[----:B---3--:R4:W3:Y:S01]  /*bdf0*/  SHFL.IDX PT, R7, R0, 0x2, 0x181f ;  /* 0x00581f0000077f89 */ /* 0x0088e200000e0000 */
[----:B------:R-:W-:Y:S05]  /*be00*/  @P1 BRA `(.L_x_217) ;  /* 0x0000000000241947 */ /* 0x000fea0003800000 */
[----:B------:R-:W-:Y:S02]  /*be10*/  ULDC UR4, c[0x0][0xac8] ;  /* 0x0002b20000047ab9 */ /* 0x000fe40000000800 */
[----:B------:R-:W-:Y:S02]  /*be20*/  ISETP.GE.AND P2, PT, R2, UR4, PT ;  /* 0x0000000402007c0c */ /* 0x000fe4000bf46270 */
[----:B------:R-:W-:-:S11]  /*be30*/  ISETP.GE.AND P3, PT, R16, UR4, PT ;  /* 0x0000000410007c0c */ /* 0x000fd6000bf66270 */
[-C--:B---3--:R-:W-:Y:S02]  /*be40*/  @!P2 LEA R4, P0, R2, R7.reuse, 0x1 ;  /* 0x000000070204a211 */ /* 0x088fe400078008ff */
[----:B------:R-:W-:Y:S02]  /*be50*/  @!P3 LEA R6, P1, R16, R7, 0x1 ;  /* 0x000000071006b211 */ /* 0x000fe400078208ff */
[-C--:B0-----:R-:W-:Y:S02]  /*be60*/  @!P2 LEA.HI.X R5, R2, R3.reuse, R222, 0x1, P0 ;  /* 0x000000030205a211 */ /* 0x081fe400000f0cde */
[----:B------:R-:W-:-:S03]  /*be70*/  @!P3 LEA.HI.X R7, R16, R3, R221, 0x1, P1 ;  /* 0x000000031007b211 */ /* 0x000fc600008f0cdd */
[----:B------:R0:W-:Y:S04]  /*be80*/  @!P2 ST.E.128 desc[UR50][R4.64], R12 ;  /* 0x0000000c0400a985 */ /* 0x0001e8000c101d32 */
[----:B------:R0:W-:Y:S02]  /*be90*/  @!P3 ST.E.128 desc[UR50][R6.64], R44 ;  /* 0x0000002c0600b985 */ /* 0x0001e4000c101d32 */
.L_x_217:
[----:B------:R-:W-:Y:S05]  /*bea0*/  BSYNC B1 ;  /* 0x0000000000017941 */ /* 0x000fea0003800000 */
.L_x_216:
[----:B0-----:R-:W-:Y:S01]  /*beb0*/  VIADD R3, R39, 0x60 ;  /* 0x0000006027037836 */ /* 0x001fe20000000000 */
[----:B--2-4-:R-:W0:Y:S04]  /*bec0*/  SHFL.IDX PT, R37, R37, 0x3, 0x181f ;  /* 0x00781f0025257f89 */ /* 0x014e2800000e0000 */
[----:B------:R-:W-:Y:S01]  /*bed0*/  ISETP.GE.AND P0, PT, R3, R34, PT ;  /* 0x000000220300720c */ /* 0x000fe20003f06270 */
[----:B---3--:R2:W3:-:S12]  /*bee0*/  SHFL.IDX PT, R7, R0, 0x3, 0x181f ;  /* 0x00781f0000077f89 */ /* 0x0084d800000e0000 */
[----:B--2---:R-:W-:Y:S05]  /*bef0*/  @P0 BRA `(.L_x_218) ;  /* 0x0000001800240947 */ /* 0x004fea0003800000 */
[----:B------:R-:W-:Y:S02]  /*bf00*/  ULDC UR4, c[0x0][0xac8] ;  /* 0x0002b20000047ab9 */ /* 0x000fe40000000800 */
[----:B------:R-:W-:-:S13]  /*bf10*/  ISETP.GE.AND P1, PT, R2, UR4, PT ;  /* 0x0000000402007c0c */ /* 0x000fda000bf26270 */
[----:B---3--:R-:W-:-:S04]  /*bf20*/  @!P1 LEA R4, P0, R2, R7, 0x1 ;  /* 0x0000000702049211 */ /* 0x008fc800078008ff */
[----:B0-----:R-:W-:Y:S02]  /*bf30*/  @!P1 LEA.HI.X R5, R2, R37, R222, 0x1, P0 ;  /* 0x0000002502059211 */ /* 0x001fe400000f0cde */
[----:B------:R-:W-:-:S03]  /*bf40*/  ISETP.GE.AND P0, PT, R16, UR4, PT ;  /* 0x0000000410007c0c */ /* 0x000fc6000bf06270 */
[----:B------:R0:W-:Y:S10]  /*bf50*/  @!P1 ST.E.128 desc[UR50][R4.64], R24 ;  /* 0x0000001804009985 */ /* 0x0001f4000c101d32 */
[----:B------:R-:W-:Y:S05]  /*bf60*/  @P0 BRA `(.L_x_218) ;  /* 0x0000001800080947 */ /* 0x000fea0003800000 */
[----:B0-----:R-:W-:-:S04]  /*bf70*/  LEA R4, P0, R16, R7, 0x1 ;  /* 0x0000000710047211 */ /* 0x001fc800078008ff */
[----:B------:R-:W-:-:S05]  /*bf80*/  LEA.HI.X R5, R16, R37, R221, 0x1, P0 ;  /* 0x0000002510057211 */ /* 0x000fca00000f0cdd */
[----:B------:R0:W-:Y:S01]  /*bf90*/  ST.E.128 desc[UR50][R4.64], R48 ;  /* 0x0000003004007985 */ /* 0x0001e2000c101d32 */
[----:B------:R-:W-:Y:S05]  /*bfa0*/  BRA `(.L_x_218) ;  /* 0x0000001400f87947 */ /* 0x000fea0003800000 */
.L_x_211:
[----:B------:R-:W-:Y:S01]  /*bfb0*/  ULDC.64 UR10, c[0x0][0xb08] ;  /* 0x0002c200000a7ab9 */ /* 0x000fe20000000a00 */
[----:B0-----:R-:W0:Y:S01]  /*bfc0*/  @P1 LDC R0, c[0x0][0xbec] ;  /* 0x0002fb00ff001b82 */ /* 0x001e220000000800 */
[----:B------:R-:W-:Y:S01]  /*bfd0*/  UIMAD UR7, UR12, UR10, URZ ;  /* 0x0000000a0c0772a4 */ /* 0x000fe2000f8e023f */
[----:B------:R-:W-:Y:S01]  /*bfe0*/  IMAD.MOV.U32 R3, RZ, RZ, R11 ;  /* 0x000000ffff037224 */ /* 0x000fe200078e000b */
[----:B------:R-:W-:Y:S01]  /*bff0*/  UIMAD.WIDE.U32 UR8, UR4, UR10, URZ ;  /* 0x0000000a040872a5 */ /* 0x000fe2000f8e003f */
[----:B------:R-:W-:Y:S01]  /*c000*/  VIADD R36, R36, 0x29820 ;  /* 0x0002982024247836 */ /* 0x000fe20000000000 */
[----:B------:R-:W-:Y:S01]  /*c010*/  UIMAD UR7, UR4, UR11, UR7 ;  /* 0x0000000b040772a4 */ /* 0x000fe2000f8e0207 */
[----:B------:R-:W-:Y:S01]  /*c020*/  BSSY B1, `(.L_x_219) ;  /* 0x000006b000017945 */ /* 0x000fe20003800000 */
[----:B------:R-:W-:Y:S01]  /*c030*/  USHF.R.S32.HI UR4, URZ, 0x1f, UR36 ;  /* 0x0000001f3f047899 */ /* 0x000fe20008011424 */
[----:B------:R-:W1:Y:S01]  /*c040*/  @P1 LDC R5, c[0x0][0xbf0] ;  /* 0x0002fc00ff051b82 */ /* 0x000e620000000800 */
[----:B------:R-:W-:Y:S01]  /*c050*/  UIADD3 UR9, UR9, UR7, URZ ;  /* 0x0000000709097290 */ /* 0x000fe2000fffe03f */
[----:B------:R-:W-:Y:S01]  /*c060*/  PRMT R36, RZ, 0x654, R36 ;  /* 0x00000654ff247816 */ /* 0x000fe20000000024 */
[----:B------:R-:W-:-:S02]  /*c070*/  ULDC.64 UR10, c[0x0][0xb38] ;  /* 0x0002ce00000a7ab9 */ /* 0x000fc40000000a00 */
[----:B------:R-:W-:Y:S01]  /*c080*/  UIMAD.WIDE.U32 UR8, UR40, UR10, UR8 ;  /* 0x0000000a280872a5 */ /* 0x000fe2000f8e0008 */
[----:B------:R2:W-:Y:S03]  /*c090*/  SYNCS.ARRIVE.TRANS64.RED.A1T0 RZ, [R36+URZ], RZ ;  /* 0x000000ff24ff79a7 */ /* 0x0005e6000810043f */
[----:B------:R-:W-:-:S03]  /*c0a0*/  UIMAD UR9, UR40, UR11, UR9 ;  /* 0x0000000b280972a4 */ /* 0x000fc6000f8e0209 */
[----:B------:R-:W-:Y:S02]  /*c0b0*/  ULDC.64 UR10, c[0x0][0xb40] ;  /* 0x0002d000000a7ab9 */ /* 0x000fe40000000a00 */
[----:B------:R-:W-:Y:S01]  /*c0c0*/  UIMAD UR4, UR4, UR10, URZ ;  /* 0x0000000a040472a4 */ /* 0x000fe2000f8e023f */
[----:B0-----:R-:W-:-:S03]  /*c0d0*/  @P1 IMAD.HI.U32 R0, R11, R0, RZ ;  /* 0x000000000b001227 */ /* 0x001fc600078e00ff */
[----:B------:R-:W-:Y:S02]  /*c0e0*/  UIMAD UR4, UR36, UR11, UR4 ;  /* 0x0000000b240472a4 */ /* 0x000fe4000f8e0204 */
[----:B------:R-:W-:-:S03]  /*c0f0*/  UIMAD.WIDE.U32 UR36, UR36, UR10, UR8 ;  /* 0x0000000a242472a5 */ /* 0x000fc6000f8e0008 */
[----:B------:R-:W-:Y:S01]  /*c100*/  ULDC.64 UR10, c[0x0][0xb48] ;  /* 0x0002d200000a7ab9 */ /* 0x000fe20000000a00 */
[----:B------:R-:W-:Y:S01]  /*c110*/  UIADD3 UR9, UR37, UR4, URZ ;  /* 0x0000000425097290 */ /* 0x000fe2000fffe03f */
[----:B-1----:R-:W-:Y:S02]  /*c120*/  @P1 SHF.R.U32.HI R3, RZ, R5, R0 ;  /* 0x00000005ff031219 */ /* 0x002fe40000011600 */
[----:B------:R-:W-:Y:S02]  /*c130*/  UMOV UR8, UR36 ;  /* 0x0000002400087c82 */ /* 0x000fe40008000000 */
[----:B------:R-:W-:Y:S01]  /*c140*/  UIMAD.WIDE.U32 UR8, UR39, UR10, UR8 ;  /* 0x0000000a270872a5 */ /* 0x000fe2000f8e0008 */
[--C-:B------:R-:W-:Y:S01]  /*c150*/  SHF.R.S32.HI R0, RZ, 0x1f, R3.reuse ;  /* 0x0000001fff007819 */ /* 0x100fe20000011403 */
[----:B------:R-:W-:Y:S02]  /*c160*/  IMAD.MOV R4, RZ, RZ, -R3 ;  /* 0x000000ffff047224 */ /* 0x000fe400078e0a03 */
[----:B------:R-:W-:-:S02]  /*c170*/  UIMAD UR39, UR39, UR11, UR9 ;  /* 0x0000000b272772a4 */ /* 0x000fc4000f8e0209 */
[----:B------:R-:W-:Y:S01]  /*c180*/  IMAD R37, R37, R4, R11 ;  /* 0x0000000425257224 */ /* 0x000fe200078e020b */
[----:B------:R-:W-:Y:S01]  /*c190*/  ULDC.64 UR10, c[0x0][0xb30] ;  /* 0x0002cc00000a7ab9 */ /* 0x000fe20000000a00 */
[----:B------:R-:W-:Y:S02]  /*c1a0*/  IMAD.U32 R5, RZ, RZ, UR9 ;  /* 0x00000009ff057e24 */ /* 0x000fe4000f8e00ff */
[----:B------:R-:W-:Y:S02]  /*c1b0*/  IMAD R0, R0, UR10, RZ ;  /* 0x0000000a00007c24 */ /* 0x000fe4000f8e02ff */
[----:B------:R-:W-:Y:S01]  /*c1c0*/  IMAD.U32 R4, RZ, RZ, UR8 ;  /* 0x00000008ff047e24 */ /* 0x000fe2000f8e00ff */
[----:B------:R-:W-:Y:S01]  /*c1d0*/  ULDC.64 UR8, c[0x0][0xb28] ;  /* 0x0002ca0000087ab9 */ /* 0x000fe20000000a00 */
[----:B------:R-:W-:Y:S02]  /*c1e0*/  IMAD.U32 R5, RZ, RZ, UR39 ;  /* 0x00000027ff057e24 */ /* 0x000fe4000f8e00ff */
[C---:B------:R-:W-:Y:S01]  /*c1f0*/  IMAD R7, R3.reuse, UR11, R0 ;  /* 0x0000000b03077c24 */ /* 0x040fe2000f8e0200 */
[----:B------:R-:W-:Y:S01]  /*c200*/  SHF.R.S32.HI R0, RZ, 0x1f, R37 ;  /* 0x0000001fff007819 */ /* 0x000fe20000011425 */
[----:B------:R-:W-:-:S04]  /*c210*/  IMAD.WIDE.U32 R4, R3, UR10, R4 ;  /* 0x0000000a03047c25 */ /* 0x000fc8000f8e0004 */
[----:B------:R-:W-:Y:S02]  /*c220*/  IMAD R0, R0, UR8, RZ ;  /* 0x0000000800007c24 */ /* 0x000fe4000f8e02ff */
[----:B------:R-:W-:Y:S02]  /*c230*/  IMAD.IADD R5, R5, 0x1, R7 ;  /* 0x0000000105057824 */ /* 0x000fe400078e0207 */
[C---:B------:R-:W-:Y:S02]  /*c240*/  IMAD R3, R37.reuse, UR9, R0 ;  /* 0x0000000925037c24 */ /* 0x040fe4000f8e0200 */
[----:B------:R-:W-:Y:S01]  /*c250*/  IMAD.WIDE.U32 R4, R37, UR8, R4 ;  /* 0x0000000825047c25 */ /* 0x000fe2000f8e0004 */
[----:B------:R-:W-:-:S03]  /*c260*/  ULDC.64 UR8, c[0x0][0xb00] ;  /* 0x0002c00000087ab9 */ /* 0x000fc60000000a00 */
[----:B------:R-:W-:Y:S01]  /*c270*/  IMAD.IADD R3, R5, 0x1, R3 ;  /* 0x0000000105037824 */ /* 0x000fe200078e0203 */
[----:B------:R-:W-:-:S04]  /*c280*/  LEA R0, P1, R4, UR8, 0x2 ;  /* 0x0000000804007c11 */ /* 0x000fc8000f8210ff */
[----:B------:R-:W-:Y:S01]  /*c290*/  LEA.HI.X R3, R4, UR9, R3, 0x2, P1 ;  /* 0x0000000904037c11 */ /* 0x000fe200088f1403 */
[----:B------:R2:W0:Y:S04]  /*c2a0*/  SHFL.IDX PT, R6, R0, RZ, 0x1c1f ;  /* 0x001c1fff00067589 */ /* 0x00042800000e0000 */
[----:B------:R2:W1:Y:S01]  /*c2b0*/  SHFL.IDX PT, R7, R3, RZ, 0x1c1f ;  /* 0x001c1fff03077589 */ /* 0x00046200000e0000 */
[----:B------:R-:W-:Y:S05]  /*c2c0*/  @P2 BRA `(.L_x_220) ;  /* 0x0000000400002947 */ /* 0x000fea0003800000 */
[----:B------:R-:W-:Y:S02]  /*c2d0*/  ULDC UR4, c[0x0][0xac8] ;  /* 0x0002b20000047ab9 */ /* 0x000fe40000000800 */
[----:B------:R-:W-:Y:S02]  /*c2e0*/  ISETP.GE.AND P1, PT, R199, UR4, PT ;  /* 0x00000004c7007c0c */ /* 0x000fe4000bf26270 */
[----:B------:R-:W-:Y:S02]  /*c2f0*/  ISETP.GE.AND P4, PT, R198, UR4, PT ;  /* 0x00000004c6007c0c */ /* 0x000fe4000bf86270 */
[----:B------:R-:W-:Y:S02]  /*c300*/  ISETP.GE.AND P3, PT, R197, UR4, PT ;  /* 0x00000004c5007c0c */ /* 0x000fe4000bf66270 */
[----:B------:R-:W-:-:S07]  /*c310*/  ISETP.GE.AND P2, PT, R196, UR4, PT ;  /* 0x00000004c4007c0c */ /* 0x000fce000bf46270 */
[----:B01----:R-:W-:Y:S02]  /*c320*/  @!P1 IMAD.WIDE R4, R199, 0x4, R6 ;  /* 0x00000004c7049825 */ /* 0x003fe400078e0206 */
[----:B------:R-:W-:-:S03]  /*c330*/  @!P4 LEA R8, P5, R198, R6, 0x2 ;  /* 0x00000006c608c211 */ /* 0x000fc600078a10ff */
[----:B------:R0:W-:Y:S01]  /*c340*/  @!P1 ST.E.64 desc[UR50][R4.64], R64 ;  /* 0x0000004004009985 */ /* 0x0001e2000c101b32 */
[----:B------:R-:W-:Y:S02]  /*c350*/  ISETP.GE.AND P1, PT, R195, UR4, PT ;  /* 0x00000004c3007c0c */ /* 0x000fe4000bf26270 */
[-C--:B------:R-:W-:Y:S02]  /*c360*/  @!P4 LEA.HI.X R9, R198, R7.reuse, R216, 0x2, P5 ;  /* 0x00000007c609c211 */ /* 0x080fe400028f14d8 */
[CC--:B------:R-:W-:Y:S02]  /*c370*/  @!P3 LEA R10, P5, R197.reuse, R6.reuse, 0x2 ;  /* 0x00000006c50ab211 */ /* 0x0c0fe400078a10ff */
[----:B------:R-:W-:Y:S01]  /*c380*/  @!P2 LEA R12, P6, R196, R6, 0x2 ;  /* 0x00000006c40ca211 */ /* 0x000fe200078c10ff */
[----:B------:R1:W-:Y:S01]  /*c390*/  @!P4 ST.E.64 desc[UR50][R8.64], R66 ;  /* 0x000000420800c985 */ /* 0x0003e2000c101b32 */
[----:B------:R-:W-:Y:S02]  /*c3a0*/  @!P3 LEA.HI.X R11, R197, R7, R215, 0x2, P5 ;  /* 0x00000007c50bb211 */ /* 0x000fe400028f14d7 */
[----:B------:R-:W-:-:S02]  /*c3b0*/  ISETP.GE.AND P4, PT, R194, UR4, PT ;  /* 0x00000004c2007c0c */ /* 0x000fc4000bf86270 */
[-C--:B------:R-:W-:Y:S01]  /*c3c0*/  @!P2 LEA.HI.X R13, R196, R7.reuse, R214, 0x2, P6 ;  /* 0x00000007c40da211 */ /* 0x080fe200030f14d6 */
[----:B------:R3:W-:Y:S01]  /*c3d0*/  @!P3 ST.E.64 desc[UR50][R10.64], R68 ;  /* 0x000000440a00b985 */ /* 0x0007e2000c101b32 */
[----:B------:R-:W-:Y:S02]  /*c3e0*/  ISETP.GE.AND P3, PT, R193, UR4, PT ;  /* 0x00000004c1007c0c */ /* 0x000fe4000bf66270 */
[C---:B------:R-:W-:Y:S01]  /*c3f0*/  @!P1 LEA R14, P5, R195.reuse, R6, 0x2 ;  /* 0x00000006c30e9211 */ /* 0x040fe200078a10ff */
[----:B------:R4:W-:Y:S01]  /*c400*/  @!P2 ST.E.64 desc[UR50][R12.64], R70 ;  /* 0x000000460c00a985 */ /* 0x0009e2000c101b32 */
[----:B------:R-:W-:Y:S02]  /*c410*/  ISETP.GE.AND P2, PT, R192, UR4, PT ;  /* 0x00000004c0007c0c */ /* 0x000fe4000bf46270 */
[----:B------:R-:W-:-:S03]  /*c420*/  @!P1 LEA.HI.X R15, R195, R7, R213, 0x2, P5 ;  /* 0x00000007c30f9211 */ /* 0x000fc600028f14d5 */
[CC--:B0-----:R-:W-:Y:S02]  /*c430*/  @!P4 LEA R4, P6, R194.reuse, R6.reuse, 0x2 ;  /* 0x00000006c204c211 */ /* 0x0c1fe400078c10ff */
[----:B------:R0:W-:Y:S01]  /*c440*/  @!P1 ST.E.64 desc[UR50][R14.64], R72 ;  /* 0x000000480e009985 */ /* 0x0001e2000c101b32 */
[----:B------:R-:W-:Y:S02]  /*c450*/  ISETP.GE.AND P1, PT, R171, UR4, PT ;  /* 0x00000004ab007c0c */ /* 0x000fe4000bf26270 */
[-C--:B------:R-:W-:Y:S02]  /*c460*/  @!P4 LEA.HI.X R5, R194, R7.reuse, R212, 0x2, P6 ;  /* 0x00000007c205c211 */ /* 0x080fe400030f14d4 */
[CC--:B-1----:R-:W-:Y:S02]  /*c470*/  @!P3 LEA R8, P6, R193.reuse, R6.reuse, 0x2 ;  /* 0x00000006c108b211 */ /* 0x0c2fe400078c10ff */
[----:B---3--:R-:W-:Y:S01]  /*c480*/  @!P2 LEA R10, P5, R192, R6, 0x2 ;  /* 0x00000006c00aa211 */ /* 0x008fe200078a10ff */
[----:B------:R1:W-:Y:S01]  /*c490*/  @!P4 ST.E.64 desc[UR50][R4.64], R74 ;  /* 0x0000004a0400c985 */ /* 0x0003e2000c101b32 */
[----:B------:R-:W-:-:S02]  /*c4a0*/  @!P3 LEA.HI.X R9, R193, R7, R211, 0x2, P6 ;  /* 0x00000007c109b211 */ /* 0x000fc400030f14d3 */
[----:B------:R-:W-:Y:S02]  /*c4b0*/  ISETP.GE.AND P4, PT, R170, UR4, PT ;  /* 0x00000004aa007c0c */ /* 0x000fe4000bf86270 */
[----:B------:R-:W-:Y:S01]  /*c4c0*/  ISETP.GE.AND P6, PT, R169, UR4, PT ;  /* 0x00000004a9007c0c */ /* 0x000fe2000bfc6270 */
[----:B------:R3:W-:Y:S01]  /*c4d0*/  @!P3 ST.E.64 desc[UR50][R8.64], R76 ;  /* 0x0000004c0800b985 */ /* 0x0007e2000c101b32 */
[----:B------:R-:W-:Y:S02]  /*c4e0*/  @!P2 LEA.HI.X R11, R192, R7, R210, 0x2, P5 ;  /* 0x00000007c00ba211 */ /* 0x000fe400028f14d2 */
[----:B----4-:R-:W-:-:S03]  /*c4f0*/  @!P1 LEA R12, P3, R171, R6, 0x2 ;  /* 0x00000006ab0c9211 */ /* 0x010fc600078610ff */
[----:B------:R4:W-:Y:S01]  /*c500*/  @!P2 ST.E.64 desc[UR50][R10.64], R78 ;  /* 0x0000004e0a00a985 */ /* 0x0009e2000c101b32 */
[-C--:B------:R-:W-:Y:S02]  /*c510*/  @!P1 LEA.HI.X R13, R171, R7.reuse, R209, 0x2, P3 ;  /* 0x00000007ab0d9211 */ /* 0x080fe400018f14d1 */
[----:B------:R-:W-:Y:S02]  /*c520*/  ISETP.GE.AND P2, PT, R168, UR4, PT ;  /* 0x00000004a8007c0c */ /* 0x000fe4000bf46270 */
[CC--:B0-----:R-:W-:Y:S01]  /*c530*/  @!P4 LEA R14, P5, R170.reuse, R6.reuse, 0x2 ;  /* 0x00000006aa0ec211 */ /* 0x0c1fe200078a10ff */
[----:B------:R0:W-:Y:S01]  /*c540*/  @!P1 ST.E.64 desc[UR50][R12.64], R80 ;  /* 0x000000500c009985 */ /* 0x0001e2000c101b32 */
[----:B-1----:R-:W-:Y:S02]  /*c550*/  @!P6 LEA R4, P3, R169, R6, 0x2 ;  /* 0x00000006a904e211 */ /* 0x002fe400078610ff */
[----:B------:R-:W-:Y:S02]  /*c560*/  ISETP.GE.AND P1, PT, R23, UR4, PT ;  /* 0x0000000417007c0c */ /* 0x000fe4000bf26270 */
[----:B------:R-:W-:-:S02]  /*c570*/  @!P4 LEA.HI.X R15, R170, R7, R208, 0x2, P5 ;  /* 0x00000007aa0fc211 */ /* 0x000fc400028f14d0 */
[-C--:B------:R-:W-:Y:S02]  /*c580*/  @!P6 LEA.HI.X R5, R169, R7.reuse, R207, 0x2, P3 ;  /* 0x00000007a905e211 */ /* 0x080fe400018f14cf */
[----:B------:R-:W-:Y:S01]  /*c590*/  ISETP.GE.AND P5, PT, R18, UR4, PT ;  /* 0x0000000412007c0c */ /* 0x000fe2000bfa6270 */
[----:B------:R1:W-:Y:S01]  /*c5a0*/  @!P4 ST.E.64 desc[UR50][R14.64], R82 ;  /* 0x000000520e00c985 */ /* 0x0003e2000c101b32 */
[----:B---3--:R-:W-:Y:S02]  /*c5b0*/  @!P2 LEA R8, P3, R168, R6, 0x2 ;  /* 0x00000006a808a211 */ /* 0x008fe400078610ff */
[----:B------:R-:W-:Y:S01]  /*c5c0*/  ISETP.GE.AND P4, PT, R22, UR4, PT ;  /* 0x0000000416007c0c */ /* 0x000fe2000bf86270 */
[----:B------:R3:W-:Y:S01]  /*c5d0*/  @!P6 ST.E.64 desc[UR50][R4.64], R84 ;  /* 0x000000540400e985 */ /* 0x0007e2000c101b32 */
[----:B------:R-:W-:Y:S02]  /*c5e0*/  ISETP.GE.AND P6, PT, R19, UR4, PT ;  /* 0x0000000413007c0c */ /* 0x000fe4000bfc6270 */
[----:B------:R-:W-:-:S02]  /*c5f0*/  @!P2 LEA.HI.X R9, R168, R7, R206, 0x2, P3 ;  /* 0x00000007a809a211 */ /* 0x000fc400018f14ce */
[----:B----4-:R-:W-:-:S03]  /*c600*/  @!P1 LEA R10, P3, R23, R6, 0x2 ;  /* 0x00000006170a9211 */ /* 0x010fc600078610ff */
[----:B------:R3:W-:Y:S01]  /*c610*/  @!P2 ST.E.64 desc[UR50][R8.64], R86 ;  /* 0x000000560800a985 */ /* 0x0007e2000c101b32 */
[----:B------:R-:W-:-:S03]  /*c620*/  @!P1 LEA.HI.X R11, R23, R7, R205, 0x2, P3 ;  /* 0x00000007170b9211 */ /* 0x000fc600018f14cd */
[-C--:B0-----:R-:W-:Y:S02]  /*c630*/  @!P4 LEA R12, P2, R22, R6.reuse, 0x2 ;  /* 0x00000006160cc211 */ /* 0x081fe400078410ff */
[----:B------:R3:W-:Y:S01]  /*c640*/  @!P1 ST.E.64 desc[UR50][R10.64], R88 ;  /* 0x000000580a009985 */ /* 0x0007e2000c101b32 */
[CC--:B-1----:R-:W-:Y:S02]  /*c650*/  @!P6 LEA R14, P1, R19.reuse, R6.reuse, 0x2 ;  /* 0x00000006130ee211 */ /* 0x0c2fe400078210ff */
[----:B------:R-:W-:Y:S02]  /*c660*/  @!P5 LEA R6, P3, R18, R6, 0x2 ;  /* 0x000000061206d211 */ /* 0x000fe400078610ff */
[-C--:B------:R-:W-:Y:S02]  /*c670*/  @!P4 LEA.HI.X R13, R22, R7.reuse, R204, 0x2, P2 ;  /* 0x00000007160dc211 */ /* 0x080fe400010f14cc */
[-C--:B------:R-:W-:Y:S02]  /*c680*/  @!P6 LEA.HI.X R15, R19, R7.reuse, R203, 0x2, P1 ;  /* 0x00000007130fe211 */ /* 0x080fe400008f14cb */
[----:B------:R-:W-:Y:S01]  /*c690*/  @!P5 LEA.HI.X R7, R18, R7, R202, 0x2, P3 ;  /* 0x000000071207d211 */ /* 0x000fe200018f14ca */
[----:B------:R3:W-:Y:S04]  /*c6a0*/  @!P4 ST.E.64 desc[UR50][R12.64], R90 ;  /* 0x0000005a0c00c985 */ /* 0x0007e8000c101b32 */
[----:B------:R3:W-:Y:S04]  /*c6b0*/  @!P6 ST.E.64 desc[UR50][R14.64], R96 ;  /* 0x000000600e00e985 */ /* 0x0007e8000c101b32 */
[----:B------:R3:W-:Y:S02]  /*c6c0*/  @!P5 ST.E.64 desc[UR50][R6.64], R98 ;  /* 0x000000620600d985 */ /* 0x0007e4000c101b32 */
.L_x_220:
[----:B------:R-:W-:Y:S05]  /*c6d0*/  BSYNC B1 ;  /* 0x0000000000017941 */ /* 0x000fea0003800000 */
.L_x_219:
[----:B-1-3--:R1:W3:Y:S04]  /*c6e0*/  SHFL.IDX PT, R7, R3, 0x1, 0x1c1f ;  /* 0x003c1f0003077f89 */ /* 0x00a2e800000e0000 */
[----:B0-----:R1:W0:Y:S01]  /*c6f0*/  SHFL.IDX PT, R6, R0, 0x1, 0x1c1f ;  /* 0x003c1f0000067f89 */ /* 0x00122200000e0000 */
[----:B------:R-:W-:Y:S05]  /*c700*/  @P0 BRA `(.L_x_218) ;  /* 0x0000001000200947 */ /* 0x000fea0003800000 */
[----:B------:R-:W-:Y:S02]  /*c710*/  ULDC UR4, c[0x0][0xac8] ;  /* 0x0002b20000047ab9 */ /* 0x000fe40000000800 */
[----:B------:R-:W-:Y:S02]  /*c720*/  ISETP.GE.AND P1, PT, R198, UR4, PT ;  /* 0x00000004c6007c0c */ /* 0x000fe4000bf26270 */
[----:B------:R-:W-:Y:S02]  /*c730*/  ISETP.GE.AND P6, PT, R199, UR4, PT ;  /* 0x00000004c7007c0c */ /* 0x000fe4000bfc6270 */
[----:B------:R-:W-:Y:S02]  /*c740*/  ISETP.GE.AND P0, PT, R197, UR4, PT ;  /* 0x00000004c5007c0c */ /* 0x000fe4000bf06270 */
[----:B------:R-:W-:Y:S02]  /*c750*/  ISETP.GE.AND P2, PT, R196, UR4, PT ;  /* 0x00000004c4007c0c */ /* 0x000fe4000bf46270 */
[----:B------:R-:W-:-:S05]  /*c760*/  ISETP.GE.AND P3, PT, R195, UR4, PT ;  /* 0x00000004c3007c0c */ /* 0x000fca000bf66270 */
[CC--:B0-----:R-:W-:Y:S02]  /*c770*/  @!P1 LEA R8, P4, R198.reuse, R6.reuse, 0x2 ;  /* 0x00000006c6089211 */ /* 0x0c1fe400078810ff */
[----:B---3--:R-:W-:Y:S02]  /*c780*/  @!P6 IMAD.WIDE R4, R199, 0x4, R6 ;  /* 0x00000004c704e825 */ /* 0x008fe400078e0206 */
[-C--:B------:R-:W-:Y:S02]  /*c790*/  @!P1 LEA.HI.X R9, R198, R7.reuse, R216, 0x2, P4 ;  /* 0x00000007c6099211 */ /* 0x080fe400020f14d8 */
[----:B------:R-:W-:Y:S01]  /*c7a0*/  ISETP.GE.AND P4, PT, R194, UR4, PT ;  /* 0x00000004c2007c0c */ /* 0x000fe2000bf86270 */
[----:B------:R0:W-:Y:S01]  /*c7b0*/  @!P6 ST.E.64 desc[UR50][R4.64], R62 ;  /* 0x0000003e0400e985 */ /* 0x0001e2000c101b32 */
[-C--:B------:R-:W-:Y:S02]  /*c7c0*/  @!P0 LEA R10, P5, R197, R6.reuse, 0x2 ;  /* 0x00000006c50a8211 */ /* 0x080fe400078a10ff */
[----:B------:R-:W-:Y:S01]  /*c7d0*/  @!P3 LEA R14, P6, R195, R6, 0x2 ;  /* 0x00000006c30eb211 */ /* 0x000fe200078c10ff */
[----:B------:R3:W-:Y:S01]  /*c7e0*/  @!P1 ST.E.64 desc[UR50][R8.64], R60 ;  /* 0x0000003c08009985 */ /* 0x0007e2000c101b32 */
[----:B------:R-:W-:-:S02]  /*c7f0*/  @!P0 LEA.HI.X R11, R197, R7, R215, 0x2, P5 ;  /* 0x00000007c50b8211 */ /* 0x000fc400028f14d7 */
[CC--:B------:R-:W-:Y:S02]  /*c800*/  @!P2 LEA R12, P1, R196.reuse, R6.reuse, 0x2 ;  /* 0x00000006c40ca211 */ /* 0x0c0fe400078210ff */
[-C--:B------:R-:W-:Y:S01]  /*c810*/  @!P3 LEA.HI.X R15, R195, R7.reuse, R213, 0x2, P6 ;  /* 0x00000007c30fb211 */ /* 0x080fe200030f14d5 */
[----:B------:R4:W-:Y:S01]  /*c820*/  @!P0 ST.E.64 desc[UR50][R10.64], R58 ;  /* 0x0000003a0a008985 */ /* 0x0009e2000c101b32 */
[----:B------:R-:W-:Y:S02]  /*c830*/  ISETP.GE.AND P0, PT, R193, UR4, PT ;  /* 0x00000004c1007c0c */ /* 0x000fe4000bf06270 */
[----:B------:R-:W-:Y:S02]  /*c840*/  @!P2 LEA.HI.X R13, R196, R7, R214, 0x2, P1 ;  /* 0x00000007c40da211 */ /* 0x000fe400008f14d6 */
[----:B------:R-:W-:Y:S02]  /*c850*/  ISETP.GE.AND P1, PT, R192, UR4, PT ;  /* 0x00000004c0007c0c */ /* 0x000fe4000bf26270 */
[----:B------:R-:W-:Y:S01]  /*c860*/  @!P4 LEA R20, P5, R194, R6, 0x2 ;  /* 0x00000006c214c211 */ /* 0x000fe200078a10ff */
[----:B------:R5:W-:Y:S01]  /*c870*/  @!P2 ST.E.64 desc[UR50][R12.64], R56 ;  /* 0x000000380c00a985 */ /* 0x000be2000c101b32 */
[----:B------:R-:W-:-:S02]  /*c880*/  ISETP.GE.AND P2, PT, R171, UR4, PT ;  /* 0x00000004ab007c0c */ /* 0x000fc4000bf46270 */
[-C--:B------:R-:W-:Y:S01]  /*c890*/  @!P4 LEA.HI.X R21, R194, R7.reuse, R212, 0x2, P5 ;  /* 0x00000007c215c211 */ /* 0x080fe200028f14d4 */
[----:B------:R2:W-:Y:S02]  /*c8a0*/  @!P3 ST.E.64 desc[UR50][R14.64], R54 ;  /* 0x000000360e00b985 */ /* 0x0005e4000c101b32 */
[CC--:B0-----:R-:W-:Y:S02]  /*c8b0*/  @!P0 LEA R4, P3, R193.reuse, R6.reuse, 0x2 ;  /* 0x00000006c1048211 */ /* 0x0c1fe400078610ff */
[----:B------:R-:W-:Y:S01]  /*c8c0*/  @!P4 ST.E.64 desc[UR50][R20.64], R52 ;  /* 0x000000341400c985 */ /* 0x000fe2000c101b32 */
[----:B------:R-:W-:Y:S02]  /*c8d0*/  ISETP.GE.AND P4, PT, R170, UR4, PT ;  /* 0x00000004aa007c0c */ /* 0x000fe4000bf86270 */
[----:B---3--:R-:W-:Y:S02]  /*c8e0*/  @!P1 LEA R8, P5, R192, R6, 0x2 ;  /* 0x00000006c0089211 */ /* 0x008fe400078a10ff */
[----:B------:R-:W-:-:S02]  /*c8f0*/  @!P0 LEA.HI.X R5, R193, R7, R211, 0x2, P3 ;  /* 0x00000007c1058211 */ /* 0x000fc400018f14d3 */
[----:B------:R-:W-:Y:S02]  /*c900*/  ISETP.GE.AND P3, PT, R169, UR4, PT ;  /* 0x00000004a9007c0c */ /* 0x000fe4000bf66270 */
[CC--:B----4-:R-:W-:Y:S01]  /*c910*/  @!P2 LEA R10, P6, R171.reuse, R6.reuse, 0x2 ;  /* 0x00000006ab0aa211 */ /* 0x0d0fe200078c10ff */
[----:B------:R0:W-:Y:S01]  /*c920*/  @!P0 ST.E.64 desc[UR50][R4.64], R50 ;  /* 0x0000003204008985 */ /* 0x0001e2000c101b32 */
[-C--:B------:R-:W-:Y:S02]  /*c930*/  @!P1 LEA.HI.X R9, R192, R7.reuse, R210, 0x2, P5 ;  /* 0x00000007c0099211 */ /* 0x080fe400028f14d2 */
[----:B------:R-:W-:Y:S02]  /*c940*/  @!P2 LEA.HI.X R11, R171, R7, R209, 0x2, P6 ;  /* 0x00000007ab0ba211 */ /* 0x000fe400030f14d1 */
[----:B------:R-:W-:Y:S01]  /*c950*/  ISETP.GE.AND P0, PT, R168, UR4, PT ;  /* 0x00000004a8007c0c */ /* 0x000fe2000bf06270 */
[----:B------:R3:W-:Y:S01]  /*c960*/  @!P1 ST.E.64 desc[UR50][R8.64], R48 ;  /* 0x0000003008009985 */ /* 0x0007e2000c101b32 */
[----:B-----5:R-:W-:-:S02]  /*c970*/  @!P4 LEA R12, P1, R170, R6, 0x2 ;  /* 0x00000006aa0cc211 */ /* 0x020fc400078210ff */
[----:B------:R-:W-:Y:S01]  /*c980*/  ISETP.GE.AND P5, PT, R23, UR4, PT ;  /* 0x0000000417007c0c */ /* 0x000fe2000bfa6270 */
[----:B------:R4:W-:Y:S01]  /*c990*/  @!P2 ST.E.64 desc[UR50][R10.64], R46 ;  /* 0x0000002e0a00a985 */ /* 0x0009e2000c101b32 */
[----:B------:R-:W-:Y:S02]  /*c9a0*/  @!P4 LEA.HI.X R13, R170, R7, R208, 0x2, P1 ;  /* 0x00000007aa0dc211 */ /* 0x000fe400008f14d0 */
[----:B------:R-:W-:Y:S02]  /*c9b0*/  ISETP.GE.AND P2, PT, R22, UR4, PT ;  /* 0x0000000416007c0c */ /* 0x000fe4000bf46270 */
[----:B------:R-:W-:Y:S01]  /*c9c0*/  ISETP.GE.AND P1, PT, R19, UR4, PT ;  /* 0x0000000413007c0c */ /* 0x000fe2000bf26270 */
[----:B------:R1:W-:Y:S01]  /*c9d0*/  @!P4 ST.E.64 desc[UR50][R12.64], R44 ;  /* 0x0000002c0c00c985 */ /* 0x0003e2000c101b32 */
[-C--:B--2---:R-:W-:Y:S02]  /*c9e0*/  @!P3 LEA R14, P6, R169, R6.reuse, 0x2 ;  /* 0x00000006a90eb211 */ /* 0x084fe400078c10ff */
[----:B0-----:R-:W-:-:S02]  /*c9f0*/  @!P0 LEA R4, P4, R168, R6, 0x2 ;  /* 0x00000006a8048211 */ /* 0x001fc400078810ff */
[-C--:B------:R-:W-:Y:S02]  /*ca00*/  @!P3 LEA.HI.X R15, R169, R7.reuse, R207, 0x2, P6 ;  /* 0x00000007a90fb211 */ /* 0x080fe400030f14cf */
[----:B------:R-:W-:-:S03]  /*ca10*/  @!P0 LEA.HI.X R5, R168, R7, R206, 0x2, P4 ;  /* 0x00000007a8058211 */ /* 0x000fc600020f14ce */
[----:B------:R1:W-:Y:S01]  /*ca20*/  @!P3 ST.E.64 desc[UR50][R14.64], R42 ;  /* 0x0000002a0e00b985 */ /* 0x0003e2000c101b32 */
[-C--:B---3--:R-:W-:Y:S02]  /*ca30*/  @!P5 LEA R8, P3, R23, R6.reuse, 0x2 ;  /* 0x000000061708d211 */ /* 0x088fe400078610ff */
[CC--:B----4-:R-:W-:Y:S01]  /*ca40*/  @!P2 LEA R10, P4, R22.reuse, R6.reuse, 0x2 ;  /* 0x00000006160aa211 */ /* 0x0d0fe200078810ff */
[----:B------:R1:W-:Y:S01]  /*ca50*/  @!P0 ST.E.64 desc[UR50][R4.64], R40 ;  /* 0x0000002804008985 */ /* 0x0003e2000c101b32 */
[----:B------:R-:W-:Y:S02]  /*ca60*/  @!P1 LEA R20, P6, R19, R6, 0x2 ;  /* 0x0000000613149211 */ /* 0x000fe400078c10ff */
[-C--:B------:R-:W-:Y:S02]  /*ca70*/  @!P5 LEA.HI.X R9, R23, R7.reuse, R205, 0x2, P3 ;  /* 0x000000071709d211 */ /* 0x080fe400018f14cd */
[-C--:B------:R-:W-:Y:S02]  /*ca80*/  @!P2 LEA.HI.X R11, R22, R7.reuse, R204, 0x2, P4 ;  /* 0x00000007160ba211 */ /* 0x080fe400020f14cc */
[----:B------:R-:W-:Y:S01]  /*ca90*/  @!P1 LEA.HI.X R21, R19, R7, R203, 0x2, P6 ;  /* 0x0000000713159211 */ /* 0x000fe200030f14cb */
[----:B------:R1:W-:Y:S01]  /*caa0*/  @!P5 ST.E.64 desc[UR50][R8.64], R92 ;  /* 0x0000005c0800d985 */ /* 0x0003e2000c101b32 */
[----:B------:R-:W-:-:S03]  /*cab0*/  ISETP.GE.AND P0, PT, R18, UR4, PT ;  /* 0x0000000412007c0c */ /* 0x000fc6000bf06270 */
[----:B------:R1:W-:Y:S04]  /*cac0*/  @!P2 ST.E.64 desc[UR50][R10.64], R94 ;  /* 0x0000005e0a00a985 */ /* 0x0003e8000c101b32 */
[----:B------:R1:W-:Y:S06]  /*cad0*/  @!P1 ST.E.64 desc[UR50][R20.64], R38 ;  /* 0x0000002614009985 */ /* 0x0003ec000c101b32 */
[----:B------:R-:W-:Y:S05]  /*cae0*/  @P0 BRA `(.L_x_218) ;  /* 0x0000000c00280947 */ /* 0x000fea0003800000 */
[----:B-1----:R-:W-:-:S04]  /*caf0*/  LEA R4, P0, R18, R6, 0x2 ;  /* 0x0000000612047211 */ /* 0x002fc800078010ff */
[----:B------:R-:W-:-:S05]  /*cb00*/  LEA.HI.X R5, R18, R7, R202, 0x2, P0 ;  /* 0x0000000712057211 */ /* 0x000fca00000f14ca */
[----:B------:R4:W-:Y:S01]  /*cb10*/  ST.E.64 desc[UR50][R4.64], R32 ;  /* 0x0000002004007985 */ /* 0x0009e2000c101b32 */
[----:B------:R-:W-:Y:S05]  /*cb20*/  BRA `(.L_x_218) ;  /* 0x0000000c00187947 */ /* 0x000fea0003800000 */
.L_x_209:
[----:B------:R-:W-:Y:S02]  /*cb30*/  ULDC.64 UR8, c[0x0][0xc00] ;  /* 0x0003000000087ab9 */ /* 0x000fe40000000a00 */
[----:B------:R-:W-:-:S04]  /*cb40*/  UISETP.NE.U32.AND UP0, UPT, UR8, URZ, UPT ;  /* 0x0000003f0800728c */ /* 0x000fc8000bf05070 */
[----:B------:R-:W-:-:S03]  /*cb50*/  UISETP.NE.AND.EX UP0, UPT, UR9, URZ, UPT, UP0 ;  /* 0x0000003f0900728c */ /* 0x000fc6000bf05300 */
[----:B------:R-:W-:Y:S02]  /*cb60*/  ULDC.64 UR8, c[0x0][0xc00] ;  /* 0x0003000000087ab9 */ /* 0x000fe40000000a00 */
[----:B------:R-:W-:Y:S01]  /*cb70*/  UIMAD.WIDE UR8, UR36, 0x4, UR8 ;  /* 0x00000004240878a5 */ /* 0x000fe2000f8e0208 */
[----:B------:R-:W-:-:S05]  /*cb80*/  PLOP3.LUT P1, PT, PT, PT, UP0, 0x80, 0x0 ;  /* 0x000000000000781c */ /* 0x000fca0003f2f008 */
[----:B------:R-:W-:Y:S01]  /*cb90*/  MOV R4, UR8 ;  /* 0x0000000800047c02 */ /* 0x000fe20008000f00 */
[----:B------:R-:W-:Y:S01]  /*cba0*/  IMAD.U32 R5, RZ, RZ, UR9 ;  /* 0x00000009ff057e24 */ /* 0x000fe2000f8e00ff */
[----:B------:R-:W-:Y:S02]  /*cbb0*/  ULDC.64 UR8, c[0x0][0xc08] ;  /* 0x0003020000087ab9 */ /* 0x000fe40000000a00 */
[----:B------:R-:W-:-:S04]  /*cbc0*/  UISETP.NE.U32.AND UP1, UPT, UR8, URZ, UPT ;  /* 0x0000003f0800728c */ /* 0x000fc8000bf25070 */
[----:B------:R-:W-:Y:S01]  /*cbd0*/  UISETP.NE.AND.EX UP1, UPT, UR9, URZ, UPT, UP1 ;  /* 0x0000003f0900728c */ /* 0x000fe2000bf25310 */
[----:B------:R-:W2:Y:S01]  /*cbe0*/  @P1 LDG.E R3, desc[UR50][R4.64] ;  /* 0x0000003204031981 */ /* 0x000ea2000c1e1900 */
[----:B------:R-:W-:Y:S02]  /*cbf0*/  ULDC UR4, c[0x0][0xa88] ;  /* 0x0002a20000047ab9 */ /* 0x000fe40000000800 */
[----:B------:R-:W-:Y:S02]  /*cc00*/  IMAD.U32 R0, RZ, RZ, UR4 ;  /* 0x00000004ff007e24 */ /* 0x000fe4000f8e00ff */
[----:B------:R-:W-:-:S05]  /*cc10*/  PLOP3.LUT P2, PT, PT, PT, UP1, 0x80, 0x0 ;  /* 0x000000000000781c */ /* 0x000fca0003f4f018 */
[----:B------:R-:W-:Y:S02]  /*cc20*/  @UP1 ULDC.64 UR8, c[0x0][0xc08] ;  /* 0x0003020000081ab9 */ /* 0x000fe40000000a00 */
[----:B------:R-:W-:-:S06]  /*cc30*/  @UP1 UIMAD.WIDE UR8, UR36, 0x4, UR8 ;  /* 0x00000004240818a5 */ /* 0x000fcc000f8e0208 */
[----:B------:R-:W-:Y:S02]  /*cc40*/  IMAD.U32 R6, RZ, RZ, UR8 ;  /* 0x00000008ff067e24 */ /* 0x000fe4000f8e00ff */
[----:B------:R-:W-:-:S05]  /*cc50*/  IMAD.U32 R7, RZ, RZ, UR9 ;  /* 0x00000009ff077e24 */ /* 0x000fca000f8e00ff */
[----:B------:R0:W5:Y:S01]  /*cc60*/  @P2 LDG.E R0, desc[UR50][R6.64] ;  /* 0x0000003206002981 */ /* 0x000162000c1e1900 */
[----:B------:R-:W-:Y:S01]  /*cc70*/  UMOV UR4, URZ ;  /* 0x0000003f00047c82 */ /* 0x000fe20008000000 */
[----:B------:R-:W-:Y:S02]  /*cc80*/  ISETP.GT.AND P0, PT, R223, 0x7f, PT ;  /* 0x0000007fdf00780c */ /* 0x000fe40003f04270 */
[----:B--2---:R-:W-:-:S13]  /*cc90*/  @P1 R2UR UR4, R3 ;  /* 0x00000000030412ca */ /* 0x004fda00000e0000 */
[----:B------:R-:W-:Y:S01]  /*cca0*/  USHF.R.S32.HI UR16, URZ, 0x1f, UR4 ;  /* 0x0000001f3f107899 */ /* 0x000fe20008011404 */
[----:B0-----:R-:W-:Y:S11]  /*ccb0*/  @P2 BRA `(.L_x_221) ;  /* 0x0000000000102947 */ /* 0x001ff60003800000 */
[----:B------:R-:W-:Y:S05]  /*ccc0*/  @!P1 BRA `(.L_x_221) ;  /* 0x00000000000c9947 */ /* 0x000fea0003800000 */
[----:B------:R-:W2:Y:S04]  /*ccd0*/  LDG.E R3, desc[UR50][R4.64] ;  /* 0x0000003204037981 */ /* 0x000ea8000c1e1900 */
[----:B-----5:R-:W2:Y:S02]  /*cce0*/  LDG.E R0, desc[UR50][R4.64+0x4] ;  /* 0x0000043204007981 */ /* 0x020ea4000c1e1900 */
[----:B--2---:R-:W-:-:S07]  /*ccf0*/  IMAD.IADD R0, R0, 0x1, -R3 ;  /* 0x0000000100007824 */ /* 0x004fce00078e0a03 */
.L_x_221:
[----:B------:R-:W-:Y:S01]  /*cd00*/  USEL UR36, UR36, URZ, !UP0 ;  /* 0x0000003f24247287 */ /* 0x000fe2000c000000 */
[----:B------:R-:W-:Y:S01]  /*cd10*/  BSSY B1, `(.L_x_222) ;  /* 0x0000039000017945 */ /* 0x000fe20003800000 */
[----:B------:R-:W-:-:S03]  /*cd20*/  USEL UR37, UR37, URZ, !UP0 ;  /* 0x0000003f25257287 */ /* 0x000fc6000c000000 */
[----:B------:R-:W-:Y:S09]  /*cd30*/  @P0 BRA `(.L_x_223) ;  /* 0x0000000000d80947 */ /* 0x000ff20003800000 */
[----:B------:R-:W0:Y:S01]  /*cd40*/  S2R R4, SR_TID.X ;  /* 0x0000000000047919 */ /* 0x000e220000002100 */
[----:B------:R-:W1:Y:S01]  /*cd50*/  LDC R9, c[0x0][0xbe8] ;  /* 0x0002fa00ff097b82 */ /* 0x000e620000000800 */
[----:B------:R-:W-:-:S04]  /*cd60*/  IMAD.U32 R3, RZ, RZ, UR38 ;  /* 0x00000026ff037e24 */ /* 0x000fc8000f8e00ff */
[----:B0-----:R-:W-:Y:S02]  /*cd70*/  IMAD R3, R3, 0x80, R4 ;  /* 0x0000008003037824 */ /* 0x001fe400078e0204 */
[----:B-1---5:R-:W-:Y:S02]  /*cd80*/  IMAD R4, R0, R9, RZ ;  /* 0x0000000900047224 */ /* 0x022fe400078e02ff */
[----:B------:R-:W-:-:S05]  /*cd90*/  VIADD R6, R3, 0xffffff80 ;  /* 0xffffff8003067836 */ /* 0x000fca0000000000 */
[----:B------:R-:W-:-:S13]  /*cda0*/  ISETP.GE.AND P0, PT, R6, R4, PT ;  /* 0x000000040600720c */ /* 0x000fda0003f06270 */
[----:B------:R-:W-:Y:S05]  /*cdb0*/  @P0 BRA `(.L_x_223) ;  /* 0x0000000000b80947 */ /* 0x000fea0003800000 */
[----:B------:R-:W-:Y:S01]  /*cdc0*/  ISETP.NE.AND P0, PT, R9, 0x1, PT ;  /* 0x000000010900780c */ /* 0x000fe20003f05270 */
[----:B------:R-:W-:Y:S01]  /*cdd0*/  UISETP.GT.AND UP2, UPT, UR44, 0x1, UPT ;  /* 0x000000012c00788c */ /* 0x000fe2000bf44270 */
[----:B------:R-:W-:-:S03]  /*cde0*/  UMOV UR7, 0x9b8 ;  /* 0x000009b800077882 */ /* 0x000fc60000000000 */
[----:B------:R-:W-:Y:S02]  /*cdf0*/  USEL UR17, UR7, 0x978, UP2 ;  /* 0x0000097807117887 */ /* 0x000fe40009000000 */
[----:B------:R-:W-:-:S06]  /*ce00*/  USEL UR19, UR39, URZ, UP2 ;  /* 0x0000003f27137287 */ /* 0x000fcc0009000000 */
[----:B------:R-:W0:Y:S04]  /*ce10*/  @P0 LDC R3, c[0x0][0xbec] ;  /* 0x0002fb00ff030b82 */ /* 0x000e280000000800 */
[----:B------:R-:W-:Y:S01]  /*ce20*/  ULDC.64 UR10, c[0x0][UR17+0x220] ;  /* 0x00008800110a7abb */ /* 0x000fe20008000a00 */
[----:B------:R-:W-:Y:S01]  /*ce30*/  ULDC.64 UR8, c[0x0][UR17+0x218] ;  /* 0x0000860011087abb */ /* 0x000fe20008000a00 */
[----:B------:R-:W-:Y:S01]  /*ce40*/  ULDC.64 UR12, c[0x0][UR17+0x228] ;  /* 0x00008a00110c7abb */ /* 0x000fe20008000a00 */
[----:B------:R-:W-:Y:S01]  /*ce50*/  UIMAD UR7, UR11, UR36, URZ ;  /* 0x000000240b0772a4 */ /* 0x000fe2000f8e023f */
[----:B------:R-:W1:Y:S01]  /*ce60*/  @P0 LDC R5, c[0x0][0xbf0] ;  /* 0x0002fc00ff050b82 */ /* 0x000e620000000800 */
[----:B------:R-:W-:Y:S02]  /*ce70*/  UIMAD.WIDE.U32 UR14, UR8, UR40, URZ ;  /* 0x00000028080e72a5 */ /* 0x000fe4000f8e003f */
[----:B------:R-:W-:-:S02]  /*ce80*/  UIMAD UR18, UR9, UR40, URZ ;  /* 0x00000028091272a4 */ /* 0x000fc4000f8e023f */
[----:B------:R-:W-:Y:S02]  /*ce90*/  UIMAD.WIDE.U32 UR8, UR10, UR36, URZ ;  /* 0x000000240a0872a5 */ /* 0x000fe4000f8e003f */
[----:B------:R-:W-:Y:S02]  /*cea0*/  UIMAD.WIDE.U32 UR20, UR12, UR19, URZ ;  /* 0x000000130c1472a5 */ /* 0x000fe4000f8e003f */
[----:B------:R-:W-:Y:S02]  /*ceb0*/  UIMAD UR12, UR13, UR19, URZ ;  /* 0x000000130d0c72a4 */ /* 0x000fe4000f8e023f */
[----:B------:R-:W-:Y:S02]  /*cec0*/  UIMAD UR7, UR10, UR37, UR7 ;  /* 0x000000250a0772a4 */ /* 0x000fe4000f8e0207 */
[----:B------:R-:W-:Y:S02]  /*ced0*/  UIADD3 UR14, UP0, UP1, UR8, UR14, UR4 ;  /* 0x0000000e080e7290 */ /* 0x000fe4000f91e004 */
[----:B------:R-:W-:Y:S01]  /*cee0*/  UIADD3 UR8, UR12, UR21, URZ ;  /* 0x000000150c087290 */ /* 0x000fe2000fffe03f */
[----:B0-----:R-:W-:Y:S01]  /*cef0*/  @P0 IMAD.HI.U32 R4, R6, R3, RZ ;  /* 0x0000000306040227 */ /* 0x001fe200078e00ff */
[----:B------:R-:W-:-:S02]  /*cf00*/  UIADD3 UR11, UR18, UR15, URZ ;  /* 0x0000000f120b7290 */ /* 0x000fc4000fffe03f */
[----:B------:R-:W-:Y:S01]  /*cf10*/  UIADD3 UR7, UR9, UR7, URZ ;  /* 0x0000000709077290 */ /* 0x000fe2000fffe03f */
[----:B------:R-:W-:Y:S02]  /*cf20*/  IMAD.MOV.U32 R3, RZ, RZ, R6 ;  /* 0x000000ffff037224 */ /* 0x000fe400078e0006 */
[----:B------:R-:W-:Y:S01]  /*cf30*/  IMAD.U32 R8, RZ, RZ, UR8 ;  /* 0x00000008ff087e24 */ /* 0x000fe2000f8e00ff */
[----:B------:R-:W-:Y:S01]  /*cf40*/  UIADD3.X UR7, UR7, UR11, UR16, UP0, UP1 ;  /* 0x0000000b07077290 */ /* 0x000fe200087e2410 */
[----:B-1----:R-:W-:Y:S01]  /*cf50*/  @P0 SHF.R.U32.HI R3, RZ, R5, R4 ;  /* 0x00000005ff030219 */ /* 0x002fe20000011604 */
[----:B------:R-:W-:Y:S01]  /*cf60*/  IMAD.U32 R4, RZ, RZ, UR20 ;  /* 0x00000014ff047e24 */ /* 0x000fe2000f8e00ff */
[----:B------:R-:W-:Y:S01]  /*cf70*/  ULDC.64 UR8, c[0x0][UR17+0x210] ;  /* 0x0000840011087abb */ /* 0x000fe20008000a00 */
[----:B------:R-:W-:Y:S01]  /*cf80*/  IMAD.U32 R5, RZ, RZ, UR21 ;  /* 0x00000015ff057e24 */ /* 0x000fe2000f8e00ff */
[--C-:B------:R-:W-:Y:S01]  /*cf90*/  SHF.R.S32.HI R5, RZ, 0x1f, R3.reuse ;  /* 0x0000001fff057819 */ /* 0x100fe20000011403 */
[----:B------:R-:W-:Y:S01]  /*cfa0*/  IMAD.MOV R7, RZ, RZ, -R3 ;  /* 0x000000ffff077224 */ /* 0x000fe200078e0a03 */
[----:B------:R-:W-:Y:S01]  /*cfb0*/  IADD3 R4, P0, P1, R3, UR14, R4 ;  /* 0x0000000e03047c10 */ /* 0x000fe2000f91e004 */
[----:B------:R-:W-:Y:S01]  /*cfc0*/  ULDC.64 UR10, c[0x0][0xba8] ;  /* 0x0002ea00000a7ab9 */ /* 0x000fe20000000a00 */
[----:B------:R-:W-:Y:S01]  /*cfd0*/  @!UP2 ULDC UR10, c[0x0][0xb50] ;  /* 0x0002d400000aaab9 */ /* 0x000fe20000000800 */
[----:B------:R-:W-:Y:S01]  /*cfe0*/  IMAD R7, R9, R7, R6 ;  /* 0x0000000709077224 */ /* 0x000fe200078e0206 */
[----:B------:R-:W-:Y:S01]  /*cff0*/  IADD3.X R5, R5, UR7, R8, P0, P1 ;  /* 0x0000000705057c10 */ /* 0x000fe200087e2408 */
[----:B------:R-:W-:-:S02]  /*d000*/  @!UP2 ULDC UR11, c[0x0][0xb54] ;  /* 0x0002d500000baab9 */ /* 0x000fc40000000800 */
[C---:B------:R-:W-:Y:S01]  /*d010*/  IMAD R6, R7.reuse, UR9, RZ ;  /* 0x0000000907067c24 */ /* 0x040fe2000f8e02ff */
[----:B------:R-:W-:Y:S01]  /*d020*/  SHF.R.S32.HI R3, RZ, 0x1f, R7 ;  /* 0x0000001fff037819 */ /* 0x000fe20000011407 */
[----:B------:R-:W-:-:S04]  /*d030*/  IMAD.WIDE.U32 R4, R7, UR8, R4 ;  /* 0x0000000807047c25 */ /* 0x000fc8000f8e0004 */
[----:B------:R-:W-:Y:S01]  /*d040*/  IMAD R3, R3, UR8, R6 ;  /* 0x0000000803037c24 */ /* 0x000fe2000f8e0206 */
[----:B------:R-:W-:-:S03]  /*d050*/  LEA R6, P0, R4, UR10, 0x2 ;  /* 0x0000000a04067c11 */ /* 0x000fc6000f8010ff */
[----:B------:R-:W-:-:S05]  /*d060*/  IMAD.IADD R3, R5, 0x1, R3 ;  /* 0x0000000105037824 */ /* 0x000fca00078e0203 */
[----:B------:R-:W-:Y:S01]  /*d070*/  LEA.HI.X R7, R4, UR11, R3, 0x2, P0 ;  /* 0x0000000b04077c11 */ /* 0x000fe200080f1403 */
[----:B------:R-:W-:-:S05]  /*d080*/  IMAD.MOV.U32 R3, RZ, RZ, -0x800000 ;  /* 0xff800000ff037424 */ /* 0x000fca00078e00ff */
[----:B------:R0:W-:Y:S02]  /*d090*/  STG.E desc[UR50][R6.64], R3 ;  /* 0x0000000306007986 */ /* 0x0001e4000c101932 */
.L_x_223:
[----:B------:R-:W-:Y:S05]  /*d0a0*/  BSYNC B1 ;  /* 0x0000000000017941 */ /* 0x000fea0003800000 */
.L_x_222:
[----:B------:R-:W-:-:S06]  /*d0b0*/  UISETP.GT.AND UP0, UPT, UR44, 0x1, UPT ;  /* 0x000000012c00788c */ /* 0x000fcc000bf04270 */
[----:B------:R-:W-:-:S13]  /*d0c0*/  PLOP3.LUT P0, PT, PT, PT, UP0, 0x80, 0x0 ;  /* 0x000000000000781c */ /* 0x000fda0003f0f008 */
[----:B------:R-:W-:Y:S05]  /*d0d0*/  @P0 BRA `(.L_x_218) ;  /* 0x0000000400ac0947 */ /* 0x000fea0003800000 */
[----:B------:R-:W1:Y:S01]  /*d0e0*/  LDC R11, c[0x0][0xbe8] ;  /* 0x0002fa00ff0b7b82 */ /* 0x000e620000000800 */
[----:B------:R-:W-:Y:S01]  /*d0f0*/  ULDC.64 UR10, c[0x0][0xaa0] ;  /* 0x0002a800000a7ab9 */ /* 0x000fe20000000a00 */
[----:B0-----:R-:W-:Y:S01]  /*d100*/  IMAD R3, R17, 0x20, R200 ;  /* 0x0000002011037824 */ /* 0x001fe200078e02c8 */
[----:B------:R-:W-:Y:S01]  /*d110*/  UIMAD UR7, UR16, UR10, URZ ;  /* 0x0000000a100772a4 */ /* 0x000fe2000f8e023f */
[----:B------:R-:W-:Y:S01]  /*d120*/  IMAD.U32 R8, RZ, RZ, UR38 ;  /* 0x00000026ff087e24 */ /* 0x000fe2000f8e00ff */
[----:B------:R-:W-:Y:S01]  /*d130*/  UIMAD.WIDE.U32 UR8, UR4, UR10, URZ ;  /* 0x0000000a040872a5 */ /* 0x000fe2000f8e003f */
[----:B------:R-:W-:Y:S01]  /*d140*/  IMAD.U32 R13, RZ, RZ, UR38 ;  /* 0x00000026ff0d7e24 */ /* 0x000fe2000f8e00ff */
[----:B------:R-:W-:Y:S01]  /*d150*/  UIMAD UR7, UR4, UR11, UR7 ;  /* 0x0000000b040772a4 */ /* 0x000fe2000f8e0207 */
[----:B------:R-:W-:Y:S01]  /*d160*/  IMAD R8, R8, 0x80, R3 ;  /* 0x0000008008087824 */ /* 0x000fe200078e0203 */
[----:B------:R-:W-:Y:S01]  /*d170*/  BSSY B1, `(.L_x_224) ;  /* 0x0000037000017945 */ /* 0x000fe20003800000 */
[----:B------:R-:W-:Y:S01]  /*d180*/  ULDC.64 UR10, c[0x0][0xae8] ;  /* 0x0002ba00000a7ab9 */ /* 0x000fe20000000a00 */
[----:B------:R-:W-:Y:S01]  /*d190*/  UIADD3 UR9, UR9, UR7, URZ ;  /* 0x0000000709097290 */ /* 0x000fe2000fffe03f */
[----:B------:R-:W-:-:S03]  /*d1a0*/  IMAD.MOV.U32 R3, RZ, RZ, R8 ;  /* 0x000000ffff037224 */ /* 0x000fc600078e0008 */
[----:B------:R-:W-:-:S04]  /*d1b0*/  UIMAD.WIDE.U32 UR8, UR40, UR10, UR8 ;  /* 0x0000000a280872a5 */ /* 0x000fc8000f8e0008 */
[----:B------:R-:W-:-:S03]  /*d1c0*/  UIMAD UR9, UR40, UR11, UR9 ;  /* 0x0000000b280972a4 */ /* 0x000fc6000f8e0209 */
[----:B------:R-:W-:Y:S01]  /*d1d0*/  ULDC.64 UR10, c[0x0][0xaf0] ;  /* 0x0002bc00000a7ab9 */ /* 0x000fe20000000a00 */
[----:B-1----:R-:W-:Y:S01]  /*d1e0*/  ISETP.NE.AND P0, PT, R11, 0x1, PT ;  /* 0x000000010b00780c */ /* 0x002fe20003f05270 */
[----:B------:R-:W-:-:S04]  /*d1f0*/  UIMAD UR37, UR37, UR10, URZ ;  /* 0x0000000a252572a4 */ /* 0x000fc8000f8e023f */
[----:B------:R-:W-:Y:S02]  /*d200*/  UIMAD UR4, UR36, UR11, UR37 ;  /* 0x0000000b240472a4 */ /* 0x000fe4000f8e0225 */
[----:B------:R-:W-:-:S03]  /*d210*/  UIMAD.WIDE.U32 UR36, UR36, UR10, UR8 ;  /* 0x0000000a242472a5 */ /* 0x000fc6000f8e0008 */
[----:B------:R-:W-:Y:S01]  /*d220*/  ULDC.64 UR8, c[0x0][0xae0] ;  /* 0x0002b80000087ab9 */ /* 0x000fe20000000a00 */
[----:B------:R-:W-:Y:S02]  /*d230*/  UIADD3 UR4, UR37, UR4, URZ ;  /* 0x0000000425047290 */ /* 0x000fe4000fffe03f */
[----:B------:R-:W0:Y:S08]  /*d240*/  @P0 LDC R5, c[0x0][0xbec] ;  /* 0x0002fb00ff050b82 */ /* 0x000e300000000800 */
[----:B------:R-:W1:Y:S01]  /*d250*/  @P0 LDC R7, c[0x0][0xbf0] ;  /* 0x0002fc00ff070b82 */ /* 0x000e620000000800 */
[----:B0-----:R-:W-:-:S04]  /*d260*/  @P0 IMAD.HI.U32 R4, R8, R5, RZ ;  /* 0x0000000508040227 */ /* 0x001fc800078e00ff */
[----:B------:R-:W-:Y:S02]  /*d270*/  IMAD.U32 R5, RZ, RZ, UR37 ;  /* 0x00000025ff057e24 */ /* 0x000fe4000f8e00ff */
[----:B------:R-:W-:Y:S01]  /*d280*/  IMAD.U32 R5, RZ, RZ, UR4 ;  /* 0x00000004ff057e24 */ /* 0x000fe2000f8e00ff */
[----:B-1----:R-:W-:-:S04]  /*d290*/  @P0 SHF.R.U32.HI R3, RZ, R7, R4 ;  /* 0x00000007ff030219 */ /* 0x002fc80000011604 */
[--C-:B------:R-:W-:Y:S01]  /*d2a0*/  SHF.R.S32.HI R4, RZ, 0x1f, R3.reuse ;  /* 0x0000001fff047819 */ /* 0x100fe20000011403 */
[----:B------:R-:W-:-:S04]  /*d2b0*/  IMAD.MOV R7, RZ, RZ, -R3 ;  /* 0x000000ffff077224 */ /* 0x000fc800078e0a03 */
[----:B------:R-:W-:Y:S02]  /*d2c0*/  IMAD R6, R4, UR8, RZ ;  /* 0x0000000804067c24 */ /* 0x000fe4000f8e02ff */
[----:B------:R-:W-:Y:S02]  /*d2d0*/  IMAD.U32 R4, RZ, RZ, UR36 ;  /* 0x00000024ff047e24 */ /* 0x000fe4000f8e00ff */
[----:B------:R-:W-:Y:S02]  /*d2e0*/  IMAD R7, R11, R7, R8 ;  /* 0x000000070b077224 */ /* 0x000fe400078e0208 */
[C---:B------:R-:W-:Y:S02]  /*d2f0*/  IMAD R9, R3.reuse, UR9, R6 ;  /* 0x0000000903097c24 */ /* 0x040fe4000f8e0206 */
[----:B------:R-:W-:Y:S01]  /*d300*/  IMAD.WIDE.U32 R4, R3, UR8, R4 ;  /* 0x0000000803047c25 */ /* 0x000fe2000f8e0004 */
[----:B------:R-:W-:Y:S01]  /*d310*/  SHF.R.S32.HI R3, RZ, 0x1f, R7 ;  /* 0x0000001fff037819 */ /* 0x000fe20000011407 */
[----:B------:R-:W-:-:S02]  /*d320*/  ULDC.64 UR8, c[0x0][0xad8] ;  /* 0x0002b60000087ab9 */ /* 0x000fc40000000a00 */
[----:B------:R-:W-:Y:S02]  /*d330*/  IMAD.IADD R5, R5, 0x1, R9 ;  /* 0x0000000105057824 */ /* 0x000fe400078e0209 */
[----:B------:R-:W-:Y:S02]  /*d340*/  IMAD R6, R3, UR8, RZ ;  /* 0x0000000803067c24 */ /* 0x000fe4000f8e02ff */
[----:B------:R-:W-:Y:S02]  /*d350*/  IMAD R8, R13, 0x80, R200 ;  /* 0x000000800d087824 */ /* 0x000fe400078e02c8 */
[----:B-----5:R-:W-:Y:S02]  /*d360*/  IMAD R11, R0, R11, RZ ;  /* 0x0000000b000b7224 */ /* 0x020fe400078e02ff */
[C---:B------:R-:W-:Y:S02]  /*d370*/  IMAD R3, R7.reuse, UR9, R6 ;  /* 0x0000000907037c24 */ /* 0x040fe4000f8e0206 */
[----:B------:R-:W-:Y:S01]  /*d380*/  IMAD.WIDE.U32 R4, R7, UR8, R4 ;  /* 0x0000000807047c25 */ /* 0x000fe2000f8e0004 */
[----:B------:R-:W-:Y:S01]  /*d390*/  ISETP.GE.AND P2, PT, R8, R11, PT ;  /* 0x0000000b0800720c */ /* 0x000fe20003f46270 */
[----:B------:R-:W-:-:S02]  /*d3a0*/  ULDC.64 UR8, c[0x0][0xa80] ;  /* 0x0002a00000087ab9 */ /* 0x000fc40000000a00 */
[----:B------:R-:W-:Y:S01]  /*d3b0*/  IMAD.IADD R3, R5, 0x1, R3 ;  /* 0x0000000105037824 */ /* 0x000fe200078e0203 */
[----:B------:R-:W-:Y:S01]  /*d3c0*/  LEA R6, P3, R4, UR8, 0x1 ;  /* 0x0000000804067c11 */ /* 0x000fe2000f8608ff */
[----:B------:R-:W-:-:S03]  /*d3d0*/  VIADD R0, R8, 0x20 ;  /* 0x0000002008007836 */ /* 0x000fc60000000000 */
[----:B------:R-:W-:Y:S01]  /*d3e0*/  LEA.HI.X R3, R4, UR9, R3, 0x1, P3 ;  /* 0x0000000904037c11 */ /* 0x000fe200098f0c03 */
[----:B------:R0:W1:Y:S01]  /*d3f0*/  SHFL.IDX PT, R7, R6, RZ, 0x181f ;  /* 0x00181fff06077589 */ /* 0x00006200000e0000 */
[-C--:B------:R-:W-:Y:S01]  /*d400*/  ISETP.GE.AND P1, PT, R0, R11.reuse, PT ;  /* 0x0000000b0000720c */ /* 0x080fe20003f26270 */
[----:B------:R-:W-:Y:S02]  /*d410*/  VIADD R0, R8, 0x40 ;  /* 0x0000004008007836 */ /* 0x000fe40000000000 */
[----:B------:R0:W2:Y:S03]  /*d420*/  SHFL.IDX PT, R5, R3, RZ, 0x181f ;  /* 0x00181fff03057589 */ /* 0x0000a600000e0000 */
[----:B------:R-:W-:Y:S01]  /*d430*/  ISETP.GE.AND P0, PT, R0, R11, PT ;  /* 0x0000000b0000720c */ /* 0x000fe20003f06270 */
[----:B------:R-:W-:-:S12]  /*d440*/  @P2 BRA `(.L_x_225) ;  /* 0x0000000000242947 */ /* 0x000fd80003800000 */
[----:B------:R-:W-:Y:S02]  /*d450*/  ULDC UR4, c[0x0][0xac8] ;  /* 0x0002b20000047ab9 */ /* 0x000fe40000000800 */
[----:B------:R-:W-:Y:S02]  /*d460*/  ISETP.GE.AND P4, PT, R2, UR4, PT ;  /* 0x0000000402007c0c */ /* 0x000fe4000bf86270 */
[----:B------:R-:W-:-:S11]  /*d470*/  ISETP.GE.AND P5, PT, R16, UR4, PT ;  /* 0x0000000410007c0c */ /* 0x000fd6000bfa6270 */
[-C--:B-1----:R-:W-:Y:S02]  /*d480*/  @!P4 LEA R12, P2, R2, R7.reuse, 0x1 ;  /* 0x00000007020cc211 */ /* 0x082fe400078408ff */
[----:B------:R-:W-:Y:S02]  /*d490*/  @!P5 LEA R4, P3, R16, R7, 0x1 ;  /* 0x000000071004d211 */ /* 0x000fe400078608ff */
[-C--:B--2---:R-:W-:Y:S02]  /*d4a0*/  @!P4 LEA.HI.X R13, R2, R5.reuse, R222, 0x1, P2 ;  /* 0x00000005020dc211 */ /* 0x084fe400010f0cde */
[----:B------:R-:W-:-:S03]  /*d4b0*/  @!P5 LEA.HI.X R5, R16, R5, R221, 0x1, P3 ;  /* 0x000000051005d211 */ /* 0x000fc600018f0cdd */
[----:B------:R3:W-:Y:S04]  /*d4c0*/  @!P4 ST.E.128 desc[UR50][R12.64], RZ ;  /* 0x000000ff0c00c985 */ /* 0x0007e8000c101d32 */
[----:B------:R3:W-:Y:S02]  /*d4d0*/  @!P5 ST.E.128 desc[UR50][R4.64], RZ ;  /* 0x000000ff0400d985 */ /* 0x0007e4000c101d32 */
.L_x_225:
[----:B------:R-:W-:Y:S05]  /*d4e0*/  BSYNC B1 ;  /* 0x0000000000017941 */ /* 0x000fea0003800000 */
.L_x_224:
[----:B--23--:R2:W3:Y:S01]  /*d4f0*/  SHFL.IDX PT, R5, R3, 0x1, 0x181f ;  /* 0x00381f0003057f89 */ /* 0x00c4e200000e0000 */
[----:B------:R-:W-:Y:S03]  /*d500*/  BSSY B1, `(.L_x_226) ;  /* 0x000000c000017945 */ /* 0x000fe60003800000 */
[----:B-1----:R2:W1:Y:S01]  /*d510*/  SHFL.IDX PT, R7, R6, 0x1, 0x181f ;  /* 0x00381f0006077f89 */ /* 0x00246200000e0000 */
[----:B------:R-:W-:Y:S05]  /*d520*/  @P1 BRA `(.L_x_227) ;  /* 0x0000000000241947 */ /* 0x000fea0003800000 */
[----:B------:R-:W-:Y:S02]  /*d530*/  ULDC UR4, c[0x0][0xac8] ;  /* 0x0002b20000047ab9 */ /* 0x000fe40000000800 */
[----:B------:R-:W-:Y:S02]  /*d540*/  ISETP.GE.AND P3, PT, R2, UR4, PT ;  /* 0x0000000402007c0c */ /* 0x000fe4000bf66270 */
[----:B------:R-:W-:-:S11]  /*d550*/  ISETP.GE.AND P4, PT, R16, UR4, PT ;  /* 0x0000000410007c0c */ /* 0x000fd6000bf86270 */
[-C--:B-1----:R-:W-:Y:S02]  /*d560*/  @!P3 LEA R12, P1, R2, R7.reuse, 0x1 ;  /* 0x00000007020cb211 */ /* 0x082fe400078208ff */
[----:B------:R-:W-:Y:S02]  /*d570*/  @!P4 LEA R4, P2, R16, R7, 0x1 ;  /* 0x000000071004c211 */ /* 0x000fe400078408ff */
[-C--:B---3--:R-:W-:Y:S02]  /*d580*/  @!P3 LEA.HI.X R13, R2, R5.reuse, R222, 0x1, P1 ;  /* 0x00000005020db211 */ /* 0x088fe400008f0cde */
[----:B------:R-:W-:-:S03]  /*d590*/  @!P4 LEA.HI.X R5, R16, R5, R221, 0x1, P2 ;  /* 0x000000051005c211 */ /* 0x000fc600010f0cdd */
[----:B------:R4:W-:Y:S04]  /*d5a0*/  @!P3 ST.E.128 desc[UR50][R12.64], RZ ;  /* 0x000000ff0c00b985 */ /* 0x0009e8000c101d32 */
[----:B------:R4:W-:Y:S02]  /*d5b0*/  @!P4 ST.E.128 desc[UR50][R4.64], RZ ;  /* 0x000000ff0400c985 */ /* 0x0009e4000c101d32 */
.L_x_227:
[----:B------:R-:W-:Y:S05]  /*d5c0*/  BSYNC B1 ;  /* 0x0000000000017941 */ /* 0x000fea0003800000 */
.L_x_226:
[----:B---34-:R3:W4:Y:S01]  /*d5d0*/  SHFL.IDX PT, R5, R3, 0x2, 0x181f ;  /* 0x00581f0003057f89 */ /* 0x01872200000e0000 */
        /* <DEDUP_REMOVED lines=8> */
[-C--:B----4-:R-:W-:Y:S02]  /*d660*/  @!P2 LEA.HI.X R13, R2, R5.reuse, R222, 0x1, P0 ;  /* 0x00000005020da211 */ /* 0x090fe400000f0cde */
[----:B------:R-:W-:-:S03]  /*d670*/  @!P3 LEA.HI.X R5, R16, R5, R221, 0x1, P1 ;  /* 0x000000051005b211 */ /* 0x000fc600008f0cdd */
[----:B------:R1:W-:Y:S04]  /*d680*/  @!P2 ST.E.128 desc[UR50][R12.64], RZ ;  /* 0x000000ff0c00a985 */ /* 0x0003e8000c101d32 */
[----:B------:R1:W-:Y:S02]  /*d690*/  @!P3 ST.E.128 desc[UR50][R4.64], RZ ;  /* 0x000000ff0400b985 */ /* 0x0003e4000c101d32 */
.L_x_229:
[----:B------:R-:W-:Y:S05]  /*d6a0*/  BSYNC B1 ;  /* 0x0000000000017941 */ /* 0x000fea0003800000 */
.L_x_228:
[----:B------:R-:W-:Y:S01]  /*d6b0*/  VIADD R0, R8, 0x60 ;  /* 0x0000006008007836 */ /* 0x000fe20000000000 */
[----:B0-23--:R-:W0:Y:S04]  /*d6c0*/  SHFL.IDX PT, R3, R3, 0x3, 0x181f ;  /* 0x00781f0003037f89 */ /* 0x00de2800000e0000 */
[----:B------:R-:W-:Y:S01]  /*d6d0*/  ISETP.GE.AND P0, PT, R0, R11, PT ;  /* 0x0000000b0000720c */ /* 0x000fe20003f06270 */
[----:B-1--4-:R1:W2:-:S12]  /*d6e0*/  SHFL.IDX PT, R5, R6, 0x3, 0x181f ;  /* 0x00781f0006057f89 */ /* 0x01229800000e0000 */
[----:B-1----:R-:W-:Y:S05]  /*d6f0*/  @P0 BRA `(.L_x_218) ;  /* 0x0000000000240947 */ /* 0x002fea0003800000 */
[----:B------:R-:W-:Y:S02]  /*d700*/  ULDC UR4, c[0x0][0xac8] ;  /* 0x0002b20000047ab9 */ /* 0x000fe40000000800 */
[----:B------:R-:W-:Y:S02]  /*d710*/  ISETP.GE.AND P2, PT, R2, UR4, PT ;  /* 0x0000000402007c0c */ /* 0x000fe4000bf46270 */
[----:B------:R-:W-:-:S11]  /*d720*/  ISETP.GE.AND P3, PT, R16, UR4, PT ;  /* 0x0000000410007c0c */ /* 0x000fd6000bf66270 */
[-C--:B--2---:R-:W-:Y:S02]  /*d730*/  @!P2 LEA R6, P0, R2, R5.reuse, 0x1 ;  /* 0x000000050206a211 */ /* 0x084fe400078008ff */
[----:B------:R-:W-:Y:S02]  /*d740*/  @!P3 LEA R4, P1, R16, R5, 0x1 ;  /* 0x000000051004b211 */ /* 0x000fe400078208ff */
[-C--:B0-----:R-:W-:Y:S02]  /*d750*/  @!P2 LEA.HI.X R7, R2, R3.reuse, R222, 0x1, P0 ;  /* 0x000000030207a211 */ /* 0x081fe400000f0cde */
[----:B------:R-:W-:-:S03]  /*d760*/  @!P3 LEA.HI.X R5, R16, R3, R221, 0x1, P1 ;  /* 0x000000031005b211 */ /* 0x000fc600008f0cdd */
[----:B------:R0:W-:Y:S04]  /*d770*/  @!P2 ST.E.128 desc[UR50][R6.64], RZ ;  /* 0x000000ff0600a985 */ /* 0x0001e8000c101d32 */
[----:B------:R0:W-:Y:S02]  /*d780*/  @!P3 ST.E.128 desc[UR50][R4.64], RZ ;  /* 0x000000ff0400b985 */ /* 0x0001e4000c101d32 */
.L_x_218:
[----:B------:R-:W-:Y:S05]  /*d790*/  BSYNC B0 ;  /* 0x0000000000007941 */ /* 0x000fea0003800000 */
.L_x_208:
[----:B------:R-:W-:Y:S02]  /*d7a0*/  ULDC UR4, c[0x0][0xc3c] ;  /* 0x00030f0000047ab9 */ /* 0x000fe40000000800 */
[----:B------:R-:W-:-:S13]  /*d7b0*/  ISETP.GE.AND P0, PT, R35, UR4, PT ;  /* 0x0000000423007c0c */ /* 0x000fda000bf06270 */
[----:B------:R-:W-:Y:S05]  /*d7c0*/  @!P0 BRA `(.L_x_230) ;  /* 0xffffff3400d88947 */ /* 0x000fea000383ffff */
[----:B------:R-:W-:Y:S05]  /*d7d0*/  EXIT ;  /* 0x000000000000794d */ /* 0x000fea0003800000 */
.L_x_179:
[----:B------:R-:W-:-:S08]  /*d7e0*/  NOP ;  /* 0x0000000000007918 */ /* 0x000fd00000000000 */
[----:B------:R-:W0:-:S00]  /*d7f0*/  USETMAXREG.DEALLOC.CTAPOOL 0x28 ;  /* 0x00000028000079c8 */ /* 0x000e0000080e0500 */
[----:B0-----:R-:W-:Y:S02]  /*d800*/  LOP3.LUT R0, R0, 0x3, RZ, 0xc0, !PT ;  /* 0x0000000300007812 */ /* 0x001fe400078ec0ff */
[----:B------:R-:W-:-:S04]  /*d810*/  LOP3.LUT R17, R17, 0xfffffdff, RZ, 0xc0, !PT ;  /* 0xfffffdff11117812 */ /* 0x000fc800078ec0ff */
[----:B------:R-:W0:Y:S02]  /*d820*/  SHFL.IDX PT, R0, R0, RZ, 0x1f ;  /* 0x00001fff00007589 */ /* 0x000e2400000e0000 */
[----:B0-----:R-:W-:-:S13]  /*d830*/  ISETP.NE.AND P0, PT, R0, RZ, PT ;  /* 0x000000ff0000720c */ /* 0x001fda0003f05270 */
[----:B------:R-:W-:Y:S01]  /*d840*/  @P0 BAR.SYNC.DEFER_BLOCKING 0x5, 0x180 ;  /* 0x0146000000000b1d */ /* 0x000fe20000010000 */
[----:B------:R-:W-:Y:S02]  /*d850*/  @P0 MOV R3, 0x400 ;  /* 0x0000040000030802 */ /* 0x000fe40000000f00 */
[----:B------:R-:W-:Y:S02]  /*d860*/  @P0 LOP3.LUT R17, R17, 0x200, RZ, 0xfc, !PT ;  /* 0x0000020011110812 */ /* 0x000fe400078efcff */
[----:B------:R-:W-:-:S05]  /*d870*/  @P0 LEA R2, R2, R3, 0x18 ;  /* 0x0000000302020211 */ /* 0x000fca00078ec0ff */
[----:B------:R-:W0:Y:S04]  /*d880*/  @P0 LDS.128 R4, [R2+0x298d0] ;  /* 0x0298d00002040984 */ /* 0x000e280000000c00 */
[----:B0-----:R0:W-:Y:S01]  /*d890*/  @P0 STL.64 [R1], R4 ;  /* 0x0000000401000387 */ /* 0x0011e20000100a00 */
[----:B------:R-:W-:-:S03]  /*d8a0*/  IMAD.MOV.U32 R0, RZ, RZ, R7 ;  /* 0x000000ffff007224 */ /* 0x000fc600078e0007 */
[----:B------:R0:W-:Y:S02]  /*d8b0*/  @P0 STL [R1+0x8], R6 ;  /* 0x0000080601000387 */ /* 0x0001e40000100800 */
[----:B------:R-:W-:Y:S01]  /*d8c0*/  @P0 R2UR UR39, R0 ;  /* 0x00000000002702ca */ /* 0x000fe200000e0000 */
[----:B------:R-:W-:Y:S06]  /*d8d0*/  @P0 BAR.ARV 0x4, 0x180 ;  /* 0x0106000000000b1d */ /* 0x000fec0000002000 */
[----:B------:R-:W-:Y:S08]  /*d8e0*/  @P0 BRA `(.L_x_231) ;  /* 0x0000000800cc0947 */ /* 0x000ff00003800000 */
[----:B0-----:R-:W0:Y:S01]  /*d8f0*/  S2R R4, SR_TID.X ;  /* 0x0000000000047919 */ /* 0x001e220000002100 */
[----:B------:R-:W-:Y:S01]  /*d900*/  ULDC UR4, c[0x0][0xc3c] ;  /* 0x00030f0000047ab9 */ /* 0x000fe20000000800 */
[----:B------:R-:W-:Y:S01]  /*d910*/  IMAD.MOV.U32 R0, RZ, RZ, RZ ;  /* 0x000000ffff007224 */ /* 0x000fe200078e00ff */
[----:B------:R-:W1:Y:S01]  /*d920*/  LDC R12, c[0x0][0xc38] ;  /* 0x00030e00ff0c7b82 */ /* 0x000e620000000800 */
[----:B------:R-:W-:Y:S01]  /*d930*/  IMAD.MOV.U32 R9, RZ, RZ, RZ ;  /* 0x000000ffff097224 */ /* 0x000fe200078e00ff */
[----:B0-----:R-:W-:-:S04]  /*d940*/  LOP3.LUT R7, R4, 0x1f, RZ, 0xc0, !PT ;  /* 0x0000001f04077812 */ /* 0x001fc800078ec0ff */
[----:B------:R-:W-:-:S04]  /*d950*/  ISETP.NE.AND P0, PT, R7, 0x1f, PT ;  /* 0x0000001f0700780c */ /* 0x000fc80003f05270 */
[----:B------:R-:W-:-:S13]  /*d960*/  ISETP.GE.OR P1, PT, R7, UR4, !P0 ;  /* 0x0000000407007c0c */ /* 0x000fda000c726670 */
[----:B------:R-:W0:Y:S08]  /*d970*/  @!P1 LDC.64 R4, c[0x0][0xc80] ;  /* 0x00032000ff049b82 */ /* 0x000e300000000a00 */
[----:B------:R-:W2:Y:S01]  /*d980*/  @!P1 LDC.64 R2, c[0x0][0xc78] ;  /* 0x00031e00ff029b82 */ /* 0x000ea20000000a00 */
[----:B0-----:R-:W-:-:S05]  /*d990*/  @!P1 IMAD.WIDE.U32 R4, R7, 0x4, R4 ;  /* 0x0000000407049825 */ /* 0x001fca00078e0004 */
[----:B------:R-:W3:Y:S01]  /*d9a0*/  @!P1 LDG.E R0, desc[UR50][R4.64] ;  /* 0x0000003204009981 */ /* 0x000ee2000c1e1900 */
[----:B--2---:R-:W-:-:S05]  /*d9b0*/  @!P1 IMAD.WIDE.U32 R2, R7, 0x4, R2 ;  /* 0x0000000407029825 */ /* 0x004fca00078e0002 */
[----:B------:R-:W3:Y:S01]  /*d9c0*/  @!P1 LDG.E R9, desc[UR50][R2.64] ;  /* 0x0000003202099981 */ /* 0x000ee2000c1e1900 */
[C---:B------:R-:W-:Y:S02]  /*d9d0*/  ISETP.NE.AND P1, PT, R7.reuse, RZ, PT ;  /* 0x000000ff0700720c */ /* 0x040fe40003f25270 */
[C---:B------:R-:W-:Y:S02]  /*d9e0*/  ISETP.GE.U32.AND P2, PT, R7.reuse, 0x2, PT ;  /* 0x000000020700780c */ /* 0x040fe40003f46070 */
[C---:B------:R-:W-:Y:S02]  /*d9f0*/  ISETP.GE.U32.AND P3, PT, R7.reuse, 0x4, PT ;  /* 0x000000040700780c */ /* 0x040fe40003f66070 */
[C---:B------:R-:W-:Y:S02]  /*da00*/  ISETP.GE.U32.AND P4, PT, R7.reuse, 0x8, PT ;  /* 0x000000080700780c */ /* 0x040fe40003f86070 */
[----:B------:R-:W-:Y:S01]  /*da10*/  ISETP.GE.U32.AND P5, PT, R7, 0x10, PT ;  /* 0x000000100700780c */ /* 0x000fe20003fa6070 */
[----:B------:R-:W-:Y:S01]  /*da20*/  UMOV UR4, URZ ;  /* 0x0000003f00047c82 */ /* 0x000fe20008000000 */
[----:B---3--:R-:W-:-:S05]  /*da30*/  IMAD R6, R0, R9, RZ ;  /* 0x0000000900067224 */ /* 0x008fca00078e02ff */
[----:B------:R-:W0:Y:S02]  /*da40*/  SHFL.UP PT, R8, R6, 0x1, RZ ;  /* 0x0420000006087989 */ /* 0x000e2400000e00ff */
[----:B0-----:R-:W-:-:S05]  /*da50*/  SEL R11, R8, RZ, P1 ;  /* 0x000000ff080b7207 */ /* 0x001fca0000800000 */
[----:B------:R-:W-:-:S05]  /*da60*/  IMAD.IADD R11, R6, 0x1, R11 ;  /* 0x00000001060b7824 */ /* 0x000fca00078e020b */
        /* <DEDUP_REMOVED lines=9> */
[----:B------:R-:W0:Y:S01]  /*db00*/  SHFL.UP PT, R4, R2, 0x10, RZ ;  /* 0x0600000002047989 */ /* 0x000e2200000e00ff */
[----:B------:R-:W2:Y:S01]  /*db10*/  S2R R6, SR_CTAID.X ;  /* 0x0000000000067919 */ /* 0x000ea20000002500 */
[----:B0-----:R-:W-:-:S05]  /*db20*/  SEL R5, R4, RZ, P5 ;  /* 0x000000ff04057207 */ /* 0x001fca0002800000 */
[----:B------:R-:W-:-:S05]  /*db30*/  IMAD.IADD R5, R2, 0x1, R5 ;  /* 0x0000000102057824 */ /* 0x000fca00078e0205 */
[----:B------:R-:W1:Y:S02]  /*db40*/  SHFL.IDX PT, R11, R5, 0x1f, 0x1f ;  /* 0x03e01f00050b7f89 */ /* 0x000e6400000e0000 */
[----:B-1----:R-:W-:-:S05]  /*db50*/  IMAD R11, R11, R12, RZ ;  /* 0x0000000c0b0b7224 */ /* 0x002fca00078e02ff */
[----:B--2---:R-:W-:Y:S01]  /*db60*/  ISETP.GT.AND P6, PT, R11, R6, PT ;  /* 0x000000060b00720c */ /* 0x004fe20003fc4270 */
[----:B------:R-:W-:-:S12]  /*db70*/  IMAD.MOV.U32 R4, RZ, RZ, R11 ;  /* 0x000000ffff047224 */ /* 0x000fd800078e000b */
[----:B------:R-:W-:Y:S05]  /*db80*/  @P6 BRA `(.L_x_232) ;  /* 0x00000000009c6947 */ /* 0x000fea0003800000 */
[----:B------:R-:W-:Y:S01]  /*db90*/  IMAD.MOV.U32 R11, RZ, RZ, R4 ;  /* 0x000000ffff0b7224 */ /* 0x000fe200078e0004 */
[----:B------:R-:W-:Y:S01]  /*dba0*/  UMOV UR4, URZ ;  /* 0x0000003f00047c82 */ /* 0x000fe20008000000 */
[----:B------:R-:W-:-:S05]  /*dbb0*/  ULDC UR5, c[0x0][0xc3c] ;  /* 0x00030f0000057ab9 */ /* 0x000fca0000000800 */
.L_x_234:
[----:B------:R-:W-:-:S04]  /*dbc0*/  UIADD3 UR4, UR4, 0x1f, URZ ;  /* 0x0000001f04047890 */ /* 0x000fc8000fffe03f */
[----:B------:R-:W-:-:S06]  /*dbd0*/  UISETP.GE.AND UP0, UPT, UR4, UR5, UPT ;  /* 0x000000050400728c */ /* 0x000fcc000bf06270 */
[----:B------:R-:W-:-:S13]  /*dbe0*/  PLOP3.LUT P6, PT, PT, PT, UP0, 0x40, 0x0 ;  /* 0x000000000000781c */ /* 0x000fda0003fce808 */
[----:B------:R-:W-:Y:S05]  /*dbf0*/  @!P6 BRA `(.L_x_233) ;  /* 0x0000000400cce947 */ /* 0x000fea0003800000 */
[----:B------:R-:W-:Y:S01]  /*dc00*/  VIADD R9, R7, UR4 ;  /* 0x0000000407097c36 */ /* 0x000fe20008000000 */
[----:B------:R-:W0:Y:S01]  /*dc10*/  LDC R12, c[0x0][0xc38] ;  /* 0x00030e00ff0c7b82 */ /* 0x000e220000000800 */
[----:B------:R-:W-:-:S03]  /*dc20*/  IMAD.MOV.U32 R0, RZ, RZ, RZ ;  /* 0x000000ffff007224 */ /* 0x000fc600078e00ff */
[----:B------:R-:W-:-:S13]  /*dc30*/  ISETP.GE.OR P6, PT, R9, UR5, !P0 ;  /* 0x0000000509007c0c */ /* 0x000fda000c7c6670 */
[----:B------:R-:W1:Y:S08]  /*dc40*/  @!P6 LDC.64 R4, c[0x0][0xc80] ;  /* 0x00032000ff04eb82 */ /* 0x000e700000000a00 */
[----:B------:R-:W2:Y:S01]  /*dc50*/  @!P6 LDC.64 R2, c[0x0][0xc78] ;  /* 0x00031e00ff02eb82 */ /* 0x000ea20000000a00 */
[----:B-1----:R-:W-:-:S05]  /*dc60*/  @!P6 IMAD.WIDE R4, R9, 0x4, R4 ;  /* 0x000000040904e825 */ /* 0x002fca00078e0204 */
[----:B------:R-:W3:Y:S01]  /*dc70*/  @!P6 LDG.E R0, desc[UR50][R4.64] ;  /* 0x000000320400e981 */ /* 0x000ee2000c1e1900 */
[----:B--2---:R-:W-:-:S04]  /*dc80*/  @!P6 IMAD.WIDE R2, R9, 0x4, R2 ;  /* 0x000000040902e825 */ /* 0x004fc800078e0202 */
[----:B------:R-:W-:-:S06]  /*dc90*/  IMAD.MOV.U32 R9, RZ, RZ, RZ ;  /* 0x000000ffff097224 */ /* 0x000fcc00078e00ff */
[----:B------:R-:W3:Y:S02]  /*dca0*/  @!P6 LDG.E R9, desc[UR50][R2.64] ;  /* 0x000000320209e981 */ /* 0x000ee4000c1e1900 */
[----:B---3--:R-:W-:-:S05]  /*dcb0*/  IMAD R15, R0, R9, RZ ;  /* 0x00000009000f7224 */ /* 0x008fca00078e02ff */
[----:B------:R-:W1:Y:S02]  /*dcc0*/  SHFL.UP PT, R8, R15, 0x1, RZ ;  /* 0x042000000f087989 */ /* 0x000e6400000e00ff */
[----:B-1----:R-:W-:-:S05]  /*dcd0*/  SEL R8, R8, RZ, P1 ;  /* 0x000000ff08087207 */ /* 0x002fca0000800000 */
[----:B------:R-:W-:-:S05]  /*dce0*/  IMAD.IADD R8, R15, 0x1, R8 ;  /* 0x000000010f087824 */ /* 0x000fca00078e0208 */
        /* <DEDUP_REMOVED lines=12> */
[----:B------:R-:W0:Y:S02]  /*ddb0*/  SHFL.IDX PT, R2, R5, 0x1f, 0x1f ;  /* 0x03e01f0005027f89 */ /* 0x000e2400000e0000 */
[----:B0-----:R-:W-:-:S04]  /*ddc0*/  IMAD R4, R2, R12, RZ ;  /* 0x0000000c02047224 */ /* 0x001fc800078e02ff */
[----:B------:R-:W-:-:S05]  /*ddd0*/  IMAD.IADD R11, R4, 0x1, R11 ;  /* 0x00000001040b7824 */ /* 0x000fca00078e020b */
[----:B------:R-:W-:-:S13]  /*dde0*/  ISETP.GT.AND P6, PT, R11, R6, PT ;  /* 0x000000060b00720c */ /* 0x000fda0003fc4270 */
[----:B------:R-:W-:Y:S05]  /*ddf0*/  @!P6 BRA `(.L_x_234) ;  /* 0xfffffffc0070e947 */ /* 0x000fea000383ffff */
.L_x_232:
[----:B------:R-:W-:Y:S02]  /*de00*/  IMAD.IADD R11, R11, 0x1, -R4 ;  /* 0x000000010b0b7824 */ /* 0x000fe400078e0a04 */
[----:B------:R-:W-:Y:S02]  /*de10*/  IMAD.MOV.U32 R8, RZ, RZ, RZ ;  /* 0x000000ffff087224 */ /* 0x000fe400078e00ff */
[----:B------:R-:W-:-:S05]  /*de20*/  IMAD R3, R5, R12, R11 ;  /* 0x0000000c05037224 */ /* 0x000fca00078e020b */
[----:B------:R-:W-:-:S13]  /*de30*/  ISETP.GT.AND P0, PT, R3, R6, PT ;  /* 0x000000060300720c */ /* 0x000fda0003f04270 */
[----:B------:R-:W-:Y:S02]  /*de40*/  VOTEU.ANY UR5, UPT, !P0 ;  /* 0x0000000000057886 */ /* 0x000fe400040e0100 */
[----:B------:R-:W-:Y:S02]  /*de50*/  UPOPC UR39, UR5 ;  /* 0x00000005002772bf */ /* 0x000fe40008000000 */
[----:B------:R-:W-:-:S04]  /*de60*/  ISETP.NE.AND P0, PT, RZ, UR5, PT ;  /* 0x00000005ff007c0c */ /* 0x000fc8000bf05270 */
[----:B------:R-:W-:Y:S02]  /*de70*/  IMAD.U32 R13, RZ, RZ, UR39 ;  /* 0x00000027ff0d7e24 */ /* 0x000fe4000f8e00ff */
[----:B------:R-:W-:-:S03]  /*de80*/  IMAD.U32 R14, RZ, RZ, UR39 ;  /* 0x00000027ff0e7e24 */ /* 0x000fc6000f8e00ff */
[----:B------:R-:W0:Y:S04]  /*de90*/  SHFL.IDX PT, R0, R0, R13, 0x1f ;  /* 0x00001f0d00007589 */ /* 0x000e2800000e0000 */
[----:B------:R1:W2:Y:S01]  /*dea0*/  SHFL.IDX PT, R9, R9, R14, 0x1f ;  /* 0x00001f0e09097589 */ /* 0x0002a200000e0000 */
[----:B0-----:R-:W-:-:S04]  /*deb0*/  IABS R4, R0 ;  /* 0x0000000000047213 */ /* 0x001fc80000000000 */
[----:B------:R-:W0:Y:S08]  /*dec0*/  I2F.RP R10, R4 ;  /* 0x00000004000a7306 */ /* 0x000e300000209400 */
[----:B0-----:R-:W0:Y:S02]  /*ded0*/  MUFU.RCP R10, R10 ;  /* 0x0000000a000a7308 */ /* 0x001e240000001000 */
[----:B0-----:R-:W-:-:S06]  /*dee0*/  VIADD R2, R10, 0xffffffe ;  /* 0x0ffffffe0a027836 */ /* 0x001fcc0000000000 */
[----:B------:R-:W0:Y:S02]  /*def0*/  F2I.FTZ.U32.TRUNC.NTZ R3, R2 ;  /* 0x0000000200037305 */ /* 0x000e24000021f000 */
[----:B0-----:R-:W-:Y:S01]  /*df00*/  IMAD.MOV R15, RZ, RZ, -R3 ;  /* 0x000000ffff0f7224 */ /* 0x001fe200078e0a03 */
[----:B-12---:R-:W-:Y:S06]  /*df10*/  @!P0 BRA `(.L_x_235) ;  /* 0x00000000000c8947 */ /* 0x006fec0003800000 */
[----:B------:R-:W-:-:S06]  /*df20*/  UIADD3 UR5, UR39, -0x1, URZ ;  /* 0xffffffff27057890 */ /* 0x000fcc000fffe03f */
[----:B------:R-:W-:-:S06]  /*df30*/  IMAD.U32 R8, RZ, RZ, UR5 ;  /* 0x00000005ff087e24 */ /* 0x000fcc000f8e00ff */
[----:B------:R0:W1:Y:S02]  /*df40*/  SHFL.IDX PT, R8, R5, R8, 0x1f ;  /* 0x00001f0805087589 */ /* 0x00006400000e0000 */
.L_x_235:
[----:B01----:R-:W-:Y:S01]  /*df50*/  IMAD R5, R8, R12, R11 ;  /* 0x0000000c08057224 */ /* 0x003fe200078e020b */
[----:B------:R-:W-:Y:S01]  /*df60*/  IABS R2, R9 ;  /* 0x0000000900027213 */ /* 0x000fe20000000000 */
[----:B------:R-:W-:Y:S01]  /*df70*/  IMAD.MOV.U32 R11, RZ, RZ, R15 ;  /* 0x000000ffff0b7224 */ /* 0x000fe200078e000f */
[----:B------:R-:W-:Y:S01]  /*df80*/  IABS R12, R0 ;  /* 0x00000000000c7213 */ /* 0x000fe20000000000 */
[----:B------:R-:W-:Y:S01]  /*df90*/  UIADD3 UR39, UR39, UR4, URZ ;  /* 0x0000000427277290 */ /* 0x000fe2000fffe03f */
[----:B------:R0:W-:Y:S01]  /*dfa0*/  STL [R1], R5 ;  /* 0x0000000501007387 */ /* 0x0001e20000100800 */
[----:B------:R-:W-:Y:S02]  /*dfb0*/  IMAD R11, R11, R4, RZ ;  /* 0x000000040b0b7224 */ /* 0x000fe400078e02ff */
[----:B------:R-:W-:Y:S02]  /*dfc0*/  IMAD.MOV R12, RZ, RZ, -R12 ;  /* 0x000000ffff0c7224 */ /* 0x000fe400078e0a0c */
[----:B0-----:R-:W-:-:S02]  /*dfd0*/  IMAD.IADD R5, R6, 0x1, -R5 ;  /* 0x0000000106057824 */ /* 0x001fc400078e0a05 */
[----:B------:R-:W-:Y:S02]  /*dfe0*/  IMAD.MOV.U32 R6, RZ, RZ, R2 ;  /* 0x000000ffff067224 */ /* 0x000fe400078e0002 */
[----:B------:R-:W-:Y:S01]  /*dff0*/  IMAD.MOV.U32 R2, RZ, RZ, RZ ;  /* 0x000000ffff027224 */ /* 0x000fe200078e00ff */
[----:B------:R-:W-:Y:S01]  /*e000*/  IABS R10, R5 ;  /* 0x00000005000a7213 */ /* 0x000fe20000000000 */
[----:B------:R-:W0:Y:S02]  /*e010*/  I2F.RP R8, R6 ;  /* 0x0000000600087306 */ /* 0x000e240000209400 */
[----:B------:R-:W-:-:S04]  /*e020*/  IMAD.HI.U32 R2, R3, R11, R2 ;  /* 0x0000000b03027227 */ /* 0x000fc800078e0002 */
[----:B------:R-:W-:Y:S02]  /*e030*/  IMAD.MOV.U32 R3, RZ, RZ, R10 ;  /* 0x000000ffff037224 */ /* 0x000fe400078e000a */
[----:B------:R-:W-:Y:S02]  /*e040*/  IMAD.MOV.U32 R10, RZ, RZ, R12 ;  /* 0x000000ffff0a7224 */ /* 0x000fe400078e000c */
[----:B------:R-:W-:-:S04]  /*e050*/  IMAD.HI.U32 R2, R2, R3, RZ ;  /* 0x0000000302027227 */ /* 0x000fc800078e00ff */
[----:B------:R-:W-:Y:S01]  /*e060*/  IMAD R3, R2, R10, R3 ;  /* 0x0000000a02037224 */ /* 0x000fe200078e0203 */
[----:B0-----:R-:W0:Y:S04]  /*e070*/  MUFU.RCP R8, R8 ;  /* 0x0000000800087308 */ /* 0x001e280000001000 */
[----:B------:R-:W-:-:S13]  /*e080*/  ISETP.GT.U32.AND P1, PT, R4, R3, PT ;  /* 0x000000030400720c */ /* 0x000fda0003f24070 */
[----:B------:R-:W-:Y:S02]  /*e090*/  @!P1 IMAD.IADD R3, R3, 0x1, -R4 ;  /* 0x0000000103039824 */ /* 0x000fe400078e0a04 */
[----:B0-----:R-:W-:Y:S02]  /*e0a0*/  VIADD R10, R8, 0xffffffe ;  /* 0x0ffffffe080a7836 */ /* 0x001fe40000000000 */
[----:B------:R-:W-:Y:S01]  /*e0b0*/  @!P1 VIADD R2, R2, 0x1 ;  /* 0x0000000102029836 */ /* 0x000fe20000000000 */
[----:B------:R-:W-:Y:S02]  /*e0c0*/  ISETP.GE.U32.AND P0, PT, R3, R4, PT ;  /* 0x000000040300720c */ /* 0x000fe40003f06070 */
[----:B------:R-:W-:Y:S01]  /*e0d0*/  LOP3.LUT R4, R5, R0, RZ, 0x3c, !PT ;  /* 0x0000000005047212 */ /* 0x000fe200078e3cff */
[----:B------:R-:W0:Y:S01]  /*e0e0*/  F2I.FTZ.U32.TRUNC.NTZ R3, R10 ;  /* 0x0000000a00037305 */ /* 0x000e22000021f000 */
[----:B------:R-:W-:Y:S02]  /*e0f0*/  ISETP.NE.AND P1, PT, R0, RZ, PT ;  /* 0x000000ff0000720c */ /* 0x000fe40003f25270 */
[----:B------:R-:W-:-:S07]  /*e100*/  ISETP.GE.AND P2, PT, R4, RZ, PT ;  /* 0x000000ff0400720c */ /* 0x000fce0003f46270 */
[----:B------:R-:W-:-:S04]  /*e110*/  @P0 VIADD R2, R2, 0x1 ;  /* 0x0000000102020836 */ /* 0x000fc80000000000 */
[----:B------:R-:W-:Y:S01]  /*e120*/  IMAD.MOV.U32 R8, RZ, RZ, R2 ;  /* 0x000000ffff087224 */ /* 0x000fe200078e0002 */
[----:B------:R-:W-:Y:S01]  /*e130*/  IABS R2, R9 ;  /* 0x0000000900027213 */ /* 0x000fe20000000000 */
[----:B0-----:R-:W-:-:S03]  /*e140*/  IMAD.MOV R11, RZ, RZ, -R3 ;  /* 0x000000ffff0b7224 */ /* 0x001fc600078e0a03 */
[----:B------:R-:W-:Y:S01]  /*e150*/  @!P2 IADD3 R8, -R8, RZ, RZ ;  /* 0x000000ff0808a210 */ /* 0x000fe20007ffe1ff */
[----:B------:R-:W-:Y:S01]  /*e160*/  IMAD.MOV R10, RZ, RZ, -R2 ;  /* 0x000000ffff0a7224 */ /* 0x000fe200078e0a02 */
[----:B------:R-:W-:Y:S01]  /*e170*/  @!P1 LOP3.LUT R8, RZ, R0, RZ, 0x33, !PT ;  /* 0x00000000ff089212 */ /* 0x000fe200078e33ff */
[----:B------:R-:W-:Y:S02]  /*e180*/  IMAD R11, R11, R6, RZ ;  /* 0x000000060b0b7224 */ /* 0x000fe400078e02ff */
[----:B------:R-:W-:Y:S01]  /*e190*/  IMAD.MOV.U32 R2, RZ, RZ, RZ ;  /* 0x000000ffff027224 */ /* 0x000fe200078e00ff */
[----:B------:R-:W-:-:S03]  /*e1a0*/  IABS R4, R8 ;  /* 0x0000000800047213 */ /* 0x000fc60000000000 */
[----:B------:R-:W-:-:S04]  /*e1b0*/  IMAD.HI.U32 R2, R3, R11, R2 ;  /* 0x0000000b03027227 */ /* 0x000fc800078e0002 */
[----:B------:R-:W-:Y:S02]  /*e1c0*/  IMAD.MOV.U32 R3, RZ, RZ, R4 ;  /* 0x000000ffff037224 */ /* 0x000fe400078e0004 */
[----:B------:R-:W-:Y:S02]  /*e1d0*/  IMAD.MOV.U32 R4, RZ, RZ, R10 ;  /* 0x000000ffff047224 */ /* 0x000fe400078e000a */
[----:B------:R-:W-:-:S04]  /*e1e0*/  IMAD.HI.U32 R2, R2, R3, RZ ;  /* 0x0000000302027227 */ /* 0x000fc800078e00ff */
[----:B------:R-:W-:-:S05]  /*e1f0*/  IMAD R3, R2, R4, R3 ;  /* 0x0000000402037224 */ /* 0x000fca00078e0203 */
[----:B------:R-:W-:-:S13]  /*e200*/  ISETP.GT.U32.AND P1, PT, R6, R3, PT ;  /* 0x000000030600720c */ /* 0x000fda0003f24070 */
[----:B------:R-:W-:Y:S02]  /*e210*/  @!P1 IMAD.IADD R3, R3, 0x1, -R6 ;  /* 0x0000000103039824 */ /* 0x000fe400078e0a06 */
[----:B------:R-:W-:Y:S01]  /*e220*/  @!P1 VIADD R2, R2, 0x1 ;  /* 0x0000000102029836 */ /* 0x000fe20000000000 */
[----:B------:R-:W-:Y:S02]  /*e230*/  ISETP.NE.AND P1, PT, R9, RZ, PT ;  /* 0x000000ff0900720c */ /* 0x000fe40003f25270 */
[----:B------:R-:W-:Y:S01]  /*e240*/  ISETP.GE.U32.AND P0, PT, R3, R6, PT ;  /* 0x000000060300720c */ /* 0x000fe20003f06070 */
[----:B------:R-:W-:Y:S01]  /*e250*/  IMAD R6, R0, R8, RZ ;  /* 0x0000000800067224 */ /* 0x000fe200078e02ff */
[----:B------:R-:W-:-:S04]  /*e260*/  LOP3.LUT R3, R8, R9, RZ, 0x3c, !PT ;  /* 0x0000000908037212 */ /* 0x000fc800078e3cff */
[----:B------:R-:W-:-:S07]  /*e270*/  ISETP.GE.AND P2, PT, R3, RZ, PT ;  /* 0x000000ff0300720c */ /* 0x000fce0003f46270 */
[----:B------:R-:W-:-:S06]  /*e280*/  @P0 VIADD R2, R2, 0x1 ;  /* 0x0000000102020836 */ /* 0x000fcc0000000000 */
[----:B------:R-:W-:Y:S01]  /*e290*/  @!P2 IMAD.MOV R2, RZ, RZ, -R2 ;  /* 0x000000ffff02a224 */ /* 0x000fe200078e0a02 */
[----:B------:R-:W-:-:S05]  /*e2a0*/  @!P1 LOP3.LUT R2, RZ, R9, RZ, 0x33, !PT ;  /* 0x00000009ff029212 */ /* 0x000fca00078e33ff */
[----:B------:R-:W-:-:S04]  /*e2b0*/  IMAD.MOV R4, RZ, RZ, -R2 ;  /* 0x000000ffff047224 */ /* 0x000fc800078e0a02 */
[C---:B------:R-:W-:Y:S02]  /*e2c0*/  IMAD R0, R9.reuse, R4, R8 ;  /* 0x0000000409007224 */ /* 0x040fe400078e0208 */
[----:B------:R-:W-:Y:S02]  /*e2d0*/  IMAD R9, R9, 0x1000000, R2 ;  /* 0x0100000009097824 */ /* 0x000fe400078e0202 */
[----:B------:R-:W-:Y:S02]  /*e2e0*/  IMAD.IADD R2, R5, 0x1, -R6 ;  /* 0x0000000105027824 */ /* 0x000fe400078e0a06 */
[----:B------:R-:W-:-:S05]  /*e2f0*/  IMAD R0, R0, 0x10000, R9 ;  /* 0x0001000000007824 */ /* 0x000fca00078e0209 */
[----:B------:R0:W-:Y:S04]  /*e300*/  STL [R1+0x8], R0 ;  /* 0x0000080001007387 */ /* 0x0001e80000100800 */
[----:B------:R0:W-:Y:S01]  /*e310*/  STL [R1+0x4], R2 ;  /* 0x0000040201007387 */ /* 0x0001e20000100800 */
[----:B------:R-:W-:Y:S05]  /*e320*/  BRA `(.L_x_236) ;  /* 0x0000000000107947 */ /* 0x000fea0003800000 */
.L_x_233:
[----:B------:R1:W-:Y:S01]  /*e330*/  STL [R1], R6 ;  /* 0x0000000601007387 */ /* 0x0003e20000100800 */
[----:B------:R-:W-:-:S03]  /*e340*/  ULDC UR39, c[0x0][0xc3c] ;  /* 0x00030f0000277ab9 */ /* 0x000fc60000000800 */
[----:B------:R1:W-:Y:S04]  /*e350*/  STL [R1+0x4], RZ ;  /* 0x000004ff01007387 */ /* 0x0003e80000100800 */
[----:B------:R1:W-:Y:S02]  /*e360*/  STL [R1+0x8], RZ ;  /* 0x000008ff01007387 */ /* 0x0003e40000100800 */
.L_x_236:
[----:B------:R-:W2:Y:S04]  /*e370*/  LDL R8, [R1] ;  /* 0x0000000001087983 */ /* 0x000ea80000100800 */
[----:B------:R-:W2:Y:S04]  /*e380*/  LDL R9, [R1+0x4] ;  /* 0x0000040001097983 */ /* 0x000ea80000100800 */
[----:B------:R-:W2:Y:S01]  /*e390*/  LDL R10, [R1+0x8] ;  /* 0x00000800010a7983 */ /* 0x000ea20000100800 */
[----:B------:R-:W-:Y:S01]  /*e3a0*/  ISETP.NE.AND P0, PT, R7, RZ, PT ;  /* 0x000000ff0700720c */ /* 0x000fe20003f05270 */
[----:B0-----:R-:W-:-:S12]  /*e3b0*/  IMAD.U32 R2, RZ, RZ, UR39 ;  /* 0x00000027ff027e24 */ /* 0x001fd8000f8e00ff */
[----:B------:R-:W0:Y:S01]  /*e3c0*/  @!P0 S2R R3, SR_CgaCtaId ;  /* 0x0000000000038919 */ /* 0x000e220000008800 */
[----:B------:R-:W-:Y:S01]  /*e3d0*/  @!P0 MOV R0, 0x400 ;  /* 0x0000040000008802 */ /* 0x000fe20000000f00 */
[----:B------:R-:W-:-:S03]  /*e3e0*/  @!P0 IMAD.MOV.U32 R11, RZ, RZ, R2 ;  /* 0x000000ffff0b8224 */ /* 0x000fc600078e0002 */
[----:B0-----:R-:W-:-:S05]  /*e3f0*/  @!P0 LEA R0, R3, R0, 0x18 ;  /* 0x0000000003008211 */ /* 0x001fca00078ec0ff */
[----:B--2---:R2:W-:Y:S01]  /*e400*/  @!P0 STS.128 [R0+0x298d0], R8 ;  /* 0x0298d00800008388 */ /* 0x0045e20000000c00 */
[----:B------:R-:W-:Y:S06]  /*e410*/  BAR.ARV 0x5, 0x180 ;  /* 0x0146000000007b1d */ /* 0x000fec0000002000 */
.L_x_231:
[----:B------:R-:W-:Y:S01]  /*e420*/  ULDC UR4, c[0x0][0xc3c] ;  /* 0x00030f0000047ab9 */ /* 0x000fe20000000800 */
[----:B------:R3:W-:Y:S01]  /*e430*/  STL [R1+0x28], RZ ;  /* 0x000028ff01007387 */ /* 0x0007e20000100800 */
[----:B------:R-:W-:Y:S01]  /*e440*/  UISETP.GE.AND UP0, UPT, UR39, UR4, UPT ;  /* 0x000000042700728c */ /* 0x000fe2000bf06270 */
[----:B------:R-:W-:Y:S02]  /*e450*/  IMAD.MOV.U32 R32, RZ, RZ, 0x1 ;  /* 0x00000001ff207424 */ /* 0x000fe400078e00ff */
[----:B------:R-:W-:-:S03]  /*e460*/  IMAD.MOV.U32 R19, RZ, RZ, RZ ;  /* 0x000000ffff137224 */ /* 0x000fc600078e00ff */
[----:B------:R-:W-:-:S13]  /*e470*/  PLOP3.LUT P0, PT, PT, PT, UP0, 0x80, 0x0 ;  /* 0x000000000000781c */ /* 0x000fda0003f0f008 */
[----:B---3--:R-:W-:Y:S05]  /*e480*/  @P0 BRA `(.L_x_237) ;  /* 0x0000005c00340947 */ /* 0x008fea0003800000 */
[----:B------:R-:W0:Y:S01]  /*e490*/  S2R R14, SR_TID.X ;  /* 0x00000000000e7919 */ /* 0x000e220000002100 */
[----:B------:R-:W3:Y:S01]  /*e4a0*/  S2UR UR4, SR_CgaCtaId ;  /* 0x00000000000479c3 */ /* 0x000ee20000008800 */
[----:B------:R-:W-:Y:S01]  /*e4b0*/  MOV R16, 0x400 ;  /* 0x0000040000107802 */ /* 0x000fe20000000f00 */
[----:B------:R-:W-:Y:S01]  /*e4c0*/  IMAD.MOV.U32 R34, RZ, RZ, 0x40 ;  /* 0x00000040ff227424 */ /* 0x000fe200078e00ff */
[----:B------:R-:W-:Y:S01]  /*e4d0*/  ULOP3.LUT UR44, UR42, 0x2, URZ, 0xfc, !UPT ;  /* 0x000000022a2c7892 */ /* 0x000fe2000f8efc3f */
[----:B------:R-:W-:Y:S01]  /*e4e0*/  IMAD.MOV.U32 R32, RZ, RZ, 0x1 ;  /* 0x00000001ff207424 */ /* 0x000fe200078e00ff */
[----:B------:R-:W-:Y:S01]  /*e4f0*/  ULOP3.LUT UR46, UR42, 0x1, URZ, 0xfc, !UPT ;  /* 0x000000012a2e7892 */ /* 0x000fe2000f8efc3f */
[----:B------:R-:W-:Y:S01]  /*e500*/  IMAD.MOV.U32 R19, RZ, RZ, RZ ;  /* 0x000000ffff137224 */ /* 0x000fe200078e00ff */
[----:B------:R-:W-:Y:S01]  /*e510*/  ULDC UR47, c[0x0][0xc] ;  /* 0x00000300002f7ab9 */ /* 0x000fe20000000800 */
[C---:B0-----:R-:W-:Y:S01]  /*e520*/  IMAD.SHL.U32 R4, R14.reuse, 0x10, RZ ;  /* 0x000000100e047824 */ /* 0x041fe200078e00ff */
[C---:B------:R-:W-:Y:S01]  /*e530*/  LOP3.LUT R13, R14.reuse, 0x7f, RZ, 0xc0, !PT ;  /* 0x0000007f0e0d7812 */ /* 0x040fe200078ec0ff */
[C---:B------:R-:W-:Y:S01]  /*e540*/  IMAD.SHL.U32 R3, R14.reuse, 0x2, RZ ;  /* 0x000000020e037824 */ /* 0x040fe200078e00ff */
[C---:B------:R-:W-:Y:S01]  /*e550*/  R2P PR, R14.reuse, 0x14 ;  /* 0x000000140e007804 */ /* 0x040fe20000000000 */
[----:B--2---:R-:W-:Y:S01]  /*e560*/  IMAD.SHL.U32 R11, R14, 0x4, RZ ;  /* 0x000000040e0b7824 */ /* 0x004fe200078e00ff */
[----:B------:R-:W-:-:S02]  /*e570*/  LOP3.LUT R0, R4, 0x1b0, RZ, 0xc0, !PT ;  /* 0x000001b004007812 */ /* 0x000fc400078ec0ff */
[----:B------:R-:W-:Y:S02]  /*e580*/  SHF.R.U32.HI R2, RZ, 0x5, R13 ;  /* 0x00000005ff027819 */ /* 0x000fe4000001160d */
[----:B------:R-:W-:Y:S01]  /*e590*/  LOP3.LUT R10, R0, 0x30, R3, 0x78, !PT ;  /* 0x00000030000a7812 */ /* 0x000fe200078e7803 */
[----:B------:R-:W-:Y:S01]  /*e5a0*/  IMAD.SHL.U32 R3, R14, 0x80, RZ ;  /* 0x000000800e037824 */ /* 0x000fe200078e00ff */
[----:B------:R-:W-:Y:S01]  /*e5b0*/  LOP3.LUT R35, R4, 0x30, RZ, 0xc0, !PT ;  /* 0x0000003004237812 */ /* 0x000fe200078ec0ff */
[----:B------:R-:W-:Y:S02]  /*e5c0*/  IMAD.SHL.U32 R0, R14, 0x20, RZ ;  /* 0x000000200e007824 */ /* 0x000fe400078e00ff */
[----:B------:R-:W-:Y:S01]  /*e5d0*/  IMAD.SHL.U32 R7, R2, 0x200, RZ ;  /* 0x0000020002077824 */ /* 0x000fe200078e00ff */
[----:B------:R-:W-:Y:S02]  /*e5e0*/  LOP3.LUT R5, R3, 0x380, RZ, 0xc0, !PT ;  /* 0x0000038003057812 */ /* 0x000fe400078ec0ff */
[----:B-1----:R-:W-:-:S02]  /*e5f0*/  LOP3.LUT R6, R0, 0x80, RZ, 0xc0, !PT ;  /* 0x0000008000067812 */ /* 0x002fc400078ec0ff */
[----:B------:R-:W-:Y:S01]  /*e600*/  LOP3.LUT R9, R0, 0x380, RZ, 0xc0, !PT ;  /* 0x0000038000097812 */ /* 0x000fe200078ec0ff */
[----:B------:R-:W-:Y:S01]  /*e610*/  IMAD R5, R2, 0x10, R5 ;  /* 0x0000001002057824 */ /* 0x000fe200078e0205 */
[----:B------:R-:W-:Y:S01]  /*e620*/  LOP3.LUT R6, R6, 0x10, R14, 0xf8, !PT ;  /* 0x0000001006067812 */ /* 0x000fe200078ef80e */
[----:B------:R-:W-:Y:S01]  /*e630*/  IMAD.SHL.U32 R2, R2, 0x400, RZ ;  /* 0x0000040002027824 */ /* 0x000fe200078e00ff */
[----:B------:R-:W-:Y:S02]  /*e640*/  LOP3.LUT R33, R9, 0x30, R4, 0xf8, !PT ;  /* 0x0000003009217812 */ /* 0x000fe400078ef804 */
[----:B------:R-:W-:Y:S02]  /*e650*/  LOP3.LUT R9, R7, 0x60, R0, 0xf8, !PT ;  /* 0x0000006007097812 */ /* 0x000fe400078ef800 */
[----:B------:R-:W-:Y:S02]  /*e660*/  LOP3.LUT R8, R6, 0x10, R11, 0x78, !PT ;  /* 0x0000001006087812 */ /* 0x000fe400078e780b */
[----:B------:R-:W-:-:S02]  /*e670*/  LOP3.LUT R6, R5, 0x70, R4, 0x78, !PT ;  /* 0x0000007005067812 */ /* 0x000fc400078e7804 */
[----:B------:R-:W-:Y:S02]  /*e680*/  LOP3.LUT R7, R7, 0x40, R4, 0xf8, !PT ;  /* 0x0000004007077812 */ /* 0x000fe400078ef804 */
[----:B------:R-:W-:Y:S02]  /*e690*/  LOP3.LUT R9, R9, 0x100, R0, 0xf8, !PT ;  /* 0x0000010009097812 */ /* 0x000fe400078ef800 */
[----:B------:R-:W-:Y:S02]  /*e6a0*/  LOP3.LUT R5, R6, 0xc00, R3, 0xf8, !PT ;  /* 0x00000c0006057812 */ /* 0x000fe400078ef803 */
[----:B------:R-:W-:Y:S02]  /*e6b0*/  LOP3.LUT R12, R7, R10, RZ, 0xfc, !PT ;  /* 0x0000000a070c7212 */ /* 0x000fe400078efcff */
[----:B------:R-:W-:Y:S01]  /*e6c0*/  LOP3.LUT R3, R9, R8, RZ, 0xfc, !PT ;  /* 0x0000000809037212 */ /* 0x000fe200078efcff */
[----:B------:R0:W-:Y:S01]  /*e6d0*/  STL [R1+0x1c], R5 ;  /* 0x00001c0501007387 */ /* 0x0001e20000100800 */
[----:B------:R-:W-:-:S02]  /*e6e0*/  SHF.R.U32.HI R4, RZ, 0x2, R13 ;  /* 0x00000002ff047819 */ /* 0x000fc4000001160d */
[----:B------:R-:W-:Y:S01]  /*e6f0*/  LOP3.LUT R33, R33, 0x70, R11, 0x78, !PT ;  /* 0x0000007021217812 */ /* 0x000fe200078e780b */
[----:B------:R-:W-:Y:S01]  /*e700*/  STL [R1+0x14], R12 ;  /* 0x0000140c01007387 */ /* 0x000fe20000100800 */
[----:B------:R-:W-:Y:S02]  /*e710*/  LOP3.LUT R0, R4, 0x60, R0, 0xf8, !PT ;  /* 0x0000006004007812 */ /* 0x000fe400078ef800 */
[----:B------:R-:W-:Y:S01]  /*e720*/  LOP3.LUT R4, R35, 0x40, RZ, 0xfc, !PT ;  /* 0x0000004023047812 */ /* 0x000fe200078efcff */
[----:B------:R3:W-:Y:S01]  /*e730*/  STL [R1+0x18], R3 ;  /* 0x0000180301007387 */ /* 0x0007e20000100800 */
[----:B------:R-:W-:Y:S02]  /*e740*/  LOP3.LUT R2, R0, 0x80, RZ, 0xfc, !PT ;  /* 0x0000008000027812 */ /* 0x000fe400078efcff */
[C---:B0-----:R-:W-:Y:S02]  /*e750*/  SEL R5, R34.reuse, 0xffffffc0, !P2 ;  /* 0xffffffc022057807 */ /* 0x041fe40005000000 */
[----:B------:R-:W-:-:S03]  /*e760*/  SEL R34, R34, 0xffffffc0, !P4 ;  /* 0xffffffc022227807 */ /* 0x000fc60006000000 */
[----:B------:R-:W-:Y:S01]  /*e770*/  STL [R1+0x20], R5 ;  /* 0x0000200501007387 */ /* 0x000fe20000100800 */
[----:B---3--:R-:W-:-:S05]  /*e780*/  IMAD.U32 R3, RZ, RZ, UR4 ;  /* 0x00000004ff037e24 */ /* 0x008fca000f8e00ff */
[----:B------:R-:W-:Y:S01]  /*e790*/  LEA R16, R3, R16, 0x18 ;  /* 0x0000001003107211 */ /* 0x000fe200078ec0ff */
[----:B------:R0:W-:Y:S04]  /*e7a0*/  STL [R1+0x10], R3 ;  /* 0x0000100301007387 */ /* 0x0001e80000100800 */
[----:B------:R-:W-:Y:S01]  /*e7b0*/  IMAD.IADD R0, R16, 0x1, R12 ;  /* 0x0000000110007824 */ /* 0x000fe200078e020c */
[----:B------:R1:W-:Y:S04]  /*e7c0*/  STL [R1+0x28], RZ ;  /* 0x000028ff01007387 */ /* 0x0003e80000100800 */
[----:B------:R1:W-:Y:S01]  /*e7d0*/  STL [R1+0x24], R0 ;  /* 0x0000240001007387 */ /* 0x0003e20000100800 */
[----:B0-----:R-:W-:-:S07]  /*e7e0*/  LOP3.LUT R3, R35, 0x80, RZ, 0xfc, !PT ;  /* 0x0000008023037812 */ /* 0x001fce00078efcff */
.L_x_313:
[----:B------:R-:W-:Y:S01]  /*e7f0*/  ULDC.64 UR4, c[0x0][0xc88] ;  /* 0x0003220000047ab9 */ /* 0x000fe20000000a00 */
[----:B------:R-:W-:Y:S01]  /*e800*/  ULDC.64 UR8, c[0x0][0xa18] ;  /* 0x0002860000087ab9 */ /* 0x000fe20000000a00 */
[----:B------:R-:W-:Y:S01]  /*e810*/  UIMAD.WIDE UR4, UR39, 0x4, UR4 ;  /* 0x00000004270478a5 */ /* 0x000fe2000f8e0204 */
[----:B------:R-:W-:Y:S01]  /*e820*/  IMAD.MOV.U32 R36, RZ, RZ, RZ ;  /* 0x000000ffff247224 */ /* 0x000fe200078e00ff */
[----:B------:R-:W-:Y:S01]  /*e830*/  ULDC.64 UR6, c[0x0][0xa00] ;  /* 0x0002800000067ab9 */ /* 0x000fe20000000a00 */
[----:B0-2---:R-:W0:Y:S03]  /*e840*/  LDC.64 R4, c[0x0][0x418] ;  /* 0x00010600ff047b82 */ /* 0x005e260000000a00 */
[----:B------:R-:W-:Y:S02]  /*e850*/  IMAD.U32 R2, RZ, RZ, UR4 ;  /* 0x00000004ff027e24 */ /* 0x000fe4000f8e00ff */
[----:B------:R-:W-:Y:S01]  /*e860*/  IMAD.U32 R3, RZ, RZ, UR5 ;  /* 0x00000005ff037e24 */ /* 0x000fe2000f8e00ff */
[----:B------:R-:W-:-:S02]  /*e870*/  ULDC.64 UR4, c[0x0][0xa28] ;  /* 0x00028a0000047ab9 */ /* 0x000fc40000000a00 */
[----:B------:R-:W2:Y:S02]  /*e880*/  LDC R8, c[0x0][0x424] ;  /* 0x00010900ff087b82 */ /* 0x000ea40000000800 */
[----:B------:R-:W3:Y:S01]  /*e890*/  LDG.E R2, desc[UR50][R2.64] ;  /* 0x0000003202027981 */ /* 0x000ee2000c1e1900 */
[----:B------:R-:W-:-:S04]  /*e8a0*/  UISETP.NE.U32.AND UP0, UPT, UR4, URZ, UPT ;  /* 0x0000003f0400728c */ /* 0x000fc8000bf05070 */
[----:B------:R-:W-:Y:S01]  /*e8b0*/  UISETP.NE.AND.EX UP0, UPT, UR5, URZ, UPT, UP0 ;  /* 0x0000003f0500728c */ /* 0x000fe2000bf05300 */
[----:B-1----:R-:W1:Y:S05]  /*e8c0*/  LDC R0, c[0x0][0x2f0] ;  /* 0x0000bc00ff007b82 */ /* 0x002e6a0000000800 */
[----:B------:R-:W-:Y:S02]  /*e8d0*/  PLOP3.LUT P0, PT, PT, PT, UP0, 0x80, 0x0 ;  /* 0x000000000000781c */ /* 0x000fe40003f0f008 */
[----:B---3--:R-:W-:-:S13]  /*e8e0*/  R2UR UR43, R2 ;  /* 0x00000000022b72ca */ /* 0x008fda00000e0000 */
[----:B------:R-:W-:Y:S02]  /*e8f0*/  USHF.R.S32.HI UR41, URZ, 0x1f, UR43 ;  /* 0x0000001f3f297899 */ /* 0x000fe4000801142b */
[----:B------:R-:W-:-:S04]  /*e900*/  @UP0 ULEA UR4, UP1, UR43, UR4, 0x2 ;  /* 0x000000042b040291 */ /* 0x000fc8000f82103f */
[----:B------:R-:W-:Y:S02]  /*e910*/  @UP0 ULEA.HI.X UR5, UR43, UR5, UR41, 0x2, UP1 ;  /* 0x000000052b050291 */ /* 0x000fe400088f1429 */
[----:B------:R-:W-:Y:S01]  /*e920*/  UISETP.NE.U32.AND UP0, UPT, UR8, URZ, UPT ;  /* 0x0000003f0800728c */ /* 0x000fe2000bf05070 */
[----:B------:R-:W-:-:S03]  /*e930*/  IMAD.U32 R2, RZ, RZ, UR4 ;  /* 0x00000004ff027e24 */ /* 0x000fc6000f8e00ff */
[----:B------:R-:W-:Y:S01]  /*e940*/  UISETP.NE.AND.EX UP0, UPT, UR9, URZ, UPT, UP0 ;  /* 0x0000003f0900728c */ /* 0x000fe2000bf05300 */
[----:B------:R-:W-:Y:S01]  /*e950*/  IMAD.U32 R3, RZ, RZ, UR5 ;  /* 0x00000005ff037e24 */ /* 0x000fe2000f8e00ff */
[----:B------:R-:W-:Y:S02]  /*e960*/  USHF.L.U32 UR37, UR43, 0x2, URZ ;  /* 0x000000022b257899 */ /* 0x000fe4000800063f */
[----:B------:R-:W-:Y:S02]  /*e970*/  USHF.L.U64.HI UR36, UR43, 0x2, UR41 ;  /* 0x000000022b247899 */ /* 0x000fe40008010229 */
[----:B------:R-:W-:Y:S01]  /*e980*/  PLOP3.LUT P1, PT, PT, PT, UP0, 0x80, 0x0 ;  /* 0x000000000000781c */ /* 0x000fe20003f2f008 */
[----:B------:R3:W5:Y:S01]  /*e990*/  @P0 LDG.E R36, desc[UR50][R2.64] ;  /* 0x0000003202240981 */ /* 0x000762000c1e1900 */
[----:B------:R-:W-:-:S03]  /*e9a0*/  UISETP.NE.U32.AND UP2, UPT, UR6, URZ, UPT ;  /* 0x0000003f0600728c */ /* 0x000fc6000bf45070 */
[----:B------:R-:W-:Y:S02]  /*e9b0*/  @UP0 UIADD3 UR4, UP1, UR37, UR8, URZ ;  /* 0x0000000825040290 */ /* 0x000fe4000ff3e03f */
[----:B------:R-:W-:Y:S02]  /*e9c0*/  UISETP.NE.AND.EX UP3, UPT, UR7, URZ, UPT, UP2 ;  /* 0x0000003f0700728c */ /* 0x000fe4000bf65320 */
[----:B------:R-:W-:Y:S02]  /*e9d0*/  @UP0 UIADD3.X UR5, UR36, UR9, URZ, UP1, !UPT ;  /* 0x0000000924050290 */ /* 0x000fe40008ffe43f */
[----:B---3--:R-:W-:Y:S01]  /*e9e0*/  IMAD.U32 R2, RZ, RZ, UR4 ;  /* 0x00000004ff027e24 */ /* 0x008fe2000f8e00ff */
[----:B------:R-:W-:Y:S01]  /*e9f0*/  UIADD3 UR6, UP0, UR37, UR6, URZ ;  /* 0x0000000625067290 */ /* 0x000fe2000ff1e03f */
[----:B------:R-:W-:Y:S01]  /*ea00*/  PLOP3.LUT P0, PT, PT, PT, UP3, 0x80, 0x0 ;  /* 0x000000000000781c */ /* 0x000fe20003f0f038 */
[----:B------:R-:W-:Y:S01]  /*ea10*/  UP2UR UR45, UPR, URZ, 0x8 ;  /* 0x000000083f2d7883 */ /* 0x000fe20008000000 */
[----:B------:R-:W-:Y:S01]  /*ea20*/  IMAD.U32 R3, RZ, RZ, UR5 ;  /* 0x00000005ff037e24 */ /* 0x000fe2000f8e00ff */
[----:B------:R-:W-:-:S04]  /*ea30*/  UIADD3.X UR7, UR36, UR7, URZ, UP0, !UPT ;  /* 0x0000000724077290 */ /* 0x000fc800087fe43f */
[----:B------:R3:W4:Y:S01]  /*ea40*/  @P1 LDG.E R7, desc[UR50][R2.64] ;  /* 0x0000003202071981 */ /* 0x000722000c1e1900 */
[----:B------:R-:W-:Y:S01]  /*ea50*/  PLOP3.LUT P2, PT, PT, PT, UP3, 0x80, 0x0 ;  /* 0x000000000000781c */ /* 0x000fe20003f4f038 */
[----:B---3--:R-:W-:Y:S02]  /*ea60*/  IMAD.U32 R2, RZ, RZ, UR6 ;  /* 0x00000006ff027e24 */ /* 0x008fe4000f8e00ff */
[----:B------:R-:W-:-:S05]  /*ea70*/  IMAD.U32 R3, RZ, RZ, UR7 ;  /* 0x00000007ff037e24 */ /* 0x000fca000f8e00ff */
[----:B------:R3:W5:Y:S01]  /*ea80*/  @P0 LDG.E R6, desc[UR50][R2.64] ;  /* 0x0000003202060981 */ /* 0x000762000c1e1900 */
[----:B0-----:R-:W-:-:S04]  /*ea90*/  ISETP.NE.U32.AND P0, PT, R4, RZ, PT ;  /* 0x000000ff0400720c */ /* 0x001fc80003f05070 */
[----:B------:R-:W-:Y:S02]  /*eaa0*/  ISETP.NE.AND.EX P0, PT, R5, RZ, PT, P0 ;  /* 0x000000ff0500720c */ /* 0x000fe40003f05300 */
[----:B----4-:R-:W-:Y:S01]  /*eab0*/  @P1 R2UR UR40, R7 ;  /* 0x00000000072812ca */ /* 0x010fe200000e0000 */
[----:B-123--:R-:W-:-:S14]  /*eac0*/  @P1 BRA `(.L_x_238) ;  /* 0x0000000000241947 */ /* 0x00efdc0003800000 */
[----:B------:R-:W-:Y:S01]  /*ead0*/  UISETP.NE.AND UP0, UPT, UR45, URZ, UPT ;  /* 0x0000003f2d00728c */ /* 0x000fe2000bf05270 */
[----:B------:R-:W-:-:S05]  /*eae0*/  ULDC UR40, c[0x0][0x288] ;  /* 0x0000a20000287ab9 */ /* 0x000fca0000000800 */
[----:B------:R-:W-:-:S13]  /*eaf0*/  PLOP3.LUT P1, PT, PT, PT, UP0, 0x40, 0x0 ;  /* 0x000000000000781c */ /* 0x000fda0003f2e808 */
[----:B------:R-:W-:Y:S05]  /*eb00*/  @P1 BRA `(.L_x_238) ;  /* 0x0000000000141947 */ /* 0x000fea0003800000 */
[----:B------:R-:W2:Y:S04]  /*eb10*/  LDG.E R5, desc[UR50][R2.64] ;  /* 0x0000003202057981 */ /* 0x000ea8000c1e1900 */
[----:B------:R-:W3:Y:S01]  /*eb20*/  LDG.E R4, desc[UR50][R2.64+0x4] ;  /* 0x0000043202047981 */ /* 0x000ee2000c1e1900 */
[----:B--2---:R-:W-:Y:S02]  /*eb30*/  R2UR UR4, R5 ;  /* 0x00000000050472ca */ /* 0x004fe400000e0000 */
[----:B---3--:R-:W-:-:S13]  /*eb40*/  R2UR UR40, R4 ;  /* 0x00000000042872ca */ /* 0x008fda00000e0000 */
[----:B------:R-:W-:-:S12]  /*eb50*/  UIADD3 UR40, -UR4, UR40, URZ ;  /* 0x0000002804287290 */ /* 0x000fd8000fffe13f */
.L_x_238:
[----:B------:R-:W-:Y:S01]  /*eb60*/  ULDC.64 UR4, c[0x0][0xa20] ;  /* 0x0002880000047ab9 */ /* 0x000fe20000000a00 */
[----:B------:R-:W-:Y:S01]  /*eb70*/  SEL R5, R8, 0x1, P0 ;  /* 0x0000000108057807 */ /* 0x000fe20000000000 */
[----:B------:R-:W-:Y:S01]  /*eb80*/  UMOV UR38, URZ ;  /* 0x0000003f00267c82 */ /* 0x000fe20008000000 */
[----:B------:R-:W-:Y:S01]  /*eb90*/  ISETP.NE.U32.AND P1, PT, RZ, UR4, PT ;  /* 0x00000004ff007c0c */ /* 0x000fe2000bf25070 */
[----:B------:R-:W-:Y:S01]  /*eba0*/  IMAD.U32 R31, RZ, RZ, UR43 ;  /* 0x0000002bff1f7e24 */ /* 0x000fe2000f8e00ff */
[----:B-----5:R-:W-:Y:S01]  /*ebb0*/  @P2 R2UR UR38, R6 ;  /* 0x00000000062622ca */ /* 0x020fe200000e0000 */
[----:B------:R-:W-:Y:S01]  /*ebc0*/  IMAD R5, R5, R0, RZ ;  /* 0x0000000005057224 */ /* 0x000fe200078e02ff */
[----:B------:R-:W-:-:S13]  /*ebd0*/  ISETP.NE.AND.EX P1, PT, RZ, UR5, PT, P1 ;  /* 0x00000005ff007c0c */ /* 0x000fda000bf25310 */
[----:B------:R-:W-:Y:S05]  /*ebe0*/  @!P1 BRA `(.L_x_239) ;  /* 0x0000000000189947 */ /* 0x000fea0003800000 */
[----:B------:R-:W-:-:S04]  /*ebf0*/  UIADD3 UR4, UP0, UR37, UR4, URZ ;  /* 0x0000000425047290 */ /* 0x000fc8000ff1e03f */
[----:B------:R-:W-:Y:S02]  /*ec00*/  UIADD3.X UR5, UR36, UR5, URZ, UP0, !UPT ;  /* 0x0000000524057290 */ /* 0x000fe400087fe43f */
[----:B------:R-:W-:-:S04]  /*ec10*/  IMAD.U32 R2, RZ, RZ, UR4 ;  /* 0x00000004ff027e24 */ /* 0x000fc8000f8e00ff */
[----:B------:R-:W-:-:S05]  /*ec20*/  IMAD.U32 R3, RZ, RZ, UR5 ;  /* 0x00000005ff037e24 */ /* 0x000fca000f8e00ff */
[----:B------:R0:W5:Y:S01]  /*ec30*/  LDG.E R5, desc[UR50][R2.64] ;  /* 0x0000003202057981 */ /* 0x000162000c1e1900 */
[----:B------:R-:W-:Y:S05]  /*ec40*/  BRA `(.L_x_240) ;  /* 0x0000000000247947 */ /* 0x000fea0003800000 */
.L_x_239:
[----:B------:R-:W-:Y:S02]  /*ec50*/  ULDC.64 UR4, c[0x0][0xa08] ;  /* 0x0002820000047ab9 */ /* 0x000fe40000000a00 */
[----:B------:R-:W-:-:S04]  /*ec60*/  ISETP.NE.U32.AND P0, PT, RZ, UR4, PT ;  /* 0x00000004ff007c0c */ /* 0x000fc8000bf05070 */
[----:B------:R-:W-:-:S13]  /*ec70*/  ISETP.NE.AND.EX P0, PT, RZ, UR5, PT, P0 ;  /* 0x00000005ff007c0c */ /* 0x000fda000bf05300 */
[----:B------:R-:W-:Y:S05]  /*ec80*/  @!P0 BRA `(.L_x_240) ;  /* 0x0000000000148947 */ /* 0x000fea0003800000 */
[----:B------:R-:W0:Y:S02]  /*ec90*/  LDC.64 R2, c[0x0][0xa08] ;  /* 0x00028200ff027b82 */ /* 0x000e240000000a00 */
[----:B0-----:R-:W-:-:S05]  /*eca0*/  IMAD.WIDE R2, R31, 0x4, R2 ;  /* 0x000000041f027825 */ /* 0x001fca00078e0202 */
[----:B------:R-:W2:Y:S04]  /*ecb0*/  LDG.E R5, desc[UR50][R2.64] ;  /* 0x0000003202057981 */ /* 0x000ea8000c1e1900 */
[----:B------:R-:W2:Y:S02]  /*ecc0*/  LDG.E R0, desc[UR50][R2.64+0x4] ;  /* 0x0000043202007981 */ /* 0x000ea4000c1e1900 */
[----:B--2---:R-:W-:-:S07]  /*ecd0*/  IMAD.IADD R5, R0, 0x1, -R5 ;  /* 0x0000000100057824 */ /* 0x004fce00078e0a05 */
.L_x_240:
[----:B------:R-:W2:Y:S01]  /*ece0*/  LDL R18, [R1+0x8] ;  /* 0x0000080001127983 */ /* 0x000ea20000100800 */
[----:B-----5:R-:W-:-:S04]  /*ecf0*/  IMAD.IADD R22, R5, 0x1, -R36 ;  /* 0x0000000105167824 */ /* 0x020fc800078e0a24 */
[C---:B0-----:R-:W-:Y:S01]  /*ed00*/  VIADD R2, R22.reuse, 0x9f ;  /* 0x0000009f16027836 */ /* 0x041fe20000000000 */
[----:B------:R-:W-:-:S03]  /*ed10*/  ISETP.GE.AND P0, PT, R22, 0x1, PT ;  /* 0x000000011600780c */ /* 0x000fc60003f06270 */
[----:B------:R-:W-:Y:S01]  /*ed20*/  IMAD.HI R2, R2, 0x66666667, RZ ;  /* 0x6666666702027827 */ /* 0x000fe200078e02ff */
[----:B--2---:R-:W-:-:S04]  /*ed30*/  LOP3.LUT R0, R18, 0xff000000, RZ, 0xc0, !PT ;  /* 0xff00000012007812 */ /* 0x004fc800078ec0ff */
[----:B------:R-:W-:Y:S02]  /*ed40*/  SHF.R.U32.HI R3, RZ, 0x8, R0 ;  /* 0x00000008ff037819 */ /* 0x000fe40000011600 */
[----:B------:R-:W-:-:S04]  /*ed50*/  LOP3.LUT R0, R18, 0xff0000, RZ, 0xc0, !PT ;  /* 0x00ff000012007812 */ /* 0x000fc800078ec0ff */
[----:B------:R-:W-:Y:S02]  /*ed60*/  LEA.HI R5, R0, R3, RZ, 0x10 ;  /* 0x0000000300057211 */ /* 0x000fe400078f80ff */
[----:B------:R-:W-:Y:S02]  /*ed70*/  SHF.R.U32.HI R3, RZ, 0x1f, R2 ;  /* 0x0000001fff037819 */ /* 0x000fe40000011602 */
[----:B------:R-:W-:Y:S02]  /*ed80*/  LOP3.LUT R4, R5, 0xff, RZ, 0xc0, !PT ;  /* 0x000000ff05047812 */ /* 0x000fe400078ec0ff */
[----:B------:R-:W-:Y:S01]  /*ed90*/  LEA.HI.SX32 R0, R2, R3, 0x1a ;  /* 0x0000000302007211 */ /* 0x000fe200078fd2ff */
[----:B------:R-:W-:Y:S01]  /*eda0*/  IMAD.MOV.U32 R3, RZ, RZ, RZ ;  /* 0x000000ffff037224 */ /* 0x000fe200078e00ff */
[----:B------:R-:W-:Y:S06]  /*edb0*/  @!P0 BRA `(.L_x_241) ;  /* 0x0000000000748947 */ /* 0x000fec0003800000 */
[----:B------:R-:W-:-:S04]  /*edc0*/  SHF.R.U32.HI R5, RZ, 0x10, R5 ;  /* 0x00000010ff057819 */ /* 0x000fc80000011605 */
[----:B------:R-:W-:-:S13]  /*edd0*/  ISETP.NE.AND P0, PT, R5, RZ, PT ;  /* 0x000000ff0500720c */ /* 0x000fda0003f05270 */
[----:B------:R-:W0:Y:S02]  /*ede0*/  @!P0 LDC R5, c[0x0][0x9f0] ;  /* 0x00027c00ff058b82 */ /* 0x000e240000000800 */
[-C--:B0-----:R-:W-:Y:S02]  /*edf0*/  IABS R6, R5.reuse ;  /* 0x0000000500067213 */ /* 0x081fe40000000000 */
[----:B------:R-:W-:Y:S02]  /*ee00*/  IADD3 R8, R5, -0x1, R0 ;  /* 0xffffffff05087810 */ /* 0x000fe40007ffe000 */
[----:B------:R-:W0:Y:S02]  /*ee10*/  I2F.RP R7, R6 ;  /* 0x0000000600077306 */ /* 0x000e240000209400 */
[----:B------:R-:W-:-:S04]  /*ee20*/  LOP3.LUT R2, R8, R5, RZ, 0x3c, !PT ;  /* 0x0000000508027212 */ /* 0x000fc800078e3cff */
[----:B------:R-:W-:Y:S01]  /*ee30*/  ISETP.GE.AND P2, PT, R2, RZ, PT ;  /* 0x000000ff0200720c */ /* 0x000fe20003f46270 */
[----:B------:R-:W-:Y:S01]  /*ee40*/  IMAD.MOV.U32 R2, RZ, RZ, RZ ;  /* 0x000000ffff027224 */ /* 0x000fe200078e00ff */
[----:B0-----:R-:W0:Y:S02]  /*ee50*/  MUFU.RCP R7, R7 ;  /* 0x0000000700077308 */ /* 0x001e240000001000 */
[----:B0-----:R-:W-:Y:S01]  /*ee60*/  VIADD R3, R7, 0xffffffe ;  /* 0x0ffffffe07037836 */ /* 0x001fe20000000000 */
[----:B------:R-:W-:-:S05]  /*ee70*/  IABS R7, R5 ;  /* 0x0000000500077213 */ /* 0x000fca0000000000 */
[----:B------:R-:W0:Y:S01]  /*ee80*/  F2I.FTZ.U32.TRUNC.NTZ R3, R3 ;  /* 0x0000000300037305 */ /* 0x000e22000021f000 */
[----:B------:R-:W-:Y:S02]  /*ee90*/  IMAD.MOV R7, RZ, RZ, -R7 ;  /* 0x000000ffff077224 */ /* 0x000fe400078e0a07 */
[----:B0-----:R-:W-:-:S04]  /*eea0*/  IMAD.MOV R9, RZ, RZ, -R3 ;  /* 0x000000ffff097224 */ /* 0x001fc800078e0a03 */
[----:B------:R-:W-:-:S04]  /*eeb0*/  IMAD R9, R9, R6, RZ ;  /* 0x0000000609097224 */ /* 0x000fc800078e02ff */
[----:B------:R-:W-:Y:S01]  /*eec0*/  IMAD.HI.U32 R2, R3, R9, R2 ;  /* 0x0000000903027227 */ /* 0x000fe200078e0002 */
[----:B------:R-:W-:-:S05]  /*eed0*/  IABS R3, R8 ;  /* 0x0000000800037213 */ /* 0x000fca0000000000 */
[----:B------:R-:W-:-:S04]  /*eee0*/  IMAD.HI.U32 R2, R2, R3, RZ ;  /* 0x0000000302027227 */ /* 0x000fc800078e00ff */
[----:B------:R-:W-:-:S05]  /*eef0*/  IMAD R3, R2, R7, R3 ;  /* 0x0000000702037224 */ /* 0x000fca00078e0203 */
[----:B------:R-:W-:-:S13]  /*ef00*/  ISETP.GT.U32.AND P1, PT, R6, R3, PT ;  /* 0x000000030600720c */ /* 0x000fda0003f24070 */
[----:B------:R-:W-:Y:S02]  /*ef10*/  @!P1 IMAD.IADD R3, R3, 0x1, -R6 ;  /* 0x0000000103039824 */ /* 0x000fe400078e0a06 */
[----:B------:R-:W-:Y:S01]  /*ef20*/  @!P1 VIADD R2, R2, 0x1 ;  /* 0x0000000102029836 */ /* 0x000fe20000000000 */
[----:B------:R-:W-:Y:S02]  /*ef30*/  ISETP.NE.AND P1, PT, R5, RZ, PT ;  /* 0x000000ff0500720c */ /* 0x000fe40003f25270 */
[----:B------:R-:W-:-:S13]  /*ef40*/  ISETP.GE.U32.AND P0, PT, R3, R6, PT ;  /* 0x000000060300720c */ /* 0x000fda0003f06070 */
[----:B------:R-:W-:-:S04]  /*ef50*/  @P0 VIADD R2, R2, 0x1 ;  /* 0x0000000102020836 */ /* 0x000fc80000000000 */
[----:B------:R-:W-:Y:S01]  /*ef60*/  @!P2 IMAD.MOV R2, RZ, RZ, -R2 ;  /* 0x000000ffff02a224 */ /* 0x000fe200078e0a02 */
[----:B------:R-:W-:-:S05]  /*ef70*/  @!P1 LOP3.LUT R2, RZ, R5, RZ, 0x33, !PT ;  /* 0x00000005ff029212 */ /* 0x000fca00078e33ff */
[----:B------:R-:W-:-:S07]  /*ef80*/  IMAD.MOV.U32 R3, RZ, RZ, R2 ;  /* 0x000000ffff037224 */ /* 0x000fce00078e0002 */
.L_x_241:
[-C--:B------:R-:W-:Y:S01]  /*ef90*/  IMAD R2, R4, R3.reuse, RZ ;  /* 0x0000000304027224 */ /* 0x080fe200078e02ff */
[----:B------:R-:W-:Y:S04]  /*efa0*/  BSSY B7, `(.L_x_242) ;  /* 0x0000450000077945 */ /* 0x000fe80003800000 */
[----:B------:R-:W-:Y:S01]  /*efb0*/  VIADDMNMX R0, R2, R3, R0, PT ;  /* 0x0000000302007246 */ /* 0x000fe20003800100 */
[----:B------:R0:W-:Y:S03]  /*efc0*/  STL [R1+0xc], R2 ;  /* 0x00000c0201007387 */ /* 0x0001e60000100800 */
[----:B------:R-:W-:-:S13]  /*efd0*/  R2UR UR48, R0 ;  /* 0x00000000003072ca */ /* 0x000fda00000e0000 */
[----:B------:R-:W-:-:S13]  /*efe0*/  ISETP.LT.AND P0, PT, R2, UR48, PT ;  /* 0x0000003002007c0c */ /* 0x000fda000bf01270 */
[----:B0-----:R-:W-:Y:S05]  /*eff0*/  @P0 BRA `(.L_x_243) ;  /* 0x0000000000480947 */ /* 0x001fea0003800000 */
[----:B------:R-:W0:Y:S02]  /*f000*/  S2R R2, SR_TID.X ;  /* 0x0000000000027919 */ /* 0x000e240000002100 */
[----:B0-----:R-:W-:-:S04]  /*f010*/  LOP3.LUT R2, R2, 0x7f, RZ, 0xc0, !PT ;  /* 0x0000007f02027812 */ /* 0x001fc800078ec0ff */
[----:B------:R-:W-:-:S13]  /*f020*/  ISETP.NE.AND P0, PT, R2, RZ, PT ;  /* 0x000000ff0200720c */ /* 0x000fda0003f05270 */
[----:B------:R-:W-:Y:S05]  /*f030*/  @P0 BRA `(.L_x_244) ;  /* 0x0000004400180947 */ /* 0x000fea0003800000 */
[----:B------:R-:W0:Y:S01]  /*f040*/  S2R R5, SR_LANEID ;  /* 0x0000000000057919 */ /* 0x000e220000000000 */
[----:B------:R-:W-:Y:S01]  /*f050*/  VOTEU.ANY UR4, UPT, PT ;  /* 0x0000000000047886 */ /* 0x000fe200038e0100 */
[----:B------:R-:W1:Y:S01]  /*f060*/  LDC.64 R2, c[0x0][0xc60] ;  /* 0x00031800ff027b82 */ /* 0x000e620000000a00 */
[----:B------:R-:W0:Y:S02]  /*f070*/  FLO.U32 R0, UR4 ;  /* 0x0000000400007d00 */ /* 0x000e2400080e0000 */
[----:B0-----:R-:W-:-:S06]  /*f080*/  ISETP.EQ.U32.AND P0, PT, R0, R5, PT ;  /* 0x000000050000720c */ /* 0x001fcc0003f02070 */
[----:B------:R-:W1:Y:S07]  /*f090*/  POPC R5, UR4 ;  /* 0x0000000400057d09 */ /* 0x000e6e0008000000 */
[----:B-1----:R-:W2:Y:S01]  /*f0a0*/  @P0 ATOMG.E.ADD.STRONG.GPU PT, R3, desc[UR50][R2.64], R5 ;  /* 0x00000005020309a8 */ /* 0x002ea200081ee1f2 */
[----:B------:R-:W0:Y:S02]  /*f0b0*/  S2R R4, SR_LTMASK ;  /* 0x0000000000047919 */ /* 0x000e240000003900 */
[----:B0-----:R-:W-:-:S04]  /*f0c0*/  LOP3.LUT R4, R4, UR4, RZ, 0xc0, !PT ;  /* 0x0000000404047c12 */ /* 0x001fc8000f8ec0ff */
[----:B------:R-:W0:Y:S01]  /*f0d0*/  POPC R7, R4 ;  /* 0x0000000400077309 */ /* 0x000e220000000000 */
[----:B--2---:R-:W0:Y:S02]  /*f0e0*/  SHFL.IDX PT, R0, R3, R0, 0x1f ;  /* 0x00001f0003007589 */ /* 0x004e2400000e0000 */
[----:B0-----:R-:W-:-:S05]  /*f0f0*/  IADD3 R0, R0, UR47, R7 ;  /* 0x0000002f00007c10 */ /* 0x001fca000fffe007 */
[----:B------:R0:W-:Y:S01]  /*f100*/  STL [R1], R0 ;  /* 0x0000000001007387 */ /* 0x0001e20000100800 */
[----:B------:R-:W-:Y:S05]  /*f110*/  BRA `(.L_x_244) ;  /* 0x0000004000e07947 */ /* 0x000fea0003800000 */
.L_x_243:
[----:B------:R-:W-:Y:S01]  /*f120*/  VIADD R0, R16, 0x1a400 ;  /* 0x0001a40010007836 */ /* 0x000fe20000000000 */
[----:B------:R-:W-:Y:S04]  /*f130*/  BSSY B6, `(.L_x_245) ;  /* 0x0000013000067945 */ /* 0x000fe80003800000 */
[----:B------:R-:W-:-:S13]  /*f140*/  LOP3.LUT P0, RZ, R0, 0x1bf, RZ, 0xc0, !PT ;  /* 0x000001bf00ff7812 */ /* 0x000fda000780c0ff */
[----:B------:R-:W-:Y:S05]  /*f150*/  @!P0 BRA `(.L_x_246) ;  /* 0x0000000000408947 */ /* 0x000fea0003800000 */
[----:B------:R-:W-:Y:S01]  /*f160*/  MOV R2, 0x0 ;  /* 0x0000000000027802 */ /* 0x000fe20000000f00 */
[----:B------:R-:W-:Y:S01]  /*f170*/  ULDC.64 UR6, c[0x4][0xc8] ;  /* 0x0100320000067ab9 */ /* 0x000fe20000000a00 */
[----:B------:R-:W-:Y:S01]  /*f180*/  ULDC.64 UR8, c[0x4][0xd0] ;  /* 0x0100340000087ab9 */ /* 0x000fe20000000a00 */
[----:B------:R-:W-:Y:S01]  /*f190*/  ULDC.64 UR4, c[0x4][0x8] ;  /* 0x0100020000047ab9 */ /* 0x000fe20000000a00 */
[----:B------:R-:W-:Y:S02]  /*f1a0*/  IMAD.U32 R4, RZ, RZ, UR6 ;  /* 0x00000006ff047e24 */ /* 0x000fe4000f8e00ff */
[----:B------:R-:W0:Y:S01]  /*f1b0*/  LDC.64 R2, c[0x4][R2] ;  /* 0x0100000002027b82 */ /* 0x000e220000000a00 */
[----:B------:R-:W-:Y:S02]  /*f1c0*/  IMAD.U32 R5, RZ, RZ, UR7 ;  /* 0x00000007ff057e24 */ /* 0x000fe4000f8e00ff */
[----:B------:R-:W-:Y:S02]  /*f1d0*/  IMAD.U32 R6, RZ, RZ, UR8 ;  /* 0x00000008ff067e24 */ /* 0x000fe4000f8e00ff */
[----:B------:R-:W-:-:S02]  /*f1e0*/  IMAD.U32 R7, RZ, RZ, UR9 ;  /* 0x00000009ff077e24 */ /* 0x000fc4000f8e00ff */
[----:B------:R-:W-:Y:S02]  /*f1f0*/  IMAD.U32 R10, RZ, RZ, UR4 ;  /* 0x00000004ff0a7e24 */ /* 0x000fe4000f8e00ff */
[----:B------:R-:W-:Y:S02]  /*f200*/  IMAD.U32 R11, RZ, RZ, UR5 ;  /* 0x00000005ff0b7e24 */ /* 0x000fe4000f8e00ff */
[----:B------:R-:W-:Y:S02]  /*f210*/  IMAD.MOV.U32 R8, RZ, RZ, 0x70 ;  /* 0x00000070ff087424 */ /* 0x000fe400078e00ff */
[----:B------:R-:W-:Y:S02]  /*f220*/  IMAD.MOV.U32 R12, RZ, RZ, 0x1 ;  /* 0x00000001ff0c7424 */ /* 0x000fe400078e00ff */
[----:B------:R-:W-:-:S07]  /*f230*/  IMAD.MOV.U32 R13, RZ, RZ, RZ ;  /* 0x000000ffff0d7224 */ /* 0x000fce00078e00ff */
[----:B------:R-:W-:-:S07]  /*f240*/  LEPC R20, `(.L_x_246) ;  /* 0x000000001014794e */ /* 0x000fce0000000000 */
[----:B0-----:R-:W-:Y:S05]  /*f250*/  CALL.ABS.NOINC R2 ;  /* 0x0000000002007343 */ /* 0x001fea0003c00000 */
.L_x_246:
[----:B------:R-:W-:Y:S05]  /*f260*/  BSYNC B6 ;  /* 0x0000000000067941 */ /* 0x000fea0003800000 */
.L_x_245:
[----:B------:R-:W-:Y:S01]  /*f270*/  VIADD R0, R16, 0xa400 ;  /* 0x0000a40010007836 */ /* 0x000fe20000000000 */
[----:B------:R-:W-:Y:S01]  /*f280*/  LOP3.LUT R17, R17, 0xfffffffe, RZ, 0xc0, !PT ;  /* 0xfffffffe11117812 */ /* 0x000fe200078ec0ff */
[----:B------:R-:W-:Y:S03]  /*f290*/  BSSY B6, `(.L_x_247) ;  /* 0x0000014000067945 */ /* 0x000fe60003800000 */
[----:B------:R-:W-:-:S13]  /*f2a0*/  LOP3.LUT P0, RZ, R0, 0x3ff, RZ, 0xc0, !PT ;  /* 0x000003ff00ff7812 */ /* 0x000fda000780c0ff */
[----:B------:R-:W-:Y:S01]  /*f2b0*/  @P0 LOP3.LUT R17, R17, 0x1, RZ, 0xfc, !PT ;  /* 0x0000000111110812 */ /* 0x000fe200078efcff */
[----:B------:R-:W-:Y:S06]  /*f2c0*/  @!P0 BRA `(.L_x_248) ;  /* 0x0000000000408947 */ /* 0x000fec0003800000 */
[----:B------:R-:W-:Y:S01]  /*f2d0*/  MOV R2, 0x0 ;  /* 0x0000000000027802 */ /* 0x000fe20000000f00 */
[----:B------:R-:W-:Y:S01]  /*f2e0*/  ULDC.64 UR6, c[0x4][0xc8] ;  /* 0x0100320000067ab9 */ /* 0x000fe20000000a00 */
[----:B------:R-:W-:Y:S01]  /*f2f0*/  ULDC.64 UR8, c[0x4][0xd0] ;  /* 0x0100340000087ab9 */ /* 0x000fe20000000a00 */
[----:B------:R-:W-:Y:S01]  /*f300*/  ULDC.64 UR4, c[0x4][0x10] ;  /* 0x0100040000047ab9 */ /* 0x000fe20000000a00 */
[----:B------:R-:W-:Y:S01]  /*f310*/  IMAD.U32 R4, RZ, RZ, UR6 ;  /* 0x00000006ff047e24 */ /* 0x000fe2000f8e00ff */
[----:B------:R-:W-:Y:S01]  /*f320*/  MOV R10, UR4 ;  /* 0x00000004000a7c02 */ /* 0x000fe20008000f00 */
[----:B------:R-:W0:Y:S01]  /*f330*/  LDC.64 R2, c[0x4][R2] ;  /* 0x0100000002027b82 */ /* 0x000e220000000a00 */
[----:B------:R-:W-:Y:S02]  /*f340*/  IMAD.U32 R5, RZ, RZ, UR7 ;  /* 0x00000007ff057e24 */ /* 0x000fe4000f8e00ff */
[----:B------:R-:W-:Y:S02]  /*f350*/  IMAD.U32 R6, RZ, RZ, UR8 ;  /* 0x00000008ff067e24 */ /* 0x000fe4000f8e00ff */
[----:B------:R-:W-:-:S02]  /*f360*/  IMAD.U32 R7, RZ, RZ, UR9 ;  /* 0x00000009ff077e24 */ /* 0x000fc4000f8e00ff */
[----:B------:R-:W-:Y:S02]  /*f370*/  IMAD.U32 R11, RZ, RZ, UR5 ;  /* 0x00000005ff0b7e24 */ /* 0x000fe4000f8e00ff */
[----:B------:R-:W-:Y:S02]  /*f380*/  IMAD.MOV.U32 R8, RZ, RZ, 0x70 ;  /* 0x00000070ff087424 */ /* 0x000fe400078e00ff */
[----:B------:R-:W-:Y:S02]  /*f390*/  IMAD.MOV.U32 R12, RZ, RZ, 0x1 ;  /* 0x00000001ff0c7424 */ /* 0x000fe400078e00ff */
[----:B------:R-:W-:-:S07]  /*f3a0*/  IMAD.MOV.U32 R13, RZ, RZ, RZ ;  /* 0x000000ffff0d7224 */ /* 0x000fce00078e00ff */
[----:B------:R-:W-:-:S07]  /*f3b0*/  LEPC R20, `(.L_x_248) ;  /* 0x000000001014794e */ /* 0x000fce0000000000 */
[----:B0-----:R-:W-:Y:S05]  /*f3c0*/  CALL.ABS.NOINC R2 ;  /* 0x0000000002007343 */ /* 0x001fea0003c00000 */
.L_x_248:
[----:B------:R-:W-:Y:S05]  /*f3d0*/  BSYNC B6 ;  /* 0x0000000000067941 */ /* 0x000fea0003800000 */
.L_x_247:
        /* <DEDUP_REMOVED lines=20> */
.L_x_250:
[----:B------:R-:W-:Y:S05]  /*f520*/  BSYNC B6 ;  /* 0x0000000000067941 */ /* 0x000fea0003800000 */
.L_x_249:
[----:B------:R-:W-:Y:S01]  /*f530*/  LOP3.LUT P6, RZ, R17, 0x1, RZ, 0xc0, !PT ;  /* 0x0000000111ff7812 */ /* 0x000fe200078cc0ff */
[----:B------:R-:W-:-:S12]  /*f540*/  BSSY B6, `(.L_x_251) ;  /* 0x0000012000067945 */ /* 0x000fd80003800000 */
        /* <DEDUP_REMOVED lines=17> */
.L_x_252:
[----:B------:R-:W-:Y:S05]  /*f660*/  BSYNC B6 ;  /* 0x0000000000067941 */ /* 0x000fea0003800000 */
.L_x_251:
[----:B------:R-:W-:Y:S01]  /*f670*/  ULDC.64 UR4, c[0x0][0x9f8] ;  /* 0x00027e0000047ab9 */ /* 0x000fe20000000a00 */
[----:B------:R-:W0:Y:S01]  /*f680*/  LDC R20, c[0x0][0x430] ;  /* 0x00010c00ff147b82 */ /* 0x000e220000000800 */
[----:B------:R-:W-:-:S04]  /*f690*/  UISETP.NE.U32.AND UP0, UPT, UR4, URZ, UPT ;  /* 0x0000003f0400728c */ /* 0x000fc8000bf05070 */
[----:B------:R-:W-:-:S06]  /*f6a0*/  UISETP.NE.AND.EX UP0, UPT, UR5, URZ, UPT, UP0 ;  /* 0x0000003f0500728c */ /* 0x000fcc000bf05300 */
[----:B------:R-:W-:-:S05]  /*f6b0*/  PLOP3.LUT P0, PT, PT, PT, UP0, 0x80, 0x0 ;  /* 0x000000000000781c */ /* 0x000fca0003f0f008 */
[----:B------:R-:W-:-:S04]  /*f6c0*/  @UP0 UIADD3 UR4, UP1, UR37, UR4, URZ ;  /* 0x0000000425040290 */ /* 0x000fc8000ff3e03f */
[----:B------:R-:W-:Y:S02]  /*f6d0*/  @UP0 UIADD3.X UR5, UR36, UR5, URZ, UP1, !UPT ;  /* 0x0000000524050290 */ /* 0x000fe40008ffe43f */
[----:B------:R-:W-:Y:S01]  /*f6e0*/  IMAD.U32 R2, RZ, RZ, UR4 ;  /* 0x00000004ff027e24 */ /* 0x000fe2000f8e00ff */
[----:B------:R-:W-:Y:S01]  /*f6f0*/  ULDC UR4, c[0x0][0x2f4] ;  /* 0x0000bd0000047ab9 */ /* 0x000fe20000000800 */
[----:B0-----:R-:W-:Y:S02]  /*f700*/  ISETP.NE.AND P2, PT, R20, 0x1, PT ;  /* 0x000000011400780c */ /* 0x001fe40003f45270 */
[----:B------:R-:W-:Y:S01]  /*f710*/  IMAD.U32 R3, RZ, RZ, UR5 ;  /* 0x00000005ff037e24 */ /* 0x000fe2000f8e00ff */
[----:B------:R-:W-:Y:S01]  /*f720*/  LOP3.LUT R17, R17, 0xffffff7f, RZ, 0xc0, !PT ;  /* 0xffffff7f11117812 */ /* 0x000fe200078ec0ff */
[----:B------:R-:W-:-:S03]  /*f730*/  ULDC UR5, c[0x0][0x320] ;  /* 0x0000c80000057ab9 */ /* 0x000fc60000000800 */
[----:B------:R0:W5:Y:S01]  /*f740*/  @P0 LDG.E R31, desc[UR50][R2.64] ;  /* 0x00000032021f0981 */ /* 0x000162000c1e1900 */
[C---:B------:R-:W-:Y:S01]  /*f750*/  ISETP.GE.AND P0, PT, R35.reuse, UR4, PT ;  /* 0x0000000423007c0c */ /* 0x040fe2000bf06270 */
[----:B------:R-:W-:Y:S01]  /*f760*/  UMOV UR6, 0xffffffff ;  /* 0xffffffff00067882 */ /* 0x000fe20000000000 */
[C---:B------:R-:W-:Y:S02]  /*f770*/  LOP3.LUT R21, R35.reuse, 0x40, RZ, 0xfc, !PT ;  /* 0x0000004023157812 */ /* 0x040fe400078efcff */
[----:B------:R-:W-:Y:S02]  /*f780*/  LOP3.LUT R23, R35, 0x80, RZ, 0xfc, !PT ;  /* 0x0000008023177812 */ /* 0x000fe400078efcff */
[----:B------:R-:W-:Y:S02]  /*f790*/  @P2 LOP3.LUT R17, R17, 0x80, RZ, 0xfc, !PT ;  /* 0x0000008011112812 */ /* 0x000fe400078efcff */
[----:B------:R-:W-:Y:S02]  /*f7a0*/  ISETP.GE.AND P3, PT, R23, UR4, PT ;  /* 0x0000000417007c0c */ /* 0x000fe4000bf66270 */
[----:B------:R-:W-:-:S02]  /*f7b0*/  LOP3.LUT R17, R17, 0xffffffef, RZ, 0xc0, !PT ;  /* 0xffffffef11117812 */ /* 0x000fc400078ec0ff */
[----:B------:R-:W-:Y:S02]  /*f7c0*/  ISETP.GE.AND P1, PT, R35, UR5, PT ;  /* 0x0000000523007c0c */ /* 0x000fe4000bf26270 */
[----:B------:R-:W-:Y:S02]  /*f7d0*/  @P0 LOP3.LUT R17, R17, 0x10, RZ, 0xfc, !PT ;  /* 0x0000001011110812 */ /* 0x000fe400078efcff */
[----:B------:R-:W-:Y:S02]  /*f7e0*/  ISETP.GE.AND P0, PT, R21, UR4, PT ;  /* 0x0000000415007c0c */ /* 0x000fe4000bf06270 */
[----:B------:R-:W-:-:S11]  /*f7f0*/  LOP3.LUT R17, R17, 0xfffffff7, RZ, 0xc0, !PT ;  /* 0xfffffff711117812 */ /* 0x000fd600078ec0ff */
        /* <DEDUP_REMOVED lines=9> */
.L_x_333:
[----:B------:R-:W0:Y:S01]  /*f890*/  S2R R0, SR_TID.X ;  /* 0x0000000000007919 */ /* 0x000e220000002100 */
[----:B------:R-:W-:Y:S01]  /*f8a0*/  UMOV UR4, 0xa0 ;  /* 0x000000a000047882 */ /* 0x000fe20000000000 */
[----:B------:R-:W1:Y:S01]  /*f8b0*/  @P2 LDC R5, c[0x0][0x434] ;  /* 0x00010d00ff052b82 */ /* 0x000e620000000800 */
[----:B------:R-:W-:Y:S01]  /*f8c0*/  UIMAD UR4, UR48, UR4, -0xa0 ;  /* 0xffffff60300474a4 */ /* 0x000fe2000f8e0204 */
[----:B------:R-:W2:Y:S01]  /*f8d0*/  S2R R10, SR_TID.X ;  /* 0x00000000000a7919 */ /* 0x000ea20000002100 */
[----:B-----5:R-:W-:-:S05]  /*f8e0*/  SHF.R.S32.HI R37, RZ, 0x1f, R31 ;  /* 0x0000001fff257819 */ /* 0x020fca000001141f */
[----:B------:R-:W3:Y:S01]  /*f8f0*/  @P2 LDC R4, c[0x0][0x438] ;  /* 0x00010e00ff042b82 */ /* 0x000ee20000000800 */
[----:B0-----:R-:W-:Y:S01]  /*f900*/  LOP3.LUT R0, R0, 0x7f, RZ, 0xc0, !PT ;  /* 0x0000007f00007812 */ /* 0x001fe200078ec0ff */
[----:B--2---:R-:W-:-:S03]  /*f910*/  IMAD.SHL.U32 R11, R10, 0x20, RZ ;  /* 0x000000200a0b7824 */ /* 0x004fc600078e00ff */
[----:B------:R-:W-:Y:S01]  /*f920*/  SHF.R.U32.HI R12, RZ, 0x2, R0 ;  /* 0x00000002ff0c7819 */ /* 0x000fe20000011600 */
[----:B------:R-:W-:-:S03]  /*f930*/  IMAD.SHL.U32 R10, R10, 0x20, RZ ;  /* 0x000000200a0a7824 */ /* 0x000fc600078e00ff */
[C---:B------:R-:W-:Y:S02]  /*f940*/  LOP3.LUT R11, R12.reuse, 0x60, R11, 0xf8, !PT ;  /* 0x000000600c0b7812 */ /* 0x040fe400078ef80b */
[----:B------:R-:W-:Y:S02]  /*f950*/  LOP3.LUT R10, R12, 0x60, R10, 0xf8, !PT ;  /* 0x000000600c0a7812 */ /* 0x000fe400078ef80a */
[----:B------:R-:W-:-:S05]  /*f960*/  LOP3.LUT R11, R11, 0x80, RZ, 0xfc, !PT ;  /* 0x000000800b0b7812 */ /* 0x000fca00078efcff */
[----:B------:R-:W-:-:S04]  /*f970*/  VIADD R3, R11, UR4 ;  /* 0x000000040b037c36 */ /* 0x000fc80008000000 */
[C---:B------:R-:W-:Y:S01]  /*f980*/  IMAD.IADD R8, R3.reuse, 0x1, R36 ;  /* 0x0000000103087824 */ /* 0x040fe200078e0224 */
[----:B------:R-:W-:-:S03]  /*f990*/  ISETP.GE.AND P0, PT, R3, R22, PT ;  /* 0x000000160300720c */ /* 0x000fc60003f06270 */
[----:B-1----:R-:W-:Y:S01]  /*f9a0*/  @P2 IMAD.HI.U32 R5, R8, R5, RZ ;  /* 0x0000000508052227 */ /* 0x002fe200078e00ff */
[----:B------:R-:W-:-:S03]  /*f9b0*/  ISETP.GT.U32.OR P0, PT, R11, 0x9f, P0 ;  /* 0x0000009f0b00780c */ /* 0x000fc60000704470 */
[----:B------:R-:W-:Y:S01]  /*f9c0*/  IMAD.MOV.U32 R0, RZ, RZ, R8 ;  /* 0x000000ffff007224 */ /* 0x000fe200078e0008 */
[----:B---3--:R-:W-:-:S09]  /*f9d0*/  @P2 SHF.R.U32.HI R0, RZ, R4, R5 ;  /* 0x00000004ff002219 */ /* 0x008fd20000011605 */
[----:B------:R-:W0:Y:S01]  /*f9e0*/  @!P0 LDC.64 R2, c[0x0][0x428] ;  /* 0x00010a00ff028b82 */ /* 0x000e220000000a00 */
[--C-:B------:R-:W-:Y:S01]  /*f9f0*/  @!P0 SHF.R.S32.HI R7, RZ, 0x1f, R0.reuse ;  /* 0x0000001fff078819 */ /* 0x100fe20000011400 */
[----:B------:R-:W-:-:S06]  /*fa00*/  @!P0 IMAD.MOV.U32 R6, RZ, RZ, R0 ;  /* 0x000000ffff068224 */ /* 0x000fcc00078e0000 */
[----:B------:R-:W1:Y:S01]  /*fa10*/  @!P0 LDC.64 R4, c[0x0][0x418] ;  /* 0x00010600ff048b82 */ /* 0x000e620000000a00 */
[----:B0-----:R-:W-:-:S04]  /*fa20*/  @!P0 IMAD R9, R37, R2, RZ ;  /* 0x0000000225098224 */ /* 0x001fc800078e02ff */
[C---:B------:R-:W-:Y:S02]  /*fa30*/  @!P0 IMAD R9, R31.reuse, R3, R9 ;  /* 0x000000031f098224 */ /* 0x040fe400078e0209 */
[----:B------:R-:W-:-:S04]  /*fa40*/  @!P0 IMAD.WIDE.U32 R2, R31, R2, R6 ;  /* 0x000000021f028225 */ /* 0x000fc800078e0006 */
[----:B------:R-:W-:Y:S01]  /*fa50*/  @!P0 IMAD.IADD R9, R9, 0x1, R3 ;  /* 0x0000000109098824 */ /* 0x000fe200078e0203 */
[----:B-1----:R-:W-:Y:S01]  /*fa60*/  @!P0 LEA R6, P1, R2, R4, 0x2 ;  /* 0x0000000402068211 */ /* 0x002fe200078210ff */
[----:B------:R-:W-:-:S03]  /*fa70*/  IMAD.MOV.U32 R4, RZ, RZ, RZ ;  /* 0x000000ffff047224 */ /* 0x000fc600078e00ff */
[----:B------:R-:W-:Y:S01]  /*fa80*/  @!P0 LEA.HI.X R7, R2, R5, R9, 0x2, P1 ;  /* 0x0000000502078211 */ /* 0x000fe200008f1409 */
[----:B------:R-:W-:Y:S01]  /*fa90*/  VIADD R9, R10, UR4 ;  /* 0x000000040a097c36 */ /* 0x000fe20008000000 */
[----:B------:R-:W0:Y:S03]  /*faa0*/  @P2 LDC R5, c[0x0][0x438] ;  /* 0x00010e00ff052b82 */ /* 0x000e260000000800 */
[----:B------:R1:W5:Y:S01]  /*fab0*/  @!P0 LDG.E R4, desc[UR50][R6.64] ;  /* 0x0000003206048981 */ /* 0x000362000c1e1900 */
[C---:B------:R-:W-:Y:S01]  /*fac0*/  ISETP.GE.AND P0, PT, R9.reuse, R22, PT ;  /* 0x000000160900720c */ /* 0x040fe20003f06270 */
[----:B------:R-:W-:-:S04]  /*fad0*/  IMAD.IADD R9, R9, 0x1, R36 ;  /* 0x0000000109097824 */ /* 0x000fc800078e0224 */
[----:B------:R-:W-:Y:S01]  /*fae0*/  IMAD.MOV.U32 R10, RZ, RZ, R9 ;  /* 0x000000ffff0a7224 */ /* 0x000fe200078e0009 */
[----:B-1----:R-:W1:Y:S08]  /*faf0*/  @P2 LDC R6, c[0x0][0x434] ;  /* 0x00010d00ff062b82 */ /* 0x002e700000000800 */
[----:B------:R-:W2:Y:S01]  /*fb00*/  @!P0 LDC.64 R2, c[0x0][0x428] ;  /* 0x00010a00ff028b82 */ /* 0x000ea20000000a00 */
[----:B-1----:R-:W-:-:S05]  /*fb10*/  @P2 IMAD.HI.U32 R6, R9, R6, RZ ;  /* 0x0000000609062227 */ /* 0x002fca00078e00ff */
[----:B0-----:R-:W-:Y:S01]  /*fb20*/  @P2 SHF.R.U32.HI R10, RZ, R5, R6 ;  /* 0x00000005ff0a2219 */ /* 0x001fe20000011606 */
[----:B--2---:R-:W-:-:S03]  /*fb30*/  @!P0 IMAD R5, R37, R2, RZ ;  /* 0x0000000225058224 */ /* 0x004fc600078e02ff */
[--C-:B------:R-:W-:Y:S01]  /*fb40*/  @!P0 SHF.R.S32.HI R7, RZ, 0x1f, R10.reuse ;  /* 0x0000001fff078819 */ /* 0x100fe2000001140a */
[----:B------:R-:W-:Y:S02]  /*fb50*/  @!P0 IMAD.MOV.U32 R6, RZ, RZ, R10 ;  /* 0x000000ffff068224 */ /* 0x000fe400078e000a */
[C---:B------:R-:W-:Y:S02]  /*fb60*/  @!P0 IMAD R5, R31.reuse, R3, R5 ;  /* 0x000000031f058224 */ /* 0x040fe400078e0205 */
[----:B------:R-:W-:Y:S02]  /*fb70*/  @!P0 IMAD.WIDE.U32 R6, R31, R2, R6 ;  /* 0x000000021f068225 */ /* 0x000fe400078e0006 */
[----:B------:R-:W0:Y:S02]  /*fb80*/  @!P0 LDC.64 R2, c[0x0][0x418] ;  /* 0x00010600ff028b82 */ /* 0x000e240000000a00 */
[----:B------:R-:W-:Y:S01]  /*fb90*/  @!P0 IMAD.IADD R5, R7, 0x1, R5 ;  /* 0x0000000107058824 */ /* 0x000fe200078e0205 */
[----:B0-----:R-:W-:-:S04]  /*fba0*/  @!P0 LEA R2, P1, R6, R2, 0x2 ;  /* 0x0000000206028211 */ /* 0x001fc800078210ff */
[----:B------:R-:W-:Y:S01]  /*fbb0*/  @!P0 LEA.HI.X R3, R6, R3, R5, 0x2, P1 ;  /* 0x0000000306038211 */ /* 0x000fe200008f1405 */
[----:B------:R-:W-:-:S06]  /*fbc0*/  IMAD.MOV.U32 R6, RZ, RZ, RZ ;  /* 0x000000ffff067224 */ /* 0x000fcc00078e00ff */
[----:B------:R0:W5:Y:S01]  /*fbd0*/  @!P0 LDG.E R6, desc[UR50][R2.64] ;  /* 0x0000003202068981 */ /* 0x000162000c1e1900 */
[----:B------:R-:W-:Y:S01]  /*fbe0*/  ISETP.GT.U32.AND P0, PT, R11, 0x9f, PT ;  /* 0x0000009f0b00780c */ /* 0x000fe20003f04070 */
[----:B------:R-:W-:Y:S01]  /*fbf0*/  IMAD.MOV R5, RZ, RZ, -R0 ;  /* 0x000000ffff057224 */ /* 0x000fe200078e0a00 */
[----:B------:R-:W-:Y:S01]  /*fc00*/  LOP3.LUT R17, R17, 0xffffffbf, RZ, 0xc0, !PT ;  /* 0xffffffbf11117812 */ /* 0x000fe200078ec0ff */
[----:B------:R-:W-:Y:S01]  /*fc10*/  IMAD.MOV R0, RZ, RZ, -R10 ;  /* 0x000000ffff007224 */ /* 0x000fe200078e0a0a */
[----:B------:R-:W-:Y:S01]  /*fc20*/  LOP3.LUT R18, R18, 0xffff, RZ, 0xc0, !PT ;  /* 0x0000ffff12127812 */ /* 0x000fe200078ec0ff */
[----:B------:R-:W-:Y:S02]  /*fc30*/  IMAD R5, R20, R5, R8 ;  /* 0x0000000514057224 */ /* 0x000fe400078e0208 */
[----:B------:R-:W-:Y:S02]  /*fc40*/  IMAD.U32 R8, RZ, RZ, UR48 ;  /* 0x00000030ff087e24 */ /* 0x000fe4000f8e00ff */
[----:B0-----:R-:W-:-:S02]  /*fc50*/  IMAD.U32 R2, RZ, RZ, UR44 ;  /* 0x0000002cff027e24 */ /* 0x001fc4000f8e00ff */
[----:B------:R-:W-:Y:S02]  /*fc60*/  IMAD R7, R20, R0, R9 ;  /* 0x0000000014077224 */ /* 0x000fe400078e0209 */
[----:B------:R-:W-:Y:S01]  /*fc70*/  VIADD R8, R8, 0xffffffff ;  /* 0xffffffff08087836 */ /* 0x000fe20000000000 */
[----:B------:R-:W-:-:S13]  /*fc80*/  ISETP.NE.AND P2, PT, R2, 0x3, PT ;  /* 0x000000030200780c */ /* 0x000fda0003f45270 */
[----:B------:R-:W-:-:S04]  /*fc90*/  @P2 LOP3.LUT R17, R17, 0x40, RZ, 0xfc, !PT ;  /* 0x0000004011112812 */ /* 0x000fc800078efcff */
[----:B------:R-:W-:-:S04]  /*fca0*/  LOP3.LUT R17, R17, 0xffffffdf, RZ, 0xc0, !PT ;  /* 0xffffffdf11117812 */ /* 0x000fc800078ec0ff */
[----:B------:R-:W-:Y:S01]  /*fcb0*/  @P0 LOP3.LUT R17, R17, 0x20, RZ, 0xfc, !PT ;  /* 0x0000002011110812 */ /* 0x000fe200078efcff */
[----:B------:R-:W-:Y:S06]  /*fcc0*/  @!P2 BRA `(.L_x_254) ;  /* 0x000000000004a947 */ /* 0x000fec0003800000 */
[----:B------:R-:W-:Y:S01]  /*fcd0*/  BPT.TRAP 0x1 ;  /* 0x000000040000795c */ /* 0x000fe20000300000 */
.L_x_254:
[----:B------:R-:W-:Y:S01]  /*fce0*/  IMAD R0, R19, 0x8, R16 ;  /* 0x0000000813007824 */ /* 0x000fe200078e0210 */
[----:B------:R-:W-:Y:S01]  /*fcf0*/  SHF.L.U32 R28, R32, 0x1f, RZ ;  /* 0x0000001f201c7819 */ /* 0x000fe200000006ff */
[----:B------:R-:W-:Y:S01]  /*fd00*/  BSSY B0, `(.L_x_255) ;  /* 0x0000004000007945 */ /* 0x000fe20003800000 */
[----:B------:R-:W-:Y:S02]  /*fd10*/  SHF.R.S32.HI R24, RZ, 0x1f, R7 ;  /* 0x0000001fff187819 */ /* 0x000fe40000011407 */
[----:B------:R-:W0:Y:S02]  /*fd20*/  SYNCS.PHASECHK.TRANS64.TRYWAIT P0, [R0+URZ+0x29880], R28 ;  /* 0x0298801c000075a7 */ /* 0x000e24000800017f */
[----:B0-----:R-:W-:Y:S05]  /*fd30*/  @!P0 BRA `(.L_x_256) ;  /* 0x0000004800b08947 */ /* 0x001fea0003800000 */
.L_x_334:
[----:B------:R-:W-:Y:S05]  /*fd40*/  BSYNC B0 ;  /* 0x0000000000007941 */ /* 0x000fea0003800000 */
.L_x_255:
[----:B------:R-:W-:Y:S01]  /*fd50*/  ULDC.64 UR4, c[0x0][0x328] ;  /* 0x0000ca0000047ab9 */ /* 0x000fe20000000a00 */
[----:B------:R-:W1:Y:S01]  /*fd60*/  S2R R13, SR_TID.X ;  /* 0x00000000000d7919 */ /* 0x000e620000002100 */
[----:B------:R-:W-:Y:S01]  /*fd70*/  IMAD R9, R24, UR4, RZ ;  /* 0x0000000418097c24 */ /* 0x000fe2000f8e02ff */
[----:B-----5:R-:W-:Y:S01]  /*fd80*/  SHF.R.S32.HI R26, RZ, 0x1f, R6 ;  /* 0x0000001fff1a7819 */ /* 0x020fe20000011406 */
[C---:B------:R-:W-:Y:S01]  /*fd90*/  IMAD.WIDE.U32 R2, R7.reuse, UR4, RZ ;  /* 0x0000000407027c25 */ /* 0x040fe2000f8e00ff */
[----:B------:R-:W-:Y:S01]  /*fda0*/  ULDC.64 UR6, c[0x0][0x338] ;  /* 0x0000ce0000067ab9 */ /* 0x000fe20000000a00 */
[----:B------:R-:W-:Y:S02]  /*fdb0*/  SHF.R.S32.HI R25, RZ, 0x1f, R5 ;  /* 0x0000001fff197819 */ /* 0x000fe40000011405 */
[----:B------:R-:W-:Y:S01]  /*fdc0*/  IMAD R9, R7, UR5, R9 ;  /* 0x0000000507097c24 */ /* 0x000fe2000f8e0209 */
[----:B------:R-:W-:Y:S01]  /*fdd0*/  SHF.R.S32.HI R27, RZ, 0x1f, R4 ;  /* 0x0000001fff1b7819 */ /* 0x000fe20000011404 */
[----:B------:R-:W-:Y:S01]  /*fde0*/  IMAD R12, R8, -0xa0, R22 ;  /* 0xffffff60080c7824 */ /* 0x000fe200078e0216 */
[----:B------:R-:W-:Y:S01]  /*fdf0*/  LOP3.LUT P1, RZ, R17, 0x1, RZ, 0xc0, !PT ;  /* 0x0000000111ff7812 */ /* 0x000fe2000782c0ff */
[----:B------:R-:W-:-:S02]  /*fe00*/  IMAD.IADD R3, R3, 0x1, R9 ;  /* 0x0000000103037824 */ /* 0x000fc400078e0209 */
[----:B------:R-:W-:Y:S02]  /*fe10*/  IMAD R9, R26, UR6, RZ ;  /* 0x000000061a097c24 */ /* 0x000fe4000f8e02ff */
[----:B------:R-:W-:-:S04]  /*fe20*/  IMAD.WIDE.U32 R2, R6, UR6, R2 ;  /* 0x0000000606027c25 */ /* 0x000fc8000f8e0002 */
[----:B------:R-:W-:Y:S02]  /*fe30*/  IMAD R9, R6, UR7, R9 ;  /* 0x0000000706097c24 */ /* 0x000fe4000f8e0209 */
[----:B------:R-:W-:Y:S02]  /*fe40*/  IMAD R10, R25, UR4, RZ ;  /* 0x00000004190a7c24 */ /* 0x000fe4000f8e02ff */
[----:B------:R-:W-:Y:S02]  /*fe50*/  IMAD.IADD R9, R3, 0x1, R9 ;  /* 0x0000000103097824 */ /* 0x000fe400078e0209 */
[----:B------:R-:W-:Y:S02]  /*fe60*/  IMAD.MOV.U32 R8, RZ, RZ, R2 ;  /* 0x000000ffff087224 */ /* 0x000fe400078e0002 */
[C---:B------:R-:W-:Y:S02]  /*fe70*/  IMAD R10, R5.reuse, UR5, R10 ;  /* 0x00000005050a7c24 */ /* 0x040fe4000f8e020a */
[----:B------:R-:W-:Y:S01]  /*fe80*/  IMAD.WIDE.U32 R2, R5, UR4, RZ ;  /* 0x0000000405027c25 */ /* 0x000fe2000f8e00ff */
[----:B------:R-:W-:Y:S01]  /*fe90*/  ULDC.64 UR4, c[0x0][0x330] ;  /* 0x0000cc0000047ab9 */ /* 0x000fe20000000a00 */
[----:B-1----:R-:W-:-:S02]  /*fea0*/  LOP3.LUT R13, R13, 0x7f, RZ, 0xc0, !PT ;  /* 0x0000007f0d0d7812 */ /* 0x002fc400078ec0ff */
[----:B------:R-:W-:Y:S02]  /*feb0*/  IMAD.IADD R3, R3, 0x1, R10 ;  /* 0x0000000103037824 */ /* 0x000fe400078e020a */
[----:B------:R-:W-:Y:S01]  /*fec0*/  IMAD R10, R27, UR6, RZ ;  /* 0x000000061b0a7c24 */ /* 0x000fe2000f8e02ff */
[----:B------:R-:W-:Y:S01]  /*fed0*/  SHF.R.U32.HI R14, RZ, 0x2, R13 ;  /* 0x00000002ff0e7819 */ /* 0x000fe2000001160d */
[----:B------:R-:W-:Y:S01]  /*fee0*/  IMAD.WIDE.U32 R2, R4, UR6, R2 ;  /* 0x0000000604027c25 */ /* 0x000fe2000f8e0002 */
[----:B------:R-:W-:-:S03]  /*fef0*/  SHF.R.U32.HI R13, RZ, 0x5, R13 ;  /* 0x00000005ff0d7819 */ /* 0x000fc6000001160d */
[----:B------:R-:W-:Y:S01]  /*ff00*/  IMAD R10, R4, UR7, R10 ;  /* 0x00000007040a7c24 */ /* 0x000fe2000f8e020a */
[----:B------:R-:W-:Y:S01]  /*ff10*/  ULDC.64 UR6, c[0x0][0x318] ;  /* 0x0000c60000067ab9 */ /* 0x000fe20000000a00 */
[C---:B------:R-:W-:Y:S02]  /*ff20*/  IMAD R22, R18.reuse, UR5, RZ ;  /* 0x0000000512167c24 */ /* 0x040fe4000f8e02ff */
[----:B------:R-:W-:Y:S02]  /*ff30*/  IMAD.IADD R3, R3, 0x1, R10 ;  /* 0x0000000103037824 */ /* 0x000fe400078e020a */
[----:B------:R-:W-:-:S04]  /*ff40*/  IMAD.WIDE.U32 R10, R18, UR4, R8 ;  /* 0x00000004120a7c25 */ /* 0x000fc8000f8e0008 */
[----:B------:R-:W-:Y:S01]  /*ff50*/  IMAD.WIDE.U32 R2, R18, UR4, R2 ;  /* 0x0000000412027c25 */ /* 0x000fe2000f8e0002 */
[----:B------:R-:W-:Y:S01]  /*ff60*/  IADD3 R9, P0, R10, UR6, RZ ;  /* 0x000000060a097c10 */ /* 0x000fe2000ff1e0ff */
[----:B------:R-:W-:Y:S02]  /*ff70*/  UMOV UR4, 0xffffffff ;  /* 0xffffffff00047882 */ /* 0x000fe40000000000 */
[----:B------:R-:W-:Y:S01]  /*ff80*/  IMAD.IADD R10, R12, 0x1, -R14 ;  /* 0x000000010c0a7824 */ /* 0x000fe200078e0a0e */
[----:B------:R-:W-:Y:S01]  /*ff90*/  IADD3.X R8, R11, UR7, R22, P0, !PT ;  /* 0x000000070b087c10 */ /* 0x000fe200087fe416 */
[----:B------:R-:W-:Y:S01]  /*ffa0*/  IMAD.SHL.U32 R13, R13, 0x400, RZ ;  /* 0x000004000d0d7824 */ /* 0x000fe200078e00ff */
[----:B------:R-:W-:Y:S02]  /*ffb0*/  IADD3 R23, P0, R2, UR6, RZ ;  /* 0x0000000602177c10 */ /* 0x000fe4000ff1e0ff */
[----:B------:R-:W-:Y:S02]  /*ffc0*/  ISETP.GE.AND P5, PT, R10, 0x1, PT ;  /* 0x000000010a00780c */ /* 0x000fe40003fa6270 */
[----:B------:R-:W-:Y:S01]  /*ffd0*/  IADD3.X R22, R22, UR7, R3, P0, !PT ;  /* 0x0000000716167c10 */ /* 0x000fe200087fe403 */
[----:B------:R-:W-:Y:S01]  /*ffe0*/  IMAD R3, R19, 0x5000, R13 ;  /* 0x0000500013037824 */ /* 0x000fe200078e020d */
[----:B------:R-:W-:Y:S09]  /*fff0*/  BRA.DIV UR4, `(.L_x_257) ;  /* 0x0000004a04147947 */ /* 0x000ff2000b800000 */
[----:B------:R-:W1:Y:S01]  /*10000*/  SHFL.IDX PT, R12, R9, RZ, 0x1c1f ;  /* 0x001c1fff090c7589 */ /* 0x000e6200000e0000 */
[C---:B------:R-:W-:Y:S02]  /*10010*/  LOP3.LUT P6, RZ, R17.reuse, 0x2, RZ, 0xc0, !PT ;  /* 0x0000000211ff7812 */ /* 0x040fe400078cc0ff */
[----:B------:R-:W-:Y:S01]  /*10020*/  LOP3.LUT R17, R17, 0xfffffeff, RZ, 0xc0, !PT ;  /* 0xfffffeff11117812 */ /* 0x000fe200078ec0ff */
[----:B------:R-:W2:Y:S01]  /*10030*/  SHFL.IDX PT, R2, R8, RZ, 0x1c1f ;  /* 0x001c1fff08027589 */ /* 0x000ea200000e0000 */
[C---:B------:R-:W-:Y:S02]  /*10040*/  ISETP.GE.AND P4, PT, R10.reuse, 0x21, PT ;  /* 0x000000210a00780c */ /* 0x040fe40003f86270 */
[C---:B------:R-:W-:Y:S01]  /*10050*/  ISETP.GE.AND P3, PT, R10.reuse, 0x41, PT ;  /* 0x000000410a00780c */ /* 0x040fe20003f66270 */
[----:B------:R-:W-:Y:S01]  /*10060*/  SHFL.IDX PT, R21, R8, 0x1, 0x1c1f ;  /* 0x003c1f0008157f89 */ /* 0x000fe200000e0000 */
[----:B------:R-:W-:-:S03]  /*10070*/  ISETP.GE.AND P2, PT, R10, 0x61, PT ;  /* 0x000000610a00780c */ /* 0x000fc60003f46270 */
[----:B------:R-:W-:Y:S01]  /*10080*/  SHFL.IDX PT, R20, R8, 0x3, 0x1c1f ;  /* 0x007c1f0008147f89 */ /* 0x000fe200000e0000 */
[----:B-1----:R-:W-:-:S05]  /*10090*/  IADD3 R12, P0, R35, R12, RZ ;  /* 0x0000000c230c7210 */ /* 0x002fca0007f1e0ff */
[----:B--2---:R-:W-:Y:S01]  /*100a0*/  IMAD.X R13, RZ, RZ, R2, P0 ;  /* 0x000000ffff0d7224 */ /* 0x004fe200000e0602 */
[----:B------:R-:W-:Y:S02]  /*100b0*/  ISETP.LT.OR P0, PT, R10, 0x1, P6 ;  /* 0x000000010a00780c */ /* 0x000fe40003701670 */
[----:B------:R-:W-:-:S05]  /*100c0*/  IADD3 R2, R16, R3, R33 ;  /* 0x0000000310027210 */ /* 0x000fca0007ffe021 */
[----:B------:R-:W-:-:S06]  /*100d0*/  IMAD.IADD R3, R34, 0x1, R2 ;  /* 0x0000000122037824 */ /* 0x000fcc00078e0202 */
[----:B------:R-:W-:Y:S01]  /*100e0*/  LDGSTS.E.BYPASS.LTC128B.128 [R2+0xa400], desc[UR50][R12.64], !P0 ;  /* 0x0a4000000c027fae */ /* 0x000fe2000c101d72 */
[----:B------:R-:W-:-:S13]  /*100f0*/  ISETP.LT.OR P0, PT, R10, 0x1, P1 ;  /* 0x000000010a00780c */ /* 0x000fda0000f01670 */
[----:B------:R1:W-:Y:S04]  /*10100*/  LDGSTS.E.BYPASS.LTC128B.128 [R3+0xa400], desc[UR50][R12.64+0x40], !P0 ;  /* 0x0a4000400c037fae */ /* 0x0003e8000c101d72 */
[----:B-1----:R-:W1:Y:S02]  /*10110*/  SHFL.IDX PT, R12, R9, 0x1, 0x1c1f ;  /* 0x003c1f00090c7f89 */ /* 0x002e6400000e0000 */
[----:B-1----:R-:W-:-:S05]  /*10120*/  IADD3 R12, P0, R35, R12, RZ ;  /* 0x0000000c230c7210 */ /* 0x002fca0007f1e0ff */
[----:B------:R-:W-:Y:S01]  /*10130*/  IMAD.X R13, RZ, RZ, R21, P0 ;  /* 0x000000ffff0d7224 */ /* 0x000fe200000e0615 */
[----:B------:R-:W-:Y:S01]  /*10140*/  ISETP.LT.OR P0, PT, R10, 0x21, P6 ;  /* 0x000000210a00780c */ /* 0x000fe20003701670 */
[----:B------:R-:W-:-:S12]  /*10150*/  SHFL.IDX PT, R21, R8, 0x2, 0x1c1f ;  /* 0x005c1f0008157f89 */ /* 0x000fd800000e0000 */
[----:B------:R-:W-:Y:S01]  /*10160*/  LDGSTS.E.BYPASS.LTC128B.128 [R2+0xb400], desc[UR50][R12.64], !P0 ;  /* 0x0b4000000c027fae */ /* 0x000fe2000c101d72 */
[----:B------:R-:W-:-:S13]  /*10170*/  ISETP.LT.OR P0, PT, R10, 0x21, P1 ;  /* 0x000000210a00780c */ /* 0x000fda0000f01670 */
[----:B------:R1:W-:Y:S04]  /*10180*/  LDGSTS.E.BYPASS.LTC128B.128 [R3+0xb400], desc[UR50][R12.64+0x40], !P0 ;  /* 0x0b4000400c037fae */ /* 0x0003e8000c101d72 */
[----:B-1----:R-:W1:Y:S04]  /*10190*/  SHFL.IDX PT, R12, R9, 0x2, 0x1c1f ;  /* 0x005c1f00090c7f89 */ /* 0x002e6800000e0000 */
[----:B------:R-:W2:Y:S01]  /*101a0*/  SHFL.IDX PT, R9, R9, 0x3, 0x1c1f ;  /* 0x007c1f0009097f89 */ /* 0x000ea200000e0000 */
[----:B-1----:R-:W-:-:S05]  /*101b0*/  IADD3 R12, P0, R35, R12, RZ ;  /* 0x0000000c230c7210 */ /* 0x002fca0007f1e0ff */
[----:B------:R-:W-:Y:S01]  /*101c0*/  IMAD.X R13, RZ, RZ, R21, P0 ;  /* 0x000000ffff0d7224 */ /* 0x000fe200000e0615 */
[----:B------:R-:W-:-:S13]  /*101d0*/  ISETP.LT.OR P0, PT, R10, 0x41, P6 ;  /* 0x000000410a00780c */ /* 0x000fda0003701670 */
[----:B------:R-:W-:Y:S01]  /*101e0*/  LDGSTS.E.BYPASS.LTC128B.128 [R2+0xc400], desc[UR50][R12.64], !P0 ;  /* 0x0c4000000c027fae */ /* 0x000fe2000c101d72 */
[----:B------:R-:W-:-:S13]  /*101f0*/  ISETP.LT.OR P0, PT, R10, 0x41, P1 ;  /* 0x000000410a00780c */ /* 0x000fda0000f01670 */
[----:B------:R-:W-:Y:S01]  /*10200*/  LDGSTS.E.BYPASS.LTC128B.128 [R3+0xc400], desc[UR50][R12.64+0x40], !P0 ;  /* 0x0c4000400c037fae */ /* 0x000fe2000c101d72 */
[----:B--2---:R-:W-:-:S05]  /*10210*/  IADD3 R8, P0, R35, R9, RZ ;  /* 0x0000000923087210 */ /* 0x004fca0007f1e0ff */
[----:B------:R-:W-:Y:S01]  /*10220*/  IMAD.X R9, RZ, RZ, R20, P0 ;  /* 0x000000ffff097224 */ /* 0x000fe200000e0614 */
[----:B------:R-:W-:-:S13]  /*10230*/  ISETP.LT.OR P0, PT, R10, 0x61, P6 ;  /* 0x000000610a00780c */ /* 0x000fda0003701670 */
[----:B------:R-:W-:Y:S01]  /*10240*/  LDGSTS.E.BYPASS.LTC128B.128 [R2+0xd400], desc[UR50][R8.64], !P0 ;  /* 0x0d40000008027fae */ /* 0x000fe2000c101d72 */
[----:B------:R-:W-:-:S13]  /*10250*/  ISETP.LT.OR P0, PT, R10, 0x61, P1 ;  /* 0x000000610a00780c */ /* 0x000fda0000f01670 */
[----:B------:R1:W-:Y:S01]  /*10260*/  LDGSTS.E.BYPASS.LTC128B.128 [R3+0xd400], desc[UR50][R8.64+0x40], !P0 ;  /* 0x0d40004008037fae */ /* 0x0003e2000c101d72 */
[----:B------:R-:W-:-:S03]  /*10270*/  ISETP.GE.AND P0, PT, R10, 0x81, PT ;  /* 0x000000810a00780c */ /* 0x000fc60003f06270 */
[----:B-1----:R1:W2:Y:S10]  /*10280*/  SHFL.IDX PT, R9, R22, RZ, 0x1c1f ;  /* 0x001c1fff16097589 */ /* 0x0022b400000e0000 */
[----:B------:R-:W-:Y:S01]  /*10290*/  @P0 LOP3.LUT R17, R17, 0x100, RZ, 0xfc, !PT ;  /* 0x0000010011110812 */ /* 0x000fe200078efcff */
[----:B------:R1:W3:Y:S06]  /*102a0*/  SHFL.IDX PT, R8, R23, RZ, 0x1c1f ;  /* 0x001c1fff17087589 */ /* 0x0002ec00000e0000 */
.L_x_346:
[----:B---3--:R-:W-:Y:S02]  /*102b0*/  IADD3 R8, P0, R35, R8, RZ ;  /* 0x0000000823087210 */ /* 0x008fe40007f1e0ff */
[----:B------:R-:W-:-:S03]  /*102c0*/  LOP3.LUT P6, RZ, R17, 0x2, RZ, 0xc0, !PT ;  /* 0x0000000211ff7812 */ /* 0x000fc600078cc0ff */
[----:B--2---:R-:W-:Y:S01]  /*102d0*/  IMAD.X R9, RZ, RZ, R9, P0 ;  /* 0x000000ffff097224 */ /* 0x004fe200000e0609 */
[----:B------:R-:W-:-:S13]  /*102e0*/  ISETP.LT.OR P0, PT, R10, 0x81, P6 ;  /* 0x000000810a00780c */ /* 0x000fda0003701670 */
[----:B------:R-:W-:Y:S01]  /*102f0*/  @!PT LDS RZ, [RZ] ;  /* 0x00000000fffff984 */ /* 0x000fe20000000800 */
[----:B------:R-:W-:Y:S01]  /*10300*/  @!PT LDS RZ, [RZ] ;  /* 0x00000000fffff984 */ /* 0x000fe20000000800 */
[----:B------:R-:W-:Y:S01]  /*10310*/  @!PT LDS RZ, [RZ] ;  /* 0x00000000fffff984 */ /* 0x000fe20000000800 */
[----:B------:R2:W-:Y:S01]  /*10320*/  LDGSTS.E.BYPASS.LTC128B.128 [R2+0xe400], desc[UR50][R8.64], !P0 ;  /* 0x0e40000008027fae */ /* 0x0005e2000c101d72 */
[----:B------:R-:W-:-:S13]  /*10330*/  ISETP.LT.OR P0, PT, R10, 0x81, P1 ;  /* 0x000000810a00780c */ /* 0x000fda0000f01670 */
[----:B------:R2:W-:Y:S01]  /*10340*/  LDGSTS.E.BYPASS.LTC128B.128 [R3+0xe400], desc[UR50][R8.64+0x40], !P0 ;  /* 0x0e40004008037fae */ /* 0x0005e2000c101d72 */
[----:B------:R-:W-:Y:S01]  /*10350*/  PLOP3.LUT P0, PT, PT, PT, PT, 0x80, 0x0 ;  /* 0x000000000000781c */ /* 0x000fe20003f0f070 */
[----:B------:R-:W-:-:S12]  /*10360*/  NOP ;  /* 0x0000000000007918 */ /* 0x000fd80000000000 */
.L_x_258:
[----:B------:R-:W-:Y:S02]  /*10370*/  PLOP3.LUT P1, PT, P1, P0, PT, 0xa2, 0x0 ;  /* 0x000000000000781c */ /* 0x000fe40000f21472 */
[----:B------:R-:W-:-:S08]  /*10380*/  @P0 R2UR P1, UR4, R0 ;  /* 0x00000000000402ca */ /* 0x000fd00000020000 */
[----:B------:R-:W-:-:S05]  /*10390*/  @P0 PLOP3.LUT P0, PT, P1, PT, PT, 0x80, 0x0 ;  /* 0x000000000000081c */ /* 0x000fca0000f0f070 */
[----:B------:R-:W-:Y:S01]  /*103a0*/  @!P1 SYNCS.ARRIVE.TRANS64.RED.A0T1 RZ, [UR4+0x29870], RZ ;  /* 0x029870ffffff99a7 */ /* 0x000fe20008200404 */
[----:B------:R-:W-:Y:S07]  /*103b0*/  @!P1 ARRIVES.LDGSTSBAR.64.TRANSCNT [UR4+0x29870] ;  /* 0x02987000ff0099b0 */ /* 0x000fee0008000a84 */
[----:B------:R-:W-:Y:S05]  /*103c0*/  @P0 BRA.U.ANY `(.L_x_258) ;  /* 0xfffffffd00e80947 */ /* 0x000fea000393ffff */
[----:B------:R-:W-:Y:S01]  /*103d0*/  NOP ;  /* 0x0000000000007918 */ /* 0x000fe20000000000 */
[----:B--2---:R-:W-:-:S05]  /*103e0*/  IMAD.U32 R2, RZ, RZ, UR44 ;  /* 0x0000002cff027e24 */ /* 0x004fca000f8e00ff */
[----:B------:R-:W-:-:S13]  /*103f0*/  ISETP.NE.AND P6, PT, R2, 0x3, PT ;  /* 0x000000030200780c */ /* 0x000fda0003fc5270 */
[----:B------:R-:W-:Y:S05]  /*10400*/  @!P6 BRA `(.L_x_259) ;  /* 0x000000000004e947 */ /* 0x000fea0003800000 */
[----:B------:R-:W-:Y:S01]  /*10410*/  BPT.TRAP 0x1 ;  /* 0x000000040000795c */ /* 0x000fe20000300000 */
.L_x_259:
[----:B------:R2:W-:Y:S01]  /*10420*/  SYNCS.ARRIVE.TRANS64.A1T0 RZ, [R0+URZ+0x29870], RZ ;  /* 0x029870ff00ff79a7 */ /* 0x0005e2000810003f */
[----:B------:R-:W-:Y:S05]  /*10430*/  @!P6 BRA `(.L_x_260) ;  /* 0x000000000004e947 */ /* 0x000fea0003800000 */
[----:B------:R-:W-:Y:S01]  /*10440*/  BPT.TRAP 0x1 ;  /* 0x000000040000795c */ /* 0x000fe20000300000 */
.L_x_260:
[----:B------:R-:W3:Y:S01]  /*10450*/  SYNCS.PHASECHK.TRANS64.TRYWAIT P0, [R0+URZ+0x29840], R28 ;  /* 0x0298401c000075a7 */ /* 0x000ee2000800017f */
[----:B------:R-:W-:Y:S04]  /*10460*/  BSSY B0, `(.L_x_261) ;  /* 0x0000002000007945 */ /* 0x000fe80003800000 */
[----:B---3--:R-:W-:Y:S05]  /*10470*/  @!P0 BRA `(.L_x_262) ;  /* 0x0000004800a48947 */ /* 0x008fea0003800000 */
.L_x_347:
[----:B------:R-:W-:Y:S05]  /*10480*/  BSYNC B0 ;  /* 0x0000000000007941 */ /* 0x000fea0003800000 */
.L_x_261:
[----:B------:R-:W4:Y:S01]  /*10490*/  LDL R9, [R1+0x14] ;  /* 0x0000140001097983 */ /* 0x000f220000100800 */
[----:B------:R-:W-:Y:S01]  /*104a0*/  ULDC.64 UR4, c[0x0][0x300] ;  /* 0x0000c00000047ab9 */ /* 0x000fe20000000a00 */
[----:B------:R-:W-:Y:S01]  /*104b0*/  ULDC.64 UR6, c[0x0][0x310] ;  /* 0x0000c40000067ab9 */ /* 0x000fe20000000a00 */
[----:B------:R-:W-:Y:S02]  /*104c0*/  IMAD R8, R24, UR4, RZ ;  /* 0x0000000418087c24 */ /* 0x000fe4000f8e02ff */
[----:B------:R-:W-:-:S04]  /*104d0*/  IMAD.WIDE.U32 R2, R7, UR4, RZ ;  /* 0x0000000407027c25 */ /* 0x000fc8000f8e00ff */
[----:B------:R-:W-:Y:S02]  /*104e0*/  IMAD R8, R7, UR5, R8 ;  /* 0x0000000507087c24 */ /* 0x000fe4000f8e0208 */
[----:B------:R-:W-:Y:S02]  /*104f0*/  IMAD R26, R26, UR6, RZ ;  /* 0x000000061a1a7c24 */ /* 0x000fe4000f8e02ff */
[----:B------:R-:W-:Y:S02]  /*10500*/  IMAD.IADD R3, R3, 0x1, R8 ;  /* 0x0000000103037824 */ /* 0x000fe400078e0208 */
[----:B------:R-:W-:Y:S02]  /*10510*/  IMAD R8, R25, UR4, RZ ;  /* 0x0000000419087c24 */ /* 0x000fe4000f8e02ff */
[----:B------:R-:W-:-:S04]  /*10520*/  IMAD.WIDE.U32 R2, R6, UR6, R2 ;  /* 0x0000000606027c25 */ /* 0x000fc8000f8e0002 */
[----:B------:R-:W-:Y:S02]  /*10530*/  IMAD R6, R6, UR7, R26 ;  /* 0x0000000706067c24 */ /* 0x000fe4000f8e021a */
[----:B------:R-:W-:Y:S02]  /*10540*/  IMAD R8, R5, UR5, R8 ;  /* 0x0000000505087c24 */ /* 0x000fe4000f8e0208 */
[----:B------:R-:W-:Y:S02]  /*10550*/  IMAD.IADD R7, R3, 0x1, R6 ;  /* 0x0000000103077824 */ /* 0x000fe400078e0206 */
[----:B------:R-:W-:Y:S02]  /*10560*/  IMAD.MOV.U32 R6, RZ, RZ, R2 ;  /* 0x000000ffff067224 */ /* 0x000fe400078e0002 */
[----:B------:R-:W-:Y:S01]  /*10570*/  IMAD.WIDE.U32 R2, R5, UR4, RZ ;  /* 0x0000000405027c25 */ /* 0x000fe2000f8e00ff */
[----:B------:R-:W-:-:S03]  /*10580*/  ULDC.64 UR4, c[0x0][0x308] ;  /* 0x0000c20000047ab9 */ /* 0x000fc60000000a00 */
[----:B------:R-:W-:Y:S02]  /*10590*/  IMAD.IADD R3, R3, 0x1, R8 ;  /* 0x0000000103037824 */ /* 0x000fe400078e0208 */
[----:B------:R-:W-:Y:S02]  /*105a0*/  IMAD R8, R27, UR6, RZ ;  /* 0x000000061b087c24 */ /* 0x000fe4000f8e02ff */
[----:B------:R-:W-:-:S04]  /*105b0*/  IMAD.WIDE.U32 R2, R4, UR6, R2 ;  /* 0x0000000604027c25 */ /* 0x000fc8000f8e0002 */
[----:B------:R-:W-:Y:S01]  /*105c0*/  IMAD R8, R4, UR7, R8 ;  /* 0x0000000704087c24 */ /* 0x000fe2000f8e0208 */
[----:B------:R-:W-:Y:S01]  /*105d0*/  ULDC.64 UR6, c[0x0][0x2e8] ;  /* 0x0000ba0000067ab9 */ /* 0x000fe20000000a00 */
[----:B------:R-:W-:-:S04]  /*105e0*/  IMAD.WIDE.U32 R6, R18, UR4, R6 ;  /* 0x0000000412067c25 */ /* 0x000fc8000f8e0006 */
[----:B------:R-:W-:Y:S01]  /*105f0*/  IMAD.IADD R3, R3, 0x1, R8 ;  /* 0x0000000103037824 */ /* 0x000fe200078e0208 */
[----:B------:R-:W-:Y:S01]  /*10600*/  IADD3 R5, P0, R6, UR6, RZ ;  /* 0x0000000606057c10 */ /* 0x000fe2000ff1e0ff */
[C---:B------:R-:W-:Y:S02]  /*10610*/  IMAD R4, R18.reuse, UR5, RZ ;  /* 0x0000000512047c24 */ /* 0x040fe4000f8e02ff */
[----:B------:R-:W-:Y:S01]  /*10620*/  IMAD.WIDE.U32 R2, R18, UR4, R2 ;  /* 0x0000000412027c25 */ /* 0x000fe2000f8e0002 */
[----:B------:R-:W-:Y:S02]  /*10630*/  UMOV UR4, 0xffffffff ;  /* 0xffffffff00047882 */ /* 0x000fe40000000000 */
[----:B------:R-:W-:Y:S02]  /*10640*/  IADD3.X R6, R7, UR7, R4, P0, !PT ;  /* 0x0000000707067c10 */ /* 0x000fe400087fe404 */
[----:B------:R-:W-:-:S04]  /*10650*/  IADD3 R8, P0, R2, UR6, RZ ;  /* 0x0000000602087c10 */ /* 0x000fc8000ff1e0ff */
[----:B------:R-:W-:Y:S01]  /*10660*/  IADD3.X R7, R4, UR7, R3, P0, !PT ;  /* 0x0000000704077c10 */ /* 0x000fe200087fe403 */
[----:B----4-:R-:W-:Y:S01]  /*10670*/  IMAD R4, R19, 0x7800, R9 ;  /* 0x0000780013047824 */ /* 0x010fe200078e0209 */
[----:B------:R-:W-:Y:S07]  /*10680*/  BRA.DIV UR4, `(.L_x_263) ;  /* 0x0000004a04347947 */ /* 0x000fee000b800000 */
[----:B------:R-:W4:Y:S01]  /*10690*/  SHFL.IDX PT, R3, R5, RZ, 0x1c1f ;  /* 0x001c1fff05037589 */ /* 0x000f2200000e0000 */
[C---:B------:R-:W-:Y:S01]  /*106a0*/  LOP3.LUT P6, RZ, R17.reuse, 0x8, RZ, 0xc0, !PT ;  /* 0x0000000811ff7812 */ /* 0x040fe200078cc0ff */
[C-C-:B------:R-:W-:Y:S01]  /*106b0*/  @P5 IMAD.IADD R9, R16.reuse, 0x1, R4.reuse ;  /* 0x0000000110095824 */ /* 0x140fe200078e0204 */
[----:B------:R-:W-:Y:S01]  /*106c0*/  LOP3.LUT P1, RZ, R17, 0x4, RZ, 0xc0, !PT ;  /* 0x0000000411ff7812 */ /* 0x000fe2000782c0ff */
[----:B------:R-:W5:Y:S01]  /*106d0*/  SHFL.IDX PT, R2, R6, RZ, 0x1c1f ;  /* 0x001c1fff06027589 */ /* 0x000f6200000e0000 */
[----:B------:R-:W-:-:S03]  /*106e0*/  @P4 IMAD.IADD R21, R16, 0x1, R4 ;  /* 0x0000000110154824 */ /* 0x000fc600078e0204 */
[----:B------:R-:W-:Y:S04]  /*106f0*/  SHFL.IDX PT, R7, R7, RZ, 0x1c1f ;  /* 0x001c1fff07077589 */ /* 0x000fe800000e0000 */
[----:B------:R-:W-:Y:S01]  /*10700*/  SHFL.IDX PT, R14, R8, RZ, 0x1c1f ;  /* 0x001c1fff080e7589 */ /* 0x000fe200000e0000 */
[----:B----4-:R-:W-:-:S05]  /*10710*/  @P5 IADD3 R3, P0, R35, R3, RZ ;  /* 0x0000000323035210 */ /* 0x010fca0007f1e0ff */
[----:B-----5:R-:W-:Y:S01]  /*10720*/  @P5 IMAD.X R2, RZ, RZ, R2, P0 ;  /* 0x000000ffff025224 */ /* 0x020fe200000e0602 */
[----:B------:R-:W-:-:S04]  /*10730*/  LOP3.LUT P0, RZ, R17, 0x10, RZ, 0xc0, !PT ;  /* 0x0000001011ff7812 */ /* 0x000fc8000780c0ff */
[----:B------:R-:W-:-:S04]  /*10740*/  @P5 LOP3.LUT R3, R3, R2, RZ, 0x3c, !PT ;  /* 0x0000000203035212 */ /* 0x000fc800078e3cff */
[----:B------:R-:W-:-:S04]  /*10750*/  @P5 LOP3.LUT R2, R3, R2, RZ, 0x3c, !PT ;  /* 0x0000000203025212 */ /* 0x000fc800078e3cff */
[----:B------:R-:W-:-:S05]  /*10760*/  @P5 LOP3.LUT R3, R3, R2, RZ, 0x3c, !PT ;  /* 0x0000000203035212 */ /* 0x000fca00078e3cff */
[----:B------:R-:W-:Y:S04]  /*10770*/  @P5 LDGSTS.E.BYPASS.LTC128B.128 [R9+0x1a400], desc[UR50][R2.64], !P0 ;  /* 0x1a40000002095fae */ /* 0x000fe8000c101d72 */
[----:B------:R-:W-:Y:S04]  /*10780*/  @P5 LDGSTS.E.BYPASS.LTC128B.128 [R9+0x1cc00], desc[UR50][R2.64+0x40], !P6 ;  /* 0x1cc0004002095fae */ /* 0x000fe8000f101d72 */
[----:B------:R4:W-:Y:S01]  /*10790*/  @P5 LDGSTS.E.BYPASS.LTC128B.128 [R9+0x1f400], desc[UR50][R2.64+0x80], !P1 ;  /* 0x1f40008002095fae */ /* 0x0009e2000c901d72 */
[----:B------:R-:W-:-:S03]  /*107a0*/  LOP3.LUT P5, RZ, R17, 0x10, RZ, 0xc0, !PT ;  /* 0x0000001011ff7812 */ /* 0x000fc600078ac0ff */
[----:B----4-:R-:W4:Y:S01]  /*107b0*/  SHFL.IDX PT, R3, R5, 0x1, 0x1c1f ;  /* 0x003c1f0005037f89 */ /* 0x010f2200000e0000 */
[----:B------:R-:W-:-:S03]  /*107c0*/  @P3 IADD3 R9, R16, R4, RZ ;  /* 0x0000000410093210 */ /* 0x000fc60007ffe0ff */
[----:B------:R-:W5:Y:S01]  /*107d0*/  SHFL.IDX PT, R2, R6, 0x1, 0x1c1f ;  /* 0x003c1f0006027f89 */ /* 0x000f6200000e0000 */
[----:B----4-:R-:W-:-:S05]  /*107e0*/  @P4 IADD3 R3, P0, R35, R3, RZ ;  /* 0x0000000323034210 */ /* 0x010fca0007f1e0ff */
[----:B-----5:R-:W-:-:S05]  /*107f0*/  @P4 IMAD.X R2, RZ, RZ, R2, P0 ;  /* 0x000000ffff024224 */ /* 0x020fca00000e0602 */
[----:B------:R-:W-:-:S04]  /*10800*/  @P4 LOP3.LUT R3, R3, R2, RZ, 0x3c, !PT ;  /* 0x0000000203034212 */ /* 0x000fc800078e3cff */
[----:B------:R-:W-:-:S04]  /*10810*/  @P4 LOP3.LUT R2, R3, R2, RZ, 0x3c, !PT ;  /* 0x0000000203024212 */ /* 0x000fc800078e3cff */
[----:B------:R-:W-:-:S05]  /*10820*/  @P4 LOP3.LUT R3, R3, R2, RZ, 0x3c, !PT ;  /* 0x0000000203034212 */ /* 0x000fca00078e3cff */
[----:B------:R-:W-:Y:S04]  /*10830*/  @P4 LDGSTS.E.BYPASS.LTC128B.128 [R21+0x1ac00], desc[UR50][R2.64], !P5 ;  /* 0x1ac0000002154fae */ /* 0x000fe8000e901d72 */
[----:B------:R-:W-:Y:S04]  /*10840*/  @P4 LDGSTS.E.BYPASS.LTC128B.128 [R21+0x1d400], desc[UR50][R2.64+0x40], !P6 ;  /* 0x1d40004002154fae */ /* 0x000fe8000f101d72 */
[----:B------:R4:W-:Y:S04]  /*10850*/  @P4 LDGSTS.E.BYPASS.LTC128B.128 [R21+0x1fc00], desc[UR50][R2.64+0x80], !P1 ;  /* 0x1fc0008002154fae */ /* 0x0009e8000c901d72 */
[----:B----4-:R-:W4:Y:S01]  /*10860*/  SHFL.IDX PT, R3, R5, 0x2, 0x1c1f ;  /* 0x005c1f0005037f89 */ /* 0x010f2200000e0000 */
[----:B------:R-:W-:-:S03]  /*10870*/  @P2 IMAD.IADD R21, R16, 0x1, R4 ;  /* 0x0000000110152824 */ /* 0x000fc600078e0204 */
[----:B------:R-:W5:Y:S04]  /*10880*/  SHFL.IDX PT, R2, R6, 0x2, 0x1c1f ;  /* 0x005c1f0006027f89 */ /* 0x000f6800000e0000 */
[----:B------:R-:W-:Y:S01]  /*10890*/  SHFL.IDX PT, R6, R6, 0x3, 0x1c1f ;  /* 0x007c1f0006067f89 */ /* 0x000fe200000e0000 */
        /* <DEDUP_REMOVED lines=8> */
[----:B----4-:R-:W4:Y:S02]  /*10920*/  SHFL.IDX PT, R2, R5, 0x3, 0x1c1f ;  /* 0x007c1f0005027f89 */ /* 0x010f2400000e0000 */
[----:B----4-:R-:W-:-:S05]  /*10930*/  @P2 IADD3 R2, P0, R35, R2, RZ ;  /* 0x0000000223022210 */ /* 0x010fca0007f1e0ff */
[----:B------:R-:W-:-:S05]  /*10940*/  @P2 IMAD.X R3, RZ, RZ, R6, P0 ;  /* 0x000000ffff032224 */ /* 0x000fca00000e0606 */
[----:B------:R4:W-:Y:S04]  /*10950*/  @P2 LDGSTS.E.BYPASS.LTC128B.128 [R21+0x1bc00], desc[UR50][R2.64], !P5 ;  /* 0x1bc0000002152fae */ /* 0x0009e8000e901d72 */
[----:B------:R4:W-:Y:S04]  /*10960*/  @P2 LDGSTS.E.BYPASS.LTC128B.128 [R21+0x1e400], desc[UR50][R2.64+0x40], !P6 ;  /* 0x1e40004002152fae */ /* 0x0009e8000f101d72 */
[----:B------:R4:W-:Y:S02]  /*10970*/  @P2 LDGSTS.E.BYPASS.LTC128B.128 [R21+0x20c00], desc[UR50][R2.64+0x80], !P1 ;  /* 0x20c0008002152fae */ /* 0x0009e4000c901d72 */
.L_x_359:
[----:B------:R-:W-:Y:S01]  /*10980*/  LOP3.LUT P0, RZ, R17, 0x100, RZ, 0xc0, !PT ;  /* 0x0000010011ff7812 */ /* 0x000fe2000780c0ff */
[----:B------:R-:W-:-:S12]  /*10990*/  BSSY B0, `(.L_x_264) ;  /* 0x000000e000007945 */ /* 0x000fd80003800000 */
[----:B------:R-:W-:Y:S05]  /*109a0*/  @!P0 BRA `(.L_x_265) ;  /* 0x0000000000308947 */ /* 0x000fea0003800000 */
[C---:B------:R-:W-:Y:S01]  /*109b0*/  LOP3.LUT P3, RZ, R17.reuse, 0x10, RZ, 0xc0, !PT ;  /* 0x0000001011ff7812 */ /* 0x040fe2000786c0ff */
[----:B------:R-:W-:Y:S01]  /*109c0*/  IMAD.IADD R5, R16, 0x1, R4 ;  /* 0x0000000110057824 */ /* 0x000fe200078e0204 */
[C---:B------:R-:W-:Y:S02]  /*109d0*/  LOP3.LUT P2, RZ, R17.reuse, 0x8, RZ, 0xc0, !PT ;  /* 0x0000000811ff7812 */ /* 0x040fe4000784c0ff */
[----:B------:R-:W-:Y:S02]  /*109e0*/  LOP3.LUT P1, RZ, R17, 0x4, RZ, 0xc0, !PT ;  /* 0x0000000411ff7812 */ /* 0x000fe4000782c0ff */
[----:B----4-:R-:W-:-:S05]  /*109f0*/  IADD3 R2, P0, R35, R14, RZ ;  /* 0x0000000e23027210 */ /* 0x010fca0007f1e0ff */
[----:B------:R-:W-:-:S05]  /*10a00*/  IMAD.X R3, RZ, RZ, R7, P0 ;  /* 0x000000ffff037224 */ /* 0x000fca00000e0607 */
[----:B------:R-:W-:Y:S01]  /*10a10*/  @!PT LDS RZ, [RZ] ;  /* 0x00000000fffff984 */ /* 0x000fe20000000800 */
[----:B------:R-:W-:Y:S01]  /*10a20*/  @!PT LDS RZ, [RZ] ;  /* 0x00000000fffff984 */ /* 0x000fe20000000800 */
[----:B------:R-:W-:Y:S01]  /*10a30*/  @!PT LDS RZ, [RZ] ;  /* 0x00000000fffff984 */ /* 0x000fe20000000800 */
[----:B------:R4:W-:Y:S04]  /*10a40*/  LDGSTS.E.BYPASS.LTC128B.128 [R5+0x1c400], desc[UR50][R2.64], !P3 ;  /* 0x1c40000002057fae */ /* 0x0009e8000d901d72 */
[----:B------:R4:W-:Y:S04]  /*10a50*/  LDGSTS.E.BYPASS.LTC128B.128 [R5+0x1ec00], desc[UR50][R2.64+0x40], !P2 ;  /* 0x1ec0004002057fae */ /* 0x0009e8000d101d72 */
[----:B------:R4:W-:Y:S02]  /*10a60*/  LDGSTS.E.BYPASS.LTC128B.128 [R5+0x21400], desc[UR50][R2.64+0x80], !P1 ;  /* 0x2140008002057fae */ /* 0x0009e4000c901d72 */
.L_x_265:
[----:B------:R-:W-:Y:S05]  /*10a70*/  BSYNC B0 ;  /* 0x0000000000007941 */ /* 0x000fea0003800000 */
.L_x_264:
[----:B------:R-:W-:Y:S01]  /*10a80*/  NOP ;  /* 0x0000000000007918 */ /* 0x000fe20000000000 */
[----:B------:R-:W-:-:S13]  /*10a90*/  PLOP3.LUT P0, PT, PT, PT, PT, 0x80, 0x0 ;  /* 0x000000000000781c */ /* 0x000fda0003f0f070 */
.L_x_266:
[----:B------:R-:W-:Y:S02]  /*10aa0*/  PLOP3.LUT P1, PT, P1, P0, PT, 0xa2, 0x0 ;  /* 0x000000000000781c */ /* 0x000fe40000f21472 */
[----:B------:R-:W-:-:S08]  /*10ab0*/  @P0 R2UR P1, UR4, R0 ;  /* 0x00000000000402ca */ /* 0x000fd00000020000 */
[----:B------:R-:W-:-:S05]  /*10ac0*/  @P0 PLOP3.LUT P0, PT, P1, PT, PT, 0x80, 0x0 ;  /* 0x000000000000081c */ /* 0x000fca0000f0f070 */
[----:B------:R-:W-:Y:S01]  /*10ad0*/  @!P1 SYNCS.ARRIVE.TRANS64.RED.A0T1 RZ, [UR4+0x29830], RZ ;  /* 0x029830ffffff99a7 */ /* 0x000fe20008200404 */
[----:B------:R-:W-:Y:S07]  /*10ae0*/  @!P1 ARRIVES.LDGSTSBAR.64.TRANSCNT [UR4+0x29830] ;  /* 0x02983000ff0099b0 */ /* 0x000fee0008000a84 */
[----:B------:R-:W-:Y:S05]  /*10af0*/  @P0 BRA.U.ANY `(.L_x_266) ;  /* 0xfffffffd00e80947 */ /* 0x000fea000393ffff */
[----:B------:R-:W-:Y:S01]  /*10b00*/  NOP ;  /* 0x0000000000007918 */ /* 0x000fe20000000000 */
[----:B----4-:R-:W-:-:S05]  /*10b10*/  IMAD.U32 R2, RZ, RZ, UR44 ;  /* 0x0000002cff027e24 */ /* 0x010fca000f8e00ff */
[----:B------:R-:W-:-:S13]  /*10b20*/  ISETP.NE.AND P2, PT, R2, 0x3, PT ;  /* 0x000000030200780c */ /* 0x000fda0003f45270 */
[----:B------:R-:W-:Y:S05]  /*10b30*/  @!P2 BRA `(.L_x_267) ;  /* 0x000000000004a947 */ /* 0x000fea0003800000 */
[----:B------:R-:W-:Y:S01]  /*10b40*/  BPT.TRAP 0x1 ;  /* 0x000000040000795c */ /* 0x000fe20000300000 */
.L_x_267:
[----:B------:R4:W-:Y:S02]  /*10b50*/  SYNCS.ARRIVE.TRANS64.A1T0 RZ, [R0+URZ+0x29830], RZ ;  /* 0x029830ff00ff79a7 */ /* 0x0009e4000810003f */
[----:B------:R-:W-:Y:S05]  /*10b60*/  WARPSYNC.ALL ;  /* 0x0000000000007948 */ /* 0x000fea0003800000 */
[----:B0-234-:R-:W-:Y:S01]  /*10b70*/  VIADD R0, R16, 0x14400 ;  /* 0x0001440010007836 */ /* 0x01dfe20000000000 */
[----:B------:R-:W-:Y:S01]  /*10b80*/  USHF.R.S32.HI UR4, URZ, 0x1f, UR38 ;  /* 0x0000001f3f047899 */ /* 0x000fe20008011426 */
[----:B------:R-:W-:Y:S01]  /*10b90*/  BAR.SYNC.DEFER_BLOCKING 0x8, 0x180 ;  /* 0x0206000000007b1d */ /* 0x000fe20000010000 */
[----:B------:R-:W-:Y:S02]  /*10ba0*/  UISETP.NE.AND UP0, UPT, UR45, URZ, UPT ;  /* 0x0000003f2d00728c */ /* 0x000fe4000bf05270 */
[----:B------:R-:W-:-:S02]  /*10bb0*/  LOP3.LUT P0, RZ, R0, 0x1bf, RZ, 0xc0, !PT ;  /* 0x000001bf00ff7812 */ /* 0x000fc4000780c0ff */
[----:B------:R-:W-:Y:S01]  /*10bc0*/  USEL UR43, UR43, URZ, !UP0 ;  /* 0x0000003f2b2b7287 */ /* 0x000fe2000c000000 */
[----:B------:R-:W-:Y:S01]  /*10bd0*/  BSSY B6, `(.L_x_268) ;  /* 0x0000018000067945 */ /* 0x000fe20003800000 */
[----:B------:R-:W-:Y:S01]  /*10be0*/  ULDC.64 UR6, c[0x0][0x298] ;  /* 0x0000a60000067ab9 */ /* 0x000fe20000000a00 */
[----:B------:R-:W-:Y:S02]  /*10bf0*/  USEL UR41, UR41, URZ, !UP0 ;  /* 0x0000003f29297287 */ /* 0x000fe4000c000000 */
[----:B------:R-:W-:Y:S02]  /*10c00*/  UIMAD UR4, UR4, UR6, URZ ;  /* 0x00000006040472a4 */ /* 0x000fe4000f8e023f */
[----:B------:R-:W-:Y:S02]  /*10c10*/  UIMAD.WIDE.U32 UR36, UR38, UR6, URZ ;  /* 0x00000006262472a5 */ /* 0x000fe4000f8e003f */
[----:B------:R-:W-:-:S04]  /*10c20*/  UIMAD UR4, UR38, UR7, UR4 ;  /* 0x00000007260472a4 */ /* 0x000fc8000f8e0204 */
[----:B------:R-:W-:Y:S01]  /*10c30*/  UIADD3 UR45, UR37, UR4, URZ ;  /* 0x00000004252d7290 */ /* 0x000fe2000fffe03f */
[----:B------:R-:W-:Y:S11]  /*10c40*/  @!P0 BRA `(.L_x_269) ;  /* 0x0000000000408947 */ /* 0x000ff60003800000 */
        /* <DEDUP_REMOVED lines=15> */
[----:B01----:R-:W-:Y:S05]  /*10d40*/  CALL.ABS.NOINC R2 ;  /* 0x0000000002007343 */ /* 0x003fea0003c00000 */
.L_x_269:
[----:B------:R-:W-:Y:S05]  /*10d50*/  BSYNC B6 ;  /* 0x0000000000067941 */ /* 0x000fea0003800000 */
.L_x_268:
[----:B------:R-:W2:Y:S01]  /*10d60*/  LDL.LU R20, [R1+0x4] ;  /* 0x0000040001147983 */ /* 0x000ea20000300800 */
[----:B------:R-:W0:Y:S01]  /*10d70*/  LDC R5, c[0x0][0x448] ;  /* 0x00011200ff057b82 */ /* 0x000e220000000800 */
[----:B------:R-:W3:Y:S01]  /*10d80*/  S2R R2, SR_TID.X ;  /* 0x0000000000027919 */ /* 0x000ee20000002100 */
[C---:B------:R-:W-:Y:S01]  /*10d90*/  R2UR UR8, R18.reuse ;  /* 0x00000000120872ca */ /* 0x040fe200000e0000 */
[----:B------:R-:W-:Y:S01]  /*10da0*/  ULDC.64 UR6, c[0x0][0x2d8] ;  /* 0x0000b60000067ab9 */ /* 0x000fe20000000a00 */
[----:B------:R4:W5:Y:S01]  /*10db0*/  LDL R9, [R1+0x24] ;  /* 0x0000240001097983 */ /* 0x0009620000100800 */
[----:B0-----:R-:W-:Y:S02]  /*10dc0*/  ISETP.NE.AND P0, PT, R5, 0x1, PT ;  /* 0x000000010500780c */ /* 0x001fe40003f05270 */
[----:B------:R-:W-:Y:S02]  /*10dd0*/  R2UR UR10, R18 ;  /* 0x00000000120a72ca */ /* 0x000fe400000e0000 */
[----:B---3--:R-:W-:-:S09]  /*10de0*/  LOP3.LUT R21, R2, 0x7f, RZ, 0xc0, !PT ;  /* 0x0000007f02157812 */ /* 0x008fd200078ec0ff */
[----:B------:R-:W0:Y:S01]  /*10df0*/  @P0 LDC R3, c[0x0][0x44c] ;  /* 0x00011300ff030b82 */ /* 0x000e220000000800 */
[----:B------:R-:W-:Y:S01]  /*10e00*/  IMAD.SHL.U32 R2, R2, 0x20, RZ ;  /* 0x0000002002027824 */ /* 0x000fe200078e00ff */
[----:B------:R-:W-:-:S06]  /*10e10*/  SHF.R.U32.HI R21, RZ, 0x2, R21 ;  /* 0x00000002ff157819 */ /* 0x000fcc0000011615 */
[----:B------:R-:W3:Y:S01]  /*10e20*/  @P0 LDC R0, c[0x0][0x450] ;  /* 0x00011400ff000b82 */ /* 0x000ee20000000800 */
[----:B------:R-:W-:Y:S01]  /*10e30*/  LOP3.LUT R2, R21, 0x60, R2, 0xf8, !PT ;  /* 0x0000006015027812 */ /* 0x000fe200078ef802 */
[----:B------:R-:W-:Y:S01]  /*10e40*/  UMOV UR4, UR36 ;  /* 0x0000002400047c82 */ /* 0x000fe20008000000 */
[----:B------:R-:W-:Y:S02]  /*10e50*/  UMOV UR5, UR45 ;  /* 0x0000002d00057c82 */ /* 0x000fe40008000000 */
[----:B------:R-:W-:-:S03]  /*10e60*/  UIMAD.WIDE.U32 UR4, UR8, UR6, UR4 ;  /* 0x00000006080472a5 */ /* 0x000fc6000f8e0004 */
[----:B------:R-:W-:Y:S01]  /*10e70*/  ULDC.64 UR8, c[0x0][0x2e0] ;  /* 0x0000b80000087ab9 */ /* 0x000fe20000000a00 */
[----:B------:R-:W-:Y:S02]  /*10e80*/  UIMAD UR5, UR10, UR7, UR5 ;  /* 0x000000070a0572a4 */ /* 0x000fe4000f8e0205 */
[----:B------:R-:W-:Y:S02]  /*10e90*/  UIMAD UR6, UR41, UR8, URZ ;  /* 0x00000008290672a4 */ /* 0x000fe4000f8e023f */
[----:B------:R-:W-:Y:S02]  /*10ea0*/  UIMAD.WIDE.U32 UR4, UR43, UR8, UR4 ;  /* 0x000000082b0472a5 */ /* 0x000fe4000f8e0004 */
[----:B------:R-:W-:-:S03]  /*10eb0*/  UIMAD UR6, UR43, UR9, UR6 ;  /* 0x000000092b0672a4 */ /* 0x000fc6000f8e0206 */
[----:B------:R-:W-:Y:S01]  /*10ec0*/  ULDC.64 UR8, c[0x0][0x2d0] ;  /* 0x0000b40000087ab9 */ /* 0x000fe20000000a00 */
[----:B------:R-:W-:Y:S01]  /*10ed0*/  UIADD3 UR5, UR5, UR6, URZ ;  /* 0x0000000605057290 */ /* 0x000fe2000fffe03f */
[C---:B------:R-:W-:Y:S02]  /*10ee0*/  LOP3.LUT R10, R35.reuse, 0x40, RZ, 0xfc, !PT ;  /* 0x00000040230a7812 */ /* 0x040fe400078efcff */
[----:B------:R-:W-:Y:S01]  /*10ef0*/  LOP3.LUT R8, R35, 0x80, RZ, 0xfc, !PT ;  /* 0x0000008023087812 */ /* 0x000fe200078efcff */
[----:B--2---:R-:W-:-:S05]  /*10f00*/  IMAD.SHL.U32 R6, R20, 0x80, RZ ;  /* 0x0000008014067824 */ /* 0x004fca00078e00ff */
[----:B------:R-:W-:-:S05]  /*10f10*/  LOP3.LUT R4, R2, R6, RZ, 0xfc, !PT ;  /* 0x0000000602047212 */ /* 0x000fca00078efcff */
[----:B0-----:R-:W-:Y:S01]  /*10f20*/  @P0 IMAD.HI.U32 R3, R4, R3, RZ ;  /* 0x0000000304030227 */ /* 0x001fe200078e00ff */
[----:B------:R-:W0:Y:S03]  /*10f30*/  S2R R20, SR_TID.X ;  /* 0x0000000000147919 */ /* 0x000e260000002100 */
[----:B------:R-:W-:Y:S01]  /*10f40*/  IMAD.MOV.U32 R2, RZ, RZ, R4 ;  /* 0x000000ffff027224 */ /* 0x000fe200078e0004 */
[----:B---3--:R-:W-:-:S04]  /*10f50*/  @P0 SHF.R.U32.HI R2, RZ, R0, R3 ;  /* 0x00000000ff020219 */ /* 0x008fc80000011603 */
[--C-:B------:R-:W-:Y:S01]  /*10f60*/  SHF.R.S32.HI R3, RZ, 0x1f, R2.reuse ;  /* 0x0000001fff037819 */ /* 0x100fe20000011402 */
[----:B------:R-:W-:-:S04]  /*10f70*/  IMAD.MOV R0, RZ, RZ, -R2 ;  /* 0x000000ffff007224 */ /* 0x000fc800078e0a02 */
[----:B------:R-:W-:Y:S02]  /*10f80*/  IMAD R7, R3, UR8, RZ ;  /* 0x0000000803077c24 */ /* 0x000fe4000f8e02ff */
[----:B------:R-:W-:Y:S02]  /*10f90*/  IMAD R0, R5, R0, R4 ;  /* 0x0000000005007224 */ /* 0x000fe400078e0204 */
[----:B------:R-:W-:Y:S02]  /*10fa0*/  IMAD.U32 R3, RZ, RZ, UR8 ;  /* 0x00000008ff037e24 */ /* 0x000fe4000f8e00ff */
[C---:B------:R-:W-:Y:S01]  /*10fb0*/  IMAD R7, R2.reuse, UR9, R7 ;  /* 0x0000000902077c24 */ /* 0x040fe2000f8e0207 */
[----:B------:R-:W-:Y:S01]  /*10fc0*/  SHF.R.S32.HI R4, RZ, 0x1f, R0 ;  /* 0x0000001fff047819 */ /* 0x000fe20000011400 */
[----:B------:R-:W-:Y:S01]  /*10fd0*/  IMAD.WIDE.U32 R2, R2, R3, UR4 ;  /* 0x0000000402027e25 */ /* 0x000fe2000f8e0003 */
[----:B------:R-:W-:-:S03]  /*10fe0*/  ULDC.64 UR4, c[0x0][0x2c8] ;  /* 0x0000b20000047ab9 */ /* 0x000fc60000000a00 */
[----:B------:R-:W-:Y:S02]  /*10ff0*/  IMAD.IADD R3, R3, 0x1, R7 ;  /* 0x0000000103037824 */ /* 0x000fe400078e0207 */
[----:B------:R-:W-:Y:S02]  /*11000*/  IMAD R4, R4, UR4, RZ ;  /* 0x0000000404047c24 */ /* 0x000fe4000f8e02ff */
[----:B------:R-:W-:-:S04]  /*11010*/  IMAD.WIDE.U32 R2, R0, UR4, R2 ;  /* 0x0000000400027c25 */ /* 0x000fc8000f8e0002 */
[----:B------:R-:W-:Y:S01]  /*11020*/  IMAD R7, R0, UR5, R4 ;  /* 0x0000000500077c24 */ /* 0x000fe2000f8e0204 */
[----:B------:R-:W-:Y:S02]  /*11030*/  ULDC.64 UR4, c[0x0][0x280] ;  /* 0x0000a00000047ab9 */ /* 0x000fe40000000a00 */
[----:B------:R-:W-:Y:S01]  /*11040*/  IADD3 R0, P0, R2, UR4, RZ ;  /* 0x0000000402007c10 */ /* 0x000fe2000ff1e0ff */
[----:B------:R-:W-:Y:S01]  /*11050*/  ULDC UR4, c[0x0][0x2b8] ;  /* 0x0000ae0000047ab9 */ /* 0x000fe20000000800 */
[----:B0-----:R-:W-:Y:S02]  /*11060*/  LOP3.LUT R20, R20, 0x7f, RZ, 0xc0, !PT ;  /* 0x0000007f14147812 */ /* 0x001fe400078ec0ff */
[----:B------:R-:W-:Y:S01]  /*11070*/  IADD3.X R4, R3, UR5, R7, P0, !PT ;  /* 0x0000000503047c10 */ /* 0x000fe200087fe407 */
[----:B------:R-:W-:Y:S01]  /*11080*/  UMOV UR5, 0xffffffff ;  /* 0xffffffff00057882 */ /* 0x000fe20000000000 */
[----:B------:R-:W-:Y:S02]  /*11090*/  ISETP.GE.AND P3, PT, R35, UR4, PT ;  /* 0x0000000423007c0c */ /* 0x000fe4000bf66270 */
[----:B------:R-:W-:-:S02]  /*110a0*/  ISETP.GE.AND P2, PT, R10, UR4, PT ;  /* 0x000000040a007c0c */ /* 0x000fc4000bf46270 */
[----:B------:R-:W-:Y:S02]  /*110b0*/  ISETP.GE.AND P1, PT, R8, UR4, PT ;  /* 0x0000000408007c0c */ /* 0x000fe4000bf26270 */
[----:B------:R-:W-:Y:S01]  /*110c0*/  SHF.R.U32.HI R10, RZ, 0x2, R20 ;  /* 0x00000002ff0a7819 */ /* 0x000fe20000011614 */
[----:B----4-:R-:W-:Y:S10]  /*110d0*/  BRA.DIV UR5, `(.L_x_270) ;  /* 0x00000046057c7947 */ /* 0x010ff4000b800000 */
[----:B------:R-:W0:Y:S01]  /*110e0*/  SHFL.IDX PT, R3, R0, RZ, 0x1c1f ;  /* 0x001c1fff00037589 */ /* 0x000e2200000e0000 */
[----:B------:R-:W-:Y:S02]  /*110f0*/  IMAD R5, R5, UR40, RZ ;  /* 0x0000002805057c24 */ /* 0x000fe4000f8e02ff */
[----:B------:R-:W-:Y:S01]  /*11100*/  IMAD.IADD R6, R10, 0x1, R6 ;  /* 0x000000010a067824 */ /* 0x000fe200078e0206 */
[----:B------:R-:W2:Y:S03]  /*11110*/  SHFL.IDX PT, R2, R4, RZ, 0x1c1f ;  /* 0x001c1fff04027589 */ /* 0x000ea600000e0000 */
[C---:B------:R-:W-:Y:S01]  /*11120*/  VIADD R8, R6.reuse, 0x20 ;  /* 0x0000002006087836 */ /* 0x040fe20000000000 */
[----:B------:R-:W-:Y:S01]  /*11130*/  ISETP.GE.AND P0, PT, R6, R5, PT ;  /* 0x000000050600720c */ /* 0x000fe20003f06270 */
[----:B------:R-:W3:-:S12]  /*11140*/  SHFL.IDX PT, R14, R0, 0x1, 0x1c1f ;  /* 0x003c1f00000e7f89 */ /* 0x000ed800000e0000 */
[----:B0-----:R-:W-:-:S05]  /*11150*/  @!P0 IADD3 R7, P4, R35, R3, RZ ;  /* 0x0000000323078210 */ /* 0x001fca0007f9e0ff */
[----:B--2---:R-:W-:Y:S02]  /*11160*/  @!P0 IMAD.X R3, RZ, RZ, R2, P4 ;  /* 0x000000ffff038224 */ /* 0x004fe400020e0602 */
[----:B------:R-:W-:-:S05]  /*11170*/  @!P0 IMAD.MOV.U32 R2, RZ, RZ, R7 ;  /* 0x000000ffff028224 */ /* 0x000fca00078e0007 */
[----:B-----5:R-:W-:Y:S04]  /*11180*/  @!P0 LDGSTS.E.BYPASS.LTC128B.128 [R9+0x14400], desc[UR50][R2.64], !P3 ;  /* 0x1440000002098fae */ /* 0x020fe8000d901d72 */
[----:B------:R-:W-:Y:S04]  /*11190*/  @!P0 LDGSTS.E.BYPASS.LTC128B.128 [R9+0x16400], desc[UR50][R2.64+0x40], !P2 ;  /* 0x1640004002098fae */ /* 0x000fe8000d101d72 */
[----:B------:R0:W-:Y:S01]  /*111a0*/  @!P0 LDGSTS.E.BYPASS.LTC128B.128 [R9+0x18400], desc[UR50][R2.64+0x80], !P1 ;  /* 0x1840008002098fae */ /* 0x0001e2000c901d72 */
[----:B------:R-:W-:-:S03]  /*111b0*/  ISETP.GE.AND P0, PT, R8, R5, PT ;  /* 0x000000050800720c */ /* 0x000fc60003f06270 */
[----:B0-----:R-:W0:Y:S10]  /*111c0*/  SHFL.IDX PT, R2, R4, 0x1, 0x1c1f ;  /* 0x003c1f0004027f89 */ /* 0x001e3400000e0000 */
[----:B---3--:R-:W-:-:S02]  /*111d0*/  @!P0 IADD3 R7, P4, R35, R14, RZ ;  /* 0x0000000e23078210 */ /* 0x008fc40007f9e0ff */
[----:B------:R-:W2:Y:S03]  /*111e0*/  SHFL.IDX PT, R14, R0, 0x2, 0x1c1f ;  /* 0x005c1f00000e7f89 */ /* 0x000ea600000e0000 */
[----:B0-----:R-:W-:Y:S02]  /*111f0*/  @!P0 IMAD.X R8, RZ, RZ, R2, P4 ;  /* 0x000000ffff088224 */ /* 0x001fe400020e0602 */
[----:B------:R-:W-:Y:S02]  /*11200*/  @!P0 IMAD.MOV.U32 R2, RZ, RZ, R7 ;  /* 0x000000ffff028224 */ /* 0x000fe400078e0007 */
[----:B------:R-:W-:Y:S02]  /*11210*/  @!P0 IMAD.MOV.U32 R3, RZ, RZ, R8 ;  /* 0x000000ffff038224 */ /* 0x000fe400078e0008 */
[----:B------:R-:W-:-:S03]  /*11220*/  VIADD R8, R6, 0x40 ;  /* 0x0000004006087836 */ /* 0x000fc60000000000 */
[----:B------:R-:W-:Y:S04]  /*11230*/  @!P0 LDGSTS.E.BYPASS.LTC128B.128 [R9+0x14c00], desc[UR50][R2.64], !P3 ;  /* 0x14c0000002098fae */ /* 0x000fe8000d901d72 */
[----:B------:R-:W-:Y:S04]  /*11240*/  @!P0 LDGSTS.E.BYPASS.LTC128B.128 [R9+0x16c00], desc[UR50][R2.64+0x40], !P2 ;  /* 0x16c0004002098fae */ /* 0x000fe8000d101d72 */
[----:B------:R0:W-:Y:S01]  /*11250*/  @!P0 LDGSTS.E.BYPASS.LTC128B.128 [R9+0x18c00], desc[UR50][R2.64+0x80], !P1 ;  /* 0x18c0008002098fae */ /* 0x0001e2000c901d72 */
[----:B------:R-:W-:-:S03]  /*11260*/  ISETP.GE.AND P0, PT, R8, R5, PT ;  /* 0x000000050800720c */ /* 0x000fc60003f06270 */
[----:B0-----:R-:W0:Y:S10]  /*11270*/  SHFL.IDX PT, R2, R4, 0x2, 0x1c1f ;  /* 0x005c1f0004027f89 */ /* 0x001e3400000e0000 */
[----:B--2---:R-:W-:-:S02]  /*11280*/  @!P0 IADD3 R7, P4, R35, R14, RZ ;  /* 0x0000000e23078210 */ /* 0x004fc40007f9e0ff */
[----:B------:R2:W3:Y:S04]  /*11290*/  SHFL.IDX PT, R14, R0, 0x3, 0x1c1f ;  /* 0x007c1f00000e7f89 */ /* 0x0004e800000e0000 */
[----:B------:R-:W4:Y:S01]  /*112a0*/  SHFL.IDX PT, R4, R4, 0x3, 0x1c1f ;  /* 0x007c1f0004047f89 */ /* 0x000f2200000e0000 */
[----:B0-----:R-:W-:Y:S02]  /*112b0*/  @!P0 IMAD.X R8, RZ, RZ, R2, P4 ;  /* 0x000000ffff088224 */ /* 0x001fe400020e0602 */
[----:B------:R-:W-:Y:S02]  /*112c0*/  @!P0 IMAD.MOV.U32 R2, RZ, RZ, R7 ;  /* 0x000000ffff028224 */ /* 0x000fe400078e0007 */
[----:B------:R-:W-:-:S05]  /*112d0*/  @!P0 IMAD.MOV.U32 R3, RZ, RZ, R8 ;  /* 0x000000ffff038224 */ /* 0x000fca00078e0008 */
[----:B------:R2:W-:Y:S04]  /*112e0*/  @!P0 LDGSTS.E.BYPASS.LTC128B.128 [R9+0x15400], desc[UR50][R2.64], !P3 ;  /* 0x1540000002098fae */ /* 0x0005e8000d901d72 */
[----:B------:R2:W-:Y:S04]  /*112f0*/  @!P0 LDGSTS.E.BYPASS.LTC128B.128 [R9+0x17400], desc[UR50][R2.64+0x40], !P2 ;  /* 0x1740004002098fae */ /* 0x0005e8000d101d72 */
[----:B---34-:R2:W-:Y:S02]  /*11300*/  @!P0 LDGSTS.E.BYPASS.LTC128B.128 [R9+0x19400], desc[UR50][R2.64+0x80], !P1 ;  /* 0x1940008002098fae */ /* 0x0185e4000c901d72 */
.L_x_368:
[----:B------:R-:W-:Y:S01]  /*11310*/  VIADD R6, R6, 0x60 ;  /* 0x0000006006067836 */ /* 0x000fe20000000000 */
[----:B------:R-:W-:Y:S04]  /*11320*/  BSSY B0, `(.L_x_271) ;  /* 0x000000b000007945 */ /* 0x000fe80003800000 */
[----:B------:R-:W-:-:S13]  /*11330*/  ISETP.GE.AND P0, PT, R6, R5, PT ;  /* 0x000000050600720c */ /* 0x000fda0003f06270 */
[----:B------:R-:W-:Y:S05]  /*11340*/  @P0 BRA `(.L_x_272) ;  /* 0x0000000000200947 */ /* 0x000fea0003800000 */
[----:B--2---:R-:W-:-:S05]  /*11350*/  IADD3 R2, P0, R35, R14, RZ ;  /* 0x0000000e23027210 */ /* 0x004fca0007f1e0ff */
[----:B------:R-:W-:-:S05]  /*11360*/  IMAD.X R3, RZ, RZ, R4, P0 ;  /* 0x000000ffff037224 */ /* 0x000fca00000e0604 */
[----:B------:R-:W-:Y:S01]  /*11370*/  @!PT LDS RZ, [RZ] ;  /* 0x00000000fffff984 */ /* 0x000fe20000000800 */
[----:B------:R-:W-:Y:S01]  /*11380*/  @!PT LDS RZ, [RZ] ;  /* 0x00000000fffff984 */ /* 0x000fe20000000800 */
[----:B------:R-:W-:Y:S01]  /*11390*/  @!PT LDS RZ, [RZ] ;  /* 0x00000000fffff984 */ /* 0x000fe20000000800 */
[----:B------:R0:W-:Y:S04]  /*113a0*/  LDGSTS.E.BYPASS.LTC128B.128 [R9+0x15c00], desc[UR50][R2.64], !P3 ;  /* 0x15c0000002097fae */ /* 0x0001e8000d901d72 */
[----:B------:R0:W-:Y:S04]  /*113b0*/  LDGSTS.E.BYPASS.LTC128B.128 [R9+0x17c00], desc[UR50][R2.64+0x40], !P2 ;  /* 0x17c0004002097fae */ /* 0x0001e8000d101d72 */
[----:B------:R0:W-:Y:S02]  /*113c0*/  LDGSTS.E.BYPASS.LTC128B.128 [R9+0x19c00], desc[UR50][R2.64+0x80], !P1 ;  /* 0x19c0008002097fae */ /* 0x0001e4000c901d72 */
.L_x_272:
[----:B------:R-:W-:Y:S05]  /*113d0*/  BSYNC B0 ;  /* 0x0000000000007941 */ /* 0x000fea0003800000 */
.L_x_271:
[----:B------:R-:W-:Y:S01]  /*113e0*/  NOP ;  /* 0x0000000000007918 */ /* 0x000fe20000000000 */
[----:B------:R-:W-:-:S13]  /*113f0*/  PLOP3.LUT P0, PT, PT, PT, PT, 0x80, 0x0 ;  /* 0x000000000000781c */ /* 0x000fda0003f0f070 */
.L_x_273:
[----:B------:R-:W-:Y:S02]  /*11400*/  PLOP3.LUT P1, PT, P1, P0, PT, 0xa2, 0x0 ;  /* 0x000000000000781c */ /* 0x000fe40000f21472 */
[----:B------:R-:W-:-:S08]  /*11410*/  @P0 R2UR P1, UR4, R16 ;  /* 0x00000000100402ca */ /* 0x000fd00000020000 */
[----:B------:R-:W-:-:S05]  /*11420*/  @P0 PLOP3.LUT P0, PT, P1, PT, PT, 0x80, 0x0 ;  /* 0x000000000000081c */ /* 0x000fca0000f0f070 */
[----:B------:R-:W-:Y:S01]  /*11430*/  @!P1 SYNCS.ARRIVE.TRANS64.RED.A0T1 RZ, [UR4+0x29800], RZ ;  /* 0x029800ffffff99a7 */ /* 0x000fe20008200404 */
[----:B------:R-:W-:Y:S07]  /*11440*/  @!P1 ARRIVES.LDGSTSBAR.64.TRANSCNT [UR4+0x29800] ;  /* 0x02980000ff0099b0 */ /* 0x000fee0008000a84 */
[----:B------:R-:W-:Y:S05]  /*11450*/  @P0 BRA.U.ANY `(.L_x_273) ;  /* 0xfffffffd00e80947 */ /* 0x000fea000393ffff */
[----:B0-2---:R-:W2:Y:S02]  /*11460*/  LDL.LU R2, [R1+0x28] ;  /* 0x0000280001027983 */ /* 0x005ea40000300800 */
[----:B--2---:R-:W-:-:S05]  /*11470*/  VIADD R2, R2, 0x1 ;  /* 0x0000000102027836 */ /* 0x004fca0000000000 */
[----:B------:R0:W-:Y:S01]  /*11480*/  STL [R1+0x28], R2 ;  /* 0x0000280201007387 */ /* 0x0001e20000100800 */
[----:B------:R-:W-:-:S04]  /*11490*/  LEA.HI R0, R2, R2, RZ, 0x1 ;  /* 0x0000000202007211 */ /* 0x000fc800078f08ff */
[----:B------:R-:W-:-:S05]  /*114a0*/  LOP3.LUT R0, R0, 0xfffffffe, RZ, 0xc0, !PT ;  /* 0xfffffffe00007812 */ /* 0x000fca00078ec0ff */
[----:B------:R-:W-:-:S05]  /*114b0*/  IMAD.IADD R0, R2, 0x1, -R0 ;  /* 0x0000000102007824 */ /* 0x000fca00078e0a00 */
[----:B------:R-:W-:Y:S01]  /*114c0*/  SHF.L.U32 R3, R0, 0x1f, RZ ;  /* 0x0000001f00037819 */ /* 0x000fe200000006ff */
[----:B------:R-:W-:Y:S01]  /*114d0*/  NOP ;  /* 0x0000000000007918 */ /* 0x000fe20000000000 */
[----:B------:R0:W-:Y:S01]  /*114e0*/  SYNCS.ARRIVE.TRANS64.A1T0 RZ, [R16+URZ+0x29800], RZ ;  /* 0x029800ff10ff79a7 */ /* 0x0001e2000810003f */
[----:B------:R-:W-:Y:S01]  /*114f0*/  BSSY B0, `(.L_x_274) ;  /* 0x0000003000007945 */ /* 0x000fe20003800000 */
[----:B------:R-:W2:Y:S03]  /*11500*/  SYNCS.PHASECHK.TRANS64.TRYWAIT P0, [R16+URZ+0x29820], R3 ;  /* 0x02982003100075a7 */ /* 0x000ea6000800017f */
[----:B0-2---:R-:W-:Y:S05]  /*11510*/  @!P0 BRA `(.L_x_275) ;  /* 0x0000004400ac8947 */ /* 0x005fea0003800000 */
.L_x_369:
[----:B------:R-:W-:Y:S05]  /*11520*/  BSYNC B0 ;  /* 0x0000000000007941 */ /* 0x000fea0003800000 */
.L_x_274:
[----:B------:R-:W2:Y:S01]  /*11530*/  LDL R0, [R1+0xc] ;  /* 0x00000c0001007983 */ /* 0x000ea20000100800 */
[----:B------:R-:W-:-:S06]  /*11540*/  UIADD3 UR4, UR48, -0x2, URZ ;  /* 0xfffffffe30047890 */ /* 0x000fcc000fffe03f */
[----:B--2---:R-:W-:-:S13]  /*11550*/  ISETP.LE.AND P0, PT, R0, UR4, PT ;  /* 0x0000000400007c0c */ /* 0x004fda000bf03270 */
[----:B------:R-:W-:Y:S05]  /*11560*/  @!P0 BRA `(.L_x_276) ;  /* 0x0000001400c48947 */ /* 0x000fea0003800000 */
[----:B------:R-:W-:Y:S02]  /*11570*/  IMAD.MOV.U32 R20, RZ, RZ, R32 ;  /* 0x000000ffff147224 */ /* 0x000fe400078e0020 */
[----:B------:R-:W-:Y:S02]  /*11580*/  IMAD.MOV.U32 R10, RZ, RZ, R19 ;  /* 0x000000ffff0a7224 */ /* 0x000fe400078e0013 */
[----:B------:R-:W-:-:S07]  /*11590*/  IMAD.U32 R30, RZ, RZ, UR4 ;  /* 0x00000004ff1e7e24 */ /* 0x000fce000f8e00ff */
.L_x_296:
[----:B--2---:R-:W2:Y:S01]  /*115a0*/  LDC R2, c[0x0][0x430] ;  /* 0x00010c00ff027b82 */ /* 0x004ea20000000800 */
[----:B------:R-:W3:Y:S01]  /*115b0*/  S2R R0, SR_TID.X ;  /* 0x0000000000007919 */ /* 0x000ee20000002100 */
[----:B------:R-:W-:Y:S01]  /*115c0*/  IMAD R5, R30, 0xa0, R36 ;  /* 0x000000a01e057824 */ /* 0x000fe200078e0224 */
[----:B------:R-:W4:Y:S01]  /*115d0*/  S2R R7, SR_TID.X ;  /* 0x0000000000077919 */ /* 0x000f220000002100 */
[----:B------:R-:W0:Y:S01]  /*115e0*/  S2R R8, SR_TID.X ;  /* 0x0000000000087919 */ /* 0x000e220000002100 */
[----:B------:R-:W4:Y:S01]  /*115f0*/  LDL R12, [R1+0xc] ;  /* 0x00000c00010c7983 */ /* 0x000f220000100800 */
[----:B--2---:R-:W-:Y:S02]  /*11600*/  ISETP.NE.AND P0, PT, R2, 0x1, PT ;  /* 0x000000010200780c */ /* 0x004fe40003f05270 */
[----:B---3--:R-:W-:-:S11]  /*11610*/  LOP3.LUT R2, R0, 0x7f, RZ, 0xc0, !PT ;  /* 0x0000007f00027812 */ /* 0x008fd600078ec0ff */
[----:B------:R-:W2:Y:S01]  /*11620*/  @P0 LDC R6, c[0x0][0x434] ;  /* 0x00010d00ff060b82 */ /* 0x000ea20000000800 */
[----:B------:R-:W-:Y:S01]  /*11630*/  SHF.R.U32.HI R2, RZ, 0x2, R2 ;  /* 0x00000002ff027819 */ /* 0x000fe20000011602 */
[C---:B----4-:R-:W-:Y:S01]  /*11640*/  IMAD.SHL.U32 R4, R7.reuse, 0x20, RZ ;  /* 0x0000002007047824 */ /* 0x050fe200078e00ff */
[----:B------:R-:W-:Y:S01]  /*11650*/  LOP3.LUT R7, R7, 0x7f, RZ, 0xc0, !PT ;  /* 0x0000007f07077812 */ /* 0x000fe200078ec0ff */
[----:B0-----:R-:W-:-:S03]  /*11660*/  IMAD.SHL.U32 R9, R8, 0x20, RZ ;  /* 0x0000002008097824 */ /* 0x001fc600078e00ff */
[----:B------:R-:W-:Y:S01]  /*11670*/  LOP3.LUT R4, R2, 0x60, R4, 0xf8, !PT ;  /* 0x0000006002047812 */ /* 0x000fe200078ef804 */
[----:B------:R-:W0:Y:S01]  /*11680*/  @P0 LDC R0, c[0x0][0x438] ;  /* 0x00010e00ff000b82 */ /* 0x000e220000000800 */
[----:B------:R-:W-:-:S03]  /*11690*/  SHF.R.U32.HI R7, RZ, 0x2, R7 ;  /* 0x00000002ff077819 */ /* 0x000fc60000011607 */
[----:B------:R-:W-:-:S04]  /*116a0*/  IMAD.IADD R4, R4, 0x1, R5 ;  /* 0x0000000104047824 */ /* 0x000fc800078e0205 */
[----:B------:R-:W3:Y:S01]  /*116b0*/  @P0 LDC R3, c[0x0][0x434] ;  /* 0x00010d00ff030b82 */ /* 0x000ee20000000800 */
[----:B------:R-:W-:-:S07]  /*116c0*/  LOP3.LUT R9, R7, 0x60, R9, 0xf8, !PT ;  /* 0x0000006007097812 */ /* 0x000fce00078ef809 */
[----:B------:R-:W4:Y:S01]  /*116d0*/  @P0 LDC R2, c[0x0][0x438] ;  /* 0x00010e00ff020b82 */ /* 0x000f220000000800 */
[----:B--2---:R-:W-:Y:S01]  /*116e0*/  @P0 IMAD.HI.U32 R6, R4, R6, RZ ;  /* 0x0000000604060227 */ /* 0x004fe200078e00ff */
[----:B------:R-:W-:-:S03]  /*116f0*/  LOP3.LUT R9, R9, 0x80, RZ, 0xfc, !PT ;  /* 0x0000008009097812 */ /* 0x000fc600078efcff */
[----:B------:R-:W-:Y:S01]  /*11700*/  IMAD.MOV.U32 R8, RZ, RZ, R4 ;  /* 0x000000ffff087224 */ /* 0x000fe200078e0004 */
[----:B0-----:R-:W-:Y:S01]  /*11710*/  @P0 SHF.R.U32.HI R8, RZ, R0, R6 ;  /* 0x00000000ff080219 */ /* 0x001fe20000011606 */
[C---:B------:R-:W-:Y:S01]  /*11720*/  IMAD.IADD R0, R9.reuse, 0x1, R5 ;  /* 0x0000000109007824 */ /* 0x040fe200078e0205 */
[----:B------:R-:W-:Y:S05]  /*11730*/  YIELD ;  /* 0x0000000000007946 */ /* 0x000fea0003800000 */
[----:B------:R-:W-:Y:S01]  /*11740*/  IMAD.MOV.U32 R11, RZ, RZ, R0 ;  /* 0x000000ffff0b7224 */ /* 0x000fe200078e0000 */
[----:B------:R-:W-:Y:S01]  /*11750*/  ULDC.64 UR6, c[0x0][0x428] ;  /* 0x00010a0000067ab9 */ /* 0x000fe20000000a00 */
[----:B---3--:R-:W-:Y:S01]  /*11760*/  @P0 IMAD.HI.U32 R3, R0, R3, RZ ;  /* 0x0000000300030227 */ /* 0x008fe200078e00ff */
[----:B------:R-:W-:Y:S01]  /*11770*/  ISETP.GT.U32.AND P1, PT, R9, 0x9f, PT ;  /* 0x0000009f0900780c */ /* 0x000fe20003f24070 */
[----:B------:R-:W-:Y:S01]  /*11780*/  ULDC.64 UR8, c[0x0][0x418] ;  /* 0x0001060000087ab9 */ /* 0x000fe20000000a00 */
[----:B------:R-:W-:Y:S01]  /*11790*/  ULDC UR4, c[0x0][0x430] ;  /* 0x00010c0000047ab9 */ /* 0x000fe20000000800 */
[----:B------:R-:W-:Y:S01]  /*117a0*/  IMAD R5, R37, UR6, RZ ;  /* 0x0000000625057c24 */ /* 0x000fe2000f8e02ff */
[----:B----4-:R-:W-:Y:S01]  /*117b0*/  @P0 SHF.R.U32.HI R11, RZ, R2, R3 ;  /* 0x00000002ff0b0219 */ /* 0x010fe20000011603 */
[--C-:B------:R-:W-:Y:S01]  /*117c0*/  IMAD.MOV.U32 R2, RZ, RZ, R8.reuse ;  /* 0x000000ffff027224 */ /* 0x100fe200078e0008 */
[----:B------:R-:W-:Y:S01]  /*117d0*/  SHF.R.S32.HI R3, RZ, 0x1f, R8 ;  /* 0x0000001fff037819 */ /* 0x000fe20000011408 */
[----:B------:R-:W-:-:S02]  /*117e0*/  IMAD R5, R31, UR7, R5 ;  /* 0x000000071f057c24 */ /* 0x000fc4000f8e0205 */
[----:B------:R-:W-:-:S04]  /*117f0*/  IMAD.WIDE.U32 R2, R31, UR6, R2 ;  /* 0x000000061f027c25 */ /* 0x000fc8000f8e0002 */
[----:B------:R-:W-:Y:S01]  /*11800*/  IMAD.IADD R3, R5, 0x1, R3 ;  /* 0x0000000105037824 */ /* 0x000fe200078e0203 */
[----:B------:R-:W-:-:S04]  /*11810*/  LEA R6, P0, R2, UR8, 0x2 ;  /* 0x0000000802067c11 */ /* 0x000fc8000f8010ff */
[----:B------:R-:W-:Y:S01]  /*11820*/  LEA.HI.X R7, R2, UR9, R3, 0x2, P0 ;  /* 0x0000000902077c11 */ /* 0x000fe200080f1403 */
[----:B------:R-:W-:Y:S01]  /*11830*/  IMAD.MOV R2, RZ, RZ, -R8 ;  /* 0x000000ffff027224 */ /* 0x000fe200078e0a08 */
[----:B------:R-:W-:-:S03]  /*11840*/  @!P1 SHF.R.S32.HI R3, RZ, 0x1f, R11 ;  /* 0x0000001fff039819 */ /* 0x000fc6000001140b */
[----:B------:R-:W-:Y:S02]  /*11850*/  IMAD R4, R2, UR4, R4 ;  /* 0x0000000402047c24 */ /* 0x000fe4000f8e0204 */
[----:B------:R-:W-:-:S04]  /*11860*/  @!P1 IMAD.MOV.U32 R2, RZ, RZ, R11 ;  /* 0x000000ffff029224 */ /* 0x000fc800078e000b */
[----:B------:R-:W-:-:S04]  /*11870*/  @!P1 IMAD.WIDE.U32 R2, R31, UR6, R2 ;  /* 0x000000061f029c25 */ /* 0x000fc8000f8e0002 */
[----:B------:R-:W-:Y:S01]  /*11880*/  @!P1 IMAD.IADD R5, R5, 0x1, R3 ;  /* 0x0000000105059824 */ /* 0x000fe200078e0203 */
[----:B------:R-:W-:-:S04]  /*11890*/  @!P1 LEA R8, P0, R2, UR8, 0x2 ;  /* 0x0000000802089c11 */ /* 0x000fc8000f8010ff */
[----:B------:R-:W-:Y:S02]  /*118a0*/  @!P1 LEA.HI.X R9, R2, UR9, R5, 0x2, P0 ;  /* 0x0000000902099c11 */ /* 0x000fe400080f1405 */
[----:B------:R0:W2:Y:S01]  /*118b0*/  LDG.E R5, desc[UR50][R6.64] ;  /* 0x0000003206057981 */ /* 0x0000a2000c1e1900 */
[----:B------:R-:W-:Y:S02]  /*118c0*/  IMAD.U32 R13, RZ, RZ, UR44 ;  /* 0x0000002cff0d7e24 */ /* 0x000fe4000f8e00ff */
[----:B0-----:R-:W-:Y:S02]  /*118d0*/  IMAD.MOV.U32 R6, RZ, RZ, RZ ;  /* 0x000000ffff067224 */ /* 0x001fe400078e00ff */
[----:B------:R-:W-:-:S04]  /*118e0*/  VIADD R19, R10, 0x1 ;  /* 0x000000010a137836 */ /* 0x000fc80000000000 */
[----:B------:R0:W5:Y:S01]  /*118f0*/  @!P1 LDG.E R6, desc[UR50][R8.64] ;  /* 0x0000003208069981 */ /* 0x000162000c1e1900 */
[----:B------:R-:W-:Y:S01]  /*11900*/  ISETP.NE.AND P1, PT, R13, 0x3, PT ;  /* 0x000000030d00780c */ /* 0x000fe20003f25270 */
[----:B------:R-:W-:Y:S01]  /*11910*/  IMAD.MOV R7, RZ, RZ, -R11 ;  /* 0x000000ffff077224 */ /* 0x000fe200078e0a0b */
[----:B------:R-:W-:-:S03]  /*11920*/  ISETP.NE.AND P0, PT, R19, 0x2, PT ;  /* 0x000000021300780c */ /* 0x000fc60003f05270 */
[----:B------:R-:W-:Y:S01]  /*11930*/  IMAD R7, R7, UR4, R0 ;  /* 0x0000000407077c24 */ /* 0x000fe2000f8e0200 */
[----:B------:R-:W-:Y:S01]  /*11940*/  SEL R32, RZ, 0x1, P0 ;  /* 0x00000001ff207807 */ /* 0x000fe20000000000 */
[----:B------:R-:W-:Y:S01]  /*11950*/  IMAD.MOV.U32 R0, RZ, RZ, R30 ;  /* 0x000000ffff007224 */ /* 0x000fe200078e001e */
[----:B------:R-:W-:Y:S01]  /*11960*/  SEL R19, R19, RZ, P0 ;  /* 0x000000ff13137207 */ /* 0x000fe20000000000 */
[----:B------:R-:W-:Y:S01]  /*11970*/  VIADD R30, R30, 0xffffffff ;  /* 0xffffffff1e1e7836 */ /* 0x000fe20000000000 */
[----:B------:R-:W-:Y:S02]  /*11980*/  LOP3.LUT R32, R20, R32, RZ, 0x3c, !PT ;  /* 0x0000002014207212 */ /* 0x000fe400078e3cff */
[----:B------:R-:W-:Y:S02]  /*11990*/  ISETP.GT.AND P2, PT, R0, R12, PT ;  /* 0x0000000c0000720c */ /* 0x000fe40003f44270 */
[----:B--2---:R-:W-:Y:S01]  /*119a0*/  SHF.R.S32.HI R28, RZ, 0x1f, R5 ;  /* 0x0000001fff1c7819 */ /* 0x004fe20000011405 */
[----:B0-----:R-:W-:Y:S10]  /*119b0*/  @!P1 BRA `(.L_x_277) ;  /* 0x0000000000049947 */ /* 0x001ff40003800000 */
[----:B------:R-:W-:Y:S01]  /*119c0*/  BPT.TRAP 0x1 ;  /* 0x000000040000795c */ /* 0x000fe20000300000 */
.L_x_277:
[----:B------:R-:W-:Y:S01]  /*119d0*/  IMAD R0, R19, 0x8, R16 ;  /* 0x0000000813007824 */ /* 0x000fe200078e0210 */
[----:B------:R-:W-:Y:S01]  /*119e0*/  SHF.L.U32 R29, R32, 0x1f, RZ ;  /* 0x0000001f201d7819 */ /* 0x000fe200000006ff */
[----:B------:R-:W-:Y:S01]  /*119f0*/  BSSY B0, `(.L_x_278) ;  /* 0x0000004000007945 */ /* 0x000fe20003800000 */
[----:B------:R-:W-:Y:S02]  /*11a00*/  SHF.R.S32.HI R25, RZ, 0x1f, R4 ;  /* 0x0000001fff197819 */ /* 0x000fe40000011404 */
[----:B------:R-:W0:Y:S02]  /*11a10*/  SYNCS.PHASECHK.TRANS64.TRYWAIT P0, [R0+URZ+0x29880], R29 ;  /* 0x0298801d000075a7 */ /* 0x000e24000800017f */
[----:B0-----:R-:W-:Y:S05]  /*11a20*/  @!P0 BRA `(.L_x_279) ;  /* 0x00000040007c8947 */ /* 0x001fea0003800000 */
.L_x_370:
[----:B------:R-:W-:Y:S05]  /*11a30*/  BSYNC B0 ;  /* 0x0000000000007941 */ /* 0x000fea0003800000 */
.L_x_278:
[----:B------:R-:W-:Y:S01]  /*11a40*/  ULDC.64 UR4, c[0x0][0x328] ;  /* 0x0000ca0000047ab9 */ /* 0x000fe20000000a00 */
[----:B------:R-:W2:Y:S01]  /*11a50*/  S2R R12, SR_TID.X ;  /* 0x00000000000c7919 */ /* 0x000ea20000002100 */
[----:B------:R-:W-:Y:S01]  /*11a60*/  IMAD R8, R25, UR4, RZ ;  /* 0x0000000419087c24 */ /* 0x000fe2000f8e02ff */
[----:B------:R-:W-:Y:S01]  /*11a70*/  ULDC.64 UR6, c[0x0][0x338] ;  /* 0x0000ce0000067ab9 */ /* 0x000fe20000000a00 */
[C---:B------:R-:W-:Y:S01]  /*11a80*/  IMAD.WIDE.U32 R2, R4.reuse, UR4, RZ ;  /* 0x0000000404027c25 */ /* 0x040fe2000f8e00ff */
[----:B------:R-:W-:Y:S02]  /*11a90*/  SHF.R.S32.HI R26, RZ, 0x1f, R7 ;  /* 0x0000001fff1a7819 */ /* 0x000fe40000011407 */
[----:B-----5:R-:W-:Y:S01]  /*11aa0*/  SHF.R.S32.HI R27, RZ, 0x1f, R6 ;  /* 0x0000001fff1b7819 */ /* 0x020fe20000011406 */
[----:B------:R-:W-:Y:S01]  /*11ab0*/  IMAD R8, R4, UR5, R8 ;  /* 0x0000000504087c24 */ /* 0x000fe2000f8e0208 */
[C---:B------:R-:W-:Y:S01]  /*11ac0*/  LOP3.LUT P3, RZ, R17.reuse, 0x2, RZ, 0xc0, !PT ;  /* 0x0000000211ff7812 */ /* 0x040fe2000786c0ff */
[----:B------:R-:W-:Y:S01]  /*11ad0*/  IMAD R11, R26, UR4, RZ ;  /* 0x000000041a0b7c24 */ /* 0x000fe2000f8e02ff */
[----:B------:R-:W-:Y:S01]  /*11ae0*/  LOP3.LUT P1, RZ, R17, 0x1, RZ, 0xc0, !PT ;  /* 0x0000000111ff7812 */ /* 0x000fe2000782c0ff */
[----:B------:R-:W-:-:S02]  /*11af0*/  IMAD.IADD R3, R3, 0x1, R8 ;  /* 0x0000000103037824 */ /* 0x000fc400078e0208 */
        /* <DEDUP_REMOVED lines=8> */
[----:B------:R-:W-:Y:S01]  /*11b80*/  IMAD.IADD R3, R3, 0x1, R11 ;  /* 0x0000000103037824 */ /* 0x000fe200078e020b */
[----:B--2---:R-:W-:Y:S01]  /*11b90*/  LOP3.LUT R12, R12, 0x7f, RZ, 0xc0, !PT ;  /* 0x0000007f0c0c7812 */ /* 0x004fe200078ec0ff */
[----:B------:R-:W-:Y:S02]  /*11ba0*/  IMAD R11, R27, UR6, RZ ;  /* 0x000000061b0b7c24 */ /* 0x000fe4000f8e02ff */
[----:B------:R-:W-:Y:S01]  /*11bb0*/  IMAD.WIDE.U32 R2, R6, UR6, R2 ;  /* 0x0000000606027c25 */ /* 0x000fe2000f8e0002 */
[----:B------:R-:W-:-:S03]  /*11bc0*/  SHF.R.U32.HI R12, RZ, 0x5, R12 ;  /* 0x00000005ff0c7819 */ /* 0x000fc6000001160c */
[----:B------:R-:W-:Y:S01]  /*11bd0*/  IMAD R11, R6, UR7, R11 ;  /* 0x00000007060b7c24 */ /* 0x000fe2000f8e020b */
[----:B------:R-:W-:Y:S01]  /*11be0*/  ULDC.64 UR6, c[0x0][0x318] ;  /* 0x0000c60000067ab9 */ /* 0x000fe20000000a00 */
[----:B------:R-:W-:-:S04]  /*11bf0*/  IMAD.WIDE.U32 R8, R18, UR4, R8 ;  /* 0x0000000412087c25 */ /* 0x000fc8000f8e0008 */
[----:B------:R-:W-:Y:S01]  /*11c00*/  IMAD.IADD R3, R3, 0x1, R11 ;  /* 0x0000000103037824 */ /* 0x000fe200078e020b */
[----:B------:R-:W-:Y:S01]  /*11c10*/  IADD3 R8, P0, R8, UR6, RZ ;  /* 0x0000000608087c10 */ /* 0x000fe2000ff1e0ff */
[C---:B-1----:R-:W-:Y:S02]  /*11c20*/  IMAD R23, R18.reuse, UR5, RZ ;  /* 0x0000000512177c24 */ /* 0x042fe4000f8e02ff */
[----:B------:R-:W-:Y:S01]  /*11c30*/  IMAD.WIDE.U32 R2, R18, UR4, R2 ;  /* 0x0000000412027c25 */ /* 0x000fe2000f8e0002 */
[----:B------:R-:W-:Y:S02]  /*11c40*/  UMOV UR4, 0xffffffff ;  /* 0xffffffff00047882 */ /* 0x000fe40000000000 */
[----:B------:R-:W-:Y:S01]  /*11c50*/  IADD3.X R22, R23, UR7, R9, P0, !PT ;  /* 0x0000000717167c10 */ /* 0x000fe200087fe409 */
[----:B------:R-:W-:Y:S01]  /*11c60*/  IMAD.SHL.U32 R12, R12, 0x400, RZ ;  /* 0x000004000c0c7824 */ /* 0x000fe200078e00ff */
[----:B------:R-:W-:-:S03]  /*11c70*/  IADD3 R24, P0, R2, UR6, RZ ;  /* 0x0000000602187c10 */ /* 0x000fc6000ff1e0ff */
[----:B------:R-:W-:Y:S01]  /*11c80*/  IMAD R9, R19, 0x5000, R12 ;  /* 0x0000500013097824 */ /* 0x000fe200078e020c */
[----:B------:R-:W-:Y:S01]  /*11c90*/  IADD3.X R23, R23, UR7, R3, P0, !PT ;  /* 0x0000000717177c10 */ /* 0x000fe200087fe403 */
[----:B------:R-:W-:Y:S08]  /*11ca0*/  BRA.DIV UR4, `(.L_x_280) ;  /* 0x0000003e04f07947 */ /* 0x000ff0000b800000 */
[----:B------:R-:W1:Y:S01]  /*11cb0*/  SHFL.IDX PT, R2, R8, RZ, 0x1c1f ;  /* 0x001c1fff08027589 */ /* 0x000e6200000e0000 */
[----:B------:R-:W-:-:S03]  /*11cc0*/  IADD3 R9, R16, R9, R33 ;  /* 0x0000000910097210 */ /* 0x000fc60007ffe021 */
[----:B------:R-:W2:Y:S02]  /*11cd0*/  SHFL.IDX PT, R3, R22, RZ, 0x1c1f ;  /* 0x001c1fff16037589 */ /* 0x000ea400000e0000 */
[----:B------:R-:W-:Y:S02]  /*11ce0*/  IMAD.IADD R21, R34, 0x1, R9 ;  /* 0x0000000122157824 */ /* 0x000fe400078e0209 */
[----:B------:R-:W-:Y:S01]  /*11cf0*/  SHFL.IDX PT, R23, R23, RZ, 0x1c1f ;  /* 0x001c1fff17177589 */ /* 0x000fe200000e0000 */
[----:B-1----:R-:W-:-:S05]  /*11d00*/  IADD3 R2, P0, R35, R2, RZ ;  /* 0x0000000223027210 */ /* 0x002fca0007f1e0ff */
[----:B--2---:R-:W-:-:S05]  /*11d10*/  IMAD.X R3, RZ, RZ, R3, P0 ;  /* 0x000000ffff037224 */ /* 0x004fca00000e0603 */
[----:B------:R-:W-:Y:S04]  /*11d20*/  LDGSTS.E.BYPASS.LTC128B.128 [R9+0xa400], desc[UR50][R2.64], !P3 ;  /* 0x0a40000002097fae */ /* 0x000fe8000d901d72 */
[----:B------:R1:W-:Y:S04]  /*11d30*/  LDGSTS.E.BYPASS.LTC128B.128 [R21+0xa400], desc[UR50][R2.64+0x40], !P1 ;  /* 0x0a40004002157fae */ /* 0x0003e8000c901d72 */
[----:B-1----:R-:W1:Y:S04]  /*11d40*/  SHFL.IDX PT, R2, R8, 0x1, 0x1c1f ;  /* 0x003c1f0008027f89 */ /* 0x002e6800000e0000 */
[----:B------:R-:W2:Y:S01]  /*11d50*/  SHFL.IDX PT, R3, R22, 0x1, 0x1c1f ;  /* 0x003c1f0016037f89 */ /* 0x000ea200000e0000 */
[----:B-1----:R-:W-:-:S05]  /*11d60*/  IADD3 R2, P0, R35, R2, RZ ;  /* 0x0000000223027210 */ /* 0x002fca0007f1e0ff */
[----:B--2---:R-:W-:-:S05]  /*11d70*/  IMAD.X R3, RZ, RZ, R3, P0 ;  /* 0x000000ffff037224 */ /* 0x004fca00000e0603 */
        /* <DEDUP_REMOVED lines=12> */
[----:B------:R-:W-:Y:S04]  /*11e40*/  LDGSTS.E.BYPASS.LTC128B.128 [R9+0xd400], desc[UR50][R2.64], !P3 ;  /* 0x0d40000002097fae */ /* 0x000fe8000d901d72 */
[----:B------:R1:W-:Y:S04]  /*11e50*/  LDGSTS.E.BYPASS.LTC128B.128 [R21+0xd400], desc[UR50][R2.64+0x40], !P1 ;  /* 0x0d40004002157fae */ /* 0x0003e8000c901d72 */
[----:B-1----:R1:W2:Y:S02]  /*11e60*/  SHFL.IDX PT, R2, R24, RZ, 0x1c1f ;  /* 0x001c1fff18027589 */ /* 0x0022a400000e0000 */
.L_x_382:
[----:B--2---:R-:W-:-:S05]  /*11e70*/  IADD3 R2, P0, R35, R2, RZ ;  /* 0x0000000223027210 */ /* 0x004fca0007f1e0ff */
[----:B------:R-:W-:Y:S01]  /*11e80*/  IMAD.X R3, RZ, RZ, R23, P0 ;  /* 0x000000ffff037224 */ /* 0x000fe200000e0617 */
[----:B------:R-:W-:-:S04]  /*11e90*/  PLOP3.LUT P0, PT, PT, PT, PT, 0x80, 0x0 ;  /* 0x000000000000781c */ /* 0x000fc80003f0f070 */
[----:B------:R-:W-:Y:S01]  /*11ea0*/  @!PT LDS RZ, [RZ] ;  /* 0x00000000fffff984 */ /* 0x000fe20000000800 */
[----:B------:R-:W-:Y:S01]  /*11eb0*/  @!PT LDS RZ, [RZ] ;  /* 0x00000000fffff984 */ /* 0x000fe20000000800 */
[----:B------:R-:W-:Y:S01]  /*11ec0*/  @!PT LDS RZ, [RZ] ;  /* 0x00000000fffff984 */ /* 0x000fe20000000800 */
[----:B------:R2:W-:Y:S04]  /*11ed0*/  LDGSTS.E.BYPASS.LTC128B.128 [R9+0xe400], desc[UR50][R2.64], !P3 ;  /* 0x0e40000002097fae */ /* 0x0005e8000d901d72 */
[----:B------:R2:W-:Y:S01]  /*11ee0*/  LDGSTS.E.BYPASS.LTC128B.128 [R21+0xe400], desc[UR50][R2.64+0x40], !P1 ;  /* 0x0e40004002157fae */ /* 0x0005e2000c901d72 */
[----:B------:R-:W-:-:S04]  /*11ef0*/  NOP ;  /* 0x0000000000007918 */ /* 0x000fc80000000000 */
.L_x_281:
[----:B------:R-:W-:Y:S02]  /*11f00*/  PLOP3.LUT P1, PT, P1, P0, PT, 0xa2, 0x0 ;  /* 0x000000000000781c */ /* 0x000fe40000f21472 */
[----:B------:R-:W-:-:S08]  /*11f10*/  @P0 R2UR P1, UR4, R0 ;  /* 0x00000000000402ca */ /* 0x000fd00000020000 */
[----:B------:R-:W-:-:S05]  /*11f20*/  @P0 PLOP3.LUT P0, PT, P1, PT, PT, 0x80, 0x0 ;  /* 0x000000000000081c */ /* 0x000fca0000f0f070 */
[----:B------:R-:W-:Y:S01]  /*11f30*/  @!P1 SYNCS.ARRIVE.TRANS64.RED.A0T1 RZ, [UR4+0x29870], RZ ;  /* 0x029870ffffff99a7 */ /* 0x000fe20008200404 */
[----:B------:R-:W-:Y:S07]  /*11f40*/  @!P1 ARRIVES.LDGSTSBAR.64.TRANSCNT [UR4+0x29870] ;  /* 0x02987000ff0099b0 */ /* 0x000fee0008000a84 */
[----:B------:R-:W-:Y:S05]  /*11f50*/  @P0 BRA.U.ANY `(.L_x_281) ;  /* 0xfffffffd00e80947 */ /* 0x000fea000393ffff */
[----:B------:R-:W-:Y:S01]  /*11f60*/  NOP ;  /* 0x0000000000007918 */ /* 0x000fe20000000000 */
[----:B--2---:R-:W-:-:S04]  /*11f70*/  MOV R2, UR44 ;  /* 0x0000002c00027c02 */ /* 0x004fc80008000f00 */
[----:B------:R-:W-:-:S13]  /*11f80*/  ISETP.NE.AND P3, PT, R2, 0x3, PT ;  /* 0x000000030200780c */ /* 0x000fda0003f65270 */
[----:B------:R-:W-:Y:S05]  /*11f90*/  @!P3 BRA `(.L_x_282) ;  /* 0x000000000004b947 */ /* 0x000fea0003800000 */
[----:B------:R-:W-:Y:S01]  /*11fa0*/  BPT.TRAP 0x1 ;  /* 0x000000040000795c */ /* 0x000fe20000300000 */
.L_x_282:
[----:B------:R2:W-:Y:S01]  /*11fb0*/  SYNCS.ARRIVE.TRANS64.A1T0 RZ, [R0+URZ+0x29870], RZ ;  /* 0x029870ff00ff79a7 */ /* 0x0005e2000810003f */
[----:B------:R-:W-:Y:S05]  /*11fc0*/  @!P3 BRA `(.L_x_283) ;  /* 0x000000000004b947 */ /* 0x000fea0003800000 */
[----:B------:R-:W-:Y:S01]  /*11fd0*/  BPT.TRAP 0x1 ;  /* 0x000000040000795c */ /* 0x000fe20000300000 */
.L_x_283:
[----:B------:R-:W3:Y:S01]  /*11fe0*/  SYNCS.PHASECHK.TRANS64.TRYWAIT P0, [R0+URZ+0x29840], R29 ;  /* 0x0298401d000075a7 */ /* 0x000ee2000800017f */
[----:B------:R-:W-:Y:S04]  /*11ff0*/  BSSY B0, `(.L_x_284) ;  /* 0x0000002000007945 */ /* 0x000fe80003800000 */
[----:B---3--:R-:W-:Y:S05]  /*12000*/  @!P0 BRA `(.L_x_285) ;  /* 0x00000040008c8947 */ /* 0x008fea0003800000 */
.L_x_383:
[----:B------:R-:W-:Y:S05]  /*12010*/  BSYNC B0 ;  /* 0x0000000000007941 */ /* 0x000fea0003800000 */
.L_x_284:
[----:B------:R-:W4:Y:S01]  /*12020*/  LDL R11, [R1+0x14] ;  /* 0x00001400010b7983 */ /* 0x000f220000100800 */
[----:B------:R-:W-:Y:S01]  /*12030*/  ULDC.64 UR4, c[0x0][0x300] ;  /* 0x0000c00000047ab9 */ /* 0x000fe20000000a00 */
[----:B------:R-:W-:Y:S01]  /*12040*/  ULDC.64 UR6, c[0x0][0x310] ;  /* 0x0000c40000067ab9 */ /* 0x000fe20000000a00 */
[----:B------:R-:W-:Y:S01]  /*12050*/  IMAD R8, R25, UR4, RZ ;  /* 0x0000000419087c24 */ /* 0x000fe2000f8e02ff */
[C---:B------:R-:W-:Y:S01]  /*12060*/  LOP3.LUT P4, RZ, R17.reuse, 0x10, RZ, 0xc0, !PT ;  /* 0x0000001011ff7812 */ /* 0x040fe2000788c0ff */
[C---:B------:R-:W-:Y:S01]  /*12070*/  IMAD.WIDE.U32 R2, R4.reuse, UR4, RZ ;  /* 0x0000000404027c25 */ /* 0x040fe2000f8e00ff */
[C---:B------:R-:W-:Y:S02]  /*12080*/  LOP3.LUT P3, RZ, R17.reuse, 0x8, RZ, 0xc0, !PT ;  /* 0x0000000811ff7812 */ /* 0x040fe4000786c0ff */
[----:B------:R-:W-:Y:S01]  /*12090*/  LOP3.LUT P1, RZ, R17, 0x4, RZ, 0xc0, !PT ;  /* 0x0000000411ff7812 */ /* 0x000fe2000782c0ff */
[----:B------:R-:W-:Y:S02]  /*120a0*/  IMAD R8, R4, UR5, R8 ;  /* 0x0000000504087c24 */ /* 0x000fe4000f8e0208 */
[----:B------:R-:W-:-:S02]  /*120b0*/  IMAD R28, R28, UR6, RZ ;  /* 0x000000061c1c7c24 */ /* 0x000fc4000f8e02ff */
[----:B------:R-:W-:Y:S02]  /*120c0*/  IMAD.IADD R3, R3, 0x1, R8 ;  /* 0x0000000103037824 */ /* 0x000fe400078e0208 */
[----:B------:R-:W-:Y:S02]  /*120d0*/  IMAD R8, R26, UR4, RZ ;  /* 0x000000041a087c24 */ /* 0x000fe4000f8e02ff */
[----:B------:R-:W-:-:S04]  /*120e0*/  IMAD.WIDE.U32 R2, R5, UR6, R2 ;  /* 0x0000000605027c25 */ /* 0x000fc8000f8e0002 */
[----:B------:R-:W-:Y:S02]  /*120f0*/  IMAD R5, R5, UR7, R28 ;  /* 0x0000000705057c24 */ /* 0x000fe4000f8e021c */
[----:B------:R-:W-:Y:S02]  /*12100*/  IMAD.MOV.U32 R4, RZ, RZ, R2 ;  /* 0x000000ffff047224 */ /* 0x000fe400078e0002 */
[----:B------:R-:W-:Y:S02]  /*12110*/  IMAD.IADD R5, R3, 0x1, R5 ;  /* 0x0000000103057824 */ /* 0x000fe400078e0205 */
[C---:B------:R-:W-:Y:S02]  /*12120*/  IMAD R8, R7.reuse, UR5, R8 ;  /* 0x0000000507087c24 */ /* 0x040fe4000f8e0208 */
[----:B------:R-:W-:Y:S01]  /*12130*/  IMAD.WIDE.U32 R2, R7, UR4, RZ ;  /* 0x0000000407027c25 */ /* 0x000fe2000f8e00ff */
[----:B------:R-:W-:-:S03]  /*12140*/  ULDC.64 UR4, c[0x0][0x308] ;  /* 0x0000c20000047ab9 */ /* 0x000fc60000000a00 */
[----:B------:R-:W-:Y:S02]  /*12150*/  IMAD.IADD R3, R3, 0x1, R8 ;  /* 0x0000000103037824 */ /* 0x000fe400078e0208 */
[----:B------:R-:W-:Y:S02]  /*12160*/  IMAD R8, R27, UR6, RZ ;  /* 0x000000061b087c24 */ /* 0x000fe4000f8e02ff */
[----:B------:R-:W-:Y:S02]  /*12170*/  IMAD R9, R18, UR5, RZ ;  /* 0x0000000512097c24 */ /* 0x000fe4000f8e02ff */
[C---:B------:R-:W-:Y:S02]  /*12180*/  IMAD R8, R6.reuse, UR7, R8 ;  /* 0x0000000706087c24 */ /* 0x040fe4000f8e0208 */
[----:B------:R-:W-:Y:S01]  /*12190*/  IMAD.WIDE.U32 R6, R6, UR6, R2 ;  /* 0x0000000606067c25 */ /* 0x000fe2000f8e0002 */
[----:B------:R-:W-:-:S03]  /*121a0*/  ULDC.64 UR6, c[0x0][0x2e8] ;  /* 0x0000ba0000067ab9 */ /* 0x000fc60000000a00 */
[----:B------:R-:W-:-:S03]  /*121b0*/  IMAD.WIDE.U32 R2, R18, UR4, R4 ;  /* 0x0000000412027c25 */ /* 0x000fc6000f8e0004 */
[----:B------:R-:W-:Y:S01]  /*121c0*/  IADD3 R4, P0, R2, UR6, RZ ;  /* 0x0000000602047c10 */ /* 0x000fe2000ff1e0ff */
[----:B------:R-:W-:-:S03]  /*121d0*/  IMAD.MOV.U32 R2, RZ, RZ, R6 ;  /* 0x000000ffff027224 */ /* 0x000fc600078e0006 */
[----:B------:R-:W-:Y:S01]  /*121e0*/  IADD3.X R5, R9, UR7, R3, P0, !PT ;  /* 0x0000000709057c10 */ /* 0x000fe200087fe403 */
[----:B------:R-:W-:Y:S02]  /*121f0*/  IMAD.IADD R3, R7, 0x1, R8 ;  /* 0x0000000107037824 */ /* 0x000fe400078e0208 */
[----:B------:R-:W-:Y:S01]  /*12200*/  IMAD.WIDE.U32 R2, R18, UR4, R2 ;  /* 0x0000000412027c25 */ /* 0x000fe2000f8e0002 */
[----:B------:R-:W-:Y:S02]  /*12210*/  UMOV UR4, 0xffffffff ;  /* 0xffffffff00047882 */ /* 0x000fe40000000000 */
[----:B------:R-:W-:-:S04]  /*12220*/  IADD3 R6, P0, R2, UR6, RZ ;  /* 0x0000000602067c10 */ /* 0x000fc8000ff1e0ff */
[----:B------:R-:W-:Y:S01]  /*12230*/  IADD3.X R8, R9, UR7, R3, P0, !PT ;  /* 0x0000000709087c10 */ /* 0x000fe200087fe403 */
[----:B----4-:R-:W-:Y:S01]  /*12240*/  IMAD R7, R19, 0x7800, R11 ;  /* 0x0000780013077824 */ /* 0x010fe200078e020b */
[----:B------:R-:W-:Y:S07]  /*12250*/  BRA.DIV UR4, `(.L_x_286) ;  /* 0x00000042040c7947 */ /* 0x000fee000b800000 */
[----:B------:R-:W4:Y:S01]  /*12260*/  SHFL.IDX PT, R2, R4, RZ, 0x1c1f ;  /* 0x001c1fff04027589 */ /* 0x000f2200000e0000 */
[----:B------:R-:W-:-:S03]  /*12270*/  IMAD.IADD R7, R16, 0x1, R7 ;  /* 0x0000000110077824 */ /* 0x000fc600078e0207 */
[----:B------:R-:W5:Y:S04]  /*12280*/  SHFL.IDX PT, R3, R5, RZ, 0x1c1f ;  /* 0x001c1fff05037589 */ /* 0x000f6800000e0000 */
[----:B------:R-:W-:Y:S04]  /*12290*/  SHFL.IDX PT, R9, R5, 0x2, 0x1c1f ;  /* 0x005c1f0005097f89 */ /* 0x000fe800000e0000 */
[----:B------:R-:W-:Y:S01]  /*122a0*/  SHFL.IDX PT, R8, R8, RZ, 0x1c1f ;  /* 0x001c1fff08087589 */ /* 0x000fe200000e0000 */
[----:B----4-:R-:W-:-:S05]  /*122b0*/  IADD3 R2, P0, R35, R2, RZ ;  /* 0x0000000223027210 */ /* 0x010fca0007f1e0ff */
[----:B-----5:R-:W-:-:S05]  /*122c0*/  IMAD.X R3, RZ, RZ, R3, P0 ;  /* 0x000000ffff037224 */ /* 0x020fca00000e0603 */
[----:B------:R-:W-:Y:S04]  /*122d0*/  LDGSTS.E.BYPASS.LTC128B.128 [R7+0x1a400], desc[UR50][R2.64], !P4 ;  /* 0x1a40000002077fae */ /* 0x000fe8000e101d72 */
[----:B------:R-:W-:Y:S04]  /*122e0*/  LDGSTS.E.BYPASS.LTC128B.128 [R7+0x1cc00], desc[UR50][R2.64+0x40], !P3 ;  /* 0x1cc0004002077fae */ /* 0x000fe8000d901d72 */
[----:B------:R4:W-:Y:S04]  /*122f0*/  LDGSTS.E.BYPASS.LTC128B.128 [R7+0x1f400], desc[UR50][R2.64+0x80], !P1 ;  /* 0x1f40008002077fae */ /* 0x0009e8000c901d72 */
[----:B----4-:R-:W4:Y:S04]  /*12300*/  SHFL.IDX PT, R2, R4, 0x1, 0x1c1f ;  /* 0x003c1f0004027f89 */ /* 0x010f2800000e0000 */
[----:B------:R-:W5:Y:S01]  /*12310*/  SHFL.IDX PT, R3, R5, 0x1, 0x1c1f ;  /* 0x003c1f0005037f89 */ /* 0x000f6200000e0000 */
[----:B----4-:R-:W-:-:S05]  /*12320*/  IADD3 R2, P0, R35, R2, RZ ;  /* 0x0000000223027210 */ /* 0x010fca0007f1e0ff */
[----:B-----5:R-:W-:-:S05]  /*12330*/  IMAD.X R3, RZ, RZ, R3, P0 ;  /* 0x000000ffff037224 */ /* 0x020fca00000e0603 */
[----:B------:R-:W-:Y:S04]  /*12340*/  LDGSTS.E.BYPASS.LTC128B.128 [R7+0x1ac00], desc[UR50][R2.64], !P4 ;  /* 0x1ac0000002077fae */ /* 0x000fe8000e101d72 */
[----:B------:R-:W-:Y:S04]  /*12350*/  LDGSTS.E.BYPASS.LTC128B.128 [R7+0x1d400], desc[UR50][R2.64+0x40], !P3 ;  /* 0x1d40004002077fae */ /* 0x000fe8000d901d72 */
[----:B------:R4:W-:Y:S04]  /*12360*/  LDGSTS.E.BYPASS.LTC128B.128 [R7+0x1fc00], desc[UR50][R2.64+0x80], !P1 ;  /* 0x1fc0008002077fae */ /* 0x0009e8000c901d72 */
[----:B----4-:R-:W4:Y:S02]  /*12370*/  SHFL.IDX PT, R2, R4, 0x2, 0x1c1f ;  /* 0x005c1f0004027f89 */ /* 0x010f2400000e0000 */
[----:B----4-:R-:W-:-:S05]  /*12380*/  IADD3 R2, P0, R35, R2, RZ ;  /* 0x0000000223027210 */ /* 0x010fca0007f1e0ff */
[----:B------:R-:W-:Y:S02]  /*12390*/  IMAD.X R3, RZ, RZ, R9, P0 ;  /* 0x000000ffff037224 */ /* 0x000fe400000e0609 */
[----:B------:R-:W-:Y:S04]  /*123a0*/  SHFL.IDX PT, R9, R5, 0x3, 0x1c1f ;  /* 0x007c1f0005097f89 */ /* 0x000fe800000e0000 */
[----:B------:R-:W-:Y:S04]  /*123b0*/  LDGSTS.E.BYPASS.LTC128B.128 [R7+0x1b400], desc[UR50][R2.64], !P4 ;  /* 0x1b40000002077fae */ /* 0x000fe8000e101d72 */
[----:B------:R-:W-:Y:S04]  /*123c0*/  LDGSTS.E.BYPASS.LTC128B.128 [R7+0x1dc00], desc[UR50][R2.64+0x40], !P3 ;  /* 0x1dc0004002077fae */ /* 0x000fe8000d901d72 */
[----:B------:R4:W-:Y:S04]  /*123d0*/  LDGSTS.E.BYPASS.LTC128B.128 [R7+0x20400], desc[UR50][R2.64+0x80], !P1 ;  /* 0x2040008002077fae */ /* 0x0009e8000c901d72 */
[----:B----4-:R-:W4:Y:S02]  /*123e0*/  SHFL.IDX PT, R2, R4, 0x3, 0x1c1f ;  /* 0x007c1f0004027f89 */ /* 0x010f2400000e0000 */
[----:B----4-:R-:W-:-:S05]  /*123f0*/  IADD3 R2, P0, R35, R2, RZ ;  /* 0x0000000223027210 */ /* 0x010fca0007f1e0ff */
[----:B------:R-:W-:-:S05]  /*12400*/  IMAD.X R3, RZ, RZ, R9, P0 ;  /* 0x000000ffff037224 */ /* 0x000fca00000e0609 */
[----:B------:R-:W-:Y:S04]  /*12410*/  LDGSTS.E.BYPASS.LTC128B.128 [R7+0x1bc00], desc[UR50][R2.64], !P4 ;  /* 0x1bc0000002077fae */ /* 0x000fe8000e101d72 */
[----:B------:R-:W-:Y:S04]  /*12420*/  LDGSTS.E.BYPASS.LTC128B.128 [R7+0x1e400], desc[UR50][R2.64+0x40], !P3 ;  /* 0x1e40004002077fae */ /* 0x000fe8000d901d72 */
[----:B------:R4:W-:Y:S04]  /*12430*/  LDGSTS.E.BYPASS.LTC128B.128 [R7+0x20c00], desc[UR50][R2.64+0x80], !P1 ;  /* 0x20c0008002077fae */ /* 0x0009e8000c901d72 */
[----:B----4-:R4:W0:Y:S02]  /*12440*/  SHFL.IDX PT, R2, R6, RZ, 0x1c1f ;  /* 0x001c1fff06027589 */ /* 0x01082400000e0000 */
.L_x_395:
[----:B0-----:R-:W-:-:S05]  /*12450*/  IADD3 R2, P0, R35, R2, RZ ;  /* 0x0000000223027210 */ /* 0x001fca0007f1e0ff */
[----:B------:R-:W-:Y:S01]  /*12460*/  IMAD.X R3, RZ, RZ, R8, P0 ;  /* 0x000000ffff037224 */ /* 0x000fe200000e0608 */
[----:B------:R-:W-:-:S04]  /*12470*/  PLOP3.LUT P0, PT, PT, PT, PT, 0x80, 0x0 ;  /* 0x000000000000781c */ /* 0x000fc80003f0f070 */
[----:B------:R-:W-:Y:S01]  /*12480*/  @!PT LDS RZ, [RZ] ;  /* 0x00000000fffff984 */ /* 0x000fe20000000800 */
[----:B------:R-:W-:Y:S01]  /*12490*/  @!PT LDS RZ, [RZ] ;  /* 0x00000000fffff984 */ /* 0x000fe20000000800 */
[----:B------:R-:W-:Y:S01]  /*124a0*/  @!PT LDS RZ, [RZ] ;  /* 0x00000000fffff984 */ /* 0x000fe20000000800 */
[----:B------:R0:W-:Y:S04]  /*124b0*/  LDGSTS.E.BYPASS.LTC128B.128 [R7+0x1c400], desc[UR50][R2.64], !P4 ;  /* 0x1c40000002077fae */ /* 0x0001e8000e101d72 */
[----:B------:R0:W-:Y:S04]  /*124c0*/  LDGSTS.E.BYPASS.LTC128B.128 [R7+0x1ec00], desc[UR50][R2.64+0x40], !P3 ;  /* 0x1ec0004002077fae */ /* 0x0001e8000d901d72 */
[----:B------:R0:W-:Y:S01]  /*124d0*/  LDGSTS.E.BYPASS.LTC128B.128 [R7+0x21400], desc[UR50][R2.64+0x80], !P1 ;  /* 0x2140008002077fae */ /* 0x0001e2000c901d72 */
[----:B------:R-:W-:Y:S01]  /*124e0*/  NOP ;  /* 0x0000000000007918 */ /* 0x000fe20000000000 */
.L_x_287:
[----:B------:R-:W-:Y:S02]  /*124f0*/  PLOP3.LUT P1, PT, P1, P0, PT, 0xa2, 0x0 ;  /* 0x000000000000781c */ /* 0x000fe40000f21472 */
[----:B------:R-:W-:-:S08]  /*12500*/  @P0 R2UR P1, UR4, R0 ;  /* 0x00000000000402ca */ /* 0x000fd00000020000 */
[----:B------:R-:W-:-:S05]  /*12510*/  @P0 PLOP3.LUT P0, PT, P1, PT, PT, 0x80, 0x0 ;  /* 0x000000000000081c */ /* 0x000fca0000f0f070 */
[----:B------:R-:W-:Y:S01]  /*12520*/  @!P1 SYNCS.ARRIVE.TRANS64.RED.A0T1 RZ, [UR4+0x29830], RZ ;  /* 0x029830ffffff99a7 */ /* 0x000fe20008200404 */
[----:B------:R-:W-:Y:S07]  /*12530*/  @!P1 ARRIVES.LDGSTSBAR.64.TRANSCNT [UR4+0x29830] ;  /* 0x02983000ff0099b0 */ /* 0x000fee0008000a84 */
[----:B------:R-:W-:Y:S05]  /*12540*/  @P0 BRA.U.ANY `(.L_x_287) ;  /* 0xfffffffd00e80947 */ /* 0x000fea000393ffff */
[----:B------:R-:W-:Y:S01]  /*12550*/  NOP ;  /* 0x0000000000007918 */ /* 0x000fe20000000000 */
[----:B0-----:R-:W-:-:S05]  /*12560*/  IMAD.U32 R2, RZ, RZ, UR44 ;  /* 0x0000002cff027e24 */ /* 0x001fca000f8e00ff */
[----:B------:R-:W-:-:S13]  /*12570*/  ISETP.NE.AND P3, PT, R2, 0x3, PT ;  /* 0x000000030200780c */ /* 0x000fda0003f65270 */
[----:B------:R-:W-:Y:S05]  /*12580*/  @!P3 BRA `(.L_x_288) ;  /* 0x000000000004b947 */ /* 0x000fea0003800000 */
[----:B------:R-:W-:Y:S01]  /*12590*/  BPT.TRAP 0x1 ;  /* 0x000000040000795c */ /* 0x000fe20000300000 */
.L_x_288:
[----:B------:R2:W-:Y:S02]  /*125a0*/  SYNCS.ARRIVE.TRANS64.A1T0 RZ, [R0+URZ+0x29830], RZ ;  /* 0x029830ff00ff79a7 */ /* 0x0005e4000810003f */
[----:B--23--:R-:W-:-:S05]  /*125b0*/  IMAD.U32 R0, RZ, RZ, UR46 ;  /* 0x0000002eff007e24 */ /* 0x00cfca000f8e00ff */
[----:B------:R-:W-:-:S13]  /*125c0*/  ISETP.NE.AND P0, PT, R0, 0x3, PT ;  /* 0x000000030000780c */ /* 0x000fda0003f05270 */
[----:B------:R-:W-:Y:S05]  /*125d0*/  @!P0 BRA `(.L_x_289) ;  /* 0x0000000000048947 */ /* 0x000fea0003800000 */
[----:B------:R-:W-:Y:S01]  /*125e0*/  BPT.TRAP 0x1 ;  /* 0x000000040000795c */ /* 0x000fe20000300000 */
.L_x_289:
[----:B------:R-:W-:Y:S01]  /*125f0*/  LOP3.LUT R3, R20, 0x1, RZ, 0x3c, !PT ;  /* 0x0000000114037812 */ /* 0x000fe200078e3cff */
[----:B------:R-:W-:Y:S01]  /*12600*/  IMAD R0, R10, 0x8, R16 ;  /* 0x000000080a007824 */ /* 0x000fe200078e0210 */
[----:B------:R-:W-:Y:S02]  /*12610*/  BSSY B0, `(.L_x_290) ;  /* 0x0000004000007945 */ /* 0x000fe40003800000 */
[----:B------:R-:W-:-:S04]  /*12620*/  SHF.L.U32 R3, R3, 0x1f, RZ ;  /* 0x0000001f03037819 */ /* 0x000fc800000006ff */
[----:B------:R-:W0:Y:S02]  /*12630*/  SYNCS.PHASECHK.TRANS64.TRYWAIT P1, [R0+URZ+0x29870], R3 ;  /* 0x02987003000075a7 */ /* 0x000e24000802017f */
[----:B0-----:R-:W-:Y:S05]  /*12640*/  @!P1 BRA `(.L_x_291) ;  /* 0x0000004000909947 */ /* 0x001fea0003800000 */
.L_x_396:
[----:B------:R-:W-:Y:S05]  /*12650*/  BSYNC B0 ;  /* 0x0000000000007941 */ /* 0x000fea0003800000 */
.L_x_290:
[----:B------:R-:W-:-:S05]  /*12660*/  IMAD.U32 R2, RZ, RZ, UR44 ;  /* 0x0000002cff027e24 */ /* 0x000fca000f8e00ff */
[----:B------:R-:W-:-:S13]  /*12670*/  ISETP.NE.AND P1, PT, R2, 0x3, PT ;  /* 0x000000030200780c */ /* 0x000fda0003f25270 */
[----:B------:R-:W-:Y:S05]  /*12680*/  @!P1 BRA `(.L_x_292) ;  /* 0x0000000000049947 */ /* 0x000fea0003800000 */
[----:B------:R-:W-:Y:S01]  /*12690*/  BPT.TRAP 0x1 ;  /* 0x000000040000795c */ /* 0x000fe20000300000 */
.L_x_292:
[----:B0-----:R-:W-:Y:S01]  /*126a0*/  SHF.L.U32 R3, R20, 0x1f, RZ ;  /* 0x0000001f14037819 */ /* 0x001fe200000006ff */
[----:B------:R-:W-:-:S03]  /*126b0*/  IMAD R12, R10, 0x5000, RZ ;  /* 0x000050000a0c7824 */ /* 0x000fc600078e02ff */
[----:B------:R-:W0:Y:S02]  /*126c0*/  SYNCS.PHASECHK.TRANS64.TRYWAIT P1, [R0+URZ+0x29860], R3 ;  /* 0x02986003000075a7 */ /* 0x000e24000802017f */
[----:B0-----:R-:W-:Y:S05]  /*126d0*/  @!P1 BRA `(.L_x_293) ;  /* 0x0000004000809947 */ /* 0x001fea0003800000 */
.L_x_397:
[----:B------:R-:W0:Y:S04]  /*126e0*/  LDL R4, [R1+0x1c] ;  /* 0x00001c0001047983 */ /* 0x000e280000100800 */
[----:B------:R-:W2:Y:S04]  /*126f0*/  LDL R2, [R1+0x20] ;  /* 0x0000200001027983 */ /* 0x000ea80000100800 */
[----:B------:R-:W1:Y:S01]  /*12700*/  LDL R13, [R1+0x18] ;  /* 0x00001800010d7983 */ /* 0x000e620000100800 */
[----:B------:R-:W-:Y:S05]  /*12710*/  WARPSYNC.ALL ;  /* 0x0000000000007948 */ /* 0x000fea0003800000 */
[----:B------:R-:W-:-:S05]  /*12720*/  IMAD.U32 R25, RZ, RZ, UR44 ;  /* 0x0000002cff197e24 */ /* 0x000fca000f8e00ff */
[----:B------:R-:W-:Y:S02]  /*12730*/  ISETP.NE.AND P1, PT, R25, 0x3, PT ;  /* 0x000000031900780c */ /* 0x000fe40003f25270 */
[----:B0-----:R-:W-:-:S05]  /*12740*/  LOP3.LUT R3, R12, R4, RZ, 0xfc, !PT ;  /* 0x000000040c037212 */ /* 0x001fca00078efcff */
[----:B------:R-:W-:Y:S01]  /*12750*/  IMAD.IADD R3, R16, 0x1, R3 ;  /* 0x0000000110037824 */ /* 0x000fe200078e0203 */
[----:B-1----:R-:W-:-:S03]  /*12760*/  LOP3.LUT R24, R12, R13, RZ, 0xfc, !PT ;  /* 0x0000000d0c187212 */ /* 0x002fc600078efcff */
[----:B--2---:R-:W-:Y:S01]  /*12770*/  IMAD.IADD R2, R2, 0x1, R3 ;  /* 0x0000000102027824 */ /* 0x004fe200078e0203 */
[----:B----4-:R-:W0:Y:S01]  /*12780*/  LDSM.16.MT88.4 R4, [R3+0xa400] ;  /* 0x00a400000304783b */ /* 0x010e220000004200 */
[----:B------:R-:W-:Y:S01]  /*12790*/  IMAD.IADD R24, R16, 0x1, R24 ;  /* 0x0000000110187824 */ /* 0x000fe200078e0218 */
[C-C-:B0-----:R-:W-:Y:S02]  /*127a0*/  PRMT R8, R4.reuse, 0x6420, R5.reuse ;  /* 0x0000642004087816 */ /* 0x141fe40000000005 */
[----:B------:R-:W-:Y:S02]  /*127b0*/  PRMT R9, R4, 0x7531, R5 ;  /* 0x0000753104097816 */ /* 0x000fe40000000005 */
[C-C-:B------:R-:W-:Y:S02]  /*127c0*/  PRMT R10, R6.reuse, 0x6420, R7.reuse ;  /* 0x00006420060a7816 */ /* 0x140fe40000000007 */
[----:B------:R-:W-:Y:S02]  /*127d0*/  PRMT R11, R6, 0x7531, R7 ;  /* 0x00007531060b7816 */ /* 0x000fe40000000007 */
[----:B------:R-:W0:Y:S04]  /*127e0*/  LDSM.16.MT88.4 R4, [R2+0xa400] ;  /* 0x00a400000204783b */ /* 0x000e280000004200 */
[----:B------:R-:W-:Y:S01]  /*127f0*/  STSM.16.M88.4 [R24+0x400], R8 ;  /* 0x0004000818007844 */ /* 0x000fe20000000200 */
[----:B0-----:R-:W-:-:S02]  /*12800*/  PRMT R12, R4, 0x6420, R5 ;  /* 0x00006420040c7816 */ /* 0x001fc40000000005 */
[----:B------:R-:W-:Y:S02]  /*12810*/  PRMT R13, R4, 0x7531, R5 ;  /* 0x00007531040d7816 */ /* 0x000fe40000000005 */
[C-C-:B------:R-:W-:Y:S02]  /*12820*/  PRMT R14, R6.reuse, 0x6420, R7.reuse ;  /* 0x00006420060e7816 */ /* 0x140fe40000000007 */
[----:B------:R-:W-:-:S05]  /*12830*/  PRMT R15, R6, 0x7531, R7 ;  /* 0x00007531060f7816 */ /* 0x000fca0000000007 */
[----:B------:R-:W-:Y:S04]  /*12840*/  STSM.16.M88.4 [R24+0xc00], R12 ;  /* 0x000c000c18007844 */ /* 0x000fe80000000200 */
[----:B------:R-:W0:Y:S02]  /*12850*/  LDSM.16.MT88.4 R8, [R3+0xb400] ;  /* 0x00b400000308783b */ /* 0x000e240000004200 */
[C-C-:B0-----:R-:W-:Y:S02]  /*12860*/  PRMT R4, R8.reuse, 0x6420, R9.reuse ;  /* 0x0000642008047816 */ /* 0x141fe40000000009 */
[----:B------:R-:W-:Y:S02]  /*12870*/  PRMT R5, R8, 0x7531, R9 ;  /* 0x0000753108057816 */ /* 0x000fe40000000009 */
[----:B------:R-:W-:-:S02]  /*12880*/  PRMT R6, R10, 0x6420, R11 ;  /* 0x000064200a067816 */ /* 0x000fc4000000000b */
[----:B------:R-:W-:Y:S02]  /*12890*/  PRMT R7, R10, 0x7531, R11 ;  /* 0x000075310a077816 */ /* 0x000fe4000000000b */
[----:B------:R-:W0:Y:S04]  /*128a0*/  LDSM.16.MT88.4 R8, [R2+0xb400] ;  /* 0x00b400000208783b */ /* 0x000e280000004200 */
[----:B------:R-:W-:Y:S01]  /*128b0*/  STSM.16.M88.4 [R24+0x1400], R4 ;  /* 0x0014000418007844 */ /* 0x000fe20000000200 */
[C-C-:B0-----:R-:W-:Y:S02]  /*128c0*/  PRMT R20, R8.reuse, 0x6420, R9.reuse ;  /* 0x0000642008147816 */ /* 0x141fe40000000009 */
[----:B------:R-:W-:Y:S02]  /*128d0*/  PRMT R21, R8, 0x7531, R9 ;  /* 0x0000753108157816 */ /* 0x000fe40000000009 */
[----:B------:R-:W-:-:S02]  /*128e0*/  PRMT R22, R10, 0x6420, R11 ;  /* 0x000064200a167816 */ /* 0x000fc4000000000b */
        /* <DEDUP_REMOVED lines=20> */
[----:B------:R0:W-:Y:S02]  /*12a30*/  STSM.16.M88.4 [R24+0x3400], R4 ;  /* 0x0034000418007844 */ /* 0x0001e40000000200 */
[C-C-:B0-----:R-:W-:Y:S02]  /*12a40*/  PRMT R4, R8.reuse, 0x6420, R9.reuse ;  /* 0x0000642008047816 */ /* 0x141fe40000000009 */
[----:B------:R-:W-:-:S02]  /*12a50*/  PRMT R5, R8, 0x7531, R9 ;  /* 0x0000753108057816 */ /* 0x000fc40000000009 */
[C-C-:B------:R-:W-:Y:S02]  /*12a60*/  PRMT R6, R10.reuse, 0x6420, R11.reuse ;  /* 0x000064200a067816 */ /* 0x140fe4000000000b */
[----:B------:R-:W-:-:S05]  /*12a70*/  PRMT R7, R10, 0x7531, R11 ;  /* 0x000075310a077816 */ /* 0x000fca000000000b */
[----:B------:R-:W-:Y:S04]  /*12a80*/  STSM.16.M88.4 [R24+0x3c00], R4 ;  /* 0x003c000418007844 */ /* 0x000fe80000000200 */
[----:B------:R-:W0:Y:S04]  /*12a90*/  LDSM.16.MT88.4 R8, [R3+0xe400] ;  /* 0x00e400000308783b */ /* 0x000e280000004200 */
        /* <DEDUP_REMOVED lines=19> */
.L_x_294:
[----:B-1----:R1:W-:Y:S01]  /*12bd0*/  SYNCS.ARRIVE.TRANS64.A1T0 RZ, [R0+URZ+0x29850], RZ ;  /* 0x029850ff00ff79a7 */ /* 0x0023e2000810003f */
[----:B------:R-:W-:Y:S06]  /*12be0*/  BAR.SYNC.DEFER_BLOCKING 0x2, 0x80 ;  /* 0x0082000000007b1d */ /* 0x000fec0000010000 */
[----:B------:R-:W-:Y:S05]  /*12bf0*/  @!P0 BRA `(.L_x_295) ;  /* 0x0000000000048947 */ /* 0x000fea0003800000 */
[----:B------:R-:W-:Y:S01]  /*12c00*/  BPT.TRAP 0x1 ;  /* 0x000000040000795c */ /* 0x000fe20000300000 */
.L_x_295:
[----:B------:R-:W2:Y:S01]  /*12c10*/  LDL R2, [R1+0x10] ;  /* 0x0000100001027983 */ /* 0x000ea20000100800 */
[----:B-1----:R-:W-:Y:S02]  /*12c20*/  VIADD R0, R0, 0x29880 ;  /* 0x0002988000007836 */ /* 0x002fe40000000000 */
[----:B------:R-:W-:Y:S02]  /*12c30*/  IMAD.MOV.U32 R20, RZ, RZ, R32 ;  /* 0x000000ffff147224 */ /* 0x000fe400078e0020 */
[----:B0-----:R-:W-:Y:S01]  /*12c40*/  IMAD.MOV.U32 R10, RZ, RZ, R19 ;  /* 0x000000ffff0a7224 */ /* 0x001fe200078e0013 */
[----:B--2---:R-:W-:-:S04]  /*12c50*/  PRMT R0, R2, 0x654, R0 ;  /* 0x0000065402007816 */ /* 0x004fc80000000000 */
[----:B------:R2:W-:Y:S01]  /*12c60*/  SYNCS.ARRIVE.TRANS64.RED.A1T0 RZ, [R0+URZ], RZ ;  /* 0x000000ff00ff79a7 */ /* 0x0005e2000810043f */
[----:B------:R-:W-:Y:S05]  /*12c70*/  @P2 BRA `(.L_x_296) ;  /* 0xffffffe800482947 */ /* 0x000fea000383ffff */
.L_x_276:
[----:B--2---:R-:W2:Y:S01]  /*12c80*/  S2R R0, SR_TID.X ;  /* 0x0000000000007919 */ /* 0x004ea20000002100 */
[----:B------:R-:W-:Y:S01]  /*12c90*/  BSSY B0, `(.L_x_297) ;  /* 0x0000013000007945 */ /* 0x000fe20003800000 */
[----:B--2---:R-:W-:Y:S01]  /*12ca0*/  LOP3.LUT R2, R0, 0x7f, RZ, 0xc0, !PT ;  /* 0x0000007f00027812 */ /* 0x004fe200078ec0ff */
[----:B------:R-:W-:-:S03]  /*12cb0*/  IMAD.U32 R0, RZ, RZ, UR46 ;  /* 0x0000002eff007e24 */ /* 0x000fc6000f8e00ff */
[----:B------:R-:W-:Y:S02]  /*12cc0*/  ISETP.NE.AND P1, PT, R2, RZ, PT ;  /* 0x000000ff0200720c */ /* 0x000fe40003f25270 */
[----:B------:R-:W-:-:S11]  /*12cd0*/  ISETP.NE.AND P0, PT, R0, 0x3, PT ;  /* 0x000000030000780c */ /* 0x000fd60003f05270 */
[----:B------:R-:W-:Y:S05]  /*12ce0*/  @P1 BRA `(.L_x_298) ;  /* 0x0000000000341947 */ /* 0x000fea0003800000 */
[----:B------:R-:W2:Y:S01]  /*12cf0*/  S2R R5, SR_LANEID ;  /* 0x0000000000057919 */ /* 0x000ea20000000000 */
[----:B------:R-:W-:Y:S01]  /*12d00*/  VOTEU.ANY UR4, UPT, PT ;  /* 0x0000000000047886 */ /* 0x000fe200038e0100 */
[----:B0-----:R-:W0:Y:S01]  /*12d10*/  LDC.64 R2, c[0x0][0xc60] ;  /* 0x00031800ff027b82 */ /* 0x001e220000000a00 */
[----:B------:R-:W2:Y:S02]  /*12d20*/  FLO.U32 R0, UR4 ;  /* 0x0000000400007d00 */ /* 0x000ea400080e0000 */
[----:B--2---:R-:W-:-:S06]  /*12d30*/  ISETP.EQ.U32.AND P1, PT, R0, R5, PT ;  /* 0x000000050000720c */ /* 0x004fcc0003f22070 */
[----:B------:R-:W0:Y:S07]  /*12d40*/  POPC R5, UR4 ;  /* 0x0000000400057d09 */ /* 0x000e2e0008000000 */
[----:B0-----:R-:W2:Y:S01]  /*12d50*/  @P1 ATOMG.E.ADD.STRONG.GPU PT, R3, desc[UR50][R2.64], R5 ;  /* 0x00000005020319a8 */ /* 0x001ea200081ee1f2 */
[----:B------:R-:W0:Y:S02]  /*12d60*/  S2R R4, SR_LTMASK ;  /* 0x0000000000047919 */ /* 0x000e240000003900 */
[----:B0-----:R-:W-:-:S04]  /*12d70*/  LOP3.LUT R4, R4, UR4, RZ, 0xc0, !PT ;  /* 0x0000000404047c12 */ /* 0x001fc8000f8ec0ff */
[----:B------:R-:W0:Y:S01]  /*12d80*/  POPC R7, R4 ;  /* 0x0000000400077309 */ /* 0x000e220000000000 */
[----:B--2---:R-:W0:Y:S02]  /*12d90*/  SHFL.IDX PT, R0, R3, R0, 0x1f ;  /* 0x00001f0003007589 */ /* 0x004e2400000e0000 */
[----:B0-----:R-:W-:-:S05]  /*12da0*/  IADD3 R0, R0, UR47, R7 ;  /* 0x0000002f00007c10 */ /* 0x001fca000fffe007 */
[----:B------:R2:W-:Y:S02]  /*12db0*/  STL [R1], R0 ;  /* 0x0000000001007387 */ /* 0x0005e40000100800 */
.L_x_298:
[----:B------:R-:W-:Y:S05]  /*12dc0*/  BSYNC B0 ;  /* 0x0000000000007941 */ /* 0x000fea0003800000 */
.L_x_297:
[----:B------:R-:W-:Y:S05]  /*12dd0*/  @!P0 BRA `(.L_x_299) ;  /* 0x0000000000048947 */ /* 0x000fea0003800000 */
[----:B------:R-:W-:Y:S01]  /*12de0*/  BPT.TRAP 0x1 ;  /* 0x000000040000795c */ /* 0x000fe20000300000 */
.L_x_299:
[----:B0-----:R-:W-:Y:S01]  /*12df0*/  LOP3.LUT R3, R32, 0x1, RZ, 0x3c, !PT ;  /* 0x0000000120037812 */ /* 0x001fe200078e3cff */
[----:B------:R-:W-:Y:S01]  /*12e00*/  IMAD R18, R19, 0x8, R16 ;  /* 0x0000000813127824 */ /* 0x000fe200078e0210 */
[----:B------:R-:W-:Y:S02]  /*12e10*/  BSSY B0, `(.L_x_300) ;  /* 0x0000004000007945 */ /* 0x000fe40003800000 */
[----:B------:R-:W-:-:S04]  /*12e20*/  SHF.L.U32 R3, R3, 0x1f, RZ ;  /* 0x0000001f03037819 */ /* 0x000fc800000006ff */
[----:B------:R-:W0:Y:S02]  /*12e30*/  SYNCS.PHASECHK.TRANS64.TRYWAIT P1, [R18+URZ+0x29870], R3 ;  /* 0x02987003120075a7 */ /* 0x000e24000802017f */
[----:B0-----:R-:W-:Y:S05]  /*12e40*/  @!P1 BRA `(.L_x_301) ;  /* 0x0000003800b89947 */ /* 0x001fea0003800000 */
.L_x_398:
[----:B------:R-:W-:Y:S05]  /*12e50*/  BSYNC B0 ;  /* 0x0000000000007941 */ /* 0x000fea0003800000 */
.L_x_300:
[----:B--2---:R-:W-:-:S05]  /*12e60*/  IMAD.U32 R0, RZ, RZ, UR44 ;  /* 0x0000002cff007e24 */ /* 0x004fca000f8e00ff */
[----:B------:R-:W-:-:S13]  /*12e70*/  ISETP.NE.AND P1, PT, R0, 0x3, PT ;  /* 0x000000030000780c */ /* 0x000fda0003f25270 */
[----:B------:R-:W-:Y:S05]  /*12e80*/  @!P1 BRA `(.L_x_302) ;  /* 0x0000000000049947 */ /* 0x000fea0003800000 */
[----:B------:R-:W-:Y:S01]  /*12e90*/  BPT.TRAP 0x1 ;  /* 0x000000040000795c */ /* 0x000fe20000300000 */
.L_x_302:
[----:B0-----:R-:W-:-:S04]  /*12ea0*/  SHF.L.U32 R3, R32, 0x1f, RZ ;  /* 0x0000001f20037819 */ /* 0x001fc800000006ff */
[----:B------:R-:W0:Y:S02]  /*12eb0*/  SYNCS.PHASECHK.TRANS64.TRYWAIT P1, [R18+URZ+0x29860], R3 ;  /* 0x02986003120075a7 */ /* 0x000e24000802017f */
[----:B0-----:R-:W-:Y:S05]  /*12ec0*/  @!P1 BRA `(.L_x_303) ;  /* 0x0000003800ac9947 */ /* 0x001fea0003800000 */
.L_x_399:
[----:B------:R-:W0:Y:S04]  /*12ed0*/  LDL R2, [R1+0x1c] ;  /* 0x00001c0001027983 */ /* 0x000e280000100800 */
[----:B------:R-:W2:Y:S04]  /*12ee0*/  LDL R13, [R1+0x20] ;  /* 0x00002000010d7983 */ /* 0x000ea80000100800 */
[----:B------:R-:W3:Y:S01]  /*12ef0*/  LDL R12, [R1+0x18] ;  /* 0x00001800010c7983 */ /* 0x000ee20000100800 */
[----:B------:R-:W-:Y:S01]  /*12f00*/  IMAD R0, R19, 0x5000, RZ ;  /* 0x0000500013007824 */ /* 0x000fe200078e02ff */
[----:B------:R-:W-:Y:S05]  /*12f10*/  WARPSYNC.ALL ;  /* 0x0000000000007948 */ /* 0x000fea0003800000 */
[----:B------:R-:W-:-:S05]  /*12f20*/  IMAD.U32 R24, RZ, RZ, UR44 ;  /* 0x0000002cff187e24 */ /* 0x000fca000f8e00ff */
[----:B------:R-:W-:Y:S02]  /*12f30*/  ISETP.NE.AND P1, PT, R24, 0x3, PT ;  /* 0x000000031800780c */ /* 0x000fe40003f25270 */
[----:B0-----:R-:W-:-:S05]  /*12f40*/  LOP3.LUT R3, R0, R2, RZ, 0xfc, !PT ;  /* 0x0000000200037212 */ /* 0x001fca00078efcff */
[----:B------:R-:W-:-:S04]  /*12f50*/  IMAD.IADD R2, R16, 0x1, R3 ;  /* 0x0000000110027824 */ /* 0x000fc800078e0203 */
[----:B--2---:R-:W-:Y:S01]  /*12f60*/  IMAD.IADD R3, R13, 0x1, R2 ;  /* 0x000000010d037824 */ /* 0x004fe200078e0202 */
[----:B------:R-:W0:Y:S01]  /*12f70*/  LDSM.16.MT88.4 R8, [R2+0xa400] ;  /* 0x00a400000208783b */ /* 0x000e220000004200 */
[----:B---3--:R-:W-:-:S05]  /*12f80*/  LOP3.LUT R13, R0, R12, RZ, 0xfc, !PT ;  /* 0x0000000c000d7212 */ /* 0x008fca00078efcff */
        /* <DEDUP_REMOVED lines=21> */
[----:B-1----:R-:W-:-:S02]  /*130e0*/  PRMT R22, R10, 0x6420, R11 ;  /* 0x000064200a167816 */ /* 0x002fc4000000000b */
        /* <DEDUP_REMOVED lines=46> */
.L_x_304:
[----:B-1----:R1:W-:Y:S01]  /*133d0*/  SYNCS.ARRIVE.TRANS64.A1T0 RZ, [R18+URZ+0x29850], RZ ;  /* 0x029850ff12ff79a7 */ /* 0x0023e2000810003f */
[----:B------:R-:W-:Y:S06]  /*133e0*/  BAR.SYNC.DEFER_BLOCKING 0x2, 0x80 ;  /* 0x0082000000007b1d */ /* 0x000fec0000010000 */
[----:B------:R-:W-:Y:S05]  /*133f0*/  @!P0 BRA `(.L_x_305) ;  /* 0x0000000000048947 */ /* 0x000fea0003800000 */
[----:B------:R-:W-:Y:S01]  /*13400*/  BPT.TRAP 0x1 ;  /* 0x000000040000795c */ /* 0x000fe20000300000 */
.L_x_305:
[----:B0-----:R-:W2:Y:S01]  /*13410*/  LDL R0, [R1+0x10] ;  /* 0x0000100001007983 */ /* 0x001ea20000100800 */
[----:B-1----:R-:W-:Y:S02]  /*13420*/  VIADD R18, R18, 0x29880 ;  /* 0x0002988012127836 */ /* 0x002fe40000000000 */
[----:B------:R-:W-:-:S05]  /*13430*/  VIADD R19, R19, 0x1 ;  /* 0x0000000113137836 */ /* 0x000fca0000000000 */
[----:B------:R-:W-:-:S04]  /*13440*/  ISETP.NE.AND P0, PT, R19, 0x2, PT ;  /* 0x000000021300780c */ /* 0x000fc80003f05270 */
[----:B------:R-:W-:Y:S02]  /*13450*/  SEL R3, RZ, 0x1, P0 ;  /* 0x00000001ff037807 */ /* 0x000fe40000000000 */
[----:B------:R-:W-:Y:S02]  /*13460*/  SEL R19, R19, RZ, P0 ;  /* 0x000000ff13137207 */ /* 0x000fe40000000000 */
[----:B------:R-:W-:Y:S02]  /*13470*/  LOP3.LUT R32, R32, R3, RZ, 0x3c, !PT ;  /* 0x0000000320207212 */ /* 0x000fe400078e3cff */
[----:B--2---:R-:W-:-:S04]  /*13480*/  PRMT R18, R0, 0x654, R18 ;  /* 0x0000065400127816 */ /* 0x004fc80000000012 */
[----:B------:R1:W-:Y:S03]  /*13490*/  SYNCS.ARRIVE.TRANS64.RED.A1T0 RZ, [R18+URZ], RZ ;  /* 0x000000ff12ff79a7 */ /* 0x0003e6000810043f */
.L_x_244:
[----:B------:R-:W-:Y:S05]  /*134a0*/  BSYNC B7 ;  /* 0x0000000000077941 */ /* 0x000fea0003800000 */
.L_x_242:
[----:B------:R-:W-:-:S13]  /*134b0*/  LOP3.LUT P0, RZ, R17, 0x200, RZ, 0xc0, !PT ;  /* 0x0000020011ff7812 */ /* 0x000fda000780c0ff */
[----:B------:R-:W-:Y:S05]  /*134c0*/  @!P0 BRA `(.L_x_306) ;  /* 0x0000000000348947 */ /* 0x000fea0003800000 */
[----:B------:R-:W0:Y:S08]  /*134d0*/  S2UR UR4, SR_CgaCtaId ;  /* 0x00000000000479c3 */ /* 0x000e300000008800 */
[----:B------:R-:W-:Y:S01]  /*134e0*/  BAR.SYNC.DEFER_BLOCKING 0x5, 0x180 ;  /* 0x0146000000007b1d */ /* 0x000fe20000010000 */
[----:B------:R-:W-:Y:S01]  /*134f0*/  MOV R16, 0x400 ;  /* 0x0000040000107802 */ /* 0x000fe20000000f00 */
[----:B0-----:R-:W-:-:S05]  /*13500*/  IMAD.U32 R0, RZ, RZ, UR4 ;  /* 0x00000004ff007e24 */ /* 0x001fca000f8e00ff */
[----:B------:R-:W-:Y:S01]  /*13510*/  LEA R16, R0, R16, 0x18 ;  /* 0x0000001000107211 */ /* 0x000fe200078ec0ff */
[----:B------:R-:W-:Y:S04]  /*13520*/  STL [R1+0x10], R0 ;  /* 0x0000100001007387 */ /* 0x000fe80000100800 */
[----:B------:R-:W0:Y:S04]  /*13530*/  LDS.128 R4, [R16+0x298d0] ;  /* 0x0298d00010047984 */ /* 0x000e280000000c00 */
[----:B0-----:R0:W-:Y:S01]  /*13540*/  STL.64 [R1], R4 ;  /* 0x0000000401007387 */ /* 0x0011e20000100a00 */
[----:B------:R-:W-:-:S03]  /*13550*/  IMAD.MOV.U32 R0, RZ, RZ, R7 ;  /* 0x000000ffff007224 */ /* 0x000fc600078e0007 */
[----:B------:R0:W-:Y:S02]  /*13560*/  STL [R1+0x8], R6 ;  /* 0x0000080601007387 */ /* 0x0001e40000100800 */
[----:B------:R-:W-:Y:S01]  /*13570*/  R2UR UR39, R0 ;  /* 0x00000000002772ca */ /* 0x000fe200000e0000 */
[----:B------:R-:W-:Y:S06]  /*13580*/  BAR.ARV 0x4, 0x180 ;  /* 0x0106000000007b1d */ /* 0x000fec0000002000 */
[----:B------:R-:W-:Y:S08]  /*13590*/  BRA `(.L_x_307) ;  /* 0x0000000800e07947 */ /* 0x000ff00003800000 */
.L_x_306:
[----:B0-----:R-:W2:Y:S01]  /*135a0*/  LDL.LU R0, [R1] ;  /* 0x0000000001007983 */ /* 0x001ea20000300800 */
[----:B------:R-:W-:Y:S01]  /*135b0*/  ULDC UR4, c[0x0][0xc3c] ;  /* 0x00030f0000047ab9 */ /* 0x000fe20000000800 */
[----:B------:R-:W0:Y:S02]  /*135c0*/  S2R R2, SR_TID.X ;  /* 0x0000000000027919 */ /* 0x000e240000002100 */
[----:B0-----:R-:W-:-:S04]  /*135d0*/  LOP3.LUT R9, R2, 0x1f, RZ, 0xc0, !PT ;  /* 0x0000001f02097812 */ /* 0x001fc800078ec0ff */
[C---:B------:R-:W-:Y:S01]  /*135e0*/  ISETP.NE.AND P0, PT, R9.reuse, 0x1f, PT ;  /* 0x0000001f0900780c */ /* 0x040fe20003f05270 */
[----:B------:R-:W-:-:S05]  /*135f0*/  VIADD R7, R9, UR39 ;  /* 0x0000002709077c36 */ /* 0x000fca0008000000 */
[----:B------:R-:W-:Y:S01]  /*13600*/  ISETP.GE.OR P1, PT, R7, UR4, !P0 ;  /* 0x0000000407007c0c */ /* 0x000fe2000c726670 */
[----:B------:R-:W-:-:S12]  /*13610*/  ULDC UR4, c[0x0][0xc3c] ;  /* 0x00030f0000047ab9 */ /* 0x000fd80000000800 */
[----:B------:R-:W0:Y:S08]  /*13620*/  @!P1 LDC.64 R2, c[0x0][0xc80] ;  /* 0x00032000ff029b82 */ /* 0x000e300000000a00 */
[----:B------:R-:W3:Y:S01]  /*13630*/  @!P1 LDC.64 R4, c[0x0][0xc78] ;  /* 0x00031e00ff049b82 */ /* 0x000ee20000000a00 */
[----:B0-----:R-:W-:-:S04]  /*13640*/  @!P1 IMAD.WIDE R2, R7, 0x4, R2 ;  /* 0x0000000407029825 */ /* 0x001fc800078e0202 */
[----:B--2---:R-:W-:Y:S02]  /*13650*/  IMAD.MOV.U32 R10, RZ, RZ, R0 ;  /* 0x000000ffff0a7224 */ /* 0x004fe400078e0000 */
[----:B------:R-:W-:-:S06]  /*13660*/  IMAD.MOV.U32 R0, RZ, RZ, RZ ;  /* 0x000000ffff007224 */ /* 0x000fcc00078e00ff */
[----:B------:R3:W2:Y:S02]  /*13670*/  @!P1 LDG.E R0, desc[UR50][R2.64] ;  /* 0x0000003202009981 */ /* 0x0006a4000c1e1900 */
[----:B---3--:R-:W-:-:S04]  /*13680*/  @!P1 IMAD.WIDE R2, R7, 0x4, R4 ;  /* 0x0000000407029825 */ /* 0x008fc800078e0204 */
[----:B------:R-:W-:-:S06]  /*13690*/  IMAD.MOV.U32 R5, RZ, RZ, RZ ;  /* 0x000000ffff057224 */ /* 0x000fcc00078e00ff */
[----:B------:R-:W2:Y:S01]  /*136a0*/  @!P1 LDG.E R5, desc[UR50][R2.64] ;  /* 0x0000003202059981 */ /* 0x000ea2000c1e1900 */
[C---:B------:R-:W-:Y:S02]  /*136b0*/  ISETP.NE.AND P1, PT, R9.reuse, RZ, PT ;  /* 0x000000ff0900720c */ /* 0x040fe40003f25270 */
[C---:B------:R-:W-:Y:S01]  /*136c0*/  ISETP.GE.U32.AND P2, PT, R9.reuse, 0x2, PT ;  /* 0x000000020900780c */ /* 0x040fe20003f46070 */
[----:B------:R-:W-:Y:S01]  /*136d0*/  SHFL.IDX PT, R11, R10, 0x1, 0x1f ;  /* 0x00201f000a0b7f89 */ /* 0x000fe200000e0000 */
[C---:B------:R-:W-:Y:S02]  /*136e0*/  ISETP.GE.U32.AND P3, PT, R9.reuse, 0x4, PT ;  /* 0x000000040900780c */ /* 0x040fe40003f66070 */
[C---:B------:R-:W-:Y:S02]  /*136f0*/  ISETP.GE.U32.AND P4, PT, R9.reuse, 0x8, PT ;  /* 0x000000080900780c */ /* 0x040fe40003f86070 */
[----:B------:R-:W-:Y:S01]  /*13700*/  ISETP.GE.U32.AND P5, PT, R9, 0x10, PT ;  /* 0x000000100900780c */ /* 0x000fe20003fa6070 */
[----:B--2---:R-:W-:-:S05]  /*13710*/  IMAD R4, R5, R0, RZ ;  /* 0x0000000005047224 */ /* 0x004fca00078e02ff */
        /* <DEDUP_REMOVED lines=8> */
[----:B------:R-:W-:Y:S02]  /*137a0*/  IMAD.IADD R4, R6, 0x1, R3 ;  /* 0x0000000106047824 */ /* 0x000fe400078e0203 */
[----:B------:R-:W-:Y:S04]  /*137b0*/  SHFL.IDX PT, R6, R10, RZ, 0x1f ;  /* 0x00001fff0a067589 */ /* 0x000fe800000e0000 */
[----:B------:R-:W0:Y:S02]  /*137c0*/  SHFL.UP PT, R2, R4, 0x8, RZ ;  /* 0x0500000004027989 */ /* 0x000e2400000e00ff */
[----:B0-----:R-:W-:-:S05]  /*137d0*/  SEL R3, R2, RZ, P4 ;  /* 0x000000ff02037207 */ /* 0x001fca0002000000 */
[----:B------:R-:W-:-:S05]  /*137e0*/  IMAD.IADD R7, R4, 0x1, R3 ;  /* 0x0000000104077824 */ /* 0x000fca00078e0203 */
[----:B------:R-:W0:Y:S02]  /*137f0*/  SHFL.UP PT, R2, R7, 0x10, RZ ;  /* 0x0600000007027989 */ /* 0x000e2400000e00ff */
[----:B0-----:R-:W-:-:S05]  /*13800*/  SEL R2, R2, RZ, P5 ;  /* 0x000000ff02027207 */ /* 0x001fca0002800000 */
[----:B------:R-:W-:Y:S02]  /*13810*/  IMAD.IADD R3, R7, 0x1, R2 ;  /* 0x0000000107037824 */ /* 0x000fe400078e0202 */
[----:B------:R-:W0:Y:S01]  /*13820*/  LDC R2, c[0x0][0xc38] ;  /* 0x00030e00ff027b82 */ /* 0x000e220000000800 */
[----:B------:R-:W-:Y:S02]  /*13830*/  IMAD.MOV.U32 R7, RZ, RZ, RZ ;  /* 0x000000ffff077224 */ /* 0x000fe400078e00ff */
[----:B------:R-:W0:Y:S02]  /*13840*/  SHFL.IDX PT, R9, R3, 0x1f, 0x1f ;  /* 0x03e01f0003097f89 */ /* 0x000e2400000e0000 */
[----:B0-----:R-:W-:-:S04]  /*13850*/  IMAD R4, R9, R2, RZ ;  /* 0x0000000209047224 */ /* 0x001fc800078e02ff */
[----:B------:R-:W-:-:S05]  /*13860*/  IMAD.IADD R9, R11, 0x1, R4 ;  /* 0x000000010b097824 */ /* 0x000fca00078e0204 */
[----:B------:R-:W-:-:S13]  /*13870*/  ISETP.GT.AND P6, PT, R9, R6, PT ;  /* 0x000000060900720c */ /* 0x000fda0003fc4270 */
[----:B------:R-:W-:Y:S05]  /*13880*/  @P6 BRA `(.L_x_308) ;  /* 0x0000000000986947 */ /* 0x000fea0003800000 */
.L_x_310:
[----:B------:R-:W-:-:S04]  /*13890*/  UIADD3 UR39, UR39, 0x1f, URZ ;  /* 0x0000001f27277890 */ /* 0x000fc8000fffe03f */
[----:B------:R-:W-:-:S06]  /*138a0*/  UISETP.GE.AND UP0, UPT, UR39, UR4, UPT ;  /* 0x000000042700728c */ /* 0x000fcc000bf06270 */
[----:B------:R-:W-:-:S13]  /*138b0*/  PLOP3.LUT P6, PT, PT, PT, UP0, 0x40, 0x0 ;  /* 0x000000000000781c */ /* 0x000fda0003fce808 */
[----:B------:R-:W-:Y:S05]  /*138c0*/  @!P6 BRA `(.L_x_309) ;  /* 0x0000000400b8e947 */ /* 0x000fea0003800000 */
[----:B------:R-:W0:Y:S02]  /*138d0*/  S2R R0, SR_TID.X ;  /* 0x0000000000007919 */ /* 0x000e240000002100 */
[----:B0-----:R-:W-:-:S05]  /*138e0*/  LOP3.LUT R0, R0, 0x1f, RZ, 0xc0, !PT ;  /* 0x0000001f00007812 */ /* 0x001fca00078ec0ff */
[----:B------:R-:W-:Y:S02]  /*138f0*/  VIADD R11, R0, UR39 ;  /* 0x00000027000b7c36 */ /* 0x000fe40008000000 */
[----:B------:R-:W-:-:S03]  /*13900*/  IMAD.MOV.U32 R0, RZ, RZ, RZ ;  /* 0x000000ffff007224 */ /* 0x000fc600078e00ff */
[----:B------:R-:W-:-:S13]  /*13910*/  ISETP.GE.OR P6, PT, R11, UR4, !P0 ;  /* 0x000000040b007c0c */ /* 0x000fda000c7c6670 */
[----:B------:R-:W0:Y:S08]  /*13920*/  @!P6 LDC.64 R2, c[0x0][0xc80] ;  /* 0x00032000ff02eb82 */ /* 0x000e300000000a00 */
[----:B------:R-:W2:Y:S01]  /*13930*/  @!P6 LDC.64 R4, c[0x0][0xc78] ;  /* 0x00031e00ff04eb82 */ /* 0x000ea20000000a00 */
[----:B0-----:R-:W-:-:S05]  /*13940*/  @!P6 IMAD.WIDE R2, R11, 0x4, R2 ;  /* 0x000000040b02e825 */ /* 0x001fca00078e0202 */
[----:B------:R2:W3:Y:S02]  /*13950*/  @!P6 LDG.E R0, desc[UR50][R2.64] ;  /* 0x000000320200e981 */ /* 0x0004e4000c1e1900 */
[----:B--2---:R-:W-:-:S04]  /*13960*/  @!P6 IMAD.WIDE R2, R11, 0x4, R4 ;  /* 0x000000040b02e825 */ /* 0x004fc800078e0204 */
[----:B------:R-:W-:-:S06]  /*13970*/  IMAD.MOV.U32 R5, RZ, RZ, RZ ;  /* 0x000000ffff057224 */ /* 0x000fcc00078e00ff */
[----:B------:R-:W3:Y:S02]  /*13980*/  @!P6 LDG.E R5, desc[UR50][R2.64] ;  /* 0x000000320205e981 */ /* 0x000ee4000c1e1900 */
        /* <DEDUP_REMOVED lines=16> */
[----:B------:R-:W0:Y:S03]  /*13a90*/  LDC R2, c[0x0][0xc38] ;  /* 0x00030e00ff027b82 */ /* 0x000e260000000800 */
[----:B------:R-:W0:Y:S02]  /*13aa0*/  SHFL.IDX PT, R13, R3, 0x1f, 0x1f ;  /* 0x03e01f00030d7f89 */ /* 0x000e2400000e0000 */
[----:B0-----:R-:W-:-:S04]  /*13ab0*/  IMAD R4, R13, R2, RZ ;  /* 0x000000020d047224 */ /* 0x001fc800078e02ff */
[----:B------:R-:W-:-:S05]  /*13ac0*/  IMAD.IADD R9, R4, 0x1, R9 ;  /* 0x0000000104097824 */ /* 0x000fca00078e0209 */
[----:B------:R-:W-:-:S13]  /*13ad0*/  ISETP.GT.AND P6, PT, R9, R6, PT ;  /* 0x000000060900720c */ /* 0x000fda0003fc4270 */
[----:B------:R-:W-:Y:S05]  /*13ae0*/  @!P6 BRA `(.L_x_310) ;  /* 0xfffffffc0068e947 */ /* 0x000fea000383ffff */
.L_x_308:
[----:B------:R-:W-:-:S04]  /*13af0*/  IMAD.IADD R9, R9, 0x1, -R4 ;  /* 0x0000000109097824 */ /* 0x000fc800078e0a04 */
        /* <DEDUP_REMOVED lines=8> */
[----:B------:R2:W3:Y:S01]  /*13b80*/  SHFL.IDX PT, R5, R5, R10, 0x1f ;  /* 0x00001f0a05057589 */ /* 0x0004e200000e0000 */
[----:B0-----:R-:W-:-:S04]  /*13b90*/  IABS R4, R0 ;  /* 0x0000000000047213 */ /* 0x001fc80000000000 */
[----:B------:R-:W0:Y:S08]  /*13ba0*/  I2F.RP R8, R4 ;  /* 0x0000000400087306 */ /* 0x000e300000209400 */
[----:B0-----:R-:W0:Y:S02]  /*13bb0*/  MUFU.RCP R8, R8 ;  /* 0x0000000800087308 */ /* 0x001e240000001000 */
[----:B0-----:R-:W-:-:S06]  /*13bc0*/  VIADD R11, R8, 0xffffffe ;  /* 0x0ffffffe080b7836 */ /* 0x001fcc0000000000 */
[----:B------:R-:W0:Y:S01]  /*13bd0*/  F2I.FTZ.U32.TRUNC.NTZ R11, R11 ;  /* 0x0000000b000b7305 */ /* 0x000e22000021f000 */
[----:B--23--:R-:W-:Y:S05]  /*13be0*/  @!P0 BRA `(.L_x_311) ;  /* 0x00000000000c8947 */ /* 0x00cfea0003800000 */
[----:B------:R-:W-:-:S06]  /*13bf0*/  UIADD3 UR5, UR4, -0x1, URZ ;  /* 0xffffffff04057890 */ /* 0x000fcc000fffe03f */
[----:B------:R-:W-:-:S05]  /*13c00*/  IMAD.U32 R8, RZ, RZ, UR5 ;  /* 0x00000005ff087e24 */ /* 0x000fca000f8e00ff */
[----:B------:R2:W3:Y:S02]  /*13c10*/  SHFL.IDX PT, R7, R3, R8, 0x1f ;  /* 0x00001f0803077589 */ /* 0x0004e400000e0000 */
.L_x_311:
[----:B---3--:R-:W-:Y:S01]  /*13c20*/  IMAD R10, R7, R2, R9 ;  /* 0x00000002070a7224 */ /* 0x008fe200078e0209 */
[----:B------:R-:W-:Y:S01]  /*13c30*/  IABS R7, R5 ;  /* 0x0000000500077213 */ /* 0x000fe20000000000 */
[--C-:B0-----:R-:W-:Y:S01]  /*13c40*/  IMAD.MOV R9, RZ, RZ, -R11.reuse ;  /* 0x000000ffff097224 */ /* 0x101fe200078e0a0b */
[----:B------:R-:W-:Y:S01]  /*13c50*/  UIADD3 UR39, UR4, UR39, URZ ;  /* 0x0000002704277290 */ /* 0x000fe2000fffe03f */
[----:B------:R-:W-:Y:S01]  /*13c60*/  IMAD.MOV.U32 R2, RZ, RZ, RZ ;  /* 0x000000ffff027224 */ /* 0x000fe200078e00ff */
[----:B--2---:R-:W0:Y:S01]  /*13c70*/  I2F.RP R8, R7 ;  /* 0x0000000700087306 */ /* 0x004e220000209400 */
[----:B------:R-:W-:Y:S01]  /*13c80*/  IMAD R9, R9, R4, RZ ;  /* 0x0000000409097224 */ /* 0x000fe200078e02ff */
[----:B------:R2:W-:Y:S01]  /*13c90*/  STL [R1], R10 ;  /* 0x0000000a01007387 */ /* 0x0005e20000100800 */
[----:B------:R-:W-:Y:S02]  /*13ca0*/  IMAD.MOV.U32 R3, RZ, RZ, R11 ;  /* 0x000000ffff037224 */ /* 0x000fe400078e000b */
[----:B------:R-:W-:Y:S01]  /*13cb0*/  IMAD.HI.U32 R11, R11, R9, R2 ;  /* 0x000000090b0b7227 */ /* 0x000fe200078e0002 */
[----:B------:R-:W-:-:S03]  /*13cc0*/  IABS R3, R0 ;  /* 0x0000000000037213 */ /* 0x000fc60000000000 */
[----:B------:R-:W-:Y:S02]  /*13cd0*/  IMAD.IADD R9, R6, 0x1, -R10 ;  /* 0x0000000106097824 */ /* 0x000fe400078e0a0a */
[----:B------:R-:W-:Y:S01]  /*13ce0*/  IMAD.MOV R3, RZ, RZ, -R3 ;  /* 0x000000ffff037224 */ /* 0x000fe200078e0a03 */
[----:B0-----:R-:W0:Y:S02]  /*13cf0*/  MUFU.RCP R8, R8 ;  /* 0x0000000800087308 */ /* 0x001e240000001000 */
[----:B------:R-:W-:-:S05]  /*13d00*/  IABS R2, R9 ;  /* 0x0000000900027213 */ /* 0x000fca0000000000 */
[----:B------:R-:W-:-:S04]  /*13d10*/  IMAD.HI.U32 R6, R11, R2, RZ ;  /* 0x000000020b067227 */ /* 0x000fc800078e00ff */
[----:B------:R-:W-:-:S05]  /*13d20*/  IMAD R11, R6, R3, R2 ;  /* 0x00000003060b7224 */ /* 0x000fca00078e0202 */
[----:B------:R-:W-:Y:S01]  /*13d30*/  ISETP.GT.U32.AND P1, PT, R4, R11, PT ;  /* 0x0000000b0400720c */ /* 0x000fe20003f24070 */
[----:B0-----:R-:W-:-:S06]  /*13d40*/  VIADD R3, R8, 0xffffffe ;  /* 0x0ffffffe08037836 */ /* 0x001fcc0000000000 */
[----:B------:R-:W0:Y:S06]  /*13d50*/  F2I.FTZ.U32.TRUNC.NTZ R3, R3 ;  /* 0x0000000300037305 */ /* 0x000e2c000021f000 */
[----:B------:R-:W-:Y:S02]  /*13d60*/  @!P1 IMAD.IADD R11, R11, 0x1, -R4 ;  /* 0x000000010b0b9824 */ /* 0x000fe400078e0a04 */
[----:B------:R-:W-:Y:S01]  /*13d70*/  @!P1 VIADD R6, R6, 0x1 ;  /* 0x0000000106069836 */ /* 0x000fe20000000000 */
[----:B------:R-:W-:Y:S02]  /*13d80*/  ISETP.NE.AND P1, PT, R0, RZ, PT ;  /* 0x000000ff0000720c */ /* 0x000fe40003f25270 */
[----:B------:R-:W-:Y:S01]  /*13d90*/  ISETP.GE.U32.AND P0, PT, R11, R4, PT ;  /* 0x000000040b00720c */ /* 0x000fe20003f06070 */
[----:B0-----:R-:W-:-:S04]  /*13da0*/  IMAD.MOV R2, RZ, RZ, -R3 ;  /* 0x000000ffff027224 */ /* 0x001fc800078e0a03 */
[----:B------:R-:W-:Y:S02]  /*13db0*/  IMAD R11, R2, R7, RZ ;  /* 0x00000007020b7224 */ /* 0x000fe400078e02ff */
[----:B------:R-:W-:-:S06]  /*13dc0*/  IMAD.MOV.U32 R2, RZ, RZ, RZ ;  /* 0x000000ffff027224 */ /* 0x000fcc00078e00ff */
[----:B------:R-:W-:Y:S01]  /*13dd0*/  @P0 IADD3 R6, R6, 0x1, RZ ;  /* 0x0000000106060810 */ /* 0x000fe20007ffe0ff */
[----:B------:R-:W-:Y:S01]  /*13de0*/  IMAD.HI.U32 R4, R3, R11, R2 ;  /* 0x0000000b03047227 */ /* 0x000fe200078e0002 */
[----:B------:R-:W-:-:S04]  /*13df0*/  LOP3.LUT R2, R9, R0, RZ, 0x3c, !PT ;  /* 0x0000000009027212 */ /* 0x000fc800078e3cff */
[----:B------:R-:W-:Y:S02]  /*13e00*/  ISETP.GE.AND P2, PT, R2, RZ, PT ;  /* 0x000000ff0200720c */ /* 0x000fe40003f46270 */
[----:B------:R-:W-:-:S05]  /*13e10*/  IABS R2, R5 ;  /* 0x0000000500027213 */ /* 0x000fca0000000000 */
[----:B------:R-:W-:-:S06]  /*13e20*/  IMAD.MOV R2, RZ, RZ, -R2 ;  /* 0x000000ffff027224 */ /* 0x000fcc00078e0a02 */
[----:B------:R-:W-:Y:S01]  /*13e30*/  @!P2 IMAD.MOV R6, RZ, RZ, -R6 ;  /* 0x000000ffff06a224 */ /* 0x000fe200078e0a06 */
[----:B------:R-:W-:-:S04]  /*13e40*/  @!P1 LOP3.LUT R6, RZ, R0, RZ, 0x33, !PT ;  /* 0x00000000ff069212 */ /* 0x000fc800078e33ff */
[-C--:B------:R-:W-:Y:S01]  /*13e50*/  IABS R3, R6.reuse ;  /* 0x0000000600037213 */ /* 0x080fe20000000000 */
[----:B------:R-:W-:-:S04]  /*13e60*/  IMAD R0, R0, R6, RZ ;  /* 0x0000000600007224 */ /* 0x000fc800078e02ff */
[----:B------:R-:W-:-:S04]  /*13e70*/  IMAD.HI.U32 R4, R4, R3, RZ ;  /* 0x0000000304047227 */ /* 0x000fc800078e00ff */
[----:B------:R-:W-:-:S05]  /*13e80*/  IMAD R2, R4, R2, R3 ;  /* 0x0000000204027224 */ /* 0x000fca00078e0203 */
[----:B------:R-:W-:-:S13]  /*13e90*/  ISETP.GT.U32.AND P1, PT, R7, R2, PT ;  /* 0x000000020700720c */ /* 0x000fda0003f24070 */
[----:B------:R-:W-:Y:S02]  /*13ea0*/  @!P1 IMAD.IADD R2, R2, 0x1, -R7 ;  /* 0x0000000102029824 */ /* 0x000fe400078e0a07 */
[----:B------:R-:W-:Y:S01]  /*13eb0*/  @!P1 VIADD R4, R4, 0x1 ;  /* 0x0000000104049836 */ /* 0x000fe20000000000 */
[----:B------:R-:W-:Y:S02]  /*13ec0*/  ISETP.NE.AND P1, PT, R5, RZ, PT ;  /* 0x000000ff0500720c */ /* 0x000fe40003f25270 */
[----:B------:R-:W-:Y:S02]  /*13ed0*/  ISETP.GE.U32.AND P0, PT, R2, R7, PT ;  /* 0x000000070200720c */ /* 0x000fe40003f06070 */
        /* <DEDUP_REMOVED lines=13> */
.L_x_309:
[----:B------:R0:W-:Y:S01]  /*13fb0*/  STL [R1], R6 ;  /* 0x0000000601007387 */ /* 0x0001e20000100800 */
[----:B------:R-:W-:-:S03]  /*13fc0*/  ULDC UR39, c[0x0][0xc3c] ;  /* 0x00030f0000277ab9 */ /* 0x000fc60000000800 */
[----:B------:R0:W-:Y:S04]  /*13fd0*/  STL [R1+0x4], RZ ;  /* 0x000004ff01007387 */ /* 0x0001e80000100800 */
[----:B------:R0:W-:Y:S02]  /*13fe0*/  STL [R1+0x8], RZ ;  /* 0x000008ff01007387 */ /* 0x0001e40000100800 */
.L_x_312:
[----:B------:R-:W3:Y:S04]  /*13ff0*/  LDL R3, [R1+0x4] ;  /* 0x0000040001037983 */ /* 0x000ee80000100800 */
[----:B--2---:R-:W2:Y:S04]  /*14000*/  LDL R2, [R1+0x8] ;  /* 0x0000080001027983 */ /* 0x004ea80000100800 */
[----:B------:R-:W4:Y:S01]  /*14010*/  LDL R4, [R1] ;  /* 0x0000000001047983 */ /* 0x000f220000100800 */
[----:B------:R-:W5:Y:S01]  /*14020*/  S2R R0, SR_TID.X ;  /* 0x0000000000007919 */ /* 0x000f620000002100 */
[----:B------:R-:W-:Y:S01]  /*14030*/  BAR.SYNC.DEFER_BLOCKING 0x4, 0x180 ;  /* 0x0106000000007b1d */ /* 0x000fe20000010000 */
[----:B---3--:R-:W-:-:S02]  /*14040*/  IMAD.MOV.U32 R5, RZ, RZ, R3 ;  /* 0x000000ffff057224 */ /* 0x008fc400078e0003 */
[----:B--2---:R-:W-:-:S03]  /*14050*/  IMAD.MOV.U32 R3, RZ, RZ, R2 ;  /* 0x000000ffff037224 */ /* 0x004fc600078e0002 */
[----:B------:R2:W3:Y:S01]  /*14060*/  LDL R2, [R1+0x10] ;  /* 0x0000100001027983 */ /* 0x0004e20000100800 */
[----:B-----5:R-:W-:Y:S01]  /*14070*/  LOP3.LUT R0, R0, 0x1f, RZ, 0xc0, !PT ;  /* 0x0000001f00007812 */ /* 0x020fe200078ec0ff */
[----:B0-----:R-:W-:-:S03]  /*14080*/  IMAD.MOV.U32 R6, RZ, RZ, R3 ;  /* 0x000000ffff067224 */ /* 0x001fc600078e0003 */
[----:B------:R-:W-:-:S13]  /*14090*/  ISETP.NE.AND P0, PT, R0, RZ, PT ;  /* 0x000000ff0000720c */ /* 0x000fda0003f05270 */
[----:B------:R-:W-:Y:S01]  /*140a0*/  @!P0 MOV R0, 0x400 ;  /* 0x0000040000008802 */ /* 0x000fe20000000f00 */
[----:B---3--:R-:W0:Y:S03]  /*140b0*/  @!P0 S2R R2, SR_CgaCtaId ;  /* 0x0000000000028919 */ /* 0x008e260000008800 */
[----:B0-----:R-:W-:Y:S01]  /*140c0*/  @!P0 LEA R16, R2, R0, 0x18 ;  /* 0x0000000002108211 */ /* 0x001fe200078ec0ff */
[----:B------:R-:W-:Y:S01]  /*140d0*/  IMAD.U32 R0, RZ, RZ, UR39 ;  /* 0x00000027ff007e24 */ /* 0x000fe2000f8e00ff */
[----:B------:R2:W-:Y:S03]  /*140e0*/  @!P0 STL [R1+0x10], R2 ;  /* 0x0000100201008387 */ /* 0x0005e60000100800 */
[----:B------:R-:W-:-:S05]  /*140f0*/  @!P0 IMAD.MOV.U32 R7, RZ, RZ, R0 ;  /* 0x000000ffff078224 */ /* 0x000fca00078e0000 */
[----:B----4-:R2:W-:Y:S01]  /*14100*/  @!P0 STS.128 [R16+0x298d0], R4 ;  /* 0x0298d00410008388 */ /* 0x0105e20000000c00 */
[----:B------:R-:W-:Y:S06]  /*14110*/  BAR.ARV 0x5, 0x180 ;  /* 0x0146000000007b1d */ /* 0x000fec0000002000 */
.L_x_307:
[----:B------:R-:W-:Y:S02]  /*14120*/  ULDC UR4, c[0x0][0xc3c] ;  /* 0x00030f0000047ab9 */ /* 0x000fe40000000800 */
[----:B------:R-:W-:-:S06]  /*14130*/  UISETP.GE.AND UP0, UPT, UR39, UR4, UPT ;  /* 0x000000042700728c */ /* 0x000fcc000bf06270 */
[----:B------:R-:W-:-:S13]  /*14140*/  PLOP3.LUT P0, PT, PT, PT, UP0, 0x80, 0x0 ;  /* 0x000000000000781c */ /* 0x000fda0003f0f008 */
[----:B------:R-:W-:Y:S05]  /*14150*/  @!P0 BRA `(.L_x_313) ;  /* 0xffffffa400a48947 */ /* 0x000fea000383ffff */
.L_x_237:
[----:B--2---:R-:W2:Y:S01]  /*14160*/  LDL.LU R0, [R1+0x28] ;  /* 0x0000280001007983 */ /* 0x004ea20000300800 */
[----:B------:R-:W-:Y:S01]  /*14170*/  BSSY B0, `(.L_x_314) ;  /* 0x000000b000007945 */ /* 0x000fe20003800000 */
[----:B0-----:R-:W0:Y:S01]  /*14180*/  S2R R5, SR_CgaCtaId ;  /* 0x0000000000057919 */ /* 0x001e220000008800 */
[----:B--2---:R-:W-:-:S05]  /*14190*/  VIADD R0, R0, 0x1 ;  /* 0x0000000100007836 */ /* 0x004fca0000000000 */
[----:B------:R-:W-:-:S04]  /*141a0*/  LEA.HI R2, R0, R0, RZ, 0x1 ;  /* 0x0000000000027211 */ /* 0x000fc800078f08ff */
[----:B------:R-:W-:Y:S02]  /*141b0*/  LOP3.LUT R3, R2, 0xfffffffe, RZ, 0xc0, !PT ;  /* 0xfffffffe02037812 */ /* 0x000fe400078ec0ff */
[----:B------:R-:W-:-:S03]  /*141c0*/  MOV R2, 0x400 ;  /* 0x0000040000027802 */ /* 0x000fc60000000f00 */
[----:B------:R-:W-:Y:S01]  /*141d0*/  IMAD.IADD R0, R0, 0x1, -R3 ;  /* 0x0000000100007824 */ /* 0x000fe200078e0a03 */
[----:B0-----:R-:W-:-:S04]  /*141e0*/  LEA R4, R5, R2, 0x18 ;  /* 0x0000000205047211 */ /* 0x001fc800078ec0ff */
[----:B------:R-:W-:-:S04]  /*141f0*/  SHF.L.U32 R0, R0, 0x1f, RZ ;  /* 0x0000001f00007819 */ /* 0x000fc800000006ff */
[----:B------:R-:W0:Y:S02]  /*14200*/  SYNCS.PHASECHK.TRANS64.TRYWAIT P0, [R4+URZ+0x29820], R0 ;  /* 0x02982000040075a7 */ /* 0x000e24000800017f */
[----:B0-----:R-:W-:Y:S05]  /*14210*/  @!P0 BRA `(.L_x_315) ;  /* 0x0000002400ec8947 */ /* 0x001fea0003800000 */
.L_x_400:
[----:B------:R-:W-:Y:S05]  /*14220*/  BSYNC B0 ;  /* 0x0000000000007941 */ /* 0x000fea0003800000 */
.L_x_314:
[----:B------:R-:W-:-:S03]  /*14230*/  UMOV UR4, 0xffffffff ;  /* 0xffffffff00047882 */ /* 0x000fc60000000000 */
[----:B------:R-:W-:Y:S05]  /*14240*/  BRA.DIV UR4, `(.L_x_316) ;  /* 0x0000002604f47947 */ /* 0x000fea000b800000 */
[----:B0-----:R-:W0:Y:S02]  /*14250*/  S2R R0, SR_TID.X ;  /* 0x0000000000007919 */ /* 0x001e240000002100 */
[----:B0-----:R-:W-:-:S04]  /*14260*/  SHF.R.U32.HI R0, RZ, 0x5, R0 ;  /* 0x00000005ff007819 */ /* 0x001fc80000011600 */
[----:B------:R-:W-:-:S05]  /*14270*/  LOP3.LUT R0, R0, 0x3, RZ, 0xc0, !PT ;  /* 0x0000000300007812 */ /* 0x000fca00078ec0ff */
[----:B------:R0:W2:Y:S02]  /*14280*/  SHFL.IDX PT, R14, R0, RZ, 0x1f ;  /* 0x00001fff000e7589 */ /* 0x0000a400000e0000 */
.L_x_403:
[----:B--2---:R-:W-:Y:S01]  /*14290*/  ISETP.NE.AND P0, PT, R14, RZ, PT ;  /* 0x000000ff0e00720c */ /* 0x004fe20003f05270 */
[----:B------:R-:W-:-:S12]  /*142a0*/  BSSY B0, `(.L_x_317) ;  /* 0x000002c000007945 */ /* 0x000fd80003800000 */
[----:B------:R-:W-:Y:S05]  /*142b0*/  @P0 BRA `(.L_x_318) ;  /* 0x0000000000a80947 */ /* 0x000fea0003800000 */
[----:B------:R-:W-:-:S03]  /*142c0*/  UMOV UR4, 0xffffffff ;  /* 0xffffffff00047882 */ /* 0x000fc60000000000 */
[----:B------:R-:W-:Y:S05]  /*142d0*/  BRA.DIV UR4, `(.L_x_319) ;  /* 0x0000002a04047947 */ /* 0x000fea000b800000 */
[----:B------:R-:W-:-:S13]  /*142e0*/  ELECT P6, URZ, PT ;  /* 0x00000000003f782f */ /* 0x000fda00038c0000 */
.L_x_406:
[----:B------:R-:W-:Y:S05]  /*142f0*/  @!P6 BRA `(.L_x_318) ;  /* 0x000000000098e947 */ /* 0x000fea0003800000 */
[----:B------:R-:W-:-:S06]  /*14300*/  ULOP3.LUT UR4, UR42, 0x2, URZ, 0xfc, !UPT ;  /* 0x000000022a047892 */ /* 0x000fcc000f8efc3f */
[----:B0-----:R-:W-:-:S05]  /*14310*/  IMAD.U32 R0, RZ, RZ, UR4 ;  /* 0x00000004ff007e24 */ /* 0x001fca000f8e00ff */
[----:B------:R-:W-:-:S13]  /*14320*/  ISETP.NE.AND P0, PT, R0, 0x3, PT ;  /* 0x000000030000780c */ /* 0x000fda0003f05270 */
[----:B------:R-:W-:Y:S05]  /*14330*/  @!P0 BRA `(.L_x_320) ;  /* 0x0000000000048947 */ /* 0x000fea0003800000 */
[----:B------:R-:W-:Y:S01]  /*14340*/  BPT.TRAP 0x1 ;  /* 0x000000040000795c */ /* 0x000fe20000300000 */
.L_x_320:
[C---:B------:R-:W-:Y:S01]  /*14350*/  IMAD R5, R19.reuse, 0x8, R4 ;  /* 0x0000000813057824 */ /* 0x040fe200078e0204 */
[----:B------:R-:W-:Y:S01]  /*14360*/  SHF.L.U32 R0, R32, 0x1f, RZ ;  /* 0x0000001f20007819 */ /* 0x000fe200000006ff */
[----:B------:R-:W-:-:S03]  /*14370*/  VIADD R19, R19, 0x1 ;  /* 0x0000000113137836 */ /* 0x000fc60000000000 */
[----:B------:R-:W0:Y:S02]  /*14380*/  SYNCS.PHASECHK.TRANS64.TRYWAIT P1, [R5+URZ+0x29840], R0 ;  /* 0x02984000050075a7 */ /* 0x000e24000802017f */
[----:B------:R-:W-:-:S04]  /*14390*/  ISETP.NE.AND P2, PT, R19, 0x2, PT ;  /* 0x000000021300780c */ /* 0x000fc80003f45270 */
[----:B------:R-:W-:Y:S01]  /*143a0*/  SEL R3, RZ, 0x1, P2 ;  /* 0x00000001ff037807 */ /* 0x000fe20001000000 */
[----:B0-----:R-:W-:Y:S08]  /*143b0*/  @!P1 BRA `(.L_x_321) ;  /* 0x0000002400ec9947 */ /* 0x001ff00003800000 */
.L_x_407:
[----:B------:R-:W-:Y:S02]  /*143c0*/  SEL R19, R19, RZ, P2 ;  /* 0x000000ff13137207 */ /* 0x000fe40001000000 */
[----:B------:R-:W-:Y:S01]  /*143d0*/  LOP3.LUT R2, R32, R3, RZ, 0x3c, !PT ;  /* 0x0000000320027212 */ /* 0x000fe200078e3cff */
[----:B------:R-:W-:Y:S06]  /*143e0*/  @!P0 BRA `(.L_x_322) ;  /* 0x0000000000048947 */ /* 0x000fec0003800000 */
[----:B------:R-:W-:Y:S01]  /*143f0*/  BPT.TRAP 0x1 ;  /* 0x000000040000795c */ /* 0x000fe20000300000 */
.L_x_322:
[----:B------:R-:W-:Y:S01]  /*14400*/  IMAD R19, R19, 0x8, R4 ;  /* 0x0000000813137824 */ /* 0x000fe200078e0204 */
[----:B------:R-:W-:-:S04]  /*14410*/  SHF.L.U32 R2, R2, 0x1f, RZ ;  /* 0x0000001f02027819 */ /* 0x000fc800000006ff */
[----:B------:R-:W2:Y:S02]  /*14420*/  SYNCS.PHASECHK.TRANS64.TRYWAIT P1, [R19+URZ+0x29840], R2 ;  /* 0x02984002130075a7 */ /* 0x000ea4000802017f */
[----:B--2---:R-:W-:Y:S05]  /*14430*/  @!P1 BRA `(.L_x_323) ;  /* 0x0000002400e09947 */ /* 0x004fea0003800000 */
.L_x_408:
[----:B------:R-:W-:Y:S05]  /*14440*/  @!P0 BRA `(.L_x_324) ;  /* 0x0000000000048947 */ /* 0x000fea0003800000 */
[----:B------:R-:W-:Y:S01]  /*14450*/  BPT.TRAP 0x1 ;  /* 0x000000040000795c */ /* 0x000fe20000300000 */
.L_x_324:
[----:B------:R-:W3:Y:S02]  /*14460*/  SYNCS.PHASECHK.TRANS64.TRYWAIT P1, [R5+URZ+0x29860], R0 ;  /* 0x02986000050075a7 */ /* 0x000ee4000802017f */
[----:B---3--:R-:W-:Y:S05]  /*14470*/  @!P1 BRA `(.L_x_325) ;  /* 0x0000002400e49947 */ /* 0x008fea0003800000 */
.L_x_409:
[----:B------:R-:W-:Y:S05]  /*14480*/  @!P0 BRA `(.L_x_326) ;  /* 0x0000000000048947 */ /* 0x000fea0003800000 */
[----:B------:R-:W-:Y:S01]  /*14490*/  BPT.TRAP 0x1 ;  /* 0x000000040000795c */ /* 0x000fe20000300000 */
.L_x_326:
[----:B------:R-:W4:Y:S02]  /*144a0*/  SYNCS.PHASECHK.TRANS64.TRYWAIT P1, [R19+URZ+0x29860], R2 ;  /* 0x02986002130075a7 */ /* 0x000f24000802017f */
[----:B----4-:R-:W-:Y:S05]  /*144b0*/  @!P1 BRA `(.L_x_327) ;  /* 0x0000002400e89947 */ /* 0x010fea0003800000 */
.L_x_410:
[----:B------:R-:W-:Y:S05]  /*144c0*/  @!P0 BRA `(.L_x_328) ;  /* 0x0000000000048947 */ /* 0x000fea0003800000 */
[----:B------:R-:W-:Y:S01]  /*144d0*/  BPT.TRAP 0x1 ;  /* 0x000000040000795c */ /* 0x000fe20000300000 */
.L_x_328:
[----:B------:R-:W5:Y:S02]  /*144e0*/  SYNCS.PHASECHK.TRANS64.TRYWAIT P1, [R5+URZ+0x29880], R0 ;  /* 0x02988000050075a7 */ /* 0x000f64000802017f */
[----:B-----5:R-:W-:Y:S05]  /*144f0*/  @!P1 BRA `(.L_x_329) ;  /* 0x0000002400ec9947 */ /* 0x020fea0003800000 */
.L_x_411:
[----:B------:R-:W-:Y:S05]  /*14500*/  @!P0 BRA `(.L_x_330) ;  /* 0x0000000000048947 */ /* 0x000fea0003800000 */
[----:B------:R-:W-:Y:S01]  /*14510*/  BPT.TRAP 0x1 ;  /* 0x000000040000795c */ /* 0x000fe20000300000 */
.L_x_330:
[----:B------:R0:W0:Y:S02]  /*14520*/  SYNCS.PHASECHK.TRANS64.TRYWAIT P0, [R19+URZ+0x29880], R2 ;  /* 0x02988002130075a7 */ /* 0x000024000800017f */
[----:B0-----:R-:W-:Y:S05]  /*14530*/  @!P0 NANOSLEEP.SYNCS 0x989680 ;  /* 0x009896800000895d */ /* 0x001fea0003900000 */
[----:B------:R-:W0:Y:S02]  /*14540*/  @!P0 SYNCS.PHASECHK.TRANS64 P0, [R19+URZ+0x29880], R2 ;  /* 0x02988002130085a7 */ /* 0x000e24000800007f */
[----:B0-----:R-:W-:Y:S05]  /*14550*/  @!P0 BRA `(.L_x_330) ;  /* 0xfffffffc00f08947 */ /* 0x001fea000383ffff */
.L_x_318:
[----:B------:R-:W-:Y:S05]  /*14560*/  BSYNC B0 ;  /* 0x0000000000007941 */ /* 0x000fea0003800000 */
.L_x_317:
[----:B------:R-:W-:Y:S05]  /*14570*/  EXIT ;  /* 0x000000000000794d */ /* 0x000fea0003800000 */
.L_x_185:
[----:B0-----:R-:W-:-:S04]  /*14580*/  IMAD.U32 R3, RZ, RZ, UR49 ;  /* 0x00000031ff037e24 */ /* 0x001fc8000f8e00ff */
[----:B------:R0:W1:Y:S03]  /*14590*/  SYNCS.PHASECHK.TRANS64.TRYWAIT P1, [R3+URZ+0x29800], R4 ;  /* 0x02980004030075a7 */ /* 0x000066000802017f */
[----:B-1----:R-:W-:Y:S05]  /*145a0*/  @!P1 NANOSLEEP.SYNCS 0x989680 ;  /* 0x009896800000995d */ /* 0x002fea0003900000 */
[----:B------:R-:W1:Y:S02]  /*145b0*/  @!P1 SYNCS.PHASECHK.TRANS64 P1, [R3+URZ+0x29800], R4 ;  /* 0x02980004030095a7 */ /* 0x000e64000802007f */
[----:B-1----:R-:W-:Y:S05]  /*145c0*/  @!P1 BRA `(.L_x_185) ;  /* 0xfffffffc00ec9947 */ /* 0x002fea000383ffff */
[----:B------:R-:W-:Y:S05]  /*145d0*/  BRA `(.L_x_331) ;  /* 0xfffffed400c07947 */ /* 0x000fea000383ffff */
.L_x_189:
[----:B-1----:R1:W2:Y:S02]  /*145e0*/  SYNCS.PHASECHK.TRANS64.TRYWAIT P1, [R3+URZ+0x29830], R4 ;  /* 0x02983004030075a7 */ /* 0x0022a4000802017f */
[----:B--2---:R-:W-:Y:S05]  /*145f0*/  @!P1 NANOSLEEP.SYNCS 0x989680 ;  /* 0x009896800000995d */ /* 0x004fea0003900000 */
[----:B------:R-:W2:Y:S02]  /*14600*/  @!P1 SYNCS.PHASECHK.TRANS64 P1, [R3+URZ+0x29830], R4 ;  /* 0x02983004030095a7 */ /* 0x000ea4000802007f */
[----:B--2---:R-:W-:Y:S05]  /*14610*/  @!P1 BRA `(.L_x_189) ;  /* 0xfffffffc00f09947 */ /* 0x004fea000383ffff */
[----:B------:R-:W-:Y:S05]  /*14620*/  BRA `(.L_x_188) ;  /* 0xfffffed400e07947 */ /* 0x000fea000383ffff */
.L_x_195:
[----:B-1----:R-:W-:-:S04]  /*14630*/  IMAD.U32 R8, RZ, RZ, UR6 ;  /* 0x00000006ff087e24 */ /* 0x002fc8000f8e00ff */
[----:B------:R1:W2:Y:S03]  /*14640*/  SYNCS.PHASECHK.TRANS64.TRYWAIT P1, [R8+URZ+0x29830], R7 ;  /* 0x02983007080075a7 */ /* 0x0002a6000802017f */
[----:B--2---:R-:W-:Y:S05]  /*14650*/  @!P1 NANOSLEEP.SYNCS 0x989680 ;  /* 0x009896800000995d */ /* 0x004fea0003900000 */
[----:B------:R-:W2:Y:S02]  /*14660*/  @!P1 SYNCS.PHASECHK.TRANS64 P1, [R8+URZ+0x29830], R7 ;  /* 0x02983007080095a7 */ /* 0x000ea4000802007f */
[----:B--2---:R-:W-:Y:S05]  /*14670*/  @!P1 BRA `(.L_x_195) ;  /* 0xfffffffc00ec9947 */ /* 0x004fea000383ffff */
[----:B------:R-:W-:Y:S05]  /*14680*/  BRA `(.L_x_192) ;  /* 0xffffff14004c7947 */ /* 0x000fea000383ffff */
.L_x_199:
[----:B-1----:R-:W-:-:S04]  /*14690*/  IMAD.U32 R8, RZ, RZ, UR6 ;  /* 0x00000006ff087e24 */ /* 0x002fc8000f8e00ff */
[----:B------:R1:W2:Y:S03]  /*146a0*/  SYNCS.PHASECHK.TRANS64.TRYWAIT P1, [R8+URZ+0x29850], R7 ;  /* 0x02985007080075a7 */ /* 0x0002a6000802017f */
[----:B--2---:R-:W-:Y:S05]  /*146b0*/  @!P1 NANOSLEEP.SYNCS 0x989680 ;  /* 0x009896800000995d */ /* 0x004fea0003900000 */
[----:B------:R-:W2:Y:S02]  /*146c0*/  @!P1 SYNCS.PHASECHK.TRANS64 P1, [R8+URZ+0x29850], R7 ;  /* 0x02985007080095a7 */ /* 0x000ea4000802007f */
[----:B--2---:R-:W-:Y:S05]  /*146d0*/  @!P1 BRA `(.L_x_199) ;  /* 0xfffffffc00ec9947 */ /* 0x004fea000383ffff */
[----:B------:R-:W-:Y:S05]  /*146e0*/  BRA `(.L_x_196) ;  /* 0xffffff2000607947 */ /* 0x000fea000383ffff */
.L_x_206:
[----:B-1----:R-:W-:-:S04]  /*146f0*/  IMAD.U32 R3, RZ, RZ, UR5 ;  /* 0x00000005ff037e24 */ /* 0x002fc8000f8e00ff */
[----:B------:R1:W2:Y:S03]  /*14700*/  SYNCS.PHASECHK.TRANS64.TRYWAIT P1, [R3+URZ+0x29850], R0 ;  /* 0x02985000030075a7 */ /* 0x0002a6000802017f */
[----:B--2---:R-:W-:Y:S05]  /*14710*/  @!P1 NANOSLEEP.SYNCS 0x989680 ;  /* 0x009896800000995d */ /* 0x004fea0003900000 */
[----:B------:R-:W2:Y:S02]  /*14720*/  @!P1 SYNCS.PHASECHK.TRANS64 P1, [R3+URZ+0x29850], R0 ;  /* 0x02985000030095a7 */ /* 0x000ea4000802007f */
[----:B--2---:R-:W-:Y:S05]  /*14730*/  @!P1 BRA `(.L_x_206) ;  /* 0xfffffffc00ec9947 */ /* 0x004fea000383ffff */
[----:B------:R-:W-:Y:S05]  /*14740*/  BRA `(.L_x_205) ;  /* 0xffffff4800d47947 */ /* 0x000fea000383ffff */
.L_x_253:
[----:B------:R-:W0:Y:S01]  /*14750*/  S2R R21, SR_TID.X ;  /* 0x0000000000157919 */ /* 0x000e220000002100 */
[----:B------:R-:W-:Y:S02]  /*14760*/  IMAD.MOV.U32 R12, RZ, RZ, RZ ;  /* 0x000000ffff0c7224 */ /* 0x000fe400078e00ff */
[----:B------:R-:W-:Y:S02]  /*14770*/  IMAD.MOV.U32 R11, RZ, RZ, 0x1f ;  /* 0x0000001fff0b7424 */ /* 0x000fe400078e00ff */
[----:B------:R-:W-:Y:S01]  /*14780*/  IMAD.MOV.U32 R15, RZ, RZ, -0x1 ;  /* 0xffffffffff0f7424 */ /* 0x000fe200078e00ff */
[----:B0-----:R-:W-:-:S04]  /*14790*/  SHF.R.U32.HI R21, RZ, 0x5, R21 ;  /* 0x00000005ff157819 */ /* 0x001fc80000011615 */
[----:B------:R-:W-:-:S05]  /*147a0*/  LOP3.LUT R21, R21, 0x3, RZ, 0xc0, !PT ;  /* 0x0000000315157812 */ /* 0x000fca00078ec0ff */
[----:B------:R-:W-:-:S07]  /*147b0*/  IMAD.MOV.U32 R13, RZ, RZ, R21 ;  /* 0x000000ffff0d7224 */ /* 0x000fce00078e0015 */
[----:B-----5:R-:W-:Y:S05]  /*147c0*/  WARPSYNC.COLLECTIVE R15, `(.L_x_332) ;  /* 0x000000000f087348 */ /* 0x020fea0003c00000 */
[----:B------:R0:W1:Y:S02]  /*147d0*/  SHFL.IDX P6, R14, R13, R12, R11 ;  /* 0x0000000c0d0e7389 */ /* 0x00006400000c000b */
[----:B01---5:R-:W-:Y:S01]  /*147e0*/  ENDCOLLECTIVE ;  /* 0x000000000000791b */ /* 0x023fe20003800000 */
.L_x_332:
[----:B------:R-:W-:Y:S05]  /*147f0*/  BRA `(.L_x_333) ;  /* 0xffffffb000247947 */ /* 0x000fea000383ffff */
.L_x_256:
[----:B0-----:R0:W1:Y:S02]  /*14800*/  SYNCS.PHASECHK.TRANS64.TRYWAIT P0, [R0+URZ+0x29880], R28 ;  /* 0x0298801c000075a7 */ /* 0x001064000800017f */
[----:B-1----:R-:W-:Y:S05]  /*14810*/  @!P0 NANOSLEEP.SYNCS 0x989680 ;  /* 0x009896800000895d */ /* 0x002fea0003900000 */
[----:B------:R-:W1:Y:S02]  /*14820*/  @!P0 SYNCS.PHASECHK.TRANS64 P0, [R0+URZ+0x29880], R28 ;  /* 0x0298801c000085a7 */ /* 0x000e64000800007f */
[----:B-1----:R-:W-:Y:S05]  /*14830*/  @!P0 BRA `(.L_x_256) ;  /* 0xfffffffc00f08947 */ /* 0x002fea000383ffff */
[----:B------:R-:W-:Y:S05]  /*14840*/  BRA `(.L_x_334) ;  /* 0xffffffb4003c7947 */ /* 0x000fea000383ffff */
.L_x_257:
[----:B------:R-:W-:Y:S01]  /*14850*/  BSSY B0, `(.L_x_335) ;  /* 0x0000008000007945 */ /* 0x000fe20003800000 */
[----:B------:R-:W-:Y:S02]  /*14860*/  IMAD.MOV.U32 R13, RZ, RZ, R8 ;  /* 0x000000ffff0d7224 */ /* 0x000fe400078e0008 */
[----:B------:R-:W-:Y:S02]  /*14870*/  IMAD.MOV.U32 R12, RZ, RZ, RZ ;  /* 0x000000ffff0c7224 */ /* 0x000fe400078e00ff */
[----:B------:R-:W-:Y:S02]  /*14880*/  IMAD.MOV.U32 R11, RZ, RZ, 0x1c1f ;  /* 0x00001c1fff0b7424 */ /* 0x000fe400078e00ff */
[----:B------:R-:W-:-:S07]  /*14890*/  IMAD.MOV.U32 R15, RZ, RZ, -0x1 ;  /* 0xffffffffff0f7424 */ /* 0x000fce00078e00ff */
[----:B0-----:R-:W-:Y:S05]  /*148a0*/  WARPSYNC.COLLECTIVE R15, `(.L_x_336) ;  /* 0x000000000f087348 */ /* 0x001fea0003c00000 */
[----:B------:R1:W2:Y:S02]  /*148b0*/  SHFL.IDX P6, R14, R13, R12, R11 ;  /* 0x0000000c0d0e7389 */ /* 0x0002a400000c000b */
[----:B012---:R-:W-:Y:S01]  /*148c0*/  ENDCOLLECTIVE ;  /* 0x000000000000791b */ /* 0x007fe20003800000 */
.L_x_336:
[----:B------:R-:W-:Y:S05]  /*148d0*/  BSYNC B0 ;  /* 0x0000000000007941 */ /* 0x000fea0003800000 */
.L_x_335:
[----:B------:R-:W-:Y:S01]  /*148e0*/  IMAD.MOV.U32 R13, RZ, RZ, R9 ;  /* 0x000000ffff0d7224 */ /* 0x000fe200078e0009 */
[C---:B------:R-:W-:Y:S01]  /*148f0*/  LOP3.LUT P2, RZ, R17.reuse, 0x2, RZ, 0xc0, !PT ;  /* 0x0000000211ff7812 */ /* 0x040fe2000784c0ff */
[----:B------:R-:W-:Y:S01]  /*14900*/  IMAD.MOV.U32 R12, RZ, RZ, RZ ;  /* 0x000000ffff0c7224 */ /* 0x000fe200078e00ff */
[----:B------:R-:W-:Y:S01]  /*14910*/  LOP3.LUT R17, R17, 0xfffffeff, RZ, 0xc0, !PT ;  /* 0xfffffeff11117812 */ /* 0x000fe200078ec0ff */
[----:B------:R-:W-:Y:S01]  /*14920*/  IMAD.MOV.U32 R11, RZ, RZ, 0x1c1f ;  /* 0x00001c1fff0b7424 */ /* 0x000fe200078e00ff */
[C---:B------:R-:W-:Y:S01]  /*14930*/  ISETP.GE.AND P4, PT, R10.reuse, 0x21, PT ;  /* 0x000000210a00780c */ /* 0x040fe20003f86270 */
[----:B------:R-:W-:Y:S01]  /*14940*/  IMAD.MOV.U32 R15, RZ, RZ, -0x1 ;  /* 0xffffffffff0f7424 */ /* 0x000fe200078e00ff */
[----:B------:R-:W-:Y:S01]  /*14950*/  ISETP.GE.AND P3, PT, R10, 0x41, PT ;  /* 0x000000410a00780c */ /* 0x000fe20003f66270 */
[----:B------:R-:W-:-:S12]  /*14960*/  IMAD.MOV.U32 R2, RZ, RZ, R14 ;  /* 0x000000ffff027224 */ /* 0x000fd800078e000e */
[----:B------:R-:W-:Y:S05]  /*14970*/  WARPSYNC.COLLECTIVE R15, `(.L_x_337) ;  /* 0x000000000f087348 */ /* 0x000fea0003c00000 */
[----:B------:R0:W1:Y:S02]  /*14980*/  SHFL.IDX P6, R14, R13, R12, R11 ;  /* 0x0000000c0d0e7389 */ /* 0x00006400000c000b */
[----:B01----:R-:W-:Y:S01]  /*14990*/  ENDCOLLECTIVE ;  /* 0x000000000000791b */ /* 0x003fe20003800000 */
.L_x_337:
[----:B------:R-:W-:Y:S02]  /*149a0*/  IMAD.MOV.U32 R13, RZ, RZ, R8 ;  /* 0x000000ffff0d7224 */ /* 0x000fe400078e0008 */
[----:B------:R-:W-:-:S05]  /*149b0*/  IMAD.MOV.U32 R12, RZ, RZ, R14 ;  /* 0x000000ffff0c7224 */ /* 0x000fca00078e000e */
[----:B------:R-:W-:Y:S01]  /*149c0*/  IADD3 R20, P0, R35, R12, RZ ;  /* 0x0000000c23147210 */ /* 0x000fe20007f1e0ff */
[----:B------:R-:W-:-:S04]  /*149d0*/  IMAD.MOV.U32 R12, RZ, RZ, 0x1 ;  /* 0x00000001ff0c7424 */ /* 0x000fc800078e00ff */
[----:B------:R-:W-:Y:S01]  /*149e0*/  IMAD.X R21, RZ, RZ, R2, P0 ;  /* 0x000000ffff157224 */ /* 0x000fe200000e0602 */
[----:B------:R-:W-:-:S13]  /*149f0*/  ISETP.LT.OR P0, PT, R10, 0x1, P2 ;  /* 0x000000010a00780c */ /* 0x000fda0001701670 */
[----:B------:R-:W-:Y:S05]  /*14a00*/  WARPSYNC.COLLECTIVE R15, `(.L_x_338) ;  /* 0x000000000f087348 */ /* 0x000fea0003c00000 */
[----:B------:R0:W1:Y:S02]  /*14a10*/  SHFL.IDX P6, R14, R13, R12, R11 ;  /* 0x0000000c0d0e7389 */ /* 0x00006400000c000b */
[----:B01----:R-:W-:Y:S01]  /*14a20*/  ENDCOLLECTIVE ;  /* 0x000000000000791b */ /* 0x003fe20003800000 */
.L_x_338:
[----:B------:R-:W-:-:S05]  /*14a30*/  IADD3 R2, R16, R3, R33 ;  /* 0x0000000310027210 */ /* 0x000fca0007ffe021 */
[----:B------:R-:W-:Y:S01]  /*14a40*/  IMAD.IADD R3, R34, 0x1, R2 ;  /* 0x0000000122037824 */ /* 0x000fe200078e0202 */
[----:B------:R-:W-:Y:S01]  /*14a50*/  @!PT LDS RZ, [RZ] ;  /* 0x00000000fffff984 */ /* 0x000fe20000000800 */
[----:B------:R-:W-:Y:S01]  /*14a60*/  @!PT LDS RZ, [RZ] ;  /* 0x00000000fffff984 */ /* 0x000fe20000000800 */
[----:B------:R-:W-:Y:S01]  /*14a70*/  @!PT LDS RZ, [RZ] ;  /* 0x00000000fffff984 */ /* 0x000fe20000000800 */
[----:B------:R-:W-:Y:S01]  /*14a80*/  LDGSTS.E.BYPASS.LTC128B.128 [R2+0xa400], desc[UR50][R20.64], !P0 ;  /* 0x0a40000014027fae */ /* 0x000fe2000c101d72 */
[----:B------:R-:W-:Y:S01]  /*14a90*/  ISETP.LT.OR P0, PT, R10, 0x1, P1 ;  /* 0x000000010a00780c */ /* 0x000fe20000f01670 */
[----:B------:R-:W-:-:S12]  /*14aa0*/  IMAD.MOV.U32 R13, RZ, RZ, R9 ;  /* 0x000000ffff0d7224 */ /* 0x000fd800078e0009 */
[----:B------:R0:W-:Y:S02]  /*14ab0*/  LDGSTS.E.BYPASS.LTC128B.128 [R3+0xa400], desc[UR50][R20.64+0x40], !P0 ;  /* 0x0a40004014037fae */ /* 0x0001e4000c101d72 */
[----:B0-----:R-:W-:-:S07]  /*14ac0*/  IMAD.MOV.U32 R21, RZ, RZ, R14 ;  /* 0x000000ffff157224 */ /* 0x001fce00078e000e */
[----:B------:R-:W-:Y:S05]  /*14ad0*/  WARPSYNC.COLLECTIVE R15, `(.L_x_339) ;  /* 0x000000000f087348 */ /* 0x000fea0003c00000 */
[----:B------:R0:W1:Y:S02]  /*14ae0*/  SHFL.IDX P6, R14, R13, R12, R11 ;  /* 0x0000000c0d0e7389 */ /* 0x00006400000c000b */
[----:B01----:R-:W-:Y:S01]  /*14af0*/  ENDCOLLECTIVE ;  /* 0x000000000000791b */ /* 0x003fe20003800000 */
.L_x_339:
        /* <DEDUP_REMOVED lines=9> */
.L_x_340:
        /* <DEDUP_REMOVED lines=11> */
.L_x_341:
        /* <DEDUP_REMOVED lines=9> */
.L_x_342:
        /* <DEDUP_REMOVED lines=11> */
.L_x_343:
[----:B------:R-:W-:Y:S02]  /*14d80*/  IMAD.MOV.U32 R13, RZ, RZ, R22 ;  /* 0x000000ffff0d7224 */ /* 0x000fe400078e0016 */
[----:B------:R-:W-:Y:S02]  /*14d90*/  IMAD.MOV.U32 R12, RZ, RZ, RZ ;  /* 0x000000ffff0c7224 */ /* 0x000fe400078e00ff */
[----:B------:R-:W-:-:S07]  /*14da0*/  IMAD.MOV.U32 R9, RZ, RZ, R14 ;  /* 0x000000ffff097224 */ /* 0x000fce00078e000e */
[----:B------:R-:W-:Y:S05]  /*14db0*/  WARPSYNC.COLLECTIVE R15, `(.L_x_344) ;  /* 0x000000000f087348 */ /* 0x000fea0003c00000 */
[----:B------:R0:W1:Y:S02]  /*14dc0*/  SHFL.IDX P6, R14, R13, R12, R11 ;  /* 0x0000000c0d0e7389 */ /* 0x00006400000c000b */
[----:B01----:R-:W-:Y:S01]  /*14dd0*/  ENDCOLLECTIVE ;  /* 0x000000000000791b */ /* 0x003fe20003800000 */
.L_x_344:
        /* <DEDUP_REMOVED lines=8> */
[----:B------:R-:W-:Y:S01]  /*14e60*/  LDGSTS.E.BYPASS.LTC128B.128 [R2+0xd400], desc[UR50][R8.64], !P0 ;  /* 0x0d40000008027fae */ /* 0x000fe2000c101d72 */
[----:B------:R-:W-:-:S13]  /*14e70*/  ISETP.LT.OR P0, PT, R10, 0x61, P1 ;  /* 0x000000610a00780c */ /* 0x000fda0000f01670 */
[----:B------:R0:W-:Y:S01]  /*14e80*/  LDGSTS.E.BYPASS.LTC128B.128 [R3+0xd400], desc[UR50][R8.64+0x40], !P0 ;  /* 0x0d40004008037fae */ /* 0x0001e2000c101d72 */
[----:B------:R-:W-:Y:S01]  /*14e90*/  ISETP.GE.AND P0, PT, R10, 0x81, PT ;  /* 0x000000810a00780c */ /* 0x000fe20003f06270 */
[----:B0-----:R-:W-:-:S12]  /*14ea0*/  IMAD.MOV.U32 R9, RZ, RZ, R14 ;  /* 0x000000ffff097224 */ /* 0x001fd800078e000e */
[----:B------:R-:W-:Y:S05]  /*14eb0*/  WARPSYNC.COLLECTIVE R15, `(.L_x_345) ;  /* 0x000000000f087348 */ /* 0x000fea0003c00000 */
[----:B------:R0:W1:Y:S02]  /*14ec0*/  SHFL.IDX P6, R14, R13, R12, R11 ;  /* 0x0000000c0d0e7389 */ /* 0x00006400000c000b */
[----:B01----:R-:W-:Y:S01]  /*14ed0*/  ENDCOLLECTIVE ;  /* 0x000000000000791b */ /* 0x003fe20003800000 */
.L_x_345:
[----:B------:R-:W-:Y:S01]  /*14ee0*/  @P0 LOP3.LUT R17, R17, 0x100, RZ, 0xfc, !PT ;  /* 0x0000010011110812 */ /* 0x000fe200078efcff */
[----:B------:R-:W-:Y:S01]  /*14ef0*/  IMAD.MOV.U32 R8, RZ, RZ, R14 ;  /* 0x000000ffff087224 */ /* 0x000fe200078e000e */
[----:B------:R-:W-:Y:S06]  /*14f00*/  BRA `(.L_x_346) ;  /* 0xffffffb000e87947 */ /* 0x000fec000383ffff */
.L_x_262:
[----:B---3--:R3:W4:Y:S02]  /*14f10*/  SYNCS.PHASECHK.TRANS64.TRYWAIT P0, [R0+URZ+0x29840], R28 ;  /* 0x0298401c000075a7 */ /* 0x008724000800017f */
[----:B----4-:R-:W-:Y:S05]  /*14f20*/  @!P0 NANOSLEEP.SYNCS 0x989680 ;  /* 0x009896800000895d */ /* 0x010fea0003900000 */
[----:B------:R-:W4:Y:S02]  /*14f30*/  @!P0 SYNCS.PHASECHK.TRANS64 P0, [R0+URZ+0x29840], R28 ;  /* 0x0298401c000085a7 */ /* 0x000f24000800007f */
[----:B----4-:R-:W-:Y:S05]  /*14f40*/  @!P0 BRA `(.L_x_262) ;  /* 0xfffffffc00f08947 */ /* 0x010fea000383ffff */
[----:B------:R-:W-:Y:S05]  /*14f50*/  BRA `(.L_x_347) ;  /* 0xffffffb400487947 */ /* 0x000fea000383ffff */
.L_x_263:
[----:B------:R-:W-:Y:S01]  /*14f60*/  BSSY B0, `(.L_x_348) ;  /* 0x0000008000007945 */ /* 0x000fe20003800000 */
[----:B------:R-:W-:Y:S02]  /*14f70*/  IMAD.MOV.U32 R13, RZ, RZ, R6 ;  /* 0x000000ffff0d7224 */ /* 0x000fe400078e0006 */
[----:B------:R-:W-:Y:S02]  /*14f80*/  IMAD.MOV.U32 R12, RZ, RZ, RZ ;  /* 0x000000ffff0c7224 */ /* 0x000fe400078e00ff */
[----:B------:R-:W-:Y:S02]  /*14f90*/  IMAD.MOV.U32 R11, RZ, RZ, 0x1c1f ;  /* 0x00001c1fff0b7424 */ /* 0x000fe400078e00ff */
[----:B------:R-:W-:-:S07]  /*14fa0*/  IMAD.MOV.U32 R15, RZ, RZ, -0x1 ;  /* 0xffffffffff0f7424 */ /* 0x000fce00078e00ff */
[----:B0123--:R-:W-:Y:S05]  /*14fb0*/  WARPSYNC.COLLECTIVE R15, `(.L_x_349) ;  /* 0x000000000f087348 */ /* 0x00ffea0003c00000 */
[----:B------:R4:W0:Y:S02]  /*14fc0*/  SHFL.IDX P6, R14, R13, R12, R11 ;  /* 0x0000000c0d0e7389 */ /* 0x00082400000c000b */
[----:B01234-:R-:W-:Y:S01]  /*14fd0*/  ENDCOLLECTIVE ;  /* 0x000000000000791b */ /* 0x01ffe20003800000 */
.L_x_349:
[----:B------:R-:W-:Y:S05]  /*14fe0*/  BSYNC B0 ;  /* 0x0000000000007941 */ /* 0x000fea0003800000 */
.L_x_348:
[----:B------:R-:W-:Y:S01]  /*14ff0*/  MOV R13, R5 ;  /* 0x00000005000d7202 */ /* 0x000fe20000000f00 */
[----:B------:R-:W-:Y:S01]  /*15000*/  IMAD.MOV.U32 R12, RZ, RZ, RZ ;  /* 0x000000ffff0c7224 */ /* 0x000fe200078e00ff */
[----:B------:R-:W-:Y:S01]  /*15010*/  LOP3.LUT P1, RZ, R17, 0x4, RZ, 0xc0, !PT ;  /* 0x0000000411ff7812 */ /* 0x000fe2000782c0ff */
[----:B------:R-:W-:Y:S02]  /*15020*/  IMAD.MOV.U32 R11, RZ, RZ, 0x1c1f ;  /* 0x00001c1fff0b7424 */ /* 0x000fe400078e00ff */
[----:B------:R-:W-:Y:S02]  /*15030*/  IMAD.MOV.U32 R15, RZ, RZ, -0x1 ;  /* 0xffffffffff0f7424 */ /* 0x000fe400078e00ff */
[----:B------:R-:W-:Y:S02]  /*15040*/  IMAD.MOV.U32 R2, RZ, RZ, R14 ;  /* 0x000000ffff027224 */ /* 0x000fe400078e000e */
[----:B------:R-:W-:-:S07]  /*15050*/  @P5 IMAD.IADD R9, R16, 0x1, R4 ;  /* 0x0000000110095824 */ /* 0x000fce00078e0204 */
[----:B------:R-:W-:Y:S05]  /*15060*/  WARPSYNC.COLLECTIVE R15, `(.L_x_350) ;  /* 0x000000000f087348 */ /* 0x000fea0003c00000 */
[----:B------:R0:W1:Y:S02]  /*15070*/  SHFL.IDX P6, R14, R13, R12, R11 ;  /* 0x0000000c0d0e7389 */ /* 0x00006400000c000b */
[----:B01----:R-:W-:Y:S01]  /*15080*/  ENDCOLLECTIVE ;  /* 0x000000000000791b */ /* 0x003fe20003800000 */
.L_x_350:
[----:B------:R-:W-:Y:S02]  /*15090*/  @P4 IMAD.IADD R21, R16, 0x1, R4 ;  /* 0x0000000110154824 */ /* 0x000fe400078e0204 */
[----:B------:R-:W-:Y:S02]  /*150a0*/  IMAD.MOV.U32 R13, RZ, RZ, R6 ;  /* 0x000000ffff0d7224 */ /* 0x000fe400078e0006 */
[----:B------:R-:W-:Y:S02]  /*150b0*/  IMAD.MOV.U32 R12, RZ, RZ, 0x1 ;  /* 0x00000001ff0c7424 */ /* 0x000fe400078e00ff */
[----:B------:R-:W-:Y:S01]  /*150c0*/  IMAD.MOV.U32 R3, RZ, RZ, R14 ;  /* 0x000000ffff037224 */ /* 0x000fe200078e000e */
[----:B------:R-:W-:-:S04]  /*150d0*/  LOP3.LUT P6, RZ, R17, 0x8, RZ, 0xc0, !PT ;  /* 0x0000000811ff7812 */ /* 0x000fc800078cc0ff */
[----:B------:R-:W-:-:S05]  /*150e0*/  @P5 IADD3 R3, P0, R35, R3, RZ ;  /* 0x0000000323035210 */ /* 0x000fca0007f1e0ff */
[----:B------:R-:W-:Y:S01]  /*150f0*/  @P5 IMAD.X R2, RZ, RZ, R2, P0 ;  /* 0x000000ffff025224 */ /* 0x000fe200000e0602 */
[----:B------:R-:W-:-:S04]  /*15100*/  LOP3.LUT P0, RZ, R17, 0x10, RZ, 0xc0, !PT ;  /* 0x0000001011ff7812 */ /* 0x000fc8000780c0ff */
[----:B------:R-:W-:-:S04]  /*15110*/  @P5 LOP3.LUT R3, R3, R2, RZ, 0x3c, !PT ;  /* 0x0000000203035212 */ /* 0x000fc800078e3cff */
[----:B------:R-:W-:-:S04]  /*15120*/  @P5 LOP3.LUT R2, R3, R2, RZ, 0x3c, !PT ;  /* 0x0000000203025212 */ /* 0x000fc800078e3cff */
[----:B------:R-:W-:-:S05]  /*15130*/  @P5 LOP3.LUT R3, R3, R2, RZ, 0x3c, !PT ;  /* 0x0000000203035212 */ /* 0x000fca00078e3cff */
        /* <DEDUP_REMOVED lines=8> */
.L_x_351:
[----:B------:R-:W-:Y:S01]  /*151c0*/  @!PT LDS RZ, [RZ] ;  /* 0x00000000fffff984 */ /* 0x000fe20000000800 */
[----:B------:R-:W-:Y:S01]  /*151d0*/  @!PT LDS RZ, [RZ] ;  /* 0x00000000fffff984 */ /* 0x000fe20000000800 */
[----:B------:R-:W-:Y:S01]  /*151e0*/  @!PT LDS RZ, [RZ] ;  /* 0x00000000fffff984 */ /* 0x000fe20000000800 */
[----:B------:R0:W-:Y:S01]  /*151f0*/  @P5 LDGSTS.E.BYPASS.LTC128B.128 [R9+0x1f400], desc[UR50][R2.64+0x80], !P1 ;  /* 0x1f40008002095fae */ /* 0x0001e2000c901d72 */
[----:B------:R-:W-:Y:S01]  /*15200*/  LOP3.LUT P5, RZ, R17, 0x8, RZ, 0xc0, !PT ;  /* 0x0000000811ff7812 */ /* 0x000fe200078ac0ff */
[----:B------:R-:W-:Y:S02]  /*15210*/  IMAD.MOV.U32 R13, RZ, RZ, R5 ;  /* 0x000000ffff0d7224 */ /* 0x000fe400078e0005 */
[----:B0-----:R-:W-:Y:S02]  /*15220*/  @P3 IMAD.IADD R9, R16, 0x1, R4 ;  /* 0x0000000110093824 */ /* 0x001fe400078e0204 */
[----:B------:R-:W-:-:S08]  /*15230*/  IMAD.MOV.U32 R2, RZ, RZ, R14 ;  /* 0x000000ffff027224 */ /* 0x000fd000078e000e */
[----:B------:R-:W-:Y:S05]  /*15240*/  WARPSYNC.COLLECTIVE R15, `(.L_x_352) ;  /* 0x000000000f087348 */ /* 0x000fea0003c00000 */
[----:B------:R0:W1:Y:S02]  /*15250*/  SHFL.IDX P6, R14, R13, R12, R11 ;  /* 0x0000000c0d0e7389 */ /* 0x00006400000c000b */
[----:B01----:R-:W-:Y:S01]  /*15260*/  ENDCOLLECTIVE ;  /* 0x000000000000791b */ /* 0x003fe20003800000 */
.L_x_352:
[----:B------:R-:W-:Y:S02]  /*15270*/  IMAD.MOV.U32 R13, RZ, RZ, R6 ;  /* 0x000000ffff0d7224 */ /* 0x000fe400078e0006 */
[----:B------:R-:W-:Y:S02]  /*15280*/  IMAD.MOV.U32 R12, RZ, RZ, 0x2 ;  /* 0x00000002ff0c7424 */ /* 0x000fe400078e00ff */
[----:B------:R-:W-:Y:S01]  /*15290*/  IMAD.MOV.U32 R3, RZ, RZ, R14 ;  /* 0x000000ffff037224 */ /* 0x000fe200078e000e */
[----:B------:R-:W-:-:S04]  /*152a0*/  LOP3.LUT P6, RZ, R17, 0x10, RZ, 0xc0, !PT ;  /* 0x0000001011ff7812 */ /* 0x000fc800078cc0ff */
[----:B------:R-:W-:-:S05]  /*152b0*/  @P4 IADD3 R3, P0, R35, R3, RZ ;  /* 0x0000000323034210 */ /* 0x000fca0007f1e0ff */
[----:B------:R-:W-:-:S05]  /*152c0*/  @P4 IMAD.X R2, RZ, RZ, R2, P0 ;  /* 0x000000ffff024224 */ /* 0x000fca00000e0602 */
[----:B------:R-:W-:-:S04]  /*152d0*/  @P4 LOP3.LUT R3, R3, R2, RZ, 0x3c, !PT ;  /* 0x0000000203034212 */ /* 0x000fc800078e3cff */
[----:B------:R-:W-:-:S04]  /*152e0*/  @P4 LOP3.LUT R2, R3, R2, RZ, 0x3c, !PT ;  /* 0x0000000203024212 */ /* 0x000fc800078e3cff */
[----:B------:R-:W-:-:S05]  /*152f0*/  @P4 LOP3.LUT R3, R3, R2, RZ, 0x3c, !PT ;  /* 0x0000000203034212 */ /* 0x000fca00078e3cff */
[----:B------:R-:W-:Y:S01]  /*15300*/  @!PT LDS RZ, [RZ] ;  /* 0x00000000fffff984 */ /* 0x000fe20000000800 */
[----:B------:R-:W-:Y:S01]  /*15310*/  @!PT LDS RZ, [RZ] ;  /* 0x00000000fffff984 */ /* 0x000fe20000000800 */
[----:B------:R-:W-:Y:S01]  /*15320*/  @!PT LDS RZ, [RZ] ;  /* 0x00000000fffff984 */ /* 0x000fe20000000800 */
[----:B------:R0:W-:Y:S02]  /*15330*/  @P4 LDGSTS.E.BYPASS.LTC128B.128 [R21+0x1ac00], desc[UR50][R2.64], !P6 ;  /* 0x1ac0000002154fae */ /* 0x0001e4000f101d72 */
[----:B0-----:R-:W-:Y:S05]  /*15340*/  WARPSYNC.COLLECTIVE R15, `(.L_x_353) ;  /* 0x000000000f087348 */ /* 0x001fea0003c00000 */
[----:B------:R1:W2:Y:S02]  /*15350*/  SHFL.IDX P6, R14, R13, R12, R11 ;  /* 0x0000000c0d0e7389 */ /* 0x0002a400000c000b */
[----:B012---:R-:W-:Y:S01]  /*15360*/  ENDCOLLECTIVE ;  /* 0x000000000000791b */ /* 0x007fe20003800000 */
.L_x_353:
[----:B------:R-:W-:Y:S01]  /*15370*/  @!PT LDS RZ, [RZ] ;  /* 0x00000000fffff984 */ /* 0x000fe20000000800 */
[----:B------:R-:W-:Y:S01]  /*15380*/  @!PT LDS RZ, [RZ] ;  /* 0x00000000fffff984 */ /* 0x000fe20000000800 */
[----:B------:R-:W-:Y:S01]  /*15390*/  @!PT LDS RZ, [RZ] ;  /* 0x00000000fffff984 */ /* 0x000fe20000000800 */
[----:B------:R-:W-:Y:S04]  /*153a0*/  @P4 LDGSTS.E.BYPASS.LTC128B.128 [R21+0x1d400], desc[UR50][R2.64+0x40], !P5 ;  /* 0x1d40004002154fae */ /* 0x000fe8000e901d72 */
        /* <DEDUP_REMOVED lines=8> */
.L_x_354:
[----:B------:R-:W-:Y:S02]  /*15430*/  IMAD.MOV.U32 R13, RZ, RZ, R6 ;  /* 0x000000ffff0d7224 */ /* 0x000fe400078e0006 */
[----:B------:R-:W-:Y:S02]  /*15440*/  IMAD.MOV.U32 R12, RZ, RZ, 0x3 ;  /* 0x00000003ff0c7424 */ /* 0x000fe400078e00ff */
[----:B------:R-:W-:-:S07]  /*15450*/  IMAD.MOV.U32 R3, RZ, RZ, R14 ;  /* 0x000000ffff037224 */ /* 0x000fce00078e000e */
[----:B------:R-:W-:Y:S05]  /*15460*/  WARPSYNC.COLLECTIVE R15, `(.L_x_355) ;  /* 0x000000000f087348 */ /* 0x000fea0003c00000 */
[----:B------:R0:W1:Y:S02]  /*15470*/  SHFL.IDX P6, R14, R13, R12, R11 ;  /* 0x0000000c0d0e7389 */ /* 0x00006400000c000b */
[----:B01----:R-:W-:Y:S01]  /*15480*/  ENDCOLLECTIVE ;  /* 0x000000000000791b */ /* 0x003fe20003800000 */
.L_x_355:
[----:B------:R-:W-:-:S05]  /*15490*/  @P3 IADD3 R3, P0, R35, R3, RZ ;  /* 0x0000000323033210 */ /* 0x000fca0007f1e0ff */
[----:B------:R-:W-:-:S05]  /*154a0*/  @P3 IMAD.X R2, RZ, RZ, R2, P0 ;  /* 0x000000ffff023224 */ /* 0x000fca00000e0602 */
[----:B------:R-:W-:Y:S01]  /*154b0*/  @P3 LOP3.LUT R3, R3, R2, RZ, 0x3c, !PT ;  /* 0x0000000203033212 */ /* 0x000fe200078e3cff */
[----:B------:R-:W-:-:S03]  /*154c0*/  IMAD.MOV.U32 R13, RZ, RZ, R5 ;  /* 0x000000ffff0d7224 */ /* 0x000fc600078e0005 */
[----:B------:R-:W-:-:S04]  /*154d0*/  @P3 LOP3.LUT R2, R3, R2, RZ, 0x3c, !PT ;  /* 0x0000000203023212 */ /* 0x000fc800078e3cff */
[----:B------:R-:W-:Y:S01]  /*154e0*/  @P3 LOP3.LUT R3, R3, R2, RZ, 0x3c, !PT ;  /* 0x0000000203033212 */ /* 0x000fe200078e3cff */
[----:B------:R-:W-:-:S07]  /*154f0*/  IMAD.MOV.U32 R6, RZ, RZ, R14 ;  /* 0x000000ffff067224 */ /* 0x000fce00078e000e */
[----:B------:R-:W-:Y:S05]  /*15500*/  WARPSYNC.COLLECTIVE R15, `(.L_x_356) ;  /* 0x000000000f087348 */ /* 0x000fea0003c00000 */
[----:B------:R0:W1:Y:S02]  /*15510*/  SHFL.IDX P6, R14, R13, R12, R11 ;  /* 0x0000000c0d0e7389 */ /* 0x00006400000c000b */
[----:B01----:R-:W-:Y:S01]  /*15520*/  ENDCOLLECTIVE ;  /* 0x000000000000791b */ /* 0x003fe20003800000 */
.L_x_356:
[----:B------:R-:W-:Y:S01]  /*15530*/  @!PT LDS RZ, [RZ] ;  /* 0x00000000fffff984 */ /* 0x000fe20000000800 */
[----:B------:R-:W-:Y:S01]  /*15540*/  @!PT LDS RZ, [RZ] ;  /* 0x00000000fffff984 */ /* 0x000fe20000000800 */
[----:B------:R-:W-:Y:S01]  /*15550*/  @!PT LDS RZ, [RZ] ;  /* 0x00000000fffff984 */ /* 0x000fe20000000800 */
[----:B------:R-:W-:Y:S04]  /*15560*/  @P3 LDGSTS.E.BYPASS.LTC128B.128 [R9+0x1b400], desc[UR50][R2.64], !P4 ;  /* 0x1b40000002093fae */ /* 0x000fe8000e101d72 */
[----:B------:R-:W-:Y:S04]  /*15570*/  @P3 LDGSTS.E.BYPASS.LTC128B.128 [R9+0x1dc00], desc[UR50][R2.64+0x40], !P5 ;  /* 0x1dc0004002093fae */ /* 0x000fe8000e901d72 */
[----:B------:R0:W-:Y:S01]  /*15580*/  @P3 LDGSTS.E.BYPASS.LTC128B.128 [R9+0x20400], desc[UR50][R2.64+0x80], !P1 ;  /* 0x2040008002093fae */ /* 0x0001e2000c901d72 */
[----:B------:R-:W-:Y:S02]  /*15590*/  IMAD.MOV.U32 R13, RZ, RZ, R7 ;  /* 0x000000ffff0d7224 */ /* 0x000fe400078e0007 */
[----:B------:R-:W-:-:S02]  /*155a0*/  IMAD.MOV.U32 R12, RZ, RZ, RZ ;  /* 0x000000ffff0c7224 */ /* 0x000fc400078e00ff */
[----:B0-----:R-:W-:-:S07]  /*155b0*/  IMAD.MOV.U32 R2, RZ, RZ, R14 ;  /* 0x000000ffff027224 */ /* 0x001fce00078e000e */
[----:B------:R-:W-:Y:S05]  /*155c0*/  WARPSYNC.COLLECTIVE R15, `(.L_x_357) ;  /* 0x000000000f087348 */ /* 0x000fea0003c00000 */
[----:B------:R0:W1:Y:S02]  /*155d0*/  SHFL.IDX P6, R14, R13, R12, R11 ;  /* 0x0000000c0d0e7389 */ /* 0x00006400000c000b */
[----:B01----:R-:W-:Y:S01]  /*155e0*/  ENDCOLLECTIVE ;  /* 0x000000000000791b */ /* 0x003fe20003800000 */
.L_x_357:
[----:B------:R-:W-:-:S05]  /*155f0*/  @P2 IADD3 R2, P0, R35, R2, RZ ;  /* 0x0000000223022210 */ /* 0x000fca0007f1e0ff */
[----:B------:R-:W-:-:S05]  /*15600*/  @P2 IMAD.X R3, RZ, RZ, R6, P0 ;  /* 0x000000ffff032224 */ /* 0x000fca00000e0606 */
        /* <DEDUP_REMOVED lines=11> */
.L_x_358:
[----:B------:R-:W-:Y:S05]  /*156c0*/  BRA `(.L_x_359) ;  /* 0xffffffb000ac7947 */ /* 0x000fea000383ffff */
.L_x_270:
[----:B------:R-:W-:Y:S02]  /*156d0*/  IMAD.MOV.U32 R13, RZ, RZ, R4 ;  /* 0x000000ffff0d7224 */ /* 0x000fe400078e0004 */
[----:B------:R-:W-:Y:S02]  /*156e0*/  IMAD.MOV.U32 R12, RZ, RZ, RZ ;  /* 0x000000ffff0c7224 */ /* 0x000fe400078e00ff */
[----:B------:R-:W-:Y:S02]  /*156f0*/  IMAD.MOV.U32 R11, RZ, RZ, 0x1c1f ;  /* 0x00001c1fff0b7424 */ /* 0x000fe400078e00ff */
[----:B------:R-:W-:Y:S02]  /*15700*/  IMAD.MOV.U32 R15, RZ, RZ, -0x1 ;  /* 0xffffffffff0f7424 */ /* 0x000fe400078e00ff */
[----:B------:R-:W-:Y:S02]  /*15710*/  IMAD R5, R5, UR40, RZ ;  /* 0x0000002805057c24 */ /* 0x000fe4000f8e02ff */
[----:B------:R-:W-:-:S07]  /*15720*/  IMAD.IADD R6, R10, 0x1, R6 ;  /* 0x000000010a067824 */ /* 0x000fce00078e0206 */
[----:B-1---5:R-:W-:Y:S05]  /*15730*/  WARPSYNC.COLLECTIVE R15, `(.L_x_360) ;  /* 0x000000000f087348 */ /* 0x022fea0003c00000 */
[----:B------:R0:W2:Y:S02]  /*15740*/  SHFL.IDX P6, R14, R13, R12, R11 ;  /* 0x0000000c0d0e7389 */ /* 0x0000a400000c000b */
[----:B012--5:R-:W-:Y:S01]  /*15750*/  ENDCOLLECTIVE ;  /* 0x000000000000791b */ /* 0x027fe20003800000 */
.L_x_360:
[C---:B------:R-:W-:Y:S01]  /*15760*/  VIADD R8, R6.reuse, 0x20 ;  /* 0x0000002006087836 */ /* 0x040fe20000000000 */
[----:B------:R-:W-:Y:S01]  /*15770*/  ISETP.GE.AND P0, PT, R6, R5, PT ;  /* 0x000000050600720c */ /* 0x000fe20003f06270 */
[----:B------:R-:W-:Y:S02]  /*15780*/  IMAD.MOV.U32 R13, RZ, RZ, R0 ;  /* 0x000000ffff0d7224 */ /* 0x000fe400078e0000 */
[----:B------:R-:W-:-:S10]  /*15790*/  IMAD.MOV.U32 R2, RZ, RZ, R14 ;  /* 0x000000ffff027224 */ /* 0x000fd400078e000e */
[----:B------:R-:W-:Y:S05]  /*157a0*/  WARPSYNC.COLLECTIVE R15, `(.L_x_361) ;  /* 0x000000000f087348 */ /* 0x000fea0003c00000 */
[----:B------:R0:W1:Y:S02]  /*157b0*/  SHFL.IDX P6, R14, R13, R12, R11 ;  /* 0x0000000c0d0e7389 */ /* 0x00006400000c000b */
[----:B01----:R-:W-:Y:S01]  /*157c0*/  ENDCOLLECTIVE ;  /* 0x000000000000791b */ /* 0x003fe20003800000 */
.L_x_361:
[----:B------:R-:W-:Y:S02]  /*157d0*/  IMAD.MOV.U32 R13, RZ, RZ, R4 ;  /* 0x000000ffff0d7224 */ /* 0x000fe400078e0004 */
[----:B------:R-:W-:Y:S02]  /*157e0*/  IMAD.MOV.U32 R12, RZ, RZ, 0x1 ;  /* 0x00000001ff0c7424 */ /* 0x000fe400078e00ff */
[----:B------:R-:W-:-:S07]  /*157f0*/  IMAD.MOV.U32 R3, RZ, RZ, R14 ;  /* 0x000000ffff037224 */ /* 0x000fce00078e000e */
[----:B------:R-:W-:Y:S05]  /*15800*/  WARPSYNC.COLLECTIVE R15, `(.L_x_362) ;  /* 0x000000000f087348 */ /* 0x000fea0003c00000 */
[----:B------:R0:W1:Y:S02]  /*15810*/  SHFL.IDX P6, R14, R13, R12, R11 ;  /* 0x0000000c0d0e7389 */ /* 0x00006400000c000b */
[----:B01----:R-:W-:Y:S01]  /*15820*/  ENDCOLLECTIVE ;  /* 0x000000000000791b */ /* 0x003fe20003800000 */
.L_x_362:
[----:B------:R-:W-:-:S05]  /*15830*/  @!P0 IADD3 R7, P4, R35, R3, RZ ;  /* 0x0000000323078210 */ /* 0x000fca0007f9e0ff */
[----:B------:R-:W-:Y:S02]  /*15840*/  @!P0 IMAD.X R3, RZ, RZ, R2, P4 ;  /* 0x000000ffff038224 */ /* 0x000fe400020e0602 */
[----:B------:R-:W-:Y:S02]  /*15850*/  @!P0 IMAD.MOV.U32 R2, RZ, RZ, R7 ;  /* 0x000000ffff028224 */ /* 0x000fe400078e0007 */
[----:B------:R-:W-:-:S03]  /*15860*/  IMAD.MOV.U32 R13, RZ, RZ, R0 ;  /* 0x000000ffff0d7224 */ /* 0x000fc600078e0000 */
[----:B------:R-:W-:Y:S01]  /*15870*/  @!PT LDS RZ, [RZ] ;  /* 0x00000000fffff984 */ /* 0x000fe20000000800 */
[----:B------:R-:W-:Y:S01]  /*15880*/  @!PT LDS RZ, [RZ] ;  /* 0x00000000fffff984 */ /* 0x000fe20000000800 */
[----:B------:R-:W-:Y:S01]  /*15890*/  @!PT LDS RZ, [RZ] ;  /* 0x00000000fffff984 */ /* 0x000fe20000000800 */
[----:B------:R-:W-:Y:S04]  /*158a0*/  @!P0 LDGSTS.E.BYPASS.LTC128B.128 [R9+0x14400], desc[UR50][R2.64], !P3 ;  /* 0x1440000002098fae */ /* 0x000fe8000d901d72 */
[----:B------:R-:W-:Y:S04]  /*158b0*/  @!P0 LDGSTS.E.BYPASS.LTC128B.128 [R9+0x16400], desc[UR50][R2.64+0x40], !P2 ;  /* 0x1640004002098fae */ /* 0x000fe8000d101d72 */
[----:B------:R0:W-:Y:S01]  /*158c0*/  @!P0 LDGSTS.E.BYPASS.LTC128B.128 [R9+0x18400], desc[UR50][R2.64+0x80], !P1 ;  /* 0x1840008002098fae */ /* 0x0001e2000c901d72 */
[----:B------:R-:W-:Y:S01]  /*158d0*/  ISETP.GE.AND P0, PT, R8, R5, PT ;  /* 0x000000050800720c */ /* 0x000fe20003f06270 */
[----:B0-----:R-:W-:-:S12]  /*158e0*/  IMAD.MOV.U32 R2, RZ, RZ, R14 ;  /* 0x000000ffff027224 */ /* 0x001fd800078e000e */
[----:B------:R-:W-:Y:S05]  /*158f0*/  WARPSYNC.COLLECTIVE R15, `(.L_x_363) ;  /* 0x000000000f087348 */ /* 0x000fea0003c00000 */
[----:B------:R0:W1:Y:S02]  /*15900*/  SHFL.IDX P6, R14, R13, R12, R11 ;  /* 0x0000000c0d0e7389 */ /* 0x00006400000c000b */
[----:B01----:R-:W-:Y:S01]  /*15910*/  ENDCOLLECTIVE ;  /* 0x000000000000791b */ /* 0x003fe20003800000 */
.L_x_363:
[----:B------:R-:W-:Y:S02]  /*15920*/  IMAD.MOV.U32 R13, RZ, RZ, R4 ;  /* 0x000000ffff0d7224 */ /* 0x000fe400078e0004 */
[----:B------:R-:W-:Y:S01]  /*15930*/  IMAD.MOV.U32 R12, RZ, RZ, 0x2 ;  /* 0x00000002ff0c7424 */ /* 0x000fe200078e00ff */
[----:B------:R-:W-:-:S13]  /*15940*/  @!P0 IADD3 R7, P4, R35, R14, RZ ;  /* 0x0000000e23078210 */ /* 0x000fda0007f9e0ff */
[----:B------:R-:W-:Y:S05]  /*15950*/  WARPSYNC.COLLECTIVE R15, `(.L_x_364) ;  /* 0x000000000f087348 */ /* 0x000fea0003c00000 */
[----:B------:R0:W1:Y:S02]  /*15960*/  SHFL.IDX P6, R14, R13, R12, R11 ;  /* 0x0000000c0d0e7389 */ /* 0x00006400000c000b */
[----:B01----:R-:W-:Y:S01]  /*15970*/  ENDCOLLECTIVE ;  /* 0x000000000000791b */ /* 0x003fe20003800000 */
.L_x_364:
[----:B------:R-:W-:Y:S02]  /*15980*/  @!P0 IMAD.X R8, RZ, RZ, R2, P4 ;  /* 0x000000ffff088224 */ /* 0x000fe400020e0602 */
[----:B------:R-:W-:Y:S02]  /*15990*/  @!P0 IMAD.MOV.U32 R2, RZ, RZ, R7 ;  /* 0x000000ffff028224 */ /* 0x000fe400078e0007 */
[----:B------:R-:W-:Y:S02]  /*159a0*/  @!P0 IMAD.MOV.U32 R3, RZ, RZ, R8 ;  /* 0x000000ffff038224 */ /* 0x000fe400078e0008 */
[----:B------:R-:W-:-:S03]  /*159b0*/  VIADD R8, R6, 0x40 ;  /* 0x0000004006087836 */ /* 0x000fc60000000000 */
[----:B------:R-:W-:Y:S01]  /*159c0*/  @!PT LDS RZ, [RZ] ;  /* 0x00000000fffff984 */ /* 0x000fe20000000800 */
[----:B------:R-:W-:Y:S01]  /*159d0*/  @!PT LDS RZ, [RZ] ;  /* 0x00000000fffff984 */ /* 0x000fe20000000800 */
[----:B------:R-:W-:Y:S01]  /*159e0*/  @!PT LDS RZ, [RZ] ;  /* 0x00000000fffff984 */ /* 0x000fe20000000800 */
[----:B------:R-:W-:Y:S01]  /*159f0*/  @!P0 LDGSTS.E.BYPASS.LTC128B.128 [R9+0x14c00], desc[UR50][R2.64], !P3 ;  /* 0x14c0000002098fae */ /* 0x000fe2000d901d72 */
[----:B------:R-:W-:-:S03]  /*15a00*/  IMAD.MOV.U32 R13, RZ, RZ, R0 ;  /* 0x000000ffff0d7224 */ /* 0x000fc600078e0000 */
[----:B------:R-:W-:Y:S04]  /*15a10*/  @!P0 LDGSTS.E.BYPASS.LTC128B.128 [R9+0x16c00], desc[UR50][R2.64+0x40], !P2 ;  /* 0x16c0004002098fae */ /* 0x000fe8000d101d72 */
[----:B------:R0:W-:Y:S01]  /*15a20*/  @!P0 LDGSTS.E.BYPASS.LTC128B.128 [R9+0x18c00], desc[UR50][R2.64+0x80], !P1 ;  /* 0x18c0008002098fae */ /* 0x0001e2000c901d72 */
[----:B------:R-:W-:Y:S01]  /*15a30*/  ISETP.GE.AND P0, PT, R8, R5, PT ;  /* 0x000000050800720c */ /* 0x000fe20003f06270 */
[----:B0-----:R-:W-:-:S12]  /*15a40*/  IMAD.MOV.U32 R2, RZ, RZ, R14 ;  /* 0x000000ffff027224 */ /* 0x001fd800078e000e */
[----:B------:R-:W-:Y:S05]  /*15a50*/  WARPSYNC.COLLECTIVE R15, `(.L_x_365) ;  /* 0x000000000f087348 */ /* 0x000fea0003c00000 */
[----:B------:R0:W1:Y:S02]  /*15a60*/  SHFL.IDX P6, R14, R13, R12, R11 ;  /* 0x0000000c0d0e7389 */ /* 0x00006400000c000b */
[----:B01----:R-:W-:Y:S01]  /*15a70*/  ENDCOLLECTIVE ;  /* 0x000000000000791b */ /* 0x003fe20003800000 */
.L_x_365:
[----:B------:R-:W-:Y:S02]  /*15a80*/  IMAD.MOV.U32 R13, RZ, RZ, R4 ;  /* 0x000000ffff0d7224 */ /* 0x000fe400078e0004 */
[----:B------:R-:W-:Y:S01]  /*15a90*/  IMAD.MOV.U32 R12, RZ, RZ, 0x3 ;  /* 0x00000003ff0c7424 */ /* 0x000fe200078e00ff */
[----:B------:R-:W-:-:S13]  /*15aa0*/  @!P0 IADD3 R7, P4, R35, R14, RZ ;  /* 0x0000000e23078210 */ /* 0x000fda0007f9e0ff */
[----:B------:R-:W-:Y:S05]  /*15ab0*/  WARPSYNC.COLLECTIVE R15, `(.L_x_366) ;  /* 0x000000000f087348 */ /* 0x000fea0003c00000 */
[----:B------:R0:W1:Y:S02]  /*15ac0*/  SHFL.IDX P6, R14, R13, R12, R11 ;  /* 0x0000000c0d0e7389 */ /* 0x00006400000c000b */
[----:B01----:R-:W-:Y:S01]  /*15ad0*/  ENDCOLLECTIVE ;  /* 0x000000000000791b */ /* 0x003fe20003800000 */
.L_x_366:
[----:B------:R-:W-:Y:S02]  /*15ae0*/  @!P0 IMAD.X R8, RZ, RZ, R2, P4 ;  /* 0x000000ffff088224 */ /* 0x000fe400020e0602 */
[----:B------:R-:W-:Y:S02]  /*15af0*/  @!P0 IMAD.MOV.U32 R2, RZ, RZ, R7 ;  /* 0x000000ffff028224 */ /* 0x000fe400078e0007 */
        /* <DEDUP_REMOVED lines=12> */
.L_x_367:
[----:B------:R-:W-:Y:S05]  /*15bc0*/  BRA `(.L_x_368) ;  /* 0xffffffb400d07947 */ /* 0x000fea000383ffff */
.L_x_275:
[----:B0-----:R0:W2:Y:S02]  /*15bd0*/  SYNCS.PHASECHK.TRANS64.TRYWAIT P0, [R16+URZ+0x29820], R3 ;  /* 0x02982003100075a7 */ /* 0x0010a4000800017f */
[----:B--2---:R-:W-:Y:S05]  /*15be0*/  @!P0 NANOSLEEP.SYNCS 0x989680 ;  /* 0x009896800000895d */ /* 0x004fea0003900000 */
[----:B------:R-:W2:Y:S02]  /*15bf0*/  @!P0 SYNCS.PHASECHK.TRANS64 P0, [R16+URZ+0x29820], R3 ;  /* 0x02982003100085a7 */ /* 0x000ea4000800007f */
[----:B--2---:R-:W-:Y:S05]  /*15c00*/  @!P0 BRA `(.L_x_275) ;  /* 0xfffffffc00f08947 */ /* 0x004fea000383ffff */
[----:B------:R-:W-:Y:S05]  /*15c10*/  BRA `(.L_x_369) ;  /* 0xffffffb800407947 */ /* 0x000fea000383ffff */
.L_x_279:
[----:B0-----:R0:W2:Y:S02]  /*15c20*/  SYNCS.PHASECHK.TRANS64.TRYWAIT P0, [R0+URZ+0x29880], R29 ;  /* 0x0298801d000075a7 */ /* 0x0010a4000800017f */
[----:B--2---:R-:W-:Y:S05]  /*15c30*/  @!P0 NANOSLEEP.SYNCS 0x989680 ;  /* 0x009896800000895d */ /* 0x004fea0003900000 */
[----:B------:R-:W2:Y:S02]  /*15c40*/  @!P0 SYNCS.PHASECHK.TRANS64 P0, [R0+URZ+0x29880], R29 ;  /* 0x0298801d000085a7 */ /* 0x000ea4000800007f */
[----:B--2---:R-:W-:Y:S05]  /*15c50*/  @!P0 BRA `(.L_x_279) ;  /* 0xfffffffc00f08947 */ /* 0x004fea000383ffff */
[----:B------:R-:W-:Y:S05]  /*15c60*/  BRA `(.L_x_370) ;  /* 0xffffffbc00707947 */ /* 0x000fea000383ffff */
.L_x_280:
        /* <DEDUP_REMOVED lines=8> */
.L_x_372:
[----:B------:R-:W-:Y:S05]  /*15cf0*/  BSYNC B0 ;  /* 0x0000000000007941 */ /* 0x000fea0003800000 */
.L_x_371:
[----:B------:R-:W-:Y:S01]  /*15d00*/  IMAD.MOV.U32 R13, RZ, RZ, R8 ;  /* 0x000000ffff0d7224 */ /* 0x000fe200078e0008 */
[----:B------:R-:W-:Y:S01]  /*15d10*/  MOV R11, 0x1c1f ;  /* 0x00001c1f000b7802 */ /* 0x000fe20000000f00 */
[----:B------:R-:W-:Y:S01]  /*15d20*/  IMAD.MOV.U32 R12, RZ, RZ, RZ ;  /* 0x000000ffff0c7224 */ /* 0x000fe200078e00ff */
[----:B------:R-:W-:Y:S01]  /*15d30*/  IADD3 R9, R16, R9, R33 ;  /* 0x0000000910097210 */ /* 0x000fe20007ffe021 */
[----:B------:R-:W-:Y:S02]  /*15d40*/  IMAD.MOV.U32 R15, RZ, RZ, -0x1 ;  /* 0xffffffffff0f7424 */ /* 0x000fe400078e00ff */
[----:B------:R-:W-:Y:S02]  /*15d50*/  IMAD.MOV.U32 R3, RZ, RZ, R14 ;  /* 0x000000ffff037224 */ /* 0x000fe400078e000e */
[----:B------:R-:W-:-:S07]  /*15d60*/  IMAD.IADD R21, R34, 0x1, R9 ;  /* 0x0000000122157824 */ /* 0x000fce00078e0209 */
[----:B------:R-:W-:Y:S05]  /*15d70*/  WARPSYNC.COLLECTIVE R15, `(.L_x_373) ;  /* 0x000000000f087348 */ /* 0x000fea0003c00000 */
[----:B------:R0:W1:Y:S02]  /*15d80*/  SHFL.IDX P6, R14, R13, R12, R11 ;  /* 0x0000000c0d0e7389 */ /* 0x00006400000c000b */
[----:B01----:R-:W-:Y:S01]  /*15d90*/  ENDCOLLECTIVE ;  /* 0x000000000000791b */ /* 0x003fe20003800000 */
.L_x_373:
[----:B------:R-:W-:Y:S02]  /*15da0*/  IMAD.MOV.U32 R13, RZ, RZ, R22 ;  /* 0x000000ffff0d7224 */ /* 0x000fe400078e0016 */
[----:B------:R-:W-:Y:S02]  /*15db0*/  IMAD.MOV.U32 R12, RZ, RZ, 0x1 ;  /* 0x00000001ff0c7424 */ /* 0x000fe400078e00ff */
[----:B------:R-:W-:-:S07]  /*15dc0*/  IMAD.MOV.U32 R2, RZ, RZ, R14 ;  /* 0x000000ffff027224 */ /* 0x000fce00078e000e */
[----:B------:R-:W-:Y:S05]  /*15dd0*/  WARPSYNC.COLLECTIVE R15, `(.L_x_374) ;  /* 0x000000000f087348 */ /* 0x000fea0003c00000 */
[----:B------:R0:W1:Y:S02]  /*15de0*/  SHFL.IDX P6, R14, R13, R12, R11 ;  /* 0x0000000c0d0e7389 */ /* 0x00006400000c000b */
[----:B01----:R-:W-:Y:S01]  /*15df0*/  ENDCOLLECTIVE ;  /* 0x000000000000791b */ /* 0x003fe20003800000 */
.L_x_374:
        /* <DEDUP_REMOVED lines=8> */
[----:B0-----:R-:W-:-:S07]  /*15e80*/  IMAD.MOV.U32 R3, RZ, RZ, R14 ;  /* 0x000000ffff037224 */ /* 0x001fce00078e000e */
[----:B------:R-:W-:Y:S05]  /*15e90*/  WARPSYNC.COLLECTIVE R15, `(.L_x_375) ;  /* 0x000000000f087348 */ /* 0x000fea0003c00000 */
[----:B------:R0:W1:Y:S02]  /*15ea0*/  SHFL.IDX P6, R14, R13, R12, R11 ;  /* 0x0000000c0d0e7389 */ /* 0x00006400000c000b */
[----:B01----:R-:W-:Y:S01]  /*15eb0*/  ENDCOLLECTIVE ;  /* 0x000000000000791b */ /* 0x003fe20003800000 */
.L_x_375:
[----:B------:R-:W-:Y:S02]  /*15ec0*/  IMAD.MOV.U32 R13, RZ, RZ, R22 ;  /* 0x000000ffff0d7224 */ /* 0x000fe400078e0016 */
[----:B------:R-:W-:Y:S02]  /*15ed0*/  IMAD.MOV.U32 R12, RZ, RZ, 0x2 ;  /* 0x00000002ff0c7424 */ /* 0x000fe400078e00ff */
[----:B------:R-:W-:-:S07]  /*15ee0*/  IMAD.MOV.U32 R2, RZ, RZ, R14 ;  /* 0x000000ffff027224 */ /* 0x000fce00078e000e */
[----:B------:R-:W-:Y:S05]  /*15ef0*/  WARPSYNC.COLLECTIVE R15, `(.L_x_376) ;  /* 0x000000000f087348 */ /* 0x000fea0003c00000 */
[----:B------:R0:W1:Y:S02]  /*15f00*/  SHFL.IDX P6, R14, R13, R12, R11 ;  /* 0x0000000c0d0e7389 */ /* 0x00006400000c000b */
[----:B01----:R-:W-:Y:S01]  /*15f10*/  ENDCOLLECTIVE ;  /* 0x000000000000791b */ /* 0x003fe20003800000 */
.L_x_376:
        /* <DEDUP_REMOVED lines=12> */
.L_x_377:
[----:B------:R-:W-:Y:S02]  /*15fe0*/  IMAD.MOV.U32 R13, RZ, RZ, R22 ;  /* 0x000000ffff0d7224 */ /* 0x000fe400078e0016 */
[----:B------:R-:W-:Y:S02]  /*15ff0*/  IMAD.MOV.U32 R12, RZ, RZ, 0x3 ;  /* 0x00000003ff0c7424 */ /* 0x000fe400078e00ff */
[----:B------:R-:W-:-:S07]  /*16000*/  IMAD.MOV.U32 R2, RZ, RZ, R14 ;  /* 0x000000ffff027224 */ /* 0x000fce00078e000e */
[----:B------:R-:W-:Y:S05]  /*16010*/  WARPSYNC.COLLECTIVE R15, `(.L_x_378) ;  /* 0x000000000f087348 */ /* 0x000fea0003c00000 */
[----:B------:R0:W1:Y:S02]  /*16020*/  SHFL.IDX P6, R14, R13, R12, R11 ;  /* 0x0000000c0d0e7389 */ /* 0x00006400000c000b */
[----:B01----:R-:W-:Y:S01]  /*16030*/  ENDCOLLECTIVE ;  /* 0x000000000000791b */ /* 0x003fe20003800000 */
.L_x_378:
        /* <DEDUP_REMOVED lines=12> */
.L_x_379:
[----:B------:R-:W-:Y:S02]  /*16100*/  IMAD.MOV.U32 R13, RZ, RZ, R23 ;  /* 0x000000ffff0d7224 */ /* 0x000fe400078e0017 */
[----:B------:R-:W-:Y:S02]  /*16110*/  IMAD.MOV.U32 R12, RZ, RZ, RZ ;  /* 0x000000ffff0c7224 */ /* 0x000fe400078e00ff */
[----:B------:R-:W-:-:S07]  /*16120*/  IMAD.MOV.U32 R2, RZ, RZ, R14 ;  /* 0x000000ffff027224 */ /* 0x000fce00078e000e */
[----:B------:R-:W-:Y:S05]  /*16130*/  WARPSYNC.COLLECTIVE R15, `(.L_x_380) ;  /* 0x000000000f087348 */ /* 0x000fea0003c00000 */
[----:B------:R0:W1:Y:S02]  /*16140*/  SHFL.IDX P6, R14, R13, R12, R11 ;  /* 0x0000000c0d0e7389 */ /* 0x00006400000c000b */
[----:B01----:R-:W-:Y:S01]  /*16150*/  ENDCOLLECTIVE ;  /* 0x000000000000791b */ /* 0x003fe20003800000 */
.L_x_380:
        /* <DEDUP_REMOVED lines=12> */
.L_x_381:
[----:B------:R-:W-:Y:S01]  /*16220*/  IMAD.MOV.U32 R2, RZ, RZ, R14 ;  /* 0x000000ffff027224 */ /* 0x000fe200078e000e */
[----:B------:R-:W-:Y:S06]  /*16230*/  BRA `(.L_x_382) ;  /* 0xffffffbc000c7947 */ /* 0x000fec000383ffff */
.L_x_285:
[----:B---3--:R3:W4:Y:S02]  /*16240*/  SYNCS.PHASECHK.TRANS64.TRYWAIT P0, [R0+URZ+0x29840], R29 ;  /* 0x0298401d000075a7 */ /* 0x008724000800017f */
[----:B----4-:R-:W-:Y:S05]  /*16250*/  @!P0 NANOSLEEP.SYNCS 0x989680 ;  /* 0x009896800000895d */ /* 0x010fea0003900000 */
[----:B------:R-:W4:Y:S02]  /*16260*/  @!P0 SYNCS.PHASECHK.TRANS64 P0, [R0+URZ+0x29840], R29 ;  /* 0x0298401d000085a7 */ /* 0x000f24000800007f */
[----:B----4-:R-:W-:Y:S05]  /*16270*/  @!P0 BRA `(.L_x_285) ;  /* 0xfffffffc00f08947 */ /* 0x010fea000383ffff */
[----:B------:R-:W-:Y:S05]  /*16280*/  BRA `(.L_x_383) ;  /* 0xffffffbc00607947 */ /* 0x000fea000383ffff */
.L_x_286:
        /* <DEDUP_REMOVED lines=8> */
.L_x_385:
[----:B------:R-:W-:Y:S05]  /*16310*/  BSYNC B0 ;  /* 0x0000000000007941 */ /* 0x000fea0003800000 */
.L_x_384:
[----:B------:R-:W-:Y:S02]  /*16320*/  IMAD.MOV.U32 R13, RZ, RZ, R4 ;  /* 0x000000ffff0d7224 */ /* 0x000fe400078e0004 */
[----:B------:R-:W-:Y:S02]  /*16330*/  IMAD.MOV.U32 R12, RZ, RZ, RZ ;  /* 0x000000ffff0c7224 */ /* 0x000fe400078e00ff */
[----:B------:R-:W-:Y:S02]  /*16340*/  IMAD.MOV.U32 R11, RZ, RZ, 0x1c1f ;  /* 0x00001c1fff0b7424 */ /* 0x000fe400078e00ff */
[----:B------:R-:W-:Y:S02]  /*16350*/  IMAD.MOV.U32 R15, RZ, RZ, -0x1 ;  /* 0xffffffffff0f7424 */ /* 0x000fe400078e00ff */
[----:B------:R-:W-:Y:S02]  /*16360*/  IMAD.MOV.U32 R3, RZ, RZ, R14 ;  /* 0x000000ffff037224 */ /* 0x000fe400078e000e */
[----:B------:R-:W-:-:S07]  /*16370*/  IMAD.IADD R7, R16, 0x1, R7 ;  /* 0x0000000110077824 */ /* 0x000fce00078e0207 */
[----:B------:R-:W-:Y:S05]  /*16380*/  WARPSYNC.COLLECTIVE R15, `(.L_x_386) ;  /* 0x000000000f087348 */ /* 0x000fea0003c00000 */
[----:B------:R0:W1:Y:S02]  /*16390*/  SHFL.IDX P6, R14, R13, R12, R11 ;  /* 0x0000000c0d0e7389 */ /* 0x00006400000c000b */
[----:B01----:R-:W-:Y:S01]  /*163a0*/  ENDCOLLECTIVE ;  /* 0x000000000000791b */ /* 0x003fe20003800000 */
.L_x_386:
[----:B------:R-:W-:Y:S02]  /*163b0*/  IMAD.MOV.U32 R13, RZ, RZ, R5 ;  /* 0x000000ffff0d7224 */ /* 0x000fe400078e0005 */
[----:B------:R-:W-:Y:S02]  /*163c0*/  IMAD.MOV.U32 R12, RZ, RZ, 0x1 ;  /* 0x00000001ff0c7424 */ /* 0x000fe400078e00ff */
[----:B------:R-:W-:-:S07]  /*163d0*/  IMAD.MOV.U32 R2, RZ, RZ, R14 ;  /* 0x000000ffff027224 */ /* 0x000fce00078e000e */
[----:B------:R-:W-:Y:S05]  /*163e0*/  WARPSYNC.COLLECTIVE R15, `(.L_x_387) ;  /* 0x000000000f087348 */ /* 0x000fea0003c00000 */
[----:B------:R0:W1:Y:S02]  /*163f0*/  SHFL.IDX P6, R14, R13, R12, R11 ;  /* 0x0000000c0d0e7389 */ /* 0x00006400000c000b */
[----:B01----:R-:W-:Y:S01]  /*16400*/  ENDCOLLECTIVE ;  /* 0x000000000000791b */ /* 0x003fe20003800000 */
.L_x_387:
[----:B------:R-:W-:-:S05]  /*16410*/  IADD3 R2, P0, R35, R2, RZ ;  /* 0x0000000223027210 */ /* 0x000fca0007f1e0ff */
[----:B------:R-:W-:-:S05]  /*16420*/  IMAD.X R3, RZ, RZ, R3, P0 ;  /* 0x000000ffff037224 */ /* 0x000fca00000e0603 */
[----:B------:R-:W-:Y:S01]  /*16430*/  @!PT LDS RZ, [RZ] ;  /* 0x00000000fffff984 */ /* 0x000fe20000000800 */
[----:B------:R-:W-:Y:S01]  /*16440*/  @!PT LDS RZ, [RZ] ;  /* 0x00000000fffff984 */ /* 0x000fe20000000800 */
[----:B------:R-:W-:Y:S01]  /*16450*/  @!PT LDS RZ, [RZ] ;  /* 0x00000000fffff984 */ /* 0x000fe20000000800 */
[----:B------:R-:W-:Y:S01]  /*16460*/  LDGSTS.E.BYPASS.LTC128B.128 [R7+0x1a400], desc[UR50][R2.64], !P4 ;  /* 0x1a40000002077fae */ /* 0x000fe2000e101d72 */
[----:B------:R-:W-:-:S03]  /*16470*/  IMAD.MOV.U32 R13, RZ, RZ, R4 ;  /* 0x000000ffff0d7224 */ /* 0x000fc600078e0004 */
[----:B------:R-:W-:Y:S04]  /*16480*/  LDGSTS.E.BYPASS.LTC128B.128 [R7+0x1cc00], desc[UR50][R2.64+0x40], !P3 ;  /* 0x1cc0004002077fae */ /* 0x000fe8000d901d72 */
[----:B------:R0:W-:Y:S02]  /*16490*/  LDGSTS.E.BYPASS.LTC128B.128 [R7+0x1f400], desc[UR50][R2.64+0x80], !P1 ;  /* 0x1f40008002077fae */ /* 0x0001e4000c901d72 */
[----:B0-----:R-:W-:-:S07]  /*164a0*/  IMAD.MOV.U32 R3, RZ, RZ, R14 ;  /* 0x000000ffff037224 */ /* 0x001fce00078e000e */
[----:B------:R-:W-:Y:S05]  /*164b0*/  WARPSYNC.COLLECTIVE R15, `(.L_x_388) ;  /* 0x000000000f087348 */ /* 0x000fea0003c00000 */
[----:B------:R0:W1:Y:S02]  /*164c0*/  SHFL.IDX P6, R14, R13, R12, R11 ;  /* 0x0000000c0d0e7389 */ /* 0x00006400000c000b */
[----:B01----:R-:W-:Y:S01]  /*164d0*/  ENDCOLLECTIVE ;  /* 0x000000000000791b */ /* 0x003fe20003800000 */
.L_x_388:
[----:B------:R-:W-:Y:S02]  /*164e0*/  IMAD.MOV.U32 R13, RZ, RZ, R5 ;  /* 0x000000ffff0d7224 */ /* 0x000fe400078e0005 */
[----:B------:R-:W-:Y:S02]  /*164f0*/  IMAD.MOV.U32 R12, RZ, RZ, 0x2 ;  /* 0x00000002ff0c7424 */ /* 0x000fe400078e00ff */
[----:B------:R-:W-:-:S07]  /*16500*/  IMAD.MOV.U32 R2, RZ, RZ, R14 ;  /* 0x000000ffff027224 */ /* 0x000fce00078e000e */
[----:B------:R-:W-:Y:S05]  /*16510*/  WARPSYNC.COLLECTIVE R15, `(.L_x_389) ;  /* 0x000000000f087348 */ /* 0x000fea0003c00000 */
[----:B------:R0:W1:Y:S02]  /*16520*/  SHFL.IDX P6, R14, R13, R12, R11 ;  /* 0x0000000c0d0e7389 */ /* 0x00006400000c000b */
[----:B01----:R-:W-:Y:S01]  /*16530*/  ENDCOLLECTIVE ;  /* 0x000000000000791b */ /* 0x003fe20003800000 */
.L_x_389:
[----:B------:R-:W-:-:S05]  /*16540*/  IADD3 R2, P0, R35, R2, RZ ;  /* 0x0000000223027210 */ /* 0x000fca0007f1e0ff */
[----:B------:R-:W-:-:S05]  /*16550*/  IMAD.X R3, RZ, RZ, R3, P0 ;  /* 0x000000ffff037224 */ /* 0x000fca00000e0603 */
[----:B------:R-:W-:Y:S01]  /*16560*/  @!PT LDS RZ, [RZ] ;  /* 0x00000000fffff984 */ /* 0x000fe20000000800 */
[----:B------:R-:W-:Y:S01]  /*16570*/  @!PT LDS RZ, [RZ] ;  /* 0x00000000fffff984 */ /* 0x000fe20000000800 */
[----:B------:R-:W-:Y:S01]  /*16580*/  @!PT LDS RZ, [RZ] ;  /* 0x00000000fffff984 */ /* 0x000fe20000000800 */
[----:B------:R0:W-:Y:S01]  /*16590*/  LDGSTS.E.BYPASS.LTC128B.128 [R7+0x1ac00], desc[UR50][R2.64], !P4 ;  /* 0x1ac0000002077fae */ /* 0x0001e2000e101d72 */
[----:B------:R-:W-:-:S03]  /*165a0*/  IMAD.MOV.U32 R13, RZ, RZ, R4 ;  /* 0x000000ffff0d7224 */ /* 0x000fc600078e0004 */
[----:B------:R0:W-:Y:S04]  /*165b0*/  LDGSTS.E.BYPASS.LTC128B.128 [R7+0x1d400], desc[UR50][R2.64+0x40], !P3 ;  /* 0x1d40004002077fae */ /* 0x0001e8000d901d72 */
[----:B------:R0:W-:Y:S01]  /*165c0*/  LDGSTS.E.BYPASS.LTC128B.128 [R7+0x1fc00], desc[UR50][R2.64+0x80], !P1 ;  /* 0x1fc0008002077fae */ /* 0x0001e2000c901d72 */
[----:B------:R-:W-:-:S07]  /*165d0*/  IMAD.MOV.U32 R9, RZ, RZ, R14 ;  /* 0x000000ffff097224 */ /* 0x000fce00078e000e */
[----:B0-----:R-:W-:Y:S05]  /*165e0*/  WARPSYNC.COLLECTIVE R15, `(.L_x_390) ;  /* 0x000000000f087348 */ /* 0x001fea0003c00000 */
[----:B------:R1:W2:Y:S02]  /*165f0*/  SHFL.IDX P6, R14, R13, R12, R11 ;  /* 0x0000000c0d0e7389 */ /* 0x0002a400000c000b */
[----:B012---:R-:W-:Y:S01]  /*16600*/  ENDCOLLECTIVE ;  /* 0x000000000000791b */ /* 0x007fe20003800000 */
.L_x_390:
[----:B------:R-:W-:Y:S02]  /*16610*/  IMAD.MOV.U32 R13, RZ, RZ, R5 ;  /* 0x000000ffff0d7224 */ /* 0x000fe400078e0005 */
[----:B------:R-:W-:Y:S02]  /*16620*/  IMAD.MOV.U32 R12, RZ, RZ, 0x3 ;  /* 0x00000003ff0c7424 */ /* 0x000fe400078e00ff */
[----:B------:R-:W-:-:S07]  /*16630*/  IMAD.MOV.U32 R2, RZ, RZ, R14 ;  /* 0x000000ffff027224 */ /* 0x000fce00078e000e */
[----:B------:R-:W-:Y:S05]  /*16640*/  WARPSYNC.COLLECTIVE R15, `(.L_x_391) ;  /* 0x000000000f087348 */ /* 0x000fea0003c00000 */
[----:B------:R0:W1:Y:S02]  /*16650*/  SHFL.IDX P6, R14, R13, R12, R11 ;  /* 0x0000000c0d0e7389 */ /* 0x00006400000c000b */
[----:B01----:R-:W-:Y:S01]  /*16660*/  ENDCOLLECTIVE ;  /* 0x000000000000791b */ /* 0x003fe20003800000 */
.L_x_391:
        /* <DEDUP_REMOVED lines=13> */
.L_x_392:
[----:B------:R-:W-:Y:S02]  /*16740*/  IMAD.MOV.U32 R13, RZ, RZ, R8 ;  /* 0x000000ffff0d7224 */ /* 0x000fe400078e0008 */
[----:B------:R-:W-:Y:S02]  /*16750*/  IMAD.MOV.U32 R12, RZ, RZ, RZ ;  /* 0x000000ffff0c7224 */ /* 0x000fe400078e00ff */
[----:B------:R-:W-:-:S07]  /*16760*/  IMAD.MOV.U32 R2, RZ, RZ, R14 ;  /* 0x000000ffff027224 */ /* 0x000fce00078e000e */
[----:B------:R-:W-:Y:S05]  /*16770*/  WARPSYNC.COLLECTIVE R15, `(.L_x_393) ;  /* 0x000000000f087348 */ /* 0x000fea0003c00000 */
[----:B------:R0:W1:Y:S02]  /*16780*/  SHFL.IDX P6, R14, R13, R12, R11 ;  /* 0x0000000c0d0e7389 */ /* 0x00006400000c000b */
[----:B01----:R-:W-:Y:S01]  /*16790*/  ENDCOLLECTIVE ;  /* 0x000000000000791b */ /* 0x003fe20003800000 */
.L_x_393:
        /* <DEDUP_REMOVED lines=13> */
.L_x_394:
[----:B------:R-:W-:Y:S01]  /*16870*/  IMAD.MOV.U32 R2, RZ, RZ, R14 ;  /* 0x000000ffff027224 */ /* 0x000fe200078e000e */
[----:B------:R-:W-:Y:S06]  /*16880*/  BRA `(.L_x_395) ;  /* 0xffffffb800f07947 */ /* 0x000fec000383ffff */
.L_x_291:
[----:B0-----:R0:W2:Y:S02]  /*16890*/  SYNCS.PHASECHK.TRANS64.TRYWAIT P1, [R0+URZ+0x29870], R3 ;  /* 0x02987003000075a7 */ /* 0x0010a4000802017f */
[----:B--2---:R-:W-:Y:S05]  /*168a0*/  @!P1 NANOSLEEP.SYNCS 0x989680 ;  /* 0x009896800000995d */ /* 0x004fea0003900000 */
[----:B------:R-:W2:Y:S02]  /*168b0*/  @!P1 SYNCS.PHASECHK.TRANS64 P1, [R0+URZ+0x29870], R3 ;  /* 0x02987003000095a7 */ /* 0x000ea4000802007f */
[----:B--2---:R-:W-:Y:S05]  /*168c0*/  @!P1 BRA `(.L_x_291) ;  /* 0xfffffffc00f09947 */ /* 0x004fea000383ffff */
[----:B------:R-:W-:Y:S05]  /*168d0*/  BRA `(.L_x_396) ;  /* 0xffffffbc005c7947 */ /* 0x000fea000383ffff */
.L_x_293:
[----:B0-----:R0:W2:Y:S02]  /*168e0*/  SYNCS.PHASECHK.TRANS64.TRYWAIT P1, [R0+URZ+0x29860], R3 ;  /* 0x02986003000075a7 */ /* 0x0010a4000802017f */
[----:B--2---:R-:W-:Y:S05]  /*168f0*/  @!P1 NANOSLEEP.SYNCS 0x989680 ;  /* 0x009896800000995d */ /* 0x004fea0003900000 */
[----:B------:R-:W2:Y:S02]  /*16900*/  @!P1 SYNCS.PHASECHK.TRANS64 P1, [R0+URZ+0x29860], R3 ;  /* 0x02986003000095a7 */ /* 0x000ea4000802007f */
[----:B--2---:R-:W-:Y:S05]  /*16910*/  @!P1 BRA `(.L_x_293) ;  /* 0xfffffffc00f09947 */ /* 0x004fea000383ffff */
[----:B------:R-:W-:Y:S05]  /*16920*/  BRA `(.L_x_397) ;  /* 0xffffffbc006c7947 */ /* 0x000fea000383ffff */
.L_x_301:
[----:B0-----:R0:W3:Y:S02]  /*16930*/  SYNCS.PHASECHK.TRANS64.TRYWAIT P1, [R18+URZ+0x29870], R3 ;  /* 0x02987003120075a7 */ /* 0x0010e4000802017f */
[----:B---3--:R-:W-:Y:S05]  /*16940*/  @!P1 NANOSLEEP.SYNCS 0x989680 ;  /* 0x009896800000995d */ /* 0x008fea0003900000 */
[----:B------:R-:W3:Y:S02]  /*16950*/  @!P1 SYNCS.PHASECHK.TRANS64 P1, [R18+URZ+0x29870], R3 ;  /* 0x02987003120095a7 */ /* 0x000ee4000802007f */
[----:B---3--:R-:W-:Y:S05]  /*16960*/  @!P1 BRA `(.L_x_301) ;  /* 0xfffffffc00f09947 */ /* 0x008fea000383ffff */
[----:B------:R-:W-:Y:S05]  /*16970*/  BRA `(.L_x_398) ;  /* 0xffffffc400347947 */ /* 0x000fea000383ffff */
.L_x_303:
[----:B0-----:R0:W2:Y:S02]  /*16980*/  SYNCS.PHASECHK.TRANS64.TRYWAIT P1, [R18+URZ+0x29860], R3 ;  /* 0x02986003120075a7 */ /* 0x0010a4000802017f */
[----:B--2---:R-:W-:Y:S05]  /*16990*/  @!P1 NANOSLEEP.SYNCS 0x989680 ;  /* 0x009896800000995d */ /* 0x004fea0003900000 */
[----:B------:R-:W2:Y:S02]  /*169a0*/  @!P1 SYNCS.PHASECHK.TRANS64 P1, [R18+URZ+0x29860], R3 ;  /* 0x02986003120095a7 */ /* 0x000ea4000802007f */
[----:B--2---:R-:W-:Y:S05]  /*169b0*/  @!P1 BRA `(.L_x_303) ;  /* 0xfffffffc00f09947 */ /* 0x004fea000383ffff */
[----:B------:R-:W-:Y:S05]  /*169c0*/  BRA `(.L_x_399) ;  /* 0xffffffc400407947 */ /* 0x000fea000383ffff */
.L_x_315:
[----:B0-----:R0:W2:Y:S02]  /*169d0*/  SYNCS.PHASECHK.TRANS64.TRYWAIT P0, [R4+URZ+0x29820], R0 ;  /* 0x02982000040075a7 */ /* 0x0010a4000800017f */
[----:B--2---:R-:W-:Y:S05]  /*169e0*/  @!P0 NANOSLEEP.SYNCS 0x989680 ;  /* 0x009896800000895d */ /* 0x004fea0003900000 */
[----:B------:R-:W2:Y:S02]  /*169f0*/  @!P0 SYNCS.PHASECHK.TRANS64 P0, [R4+URZ+0x29820], R0 ;  /* 0x02982000040085a7 */ /* 0x000ea4000800007f */
[----:B--2---:R-:W-:Y:S05]  /*16a00*/  @!P0 BRA `(.L_x_315) ;  /* 0xfffffffc00f08947 */ /* 0x004fea000383ffff */
[----:B------:R-:W-:Y:S05]  /*16a10*/  BRA `(.L_x_400) ;  /* 0xffffffd800007947 */ /* 0x000fea000383ffff */
.L_x_316:
[----:B------:R-:W2:Y:S01]  /*16a20*/  S2R R2, SR_TID.X ;  /* 0x0000000000027919 */ /* 0x000ea20000002100 */
[----:B------:R-:W-:Y:S01]  /*16a30*/  BSSY B0, `(.L_x_401) ;  /* 0x000000a000007945 */ /* 0x000fe20003800000 */
[----:B------:R-:W-:Y:S02]  /*16a40*/  IMAD.MOV.U32 R12, RZ, RZ, RZ ;  /* 0x000000ffff0c7224 */ /* 0x000fe400078e00ff */
[----:B------:R-:W-:Y:S02]  /*16a50*/  IMAD.MOV.U32 R11, RZ, RZ, 0x1f ;  /* 0x0000001fff0b7424 */ /* 0x000fe400078e00ff */
[----:B------:R-:W-:Y:S01]  /*16a60*/  IMAD.MOV.U32 R15, RZ, RZ, -0x1 ;  /* 0xffffffffff0f7424 */ /* 0x000fe200078e00ff */
[----:B--2---:R-:W-:-:S04]  /*16a70*/  SHF.R.U32.HI R2, RZ, 0x5, R2 ;  /* 0x00000005ff027819 */ /* 0x004fc80000011602 */
[----:B------:R-:W-:-:S05]  /*16a80*/  LOP3.LUT R2, R2, 0x3, RZ, 0xc0, !PT ;  /* 0x0000000302027812 */ /* 0x000fca00078ec0ff */
[----:B------:R-:W-:-:S07]  /*16a90*/  IMAD.MOV.U32 R13, RZ, RZ, R2 ;  /* 0x000000ffff0d7224 */ /* 0x000fce00078e0002 */
[----:B01----:R-:W-:Y:S05]  /*16aa0*/  WARPSYNC.COLLECTIVE R15, `(.L_x_402) ;  /* 0x000000000f087348 */ /* 0x003fea0003c00000 */
[----:B------:R2:W3:Y:S02]  /*16ab0*/  SHFL.IDX P6, R14, R13, R12, R11 ;  /* 0x0000000c0d0e7389 */ /* 0x0004e400000c000b */
[----:B0123--:R-:W-:Y:S01]  /*16ac0*/  ENDCOLLECTIVE ;  /* 0x000000000000791b */ /* 0x00ffe20003800000 */
.L_x_402:
[----:B------:R-:W-:Y:S05]  /*16ad0*/  BSYNC B0 ;  /* 0x0000000000007941 */ /* 0x000fea0003800000 */
.L_x_401:
[----:B------:R-:W-:Y:S05]  /*16ae0*/  BRA `(.L_x_403) ;  /* 0xffffffd400e87947 */ /* 0x000fea000383ffff */
.L_x_319:
[----:B------:R-:W-:Y:S01]  /*16af0*/  BSSY B1, `(.L_x_404) ;  /* 0x0000006000017945 */ /* 0x000fe20003800000 */
[----:B------:R-:W-:-:S07]  /*16b00*/  IMAD.MOV.U32 R15, RZ, RZ, -0x1 ;  /* 0xffffffffff0f7424 */ /* 0x000fce00078e00ff */
[----:B01----:R-:W-:Y:S05]  /*16b10*/  WARPSYNC.COLLECTIVE R15, `(.L_x_405) ;  /* 0x000000000f0c7348 */ /* 0x003fea0003c00000 */
[----:B------:R-:W-:Y:S02]  /*16b20*/  ELECT P6, UR62, PT ;  /* 0x00000000003e782f */ /* 0x000fe400038c0000 */
[----:B------:R-:W-:Y:S01]  /*16b30*/  MOV R14, UR62 ;  /* 0x0000003e000e7c02 */ /* 0x000fe20008000f00 */
[----:B01----:R-:W-:Y:S10]  /*16b40*/  ENDCOLLECTIVE ;  /* 0x000000000000791b */ /* 0x003ff40003800000 */
.L_x_405:
[----:B------:R-:W-:Y:S05]  /*16b50*/  BSYNC B1 ;  /* 0x0000000000017941 */ /* 0x000fea0003800000 */
.L_x_404:
[----:B------:R-:W-:Y:S05]  /*16b60*/  BRA `(.L_x_406) ;  /* 0xffffffd400e07947 */ /* 0x000fea000383ffff */
.L_x_321:
[----:B0-----:R0:W2:Y:S02]  /*16b70*/  SYNCS.PHASECHK.TRANS64.TRYWAIT P1, [R5+URZ+0x29840], R0 ;  /* 0x02984000050075a7 */ /* 0x0010a4000802017f */
[----:B--2---:R-:W-:Y:S05]  /*16b80*/  @!P1 NANOSLEEP.SYNCS 0x989680 ;  /* 0x009896800000995d */ /* 0x004fea0003900000 */
[----:B------:R-:W2:Y:S02]  /*16b90*/  @!P1 SYNCS.PHASECHK.TRANS64 P1, [R5+URZ+0x29840], R0 ;  /* 0x02984000050095a7 */ /* 0x000ea4000802007f */
[----:B--2---:R-:W-:Y:S05]  /*16ba0*/  @!P1 BRA `(.L_x_321) ;  /* 0xfffffffc00f09947 */ /* 0x004fea000383ffff */
[----:B------:R-:W-:Y:S05]  /*16bb0*/  BRA `(.L_x_407) ;  /* 0xffffffd800007947 */ /* 0x000fea000383ffff */
.L_x_323:
[----:B--2---:R2:W3:Y:S02]  /*16bc0*/  SYNCS.PHASECHK.TRANS64.TRYWAIT P1, [R19+URZ+0x29840], R2 ;  /* 0x02984002130075a7 */ /* 0x0044e4000802017f */
[----:B---3--:R-:W-:Y:S05]  /*16bd0*/  @!P1 NANOSLEEP.SYNCS 0x989680 ;  /* 0x009896800000995d */ /* 0x008fea0003900000 */
[----:B------:R-:W3:Y:S02]  /*16be0*/  @!P1 SYNCS.PHASECHK.TRANS64 P1, [R19+URZ+0x29840], R2 ;  /* 0x02984002130095a7 */ /* 0x000ee4000802007f */
[----:B---3--:R-:W-:Y:S05]  /*16bf0*/  @!P1 BRA `(.L_x_323) ;  /* 0xfffffffc00f09947 */ /* 0x008fea000383ffff */
[----:B------:R-:W-:Y:S05]  /*16c00*/  BRA `(.L_x_408) ;  /* 0xffffffd8000c7947 */ /* 0x000fea000383ffff */
.L_x_325:
[----:B---3--:R3:W4:Y:S02]  /*16c10*/  SYNCS.PHASECHK.TRANS64.TRYWAIT P1, [R5+URZ+0x29860], R0 ;  /* 0x02986000050075a7 */ /* 0x008724000802017f */
[----:B----4-:R-:W-:Y:S05]  /*16c20*/  @!P1 NANOSLEEP.SYNCS 0x989680 ;  /* 0x009896800000995d */ /* 0x010fea0003900000 */
[----:B------:R-:W4:Y:S02]  /*16c30*/  @!P1 SYNCS.PHASECHK.TRANS64 P1, [R5+URZ+0x29860], R0 ;  /* 0x02986000050095a7 */ /* 0x000f24000802007f */
[----:B----4-:R-:W-:Y:S05]  /*16c40*/  @!P1 BRA `(.L_x_325) ;  /* 0xfffffffc00f09947 */ /* 0x010fea000383ffff */
[----:B------:R-:W-:Y:S05]  /*16c50*/  BRA `(.L_x_409) ;  /* 0xffffffd800087947 */ /* 0x000fea000383ffff */
.L_x_327:
[----:B----4-:R4:W0:Y:S02]  /*16c60*/  SYNCS.PHASECHK.TRANS64.TRYWAIT P1, [R19+URZ+0x29860], R2 ;  /* 0x02986002130075a7 */ /* 0x010824000802017f */
[----:B0-----:R-:W-:Y:S05]  /*16c70*/  @!P1 NANOSLEEP.SYNCS 0x989680 ;  /* 0x009896800000995d */ /* 0x001fea0003900000 */
[----:B------:R-:W0:Y:S02]  /*16c80*/  @!P1 SYNCS.PHASECHK.TRANS64 P1, [R19+URZ+0x29860], R2 ;  /* 0x02986002130095a7 */ /* 0x000e24000802007f */
[----:B0-----:R-:W-:Y:S05]  /*16c90*/  @!P1 BRA `(.L_x_327) ;  /* 0xfffffffc00f09947 */ /* 0x001fea000383ffff */
[----:B------:R-:W-:Y:S05]  /*16ca0*/  BRA `(.L_x_410) ;  /* 0xffffffd800047947 */ /* 0x000fea000383ffff */
.L_x_329:
[----:B------:R0:W0:Y:S02]  /*16cb0*/  SYNCS.PHASECHK.TRANS64.TRYWAIT P1, [R5+URZ+0x29880], R0 ;  /* 0x02988000050075a7 */ /* 0x000024000802017f */
[----:B0-----:R-:W-:Y:S05]  /*16cc0*/  @!P1 NANOSLEEP.SYNCS 0x989680 ;  /* 0x009896800000995d */ /* 0x001fea0003900000 */
[----:B------:R-:W0:Y:S02]  /*16cd0*/  @!P1 SYNCS.PHASECHK.TRANS64 P1, [R5+URZ+0x29880], R0 ;  /* 0x02988000050095a7 */ /* 0x000e24000802007f */
[----:B0-----:R-:W-:Y:S05]  /*16ce0*/  @!P1 BRA `(.L_x_329) ;  /* 0xfffffffc00f09947 */ /* 0x001fea000383ffff */
[----:B------:R-:W-:Y:S05]  /*16cf0*/  BRA `(.L_x_411) ;  /* 0xffffffd800007947 */ /* 0x000fea000383ffff */
.L_x_412:
        /* <DEDUP_REMOVED lines=16> */
.L_x_3315:


//--------------------- .text._ZN7cutlass13device_kernelIN5flash11enable_sm90INS1_16FlashAttnFwdSm90INS1_25CollectiveMainloopFwdSm90ILi2EN4cute5tupleIJNS5_1CILi1EEES8_S8_EEENS6_IJNS7_ILi128EEENS7_ILi160EEENS7_ILi192EEEEEELi128ENS_12float_e4m3_tEfNS_4arch4Sm90ELb0ELb0ELb1ELb1ELb1ELb1ELb0ELb1ELb1ELb1ELb1ELb0EEENS1_21CollectiveEpilogueFwdINS6_IJSA_SA_SB_EEES9_NS_10bfloat16_tESG_Li256ELb1ELb1ELb1ELb1EEENS1_36VarlenDynamicPersistentTileSchedulerILi128ELi160ELi256ELi128ELb1ELb1ELb1ELb0ELb1ELb1EEEEEEEEEvNT_6ParamsE --------------------------
	.section	.text._ZN7cutlass13device_kernelIN5flash11enable_sm90INS1_16FlashAttnFwdSm90INS1_25CollectiveMainloopFwdSm90ILi2EN4cute5tupleIJNS5_1CILi1EEES8_S8_EEENS6_IJNS7_ILi128EEENS7_ILi160EEENS7_ILi192EEEEEELi128ENS_12float_e4m3_tEfNS_4arch4Sm90ELb0ELb0ELb1ELb1ELb1ELb1ELb0ELb1ELb1ELb1ELb1ELb0EEENS1_21CollectiveEpilogueFwdINS6_IJSA_SA_SB_EEES9_NS_10bfloat16_tESG_Li256ELb1ELb1ELb1ELb1EEENS1_36VarlenDynamicPersistentTileSchedulerILi128ELi160ELi256ELi128ELb1ELb1ELb1ELb0ELb1ELb1EEEEEEEEEvNT_6ParamsE,"ax",@progbits
	.align	128
.text._ZN7cutlass13device_kernelIN5flash11enable_sm90INS1_16FlashAttnFwdSm90INS1_25CollectiveMainloopFwdSm90ILi2EN4cute5tupleIJNS5_1CILi1EEES8_S8_EEENS6_IJNS7_ILi128EEENS7_ILi160EEENS7_ILi192EEEEEELi128ENS_12float_e4m3_tEfNS_4arch4Sm90ELb0ELb0ELb1ELb1ELb1ELb1ELb0ELb1ELb1ELb1ELb1ELb0EEENS1_21CollectiveEpilogueFwdINS6_IJSA_SA_SB_EEES9_NS_10bfloat16_tESG_Li256ELb1ELb1ELb1ELb1EEENS1_36VarlenDynamicPersistentTileSchedulerILi128ELi160ELi256ELi128ELb1ELb1ELb1ELb0ELb1ELb1EEEEEEEEEvNT_6ParamsE:
        .type           _ZN7cutlass13device_kernelIN5flash11enable_sm90INS1_16FlashAttnFwdSm90INS1_25CollectiveMainloopFwdSm90ILi2EN4cute5tupleIJNS5_1CILi1EEES8_S8_EEENS6_IJNS7_ILi128EEENS7_ILi160EEENS7_ILi192EEEEEELi128ENS_12float_e4m3_tEfNS_4arch4Sm90ELb0ELb0ELb1ELb1ELb1ELb1ELb0ELb1ELb1ELb1ELb1ELb0EEENS1_21CollectiveEpilogueFwdINS6_IJSA_SA_SB_EEES9_NS_10bfloat16_tESG_Li256ELb1ELb1ELb1ELb1EEENS1_36VarlenDynamicPersistentTileSchedulerILi128ELi160ELi256ELi128ELb1ELb1ELb1ELb0ELb1ELb1EEEEEEEEEvNT_6ParamsE,@function
        .size           _ZN7cutlass13device_kernelIN5flash11enable_sm90INS1_16FlashAttnFwdSm90INS1_25CollectiveMainloopFwdSm90ILi2EN4cute5tupleIJNS5_1CILi1EEES8_S8_EEENS6_IJNS7_ILi128EEENS7_ILi160EEENS7_ILi192EEEEEELi128ENS_12float_e4m3_tEfNS_4arch4Sm90ELb0ELb0ELb1ELb1ELb1ELb1ELb0ELb1ELb1ELb1ELb1ELb0EEENS1_21CollectiveEpilogueFwdINS6_IJSA_SA_SB_EEES9_NS_10bfloat16_tESG_Li256ELb1ELb1ELb1ELb1EEENS1_36VarlenDynamicPersistentTileSchedulerILi128ELi160ELi256ELi128ELb1ELb1ELb1ELb0ELb1ELb1EEEEEEEEEvNT_6ParamsE,(.L_x_3316 - _ZN7cutlass13device_kernelIN5flash11enable_sm90INS1_16FlashAttnFwdSm90INS1_25CollectiveMainloopFwdSm90ILi2EN4cute5tupleIJNS5_1CILi1EEES8_S8_EEENS6_IJNS7_ILi128EEENS7_ILi160EEENS7_ILi192EEEEEELi128ENS_12float_e4m3_tEfNS_4arch4Sm90ELb0ELb0ELb1ELb1ELb1ELb1ELb0ELb1ELb1ELb1ELb1ELb0EEENS1_21CollectiveEpilogueFwdINS6_IJSA_SA_SB_EEES9_NS_10bfloat16_tESG_Li256ELb1ELb1ELb1ELb1EEENS1_36VarlenDynamicPersistentTileSchedulerILi128ELi160ELi256ELi128ELb1ELb1ELb1ELb0ELb1ELb1EEEEEEEEEvNT_6ParamsE)
        .other          _ZN7cutlass13device_kernelIN5flash11enable_sm90INS1_16FlashAttnFwdSm90INS1_25CollectiveMainloopFwdSm90ILi2EN4cute5tupleIJNS5_1CILi1EEES8_S8_EEENS6_IJNS7_ILi128EEENS7_ILi160EEENS7_ILi192EEEEEELi128ENS_12float_e4m3_tEfNS_4arch4Sm90ELb0ELb0ELb1ELb1ELb1ELb1ELb0ELb1ELb1ELb1ELb1ELb0EEENS1_21CollectiveEpilogueFwdINS6_IJSA_SA_SB_EEES9_NS_10bfloat16_tESG_Li256ELb1ELb1ELb1ELb1EEENS1_36VarlenDynamicPersistentTileSchedulerILi128ELi160ELi256ELi128ELb1ELb1ELb1ELb0ELb1ELb1EEEEEEEEEvNT_6ParamsE,@"STO_CUDA_ENTRY STV_DEFAULT"
_ZN7cutlass13device_kernelIN5flash11enable_sm90INS1_16FlashAttnFwdSm90INS1_25CollectiveMainloopFwdSm90ILi2EN4cute5tupleIJNS5_1CILi1EEES8_S8_EEENS6_IJNS7_ILi128EEENS7_ILi160EEENS7_ILi192EEEEEELi128ENS_12float_e4m3_tEfNS_4arch4Sm90ELb0ELb0ELb1ELb1ELb1ELb1ELb0ELb1ELb1ELb1ELb1ELb0EEENS1_21CollectiveEpilogueFwdINS6_IJSA_SA_SB_EEES9_NS_10bfloat16_tESG_Li256ELb1ELb1ELb1ELb1EEENS1_36VarlenDynamicPersistentTileSchedulerILi128ELi160ELi256ELi128ELb1ELb1ELb1ELb0ELb1ELb1EEEEEEEEEvNT_6ParamsE:
[----:B------:R-:W0:Y:S02]  /*0000*/  LDC R1, c[0x0][0x28] ;  /* 0x00000a00ff017b82 */ /* 0x000e240000000800 */
[----:B0-----:R-:W-:Y:S01]  /*0010*/  VIADD R1, R1, 0xffffffa8 ;  /* 0xffffffa801017836 */ /* 0x001fe20000000000 */
[----:B------:R-:W0:Y:S01]  /*0020*/  S2R R3, SR_TID.X ;  /* 0x0000000000037919 */ /* 0x000e220000002100 */
[----:B------:R-:W-:Y:S01]  /*0030*/  ELECT P0, URZ, PT ;  /* 0x00000000003f782f */ /* 0x000fe20003800000 */
[----:B------:R-:W-:Y:S01]  /*0040*/  BSSY B0, `(.L_x_413) ;  /* 0x000000e000007945 */ /* 0x000fe20003800000 */
[--C-:B0-----:R-:W-:Y:S02]  /*0050*/  SHF.R.U32.HI R0, RZ, 0x5, R3.reuse ;  /* 0x00000005ff007819 */ /* 0x101fe40000011603 */
[----:B------:R-:W-:-:S03]  /*0060*/  SHF.R.U32.HI R3, RZ, 0x7, R3 ;  /* 0x00000007ff037819 */ /* 0x000fc60000011603 */
[----:B------:R-:W0:Y:S02]  /*0070*/  SHFL.IDX PT, R2, R0, RZ, 0x1f ;  /* 0x00001fff00027589 */ /* 0x000e2400000e0000 */
[----:B0-----:R-:W-:-:S13]  /*0080*/  ISETP.EQ.AND P0, PT, R2, RZ, P0 ;  /* 0x000000ff0200720c */ /* 0x001fda0000702270 */
[----:B------:R-:W-:Y:S05]  /*0090*/  @!P0 BRA `(.L_x_414) ;  /* 0x0000000000208947 */ /* 0x000fea0003800000 */
[----:B------:R-:W-:Y:S02]  /*00a0*/  ULDC.64 UR4, c[0x0][0x198] ;  /* 0x0000660000047ab9 */ /* 0x000fe40000000a00 */
[----:B------:R-:W-:Y:S02]  /*00b0*/  UIADD3 UR6, UP0, UR4, 0x570, URZ ;  /* 0x0000057004067890 */ /* 0x000fe4000ff1e03f */
[----:B------:R-:W-:Y:S02]  /*00c0*/  UIADD3 UR4, UP1, UR4, 0x670, URZ ;  /* 0x0000067004047890 */ /* 0x000fe4000ff3e03f */
[----:B------:R-:W-:Y:S02]  /*00d0*/  UIADD3.X UR7, URZ, UR5, URZ, UP0, !UPT ;  /* 0x000000053f077290 */ /* 0x000fe400087fe43f */
[----:B------:R-:W-:-:S07]  /*00e0*/  UIADD3.X UR5, URZ, UR5, URZ, UP1, !UPT ;  /* 0x000000053f057290 */ /* 0x000fce0008ffe43f */
[----:B------:R0:W-:Y:S02]  /*00f0*/  UTMACCTL.PF [UR6] ;  /* 0x00000000060079b9 */ /* 0x0001e40008040000 */
[----:B------:R0:W-:Y:S02]  /*0100*/  UTMACCTL.PF [UR4] ;  /* 0x00000000040079b9 */ /* 0x0001e40008040000 */
[----:B0-----:R-:W-:Y:S01]  /*0110*/  NOP ;  /* 0x0000000000007918 */ /* 0x001fe20000000000 */
.L_x_414:
[----:B------:R-:W-:Y:S05]  /*0120*/  BSYNC B0 ;  /* 0x0000000000007941 */ /* 0x000fea0003800000 */
.L_x_413:
[----:B------:R-:W-:Y:S01]  /*0130*/  VOTEU.ANY UP0, P0 ;  /* 0x00000000003f7886 */ /* 0x000fe20000000100 */
[----:B------:R-:W0:Y:S01]  /*0140*/  SHFL.IDX PT, R3, R3, RZ, 0x1f ;  /* 0x00001fff03037589 */ /* 0x000e2200000e0000 */
[----:B------:R-:W-:Y:S01]  /*0150*/  UMOV UR4, 0x80 ;  /* 0x0000008000047882 */ /* 0x000fe20000000000 */
[----:B------:R-:W-:Y:S01]  /*0160*/  UMOV UR7, 0x100 ;  /* 0x0000010000077882 */ /* 0x000fe20000000000 */
[----:B------:R-:W-:Y:S01]  /*0170*/  VOTEU.ANY UP1, P0 ;  /* 0x00000000003f7886 */ /* 0x000fe20000020100 */
[----:B------:R-:W1:Y:S01]  /*0180*/  @UP0 S2UR UR8, SR_CgaCtaId ;  /* 0x00000000000809c3 */ /* 0x000e620000008800 */
[----:B------:R-:W2:Y:S01]  /*0190*/  SHFL.IDX PT, R2, R0, RZ, 0x1f ;  /* 0x00001fff00027589 */ /* 0x000ea200000e0000 */
[----:B------:R-:W-:Y:S01]  /*01a0*/  @UP0 UMOV UR6, 0x400 ;  /* 0x0000040000060882 */ /* 0x000fe20000000000 */
[----:B------:R-:W-:-:S04]  /*01b0*/  @UP0 UIADD3 UR4, -UR4, 0x100000, URZ ;  /* 0x0010000004040890 */ /* 0x000fc8000fffe13f */
[----:B------:R-:W-:Y:S02]  /*01c0*/  @UP0 USHF.L.U32 UR5, UR4, 0xb, URZ ;  /* 0x0000000b04050899 */ /* 0x000fe4000800063f */
[----:B------:R-:W-:Y:S01]  /*01d0*/  @UP0 USHF.L.U32 UR4, UR4, 0x1, URZ ;  /* 0x0000000104040899 */ /* 0x000fe2000800063f */
[----:B------:R-:W-:Y:S01]  /*01e0*/  VOTEU.ANY UP2, P0 ;  /* 0x00000000003f7886 */ /* 0x000fe20000040100 */
[----:B0-----:R-:W-:Y:S01]  /*01f0*/  R2UR UR9, R3 ;  /* 0x00000000030972ca */ /* 0x001fe200000e0000 */
[----:B-1----:R-:W-:Y:S01]  /*0200*/  @UP0 ULEA UR8, UR8, UR6, 0x18 ;  /* 0x0000000608080291 */ /* 0x002fe2000f8ec03f */
[----:B--2---:R-:W-:Y:S01]  /*0210*/  ISETP.NE.AND P1, PT, R2, RZ, PT ;  /* 0x000000ff0200720c */ /* 0x004fe20003f25270 */
[----:B------:R-:W-:-:S04]  /*0220*/  @UP0 UIADD3 UR6, -UR7, 0x100000, URZ ;  /* 0x0010000007060890 */ /* 0x000fc8000fffe13f */
[----:B------:R-:W-:Y:S02]  /*0230*/  @UP0 USHF.L.U32 UR7, UR6, 0xb, URZ ;  /* 0x0000000b06070899 */ /* 0x000fe4000800063f */
[----:B------:R-:W-:-:S04]  /*0240*/  @UP0 USHF.L.U32 UR6, UR6, 0x1, URZ ;  /* 0x0000000106060899 */ /* 0x000fc8000800063f */
[----:B------:R-:W-:Y:S01]  /*0250*/  UISETP.NE.AND UP0, UPT, UR9, URZ, UPT ;  /* 0x0000003f0900728c */ /* 0x000fe2000bf05270 */
[----:B------:R-:W0:Y:S02]  /*0260*/  FENCE.VIEW.ASYNC.S ;  /* 0x00000000000073c6 */ /* 0x000e240000000000 */
[----:B0-----:R0:W1:Y:S05]  /*0270*/  @UP1 SYNCS.EXCH.64 URZ, [UR8+0x29800], UR4 ;  /* 0x02980004083f15b2 */ /* 0x00106a0008000100 */
[----:B------:R0:W2:Y:S01]  /*0280*/  @UP2 SYNCS.EXCH.64 URZ, [UR8+0x29820], UR6 ;  /* 0x02982006083f25b2 */ /* 0x0000a20008000100 */
        /* <DEDUP_REMOVED lines=14> */
[----:B0-----:R3:W4:Y:S08]  /*0370*/  SYNCS.EXCH.64 URZ, [UR8+0x29830], UR4 ;  /* 0x02983004083f75b2 */ /* 0x0017300008000100 */
[----:B------:R3:W0:Y:S01]  /*0380*/  SYNCS.EXCH.64 URZ, [UR8+0x29840], UR6 ;  /* 0x02984006083f75b2 */ /* 0x0006220008000100 */
[----:B------:R3:W0:Y:S01]  /*0390*/  SYNCS.EXCH.64 URZ, [UR8+0x29838], UR4 ;  /* 0x02983804083f75b2 */ /* 0x0006220008000100 */
[----:B------:R3:W0:Y:S02]  /*03a0*/  SYNCS.EXCH.64 URZ, [UR8+0x29848], UR6 ;  /* 0x02984806083f75b2 */ /* 0x0006240008000100 */
[----:B---3--:R-:W-:Y:S01]  /*03b0*/  NOP ;  /* 0x0000000000007918 */ /* 0x008fe20000000000 */
.L_x_415:
[----:B------:R-:W3:Y:S01]  /*03c0*/  SHFL.IDX PT, R2, R0, RZ, 0x1f ;  /* 0x00001fff00027589 */ /* 0x000ee200000e0000 */
[----:B------:R-:W-:Y:S01]  /*03d0*/  NOP ;  /* 0x0000000000007918 */ /* 0x000fe20000000000 */
[----:B---3--:R-:W-:-:S13]  /*03e0*/  ISETP.NE.AND P0, PT, R2, RZ, PT ;  /* 0x000000ff0200720c */ /* 0x008fda0003f05270 */
        /* <DEDUP_REMOVED lines=17> */
[----:B------:R3:W0:Y:S02]  /*0500*/  SYNCS.EXCH.64 URZ, [UR8+0x29868], UR6 ;  /* 0x02986806083f75b2 */ /* 0x0006240008000100 */
[----:B---3--:R-:W-:Y:S01]  /*0510*/  NOP ;  /* 0x0000000000007918 */ /* 0x008fe20000000000 */
.L_x_416:
[----:B------:R-:W3:Y:S01]  /*0520*/  SHFL.IDX PT, R2, R0, RZ, 0x1f ;  /* 0x00001fff00027589 */ /* 0x000ee200000e0000 */
[----:B------:R-:W-:Y:S01]  /*0530*/  NOP ;  /* 0x0000000000007918 */ /* 0x000fe20000000000 */
[----:B---3--:R-:W-:-:S13]  /*0540*/  ISETP.NE.AND P0, PT, R2, RZ, PT ;  /* 0x000000ff0200720c */ /* 0x008fda0003f05270 */
        /* <DEDUP_REMOVED lines=13> */
[----:B------:R3:W0:Y:S02]  /*0620*/  SYNCS.EXCH.64 URZ, [UR6+0x29888], UR4 ;  /* 0x02988804063f75b2 */ /* 0x0006240008000100 */
[----:B---3--:R-:W-:Y:S01]  /*0630*/  NOP ;  /* 0x0000000000007918 */ /* 0x008fe20000000000 */
.L_x_417:
        /* <DEDUP_REMOVED lines=22> */
.L_x_418:
[----:B------:R-:W3:Y:S01]  /*07a0*/  SHFL.IDX PT, R3, R0, RZ, 0x1f ;  /* 0x00001fff00037589 */ /* 0x000ee200000e0000 */
[----:B------:R-:W-:Y:S01]  /*07b0*/  NOP ;  /* 0x0000000000007918 */ /* 0x000fe20000000000 */
[----:B------:R-:W0:Y:S01]  /*07c0*/  S2R R2, SR_CgaCtaId ;  /* 0x0000000000027919 */ /* 0x000e220000008800 */
[----:B---3--:R-:W-:-:S13]  /*07d0*/  ISETP.NE.AND P0, PT, R3, RZ, PT ;  /* 0x000000ff0300720c */ /* 0x008fda0003f05270 */
[----:B0-----:R-:W-:Y:S05]  /*07e0*/  @P0 BRA `(.L_x_419) ;  /* 0x0000000000480947 */ /* 0x001fea0003800000 */
        /* <DEDUP_REMOVED lines=13> */
[----:B0-----:R0:W3:Y:S08]  /*08c0*/  SYNCS.EXCH.64 URZ, [UR8+0x298b0], UR4 ;  /* 0x0298b004083f75b2 */ /* 0x0010f00008000100 */
[----:B------:R0:W0:Y:S01]  /*08d0*/  SYNCS.EXCH.64 URZ, [UR8+0x298c0], UR6 ;  /* 0x0298c006083f75b2 */ /* 0x0000220008000100 */
[----:B------:R0:W0:Y:S01]  /*08e0*/  SYNCS.EXCH.64 URZ, [UR8+0x298b8], UR4 ;  /* 0x0298b804083f75b2 */ /* 0x0000220008000100 */
[----:B------:R0:W0:Y:S01]  /*08f0*/  SYNCS.EXCH.64 URZ, [UR8+0x298c8], UR6 ;  /* 0x0298c806083f75b2 */ /* 0x0000220008000100 */
[----:B------:R-:W-:Y:S01]  /*0900*/  NOP ;  /* 0x0000000000007918 */ /* 0x000fe20000000000 */
.L_x_419:
[----:B------:R-:W-:Y:S01]  /*0910*/  PLOP3.LUT P0, PT, PT, PT, UP0, 0x80, 0x0 ;  /* 0x000000000000781c */ /* 0x000fe20003f0f008 */
[----:B------:R-:W-:Y:S01]  /*0920*/  UMOV UR36, 0x1 ;  /* 0x0000000100247882 */ /* 0x000fe20000000000 */
[----:B------:R-:W-:Y:S01]  /*0930*/  NOP ;  /* 0x0000000000007918 */ /* 0x000fe20000000000 */
[----:B------:R-:W-:Y:S01]  /*0940*/  USEL UR36, UR36, 0x2, !UP0 ;  /* 0x0000000224247887 */ /* 0x000fe2000c000000 */
[----:B------:R-:W-:Y:S01]  /*0950*/  BSSY B8, `(.L_x_420) ;  /* 0x0002c05000087945 */ /* 0x000fe20003800000 */
[----:B------:R-:W-:Y:S01]  /*0960*/  ULDC.64 UR50, c[0x0][0x208] ;  /* 0x0000820000327ab9 */ /* 0x000fe20000000a00 */
[----:B01234-:R-:W-:Y:S07]  /*0970*/  BAR.SYNC.DEFER_BLOCKING 0x0 ;  /* 0x0000000000007b1d */ /* 0x01ffee0000010000 */
[----:B------:R-:W-:Y:S05]  /*0980*/  @!P0 BRA `(.L_x_421) ;  /* 0x0000023c00608947 */ /* 0x000fea0003800000 */
.L_x_422:
[----:B------:R-:W-:-:S08]  /*0990*/  NOP ;  /* 0x0000000000007918 */ /* 0x000fd00000000000 */
[----:B------:R-:W0:Y:S02]  /*09a0*/  USETMAXREG.TRY_ALLOC.CTAPOOL UP0, 0xe8 ;  /* 0x000000e8000079c8 */ /* 0x000e240008000600 */
[----:B0-----:R-:W-:-:S13]  /*09b0*/  PLOP3.LUT P0, PT, PT, PT, UP0, 0x80, 0x0 ;  /* 0x000000000000781c */ /* 0x001fda0003f0f008 */
[----:B------:R-:W-:Y:S05]  /*09c0*/  @!P0 BRA `(.L_x_422) ;  /* 0xfffffffc00f08947 */ /* 0x000fea000383ffff */
[----:B------:R-:W2:Y:S01]  /*09d0*/  LDL.LU R0, [R1] ;  /* 0x0000000001007983 */ /* 0x000ea20000300800 */
[----:B------:R-:W0:Y:S01]  /*09e0*/  S2R R2, SR_TID.X ;  /* 0x0000000000027919 */ /* 0x000e220000002100 */
[----:B------:R-:W1:Y:S01]  /*09f0*/  S2UR UR38, SR_CgaCtaId ;  /* 0x00000000002679c3 */ /* 0x000e620000008800 */
[----:B------:R-:W-:Y:S01]  /*0a00*/  UMOV UR4, 0x400 ;  /* 0x0000040000047882 */ /* 0x000fe20000000000 */
[----:B0-----:R-:W-:-:S06]  /*0a10*/  SHF.R.U32.HI R2, RZ, 0x7, R2 ;  /* 0x00000007ff027819 */ /* 0x001fcc0000011602 */
[----:B------:R-:W-:Y:S06]  /*0a20*/  BAR.ARV 0x8, 0x180 ;  /* 0x0206000000007b1d */ /* 0x000fec0000002000 */
[----:B------:R-:W-:-:S13]  /*0a30*/  ISETP.NE.AND P0, PT, R2, 0x1, PT ;  /* 0x000000010200780c */ /* 0x000fda0003f05270 */
[----:B------:R-:W-:Y:S08]  /*0a40*/  @!P0 BAR.ARV 0x9, 0x100 ;  /* 0x0244000000008b1d */ /* 0x000ff00000002000 */
[----:B------:R-:W-:Y:S01]  /*0a50*/  BAR.SYNC.DEFER_BLOCKING 0x5, 0x180 ;  /* 0x0146000000007b1d */ /* 0x000fe20000010000 */
[----:B-1----:R-:W-:-:S06]  /*0a60*/  ULEA UR4, UR38, UR4, 0x18 ;  /* 0x0000000426047291 */ /* 0x002fcc000f8ec03f */
[----:B------:R-:W-:Y:S01]  /*0a70*/  IMAD.U32 R18, RZ, RZ, UR4 ;  /* 0x00000004ff127e24 */ /* 0x000fe2000f8e00ff */
[----:B------:R-:W-:-:S04]  /*0a80*/  ULDC UR4, c[0x0][0xc3c] ;  /* 0x00030f0000047ab9 */ /* 0x000fc80000000800 */
[----:B------:R-:W0:Y:S01]  /*0a90*/  LDS.128 R136, [R18+0x298d0] ;  /* 0x0298d00012887984 */ /* 0x000e220000000c00 */
[----:B------:R-:W-:Y:S06]  /*0aa0*/  BAR.ARV 0x4, 0x180 ;  /* 0x0106000000007b1d */ /* 0x000fec0000002000 */
[----:B--2---:R-:W-:-:S04]  /*0ab0*/  LOP3.LUT R0, R0, 0xfffffffb, RZ, 0xc0, !PT ;  /* 0xfffffffb00007812 */ /* 0x004fc800078ec0ff */
[----:B------:R-:W-:-:S05]  /*0ac0*/  @P0 LOP3.LUT R0, R0, 0x4, RZ, 0xfc, !PT ;  /* 0x0000000400000812 */ /* 0x000fca00078efcff */
[----:B------:R1:W-:Y:S01]  /*0ad0*/  STL [R1], R0 ;  /* 0x0000000001007387 */ /* 0x0003e20000100800 */
[----:B0-----:R-:W-:-:S13]  /*0ae0*/  ISETP.GE.AND P0, PT, R139, UR4, PT ;  /* 0x000000048b007c0c */ /* 0x001fda000bf06270 */
[----:B-1----:R-:W-:Y:S05]  /*0af0*/  @P0 BRA `(.L_x_423) ;  /* 0x000002bc00a80947 */ /* 0x002fea0003800000 */
[----:B------:R-:W0:Y:S01]  /*0b00*/  S2R R0, SR_TID.X ;  /* 0x0000000000007919 */ /* 0x000e220000002100 */
[----:B------:R-:W-:Y:S01]  /*0b10*/  R2UR UR39, R18 ;  /* 0x00000000122772ca */ /* 0x000fe200000e0000 */
[----:B------:R-:W-:Y:S01]  /*0b20*/  IMAD.MOV.U32 R208, RZ, RZ, RZ ;  /* 0x000000ffffd07224 */ /* 0x000fe200078e00ff */
[----:B------:R-:W-:Y:S01]  /*0b30*/  MOV R196, RZ ;  /* 0x000000ff00c47202 */ /* 0x000fe20000000f00 */
[----:B------:R-:W-:Y:S01]  /*0b40*/  IMAD.MOV.U32 R202, RZ, RZ, RZ ;  /* 0x000000ffffca7224 */ /* 0x000fe200078e00ff */
[----:B------:R-:W-:Y:S01]  /*0b50*/  ULOP3.LUT UR48, UR36, 0x1, URZ, 0xfc, !UPT ;  /* 0x0000000124307892 */ /* 0x000fe2000f8efc3f */
[----:B------:R-:W-:-:S08]  /*0b60*/  UMOV UR37, URZ ;  /* 0x0000003f00257c82 */ /* 0x000fd00008000000 */
[----:B------:R-:W-:Y:S01]  /*0b70*/  UIADD3 UR39, UR39, 0x14400, URZ ;  /* 0x0001440027277890 */ /* 0x000fe2000fffe03f */
[----:B0-----:R-:W-:-:S05]  /*0b80*/  VIADD R21, R0, 0xffffff80 ;  /* 0xffffff8000157836 */ /* 0x001fca0000000000 */
[----:B------:R-:W-:Y:S02]  /*0b90*/  SHF.R.S32.HI R0, RZ, 0x1f, R21 ;  /* 0x0000001fff007819 */ /* 0x000fe40000011415 */
[-C--:B------:R-:W-:Y:S02]  /*0ba0*/  LEA.HI R6, R21, R21.reuse, RZ, 0x1 ;  /* 0x0000001515067211 */ /* 0x080fe400078f08ff */
[CC--:B------:R-:W-:Y:S02]  /*0bb0*/  LEA.HI R3, R0.reuse, R21.reuse, RZ, 0x5 ;  /* 0x0000001500037211 */ /* 0x0c0fe400078f28ff */
[----:B------:R-:W-:Y:S02]  /*0bc0*/  LEA.HI R2, R0, R21, RZ, 0x4 ;  /* 0x0000001500027211 */ /* 0x000fe400078f20ff */
[----:B------:R-:W-:Y:S01]  /*0bd0*/  LOP3.LUT R7, R6, 0xfffffffe, RZ, 0xc0, !PT ;  /* 0xfffffffe06077812 */ /* 0x000fe200078ec0ff */
[----:B------:R-:W-:Y:S01]  /*0be0*/  IMAD.SHL.U32 R4, R3, 0x20, RZ ;  /* 0x0000002003047824 */ /* 0x000fe200078e00ff */
[----:B------:R-:W-:-:S02]  /*0bf0*/  LOP3.LUT R3, R2, 0x3fffff0, RZ, 0xc0, !PT ;  /* 0x03fffff002037812 */ /* 0x000fc400078ec0ff */
[----:B------:R-:W-:Y:S01]  /*0c00*/  LEA.HI R8, R0, R21, RZ, 0x2 ;  /* 0x0000001500087211 */ /* 0x000fe200078f10ff */
[C---:B------:R-:W-:Y:S01]  /*0c10*/  IMAD.IADD R12, R21.reuse, 0x1, -R7 ;  /* 0x00000001150c7824 */ /* 0x040fe200078e0a07 */
[----:B------:R-:W-:Y:S02]  /*0c20*/  LOP3.LUT R4, R4, 0xfffffc00, RZ, 0xc0, !PT ;  /* 0xfffffc0004047812 */ /* 0x000fe400078ec0ff */
[----:B------:R-:W-:Y:S01]  /*0c30*/  IADD3 R3, R21, -R3, RZ ;  /* 0x8000000315037210 */ /* 0x000fe20007ffe0ff */
[C---:B------:R-:W-:Y:S01]  /*0c40*/  IMAD.SHL.U32 R22, R12.reuse, 0x8, RZ ;  /* 0x000000080c167824 */ /* 0x040fe200078e00ff */
[--C-:B------:R-:W-:Y:S01]  /*0c50*/  SHF.R.S32.HI R9, RZ, 0x2, R8.reuse ;  /* 0x00000002ff097819 */ /* 0x100fe20000011408 */
[----:B------:R-:W-:Y:S01]  /*0c60*/  IMAD.SHL.U32 R16, R12, 0x10, RZ ;  /* 0x000000100c107824 */ /* 0x000fe200078e00ff */
[----:B------:R-:W-:Y:S01]  /*0c70*/  SHF.R.S32.HI R10, RZ, 0x1f, R8 ;  /* 0x0000001fff0a7819 */ /* 0x000fe20000011408 */
[----:B------:R-:W-:Y:S01]  /*0c80*/  IMAD R5, R3, 0x40, R4 ;  /* 0x0000004003057824 */ /* 0x000fe200078e0204 */
[----:B------:R-:W-:Y:S01]  /*0c90*/  SHF.R.S32.HI R3, RZ, 0x4, R2 ;  /* 0x00000004ff037819 */ /* 0x000fe20000011402 */
[----:B------:R-:W-:Y:S01]  /*0ca0*/  VIADD R198, R22, 0x40 ;  /* 0x0000004016c67836 */ /* 0x000fe20000000000 */
[----:B------:R-:W-:Y:S01]  /*0cb0*/  LEA.HI R10, R10, R9, RZ, 0x2 ;  /* 0x000000090a0a7211 */ /* 0x000fe200078f10ff */
[----:B------:R-:W-:Y:S01]  /*0cc0*/  VIADD R192, R16, 0x80 ;  /* 0x0000008010c07836 */ /* 0x000fe20000000000 */
[----:B------:R-:W-:Y:S01]  /*0cd0*/  LOP3.LUT R8, R8, 0xfffffffc, RZ, 0xc0, !PT ;  /* 0xfffffffc08087812 */ /* 0x000fe200078ec0ff */
[----:B------:R-:W-:Y:S01]  /*0ce0*/  VIADD R193, R16, 0xa0 ;  /* 0x000000a010c17836 */ /* 0x000fe20000000000 */
[----:B------:R-:W-:Y:S01]  /*0cf0*/  LEA.HI R2, R2, R3, RZ, 0x1 ;  /* 0x0000000302027211 */ /* 0x000fe200078f08ff */
[----:B------:R-:W-:Y:S01]  /*0d00*/  VIADD R197, R22, 0x10 ;  /* 0x0000001016c57836 */ /* 0x000fe20000000000 */
[----:B------:R-:W-:Y:S01]  /*0d10*/  LOP3.LUT R10, R10, 0xfffffffc, RZ, 0xc0, !PT ;  /* 0xfffffffc0a0a7812 */ /* 0x000fe200078ec0ff */
[----:B------:R-:W-:Y:S01]  /*0d20*/  IMAD.IADD R8, R21, 0x1, -R8 ;  /* 0x0000000115087824 */ /* 0x000fe200078e0a08 */
[C---:B------:R-:W-:Y:S01]  /*0d30*/  IADD3 R199, R22.reuse, 0x20, RZ ;  /* 0x0000002016c77810 */ /* 0x040fe20007ffe0ff */
[----:B------:R-:W-:Y:S01]  /*0d40*/  VIADD R201, R22, 0x50 ;  /* 0x0000005016c97836 */ /* 0x000fe20000000000 */
[----:B------:R-:W-:Y:S01]  /*0d50*/  LOP3.LUT R2, R2, 0x1ffffffe, RZ, 0xc0, !PT ;  /* 0x1ffffffe02027812 */ /* 0x000fe200078ec0ff */
[----:B------:R-:W-:Y:S01]  /*0d60*/  IMAD.IADD R10, R9, 0x1, -R10 ;  /* 0x00000001090a7824 */ /* 0x000fe200078e0a0a */
[----:B------:R-:W-:Y:S01]  /*0d70*/  LEA.HI R4, R8, R8, RZ, 0x1 ;  /* 0x0000000808047211 */ /* 0x000fe200078f08ff */
[----:B------:R-:W-:Y:S01]  /*0d80*/  IMAD.IADD R9, R22, 0x1, R199 ;  /* 0x0000000116097824 */ /* 0x000fe200078e02c7 */
[----:B------:R-:W-:Y:S01]  /*0d90*/  SHF.R.S32.HI R195, RZ, 0x1, R6 ;  /* 0x00000001ffc37819 */ /* 0x000fe20000011406 */
[----:B------:R-:W-:Y:S01]  /*0da0*/  IMAD.IADD R2, R3, 0x1, -R2 ;  /* 0x0000000103027824 */ /* 0x000fe200078e0a02 */
[----:B------:R-:W-:Y:S01]  /*0db0*/  LOP3.LUT R7, R4, 0x1ffffffe, RZ, 0xc0, !PT ;  /* 0x1ffffffe04077812 */ /* 0x000fe200078ec0ff */
[----:B------:R-:W-:Y:S01]  /*0dc0*/  IMAD.SHL.U32 R205, R10, 0x80, RZ ;  /* 0x000000800acd7824 */ /* 0x000fe200078e00ff */
[----:B------:R-:W-:Y:S01]  /*0dd0*/  SHF.R.S32.HI R4, RZ, 0x1f, R9 ;  /* 0x0000001fff047819 */ /* 0x000fe20000011409 */
[----:B------:R-:W-:Y:S01]  /*0de0*/  VIADD R15, R195, 0x80 ;  /* 0x00000080c30f7836 */ /* 0x000fe20000000000 */
[----:B------:R-:W-:Y:S01]  /*0df0*/  LEA R2, R2, R5, 0x3 ;  /* 0x0000000502027211 */ /* 0x000fe200078e18ff */
[----:B------:R-:W-:Y:S01]  /*0e00*/  IMAD.IADD R5, R22, 0x1, R198 ;  /* 0x0000000116057824 */ /* 0x000fe200078e02c6 */
[-C--:B------:R-:W-:Y:S01]  /*0e10*/  LEA.HI R170, R4, R9.reuse, RZ, 0x4 ;  /* 0x0000000904aa7211 */ /* 0x080fe200078f20ff */
[----:B------:R-:W-:Y:S01]  /*0e20*/  IMAD.IADD R11, R8, 0x1, -R7 ;  /* 0x00000001080b7824 */ /* 0x000fe200078e0a07 */
[----:B------:R-:W-:Y:S01]  /*0e30*/  LEA.HI R17, R4, R9, RZ, 0x6 ;  /* 0x0000000904117211 */ /* 0x000fe200078f30ff */
[----:B------:R0:W-:Y:S01]  /*0e40*/  STL [R1+0x54], R2 ;  /* 0x0000540201007387 */ /* 0x0001e20000100800 */
[----:B------:R-:W-:-:S02]  /*0e50*/  SHF.R.S32.HI R4, RZ, 0x1f, R6 ;  /* 0x0000001fff047819 */ /* 0x000fc40000011406 */
[----:B------:R-:W-:Y:S01]  /*0e60*/  SHF.R.S32.HI R8, RZ, 0x1f, R5 ;  /* 0x0000001fff087819 */ /* 0x000fe20000011405 */
[----:B------:R-:W-:Y:S01]  /*0e70*/  IMAD.SHL.U32 R17, R17, 0x80, RZ ;  /* 0x0000008011117824 */ /* 0x000fe200078e00ff */
[----:B------:R-:W-:Y:S02]  /*0e80*/  LEA.HI R4, R4, R195, RZ, 0x3 ;  /* 0x000000c304047211 */ /* 0x000fe400078f18ff */
[CC--:B------:R-:W-:Y:S02]  /*0e90*/  LEA.HI R14, R8.reuse, R5.reuse, RZ, 0x4 ;  /* 0x00000005080e7211 */ /* 0x0c0fe400078f20ff */
[----:B------:R-:W-:Y:S02]  /*0ea0*/  LEA.HI R19, R8, R5, RZ, 0x6 ;  /* 0x0000000508137211 */ /* 0x000fe400078f30ff */
[----:B0-----:R-:W-:Y:S02]  /*0eb0*/  LEA.HI R2, R0, R21, RZ, 0x7 ;  /* 0x0000001500027211 */ /* 0x001fe400078f38ff */
[----:B------:R-:W-:Y:S01]  /*0ec0*/  LOP3.LUT R4, R4, 0xfffffff8, RZ, 0xc0, !PT ;  /* 0xfffffff804047812 */ /* 0x000fe200078ec0ff */
[----:B------:R-:W-:Y:S01]  /*0ed0*/  IMAD.SHL.U32 R19, R19, 0x80, RZ ;  /* 0x0000008013137824 */ /* 0x000fe200078e00ff */
[----:B------:R-:W-:-:S02]  /*0ee0*/  LOP3.LUT R5, R2, 0xffffff80, RZ, 0xc0, !PT ;  /* 0xffffff8002057812 */ /* 0x000fc400078ec0ff */
[----:B------:R-:W-:Y:S01]  /*0ef0*/  LEA.HI R13, R15, R15, RZ, 0x1 ;  /* 0x0000000f0f0d7211 */ /* 0x000fe200078f08ff */
[----:B------:R-:W-:Y:S01]  /*0f00*/  IMAD.IADD R4, R195, 0x1, -R4 ;  /* 0x00000001c3047824 */ /* 0x000fe200078e0a04 */
[----:B------:R-:W-:Y:S02]  /*0f10*/  IADD3 R20, R21, -R5, RZ ;  /* 0x8000000515147210 */ /* 0x000fe40007ffe0ff */
[----:B------:R-:W-:Y:S02]  /*0f20*/  SHF.R.S32.HI R5, RZ, 0x1f, R15 ;  /* 0x0000001fff057819 */ /* 0x000fe4000001140f */
[----:B------:R-:W-:Y:S01]  /*0f30*/  SHF.R.S32.HI R7, RZ, 0x1f, R20 ;  /* 0x0000001fff077819 */ /* 0x000fe20000011414 */
[----:B------:R0:W-:Y:S01]  /*0f40*/  STL [R1+0x4c], R4 ;  /* 0x00004c0401007387 */ /* 0x0001e20000100800 */
[----:B------:R-:W-:Y:S02]  /*0f50*/  LEA.HI R5, R5, R15, RZ, 0x3 ;  /* 0x0000000f05057211 */ /* 0x000fe400078f18ff */
[----:B------:R-:W-:-:S02]  /*0f60*/  LOP3.LUT R9, R13, 0x3fffffe, RZ, 0xc0, !PT ;  /* 0x03fffffe0d097812 */ /* 0x000fc400078ec0ff */
[----:B------:R-:W-:Y:S02]  /*0f70*/  SHF.L.U32 R12, R5, 0x6, RZ ;  /* 0x00000006050c7819 */ /* 0x000fe400000006ff */
[----:B------:R-:W-:Y:S01]  /*0f80*/  LEA.HI R8, R7, R20, RZ, 0x2 ;  /* 0x0000001407087211 */ /* 0x000fe200078f10ff */
[----:B------:R-:W-:Y:S01]  /*0f90*/  IMAD.IADD R210, R15, 0x1, -R9 ;  /* 0x000000010fd27824 */ /* 0x000fe200078e0a09 */
[----:B------:R-:W-:Y:S01]  /*0fa0*/  LOP3.LUT R15, R12, 0xfffffe00, RZ, 0xc0, !PT ;  /* 0xfffffe000c0f7812 */ /* 0x000fe200078ec0ff */
[----:B0-----:R-:W-:Y:S01]  /*0fb0*/  IMAD.SHL.U32 R4, R4, 0x80, RZ ;  /* 0x0000008004047824 */ /* 0x001fe200078e00ff */
[----:B------:R-:W-:Y:S02]  /*0fc0*/  LEA.HI R6, R6, R195, RZ, 0x1 ;  /* 0x000000c306067211 */ /* 0x000fe400078f08ff */
[----:B------:R-:W-:Y:S01]  /*0fd0*/  SHF.R.S32.HI R9, RZ, 0x2, R8 ;  /* 0x00000002ff097819 */ /* 0x000fe20000011408 */
[----:B------:R-:W-:Y:S01]  /*0fe0*/  IMAD R210, R210, 0x40, R15 ;  /* 0x00000040d2d27824 */ /* 0x000fe200078e020f */
[----:B------:R-:W-:-:S02]  /*0ff0*/  LOP3.LUT R5, R4, 0x380, RZ, 0xc0, !PT ;  /* 0x0000038004057812 */ /* 0x000fc400078ec0ff */
[----:B------:R-:W-:Y:S02]  /*1000*/  SHF.R.S32.HI R12, RZ, 0x1f, R8 ;  /* 0x0000001fff0c7819 */ /* 0x000fe40000011408 */
[----:B------:R-:W-:Y:S02]  /*1010*/  LOP3.LUT R6, R6, 0x3fffffe, RZ, 0xc0, !PT ;  /* 0x03fffffe06067812 */ /* 0x000fe400078ec0ff */
[----:B------:R-:W-:Y:S02]  /*1020*/  SHF.R.U32.HI R4, RZ, 0x3, R5 ;  /* 0x00000003ff047819 */ /* 0x000fe40000011605 */
[----:B------:R-:W-:Y:S01]  /*1030*/  LEA.HI R12, R12, R9, RZ, 0x3 ;  /* 0x000000090c0c7211 */ /* 0x000fe200078f18ff */
[----:B------:R-:W-:Y:S01]  /*1040*/  IMAD.IADD R6, R195, 0x1, -R6 ;  /* 0x00000001c3067824 */ /* 0x000fe200078e0a06 */
[----:B------:R-:W-:Y:S02]  /*1050*/  SHF.R.S32.HI R24, RZ, 0x7, R2 ;  /* 0x00000007ff187819 */ /* 0x000fe40000011402 */
[----:B------:R-:W-:-:S02]  /*1060*/  LOP3.LUT R5, R5, 0x10, R16, 0xf8, !PT ;  /* 0x0000001005057812 */ /* 0x000fc400078ef810 */
[----:B------:R-:W-:Y:S02]  /*1070*/  LOP3.LUT R12, R12, 0xfffffff8, RZ, 0xc0, !PT ;  /* 0xfffffff80c0c7812 */ /* 0x000fe400078ec0ff */
[----:B------:R-:W-:Y:S02]  /*1080*/  LEA.HI R2, R2, R24, RZ, 0x1 ;  /* 0x0000001802027211 */ /* 0x000fe400078f08ff */
[----:B------:R-:W-:Y:S01]  /*1090*/  LEA.HI R7, R7, R20, RZ, 0x5 ;  /* 0x0000001407077211 */ /* 0x000fe200078f28ff */
[----:B------:R-:W-:Y:S01]  /*10a0*/  IMAD.IADD R12, R9, 0x1, -R12 ;  /* 0x00000001090c7824 */ /* 0x000fe200078e0a0c */
[----:B------:R-:W-:Y:S02]  /*10b0*/  LOP3.LUT R4, R5, R4, RZ, 0x3c, !PT ;  /* 0x0000000405047212 */ /* 0x000fe400078e3cff */
[----:B------:R-:W-:Y:S02]  /*10c0*/  LOP3.LUT R205, R205, 0x180, RZ, 0xc0, !PT ;  /* 0x00000180cdcd7812 */ /* 0x000fe400078ec0ff */
[----:B------:R-:W-:Y:S01]  /*10d0*/  LOP3.LUT R2, R2, 0x3fffffe, RZ, 0xc0, !PT ;  /* 0x03fffffe02027812 */ /* 0x000fe200078ec0ff */
[----:B------:R-:W-:Y:S01]  /*10e0*/  IMAD R216, R3, 0x400, R4 ;  /* 0x0000040003d87824 */ /* 0x000fe200078e0204 */
[----:B------:R-:W-:-:S02]  /*10f0*/  SHF.R.S32.HI R7, RZ, 0x5, R7 ;  /* 0x00000005ff077819 */ /* 0x000fc40000011407 */
[----:B------:R-:W-:Y:S02]  /*1100*/  LEA R6, R3, R6, 0x3 ;  /* 0x0000000603067211 */ /* 0x000fe400078e18ff */
[----:B------:R-:W-:Y:S01]  /*1110*/  LOP3.LUT R3, R205, 0x30, R170, 0xf8, !PT ;  /* 0x00000030cd037812 */ /* 0x000fe200078ef8aa */
[----:B------:R-:W-:Y:S01]  /*1120*/  IMAD R7, R7, 0x10, R12 ;  /* 0x0000001007077824 */ /* 0x000fe200078e020c */
[----:B------:R-:W-:Y:S02]  /*1130*/  SHF.R.U32.HI R206, RZ, 0x3, R205 ;  /* 0x00000003ffce7819 */ /* 0x000fe400000116cd */
[----:B------:R-:W-:Y:S02]  /*1140*/  IADD3 R2, R24, -R2, RZ ;  /* 0x8000000218027210 */ /* 0x000fe40007ffe0ff */
[----:B------:R-:W-:Y:S02]  /*1150*/  LOP3.LUT R5, R205, 0x30, R14, 0xf8, !PT ;  /* 0x00000030cd057812 */ /* 0x000fe400078ef80e */
[----:B------:R-:W-:Y:S01]  /*1160*/  SHF.L.U32 R207, R6, 0x6, RZ ;  /* 0x0000000606cf7819 */ /* 0x000fe200000006ff */
[----:B------:R-:W-:Y:S01]  /*1170*/  IMAD R7, R2, 0x40, R7 ;  /* 0x0000004002077824 */ /* 0x000fe200078e0207 */
[----:B------:R-:W-:Y:S01]  /*1180*/  LOP3.LUT R4, R17, 0xffffe000, RZ, 0xc0, !PT ;  /* 0xffffe00011047812 */ /* 0x000fe200078ec0ff */
[----:B------:R-:W-:Y:S01]  /*1190*/  IMAD.MOV.U32 R2, RZ, RZ, 0x20 ;  /* 0x00000020ff027424 */ /* 0x000fe200078e00ff */
[----:B------:R-:W-:-:S02]  /*11a0*/  LOP3.LUT R3, R3, R206, RZ, 0x3c, !PT ;  /* 0x000000ce03037212 */ /* 0x000fc400078e3cff */
[----:B------:R-:W-:Y:S01]  /*11b0*/  LOP3.LUT R8, R8, 0x7ffffffc, RZ, 0xc0, !PT ;  /* 0x7ffffffc08087812 */ /* 0x000fe200078ec0ff */
[----:B------:R-:W-:Y:S01]  /*11c0*/  STL [R1+0x48], R7 ;  /* 0x0000480701007387 */ /* 0x000fe20000100800 */
[----:B------:R-:W-:Y:S01]  /*11d0*/  LOP3.LUT R6, R19, 0xffffe000, RZ, 0xc0, !PT ;  /* 0xffffe00013067812 */ /* 0x000fe200078ec0ff */
[----:B------:R-:W-:Y:S01]  /*11e0*/  IMAD.MOV.U32 R19, RZ, RZ, RZ ;  /* 0x000000ffff137224 */ /* 0x000fe200078e00ff */
[----:B------:R-:W-:Y:S01]  /*11f0*/  LOP3.LUT R5, R5, R206, RZ, 0x3c, !PT ;  /* 0x000000ce05057212 */ /* 0x000fe200078e3cff */
[----:B------:R-:W-:Y:S01]  /*1200*/  IMAD.IADD R8, R20, 0x1, -R8 ;  /* 0x0000000114087824 */ /* 0x000fe200078e0a08 */
[----:B------:R-:W-:Y:S02]  /*1210*/  LEA.HI R0, R0, R21, RZ, 0x3 ;  /* 0x0000001500007211 */ /* 0x000fe400078f18ff */
[----:B------:R-:W-:Y:S02]  /*1220*/  LOP3.LUT P0, RZ, R10, 0x2, RZ, 0xc0, !PT ;  /* 0x000000020aff7812 */ /* 0x000fe4000780c0ff */
[----:B------:R-:W-:-:S02]  /*1230*/  IADD3 R9, R3, R207, R4 ;  /* 0x000000cf03097210 */ /* 0x000fc40007ffe004 */
[----:B------:R-:W-:Y:S02]  /*1240*/  LOP3.LUT R3, R205, 0x10, R16, 0xf8, !PT ;  /* 0x00000010cd037812 */ /* 0x000fe400078ef810 */
[----:B------:R-:W-:Y:S02]  /*1250*/  IADD3 R15, R5, R207, R6 ;  /* 0x000000cf050f7210 */ /* 0x000fe40007ffe006 */
[----:B------:R-:W-:Y:S02]  /*1260*/  LOP3.LUT R217, R0, 0xfffffff8, RZ, 0xc0, !PT ;  /* 0xfffffff800d97812 */ /* 0x000fe400078ec0ff */
[----:B------:R-:W-:Y:S02]  /*1270*/  SHF.R.S32.HI R0, RZ, 0x3, R0 ;  /* 0x00000003ff007819 */ /* 0x000fe40000011400 */
[----:B------:R-:W-:Y:S01]  /*1280*/  LOP3.LUT R5, R205, 0x30, R16, 0xf8, !PT ;  /* 0x00000030cd057812 */ /* 0x000fe200078ef810 */
[----:B------:R-:W-:Y:S01]  /*1290*/  IMAD.IADD R217, R21, 0x1, -R217 ;  /* 0x0000000115d97824 */ /* 0x000fe200078e0ad9 */
[----:B------:R-:W-:-:S02]  /*12a0*/  SEL R0, R2, 0xffffffe0, !P0 ;  /* 0xffffffe002007807 */ /* 0x000fc40004000000 */
[-C--:B------:R-:W-:Y:S02]  /*12b0*/  LOP3.LUT R2, R3, R206.reuse, RZ, 0x3c, !PT ;  /* 0x000000ce03027212 */ /* 0x080fe400078e3cff */
[----:B------:R-:W-:Y:S02]  /*12c0*/  SHF.L.U32 R218, R8, 0x1, RZ ;  /* 0x0000000108da7819 */ /* 0x000fe400000006ff */
[----:B------:R-:W-:Y:S01]  /*12d0*/  LOP3.LUT R5, R5, R206, RZ, 0x3c, !PT ;  /* 0x000000ce05057212 */ /* 0x000fe200078e3cff */
[----:B------:R-:W-:Y:S01]  /*12e0*/  IMAD.IADD R213, R207, 0x1, R2 ;  /* 0x00000001cfd57824 */ /* 0x000fe200078e0202 */
[C---:B------:R-:W-:Y:S01]  /*12f0*/  IADD3 R229, R218.reuse, 0x68, RZ ;  /* 0x00000068dae57810 */ /* 0x040fe20007ffe0ff */
[----:B------:R-:W-:Y:S01]  /*1300*/  VIADD R10, R218, 0x50 ;  /* 0x00000050da0a7836 */ /* 0x000fe20000000000 */
[----:B------:R-:W-:Y:S01]  /*1310*/  IADD3 R2, R18, R207, R5 ;  /* 0x000000cf12027210 */ /* 0x000fe20007ffe005 */
[C---:B------:R-:W-:Y:S01]  /*1320*/  VIADD R20, R218.reuse, 0x40 ;  /* 0x00000040da147836 */ /* 0x040fe20000000000 */
[----:B------:R-:W-:Y:S01]  /*1330*/  SHF.R.S32.HI R13, RZ, 0x1, R13 ;  /* 0x00000001ff0d7819 */ /* 0x000fe2000001140d */
[----:B------:R-:W-:Y:S01]  /*1340*/  VIADD R6, R218, 0x58 ;  /* 0x00000058da067836 */ /* 0x000fe20000000000 */
[----:B------:R-:W-:Y:S01]  /*1350*/  IADD3 R168, R16, 0x60, RZ ;  /* 0x0000006010a87810 */ /* 0x000fe20007ffe0ff */
[----:B------:R0:W-:Y:S01]  /*1360*/  STL [R1+0x44], R2 ;  /* 0x0000440201007387 */ /* 0x0001e20000100800 */
[----:B------:R-:W-:Y:S01]  /*1370*/  VIADD R228, R218, 0x70 ;  /* 0x00000070dae47836 */ /* 0x000fe20000000000 */
[----:B------:R-:W-:Y:S01]  /*1380*/  SHF.R.S32.HI R3, RZ, 0x1f, R20 ;  /* 0x0000001fff037819 */ /* 0x000fe20000011414 */
[----:B------:R-:W-:Y:S01]  /*1390*/  IMAD.IADD R215, R0, 0x1, R213 ;  /* 0x0000000100d77824 */ /* 0x000fe200078e02d5 */
[----:B------:R-:W-:Y:S01]  /*13a0*/  SHF.R.S32.HI R3, RZ, 0x1f, R6 ;  /* 0x0000001fff037819 */ /* 0x000fe20000011406 */
[----:B------:R-:W-:Y:S01]  /*13b0*/  VIADD R4, R218, 0x60 ;  /* 0x00000060da047836 */ /* 0x000fe20000000000 */
[----:B------:R-:W-:Y:S01]  /*13c0*/  SHF.R.S32.HI R3, RZ, 0x1f, R228 ;  /* 0x0000001fff037819 */ /* 0x000fe200000114e4 */
[----:B------:R-:W-:Y:S01]  /*13d0*/  IMAD.IADD R3, R18, 0x1, R15 ;  /* 0x0000000112037824 */ /* 0x000fe200078e020f */
[C---:B------:R-:W-:Y:S01]  /*13e0*/  IADD3 R12, R218.reuse, 0x48, RZ ;  /* 0x00000048da0c7810 */ /* 0x040fe20007ffe0ff */
[----:B------:R-:W-:Y:S01]  /*13f0*/  IMAD.SHL.U32 R13, R13, 0x80, RZ ;  /* 0x000000800d0d7824 */ /* 0x000fe200078e00ff */
[----:B0-----:R-:W-:Y:S01]  /*1400*/  SHF.R.S32.HI R2, RZ, 0x1f, R10 ;  /* 0x0000001fff027819 */ /* 0x001fe2000001140a */
[C---:B------:R-:W-:Y:S01]  /*1410*/  VIADD R227, R218.reuse, 0x78 ;  /* 0x00000078dae37836 */ /* 0x040fe20000000000 */
[----:B------:R-:W-:Y:S01]  /*1420*/  SHF.R.S32.HI R2, RZ, 0x1f, R229 ;  /* 0x0000001fff027819 */ /* 0x000fe200000114e5 */
[----:B------:R-:W-:Y:S01]  /*1430*/  VIADD R225, R218, 0x8 ;  /* 0x00000008dae17836 */ /* 0x000fe20000000000 */
[----:B------:R-:W-:Y:S01]  /*1440*/  IADD3 R2, R18, R9, RZ ;  /* 0x0000000912027210 */ /* 0x000fe20007ffe0ff */
[----:B------:R-:W-:Y:S01]  /*1450*/  VIADD R224, R218, 0x38 ;  /* 0x00000038dae07836 */ /* 0x000fe20000000000 */
[----:B------:R-:W-:-:S02]  /*1460*/  SHF.R.S32.HI R4, RZ, 0x1f, R4 ;  /* 0x0000001fff047819 */ /* 0x000fc40000011404 */
[----:B------:R-:W-:Y:S01]  /*1470*/  SHF.R.S32.HI R17, RZ, 0x1f, R16 ;  /* 0x0000001fff117819 */ /* 0x000fe20000011410 */
[----:B------:R0:W-:Y:S01]  /*1480*/  STL [R1+0x40], R2 ;  /* 0x0000400201007387 */ /* 0x0001e20000100800 */
[----:B------:R-:W-:Y:S02]  /*1490*/  IADD3 R200, R22, 0x30, RZ ;  /* 0x0000003016c87810 */ /* 0x000fe40007ffe0ff */
[----:B------:R-:W-:Y:S01]  /*14a0*/  SHF.R.S32.HI R194, RZ, 0x1f, R168 ;  /* 0x0000001fffc27819 */ /* 0x000fe200000114a8 */
[----:B------:R1:W-:Y:S01]  /*14b0*/  STL [R1+0x3c], R3 ;  /* 0x00003c0301007387 */ /* 0x0003e20000100800 */
[----:B------:R-:W-:Y:S02]  /*14c0*/  SHF.R.S32.HI R204, RZ, 0x1f, R192 ;  /* 0x0000001fffcc7819 */ /* 0x000fe400000114c0 */
[----:B------:R-:W-:Y:S02]  /*14d0*/  SHF.R.S32.HI R203, RZ, 0x1f, R193 ;  /* 0x0000001fffcb7819 */ /* 0x000fe400000114c1 */
[----:B------:R-:W-:-:S02]  /*14e0*/  LOP3.LUT R209, R13, 0x180, RZ, 0xc0, !PT ;  /* 0x000001800dd17812 */ /* 0x000fc400078ec0ff */
[----:B0-----:R-:W-:Y:S01]  /*14f0*/  IADD3 R2, R0, UR39, R213 ;  /* 0x0000002700027c10 */ /* 0x001fe2000fffe0d5 */
[----:B------:R-:W-:Y:S01]  /*1500*/  IMAD R0, R11, 0x8, R7 ;  /* 0x000000080b007824 */ /* 0x000fe200078e0207 */
[----:B------:R-:W-:Y:S02]  /*1510*/  SHF.R.S32.HI R170, RZ, 0x4, R170 ;  /* 0x00000004ffaa7819 */ /* 0x000fe400000114aa */
[----:B------:R-:W-:Y:S01]  /*1520*/  SHF.R.S32.HI R171, RZ, 0x4, R14 ;  /* 0x00000004ffab7819 */ /* 0x000fe2000001140e */
[----:B------:R1:W-:Y:S01]  /*1530*/  STL [R1+0x14], R2 ;  /* 0x0000140201007387 */ /* 0x0003e20000100800 */
[----:B------:R-:W-:Y:S02]  /*1540*/  SHF.R.S32.HI R5, RZ, 0x1f, R12 ;  /* 0x0000001fff057819 */ /* 0x000fe4000001140c */
[----:B------:R-:W-:Y:S01]  /*1550*/  SHF.R.S32.HI R4, RZ, 0x1f, R227 ;  /* 0x0000001fff047819 */ /* 0x000fe200000114e3 */
[----:B------:R1:W-:Y:S06]  /*1560*/  STL [R1+0x50], R0 ;  /* 0x0000500001007387 */ /* 0x0003ec0000100800 */
.L_x_635:
[----:B01--4-:R-:W0:Y:S02]  /*1570*/  LDC.64 R2, c[0x0][0xc88] ;  /* 0x00032200ff027b82 */ /* 0x013e240000000a00 */
[----:B0-----:R-:W-:-:S05]  /*1580*/  IMAD.WIDE R2, R139, 0x4, R2 ;  /* 0x000000048b027825 */ /* 0x001fca00078e0202 */
[----:B------:R-:W2:Y:S01]  /*1590*/  LDG.E R214, desc[UR50][R2.64] ;  /* 0x0000003202d67981 */ /* 0x000ea2000c1e1900 */
[----:B------:R-:W-:Y:S05]  /*15a0*/  YIELD ;  /* 0x0000000000007946 */ /* 0x000fea0003800000 */
[----:B------:R-:W-:Y:S01]  /*15b0*/  ULDC.64 UR4, c[0x0][0xa28] ;  /* 0x00028a0000047ab9 */ /* 0x000fe20000000a00 */
[----:B------:R-:W-:Y:S01]  /*15c0*/  ULDC.64 UR8, c[0x0][0xa18] ;  /* 0x0002860000087ab9 */ /* 0x000fe20000000a00 */
[----:B------:R-:W-:Y:S01]  /*15d0*/  ISETP.NE.U32.AND P1, PT, RZ, UR4, PT ;  /* 0x00000004ff007c0c */ /* 0x000fe2000bf25070 */
[----:B------:R-:W-:Y:S01]  /*15e0*/  ULDC.64 UR6, c[0x0][0xa08] ;  /* 0x0002820000067ab9 */ /* 0x000fe20000000a00 */
[----:B------:R-:W-:Y:S01]  /*15f0*/  IMAD.MOV.U32 R10, RZ, RZ, RZ ;  /* 0x000000ffff0a7224 */ /* 0x000fe200078e00ff */
[----:B------:R-:W-:Y:S01]  /*1600*/  ISETP.NE.U32.AND P0, PT, RZ, UR6, PT ;  /* 0x00000006ff007c0c */ /* 0x000fe2000bf05070 */
[----:B------:R-:W-:Y:S01]  /*1610*/  IMAD.MOV.U32 R26, RZ, RZ, RZ ;  /* 0x000000ffff1a7224 */ /* 0x000fe200078e00ff */
[----:B------:R-:W-:-:S02]  /*1620*/  ISETP.NE.AND.EX P1, PT, RZ, UR5, PT, P1 ;  /* 0x00000005ff007c0c */ /* 0x000fc4000bf25310 */
[----:B------:R-:W-:Y:S02]  /*1630*/  ISETP.NE.AND.EX P0, PT, RZ, UR7, PT, P0 ;  /* 0x00000007ff007c0c */ /* 0x000fe4000bf05300 */
[----:B--2---:R-:W-:-:S09]  /*1640*/  SHF.R.S32.HI R222, RZ, 0x1f, R214 ;  /* 0x0000001fffde7819 */ /* 0x004fd200000114d6 */
[C---:B------:R-:W-:Y:S02]  /*1650*/  @P1 LEA R4, P2, R214.reuse, UR4, 0x2 ;  /* 0x00000004d6041c11 */ /* 0x040fe4000f8410ff */
[C---:B------:R-:W-:Y:S02]  /*1660*/  SHF.L.U32 R220, R214.reuse, 0x2, RZ ;  /* 0x00000002d6dc7819 */ /* 0x040fe400000006ff */
[C-C-:B------:R-:W-:Y:S02]  /*1670*/  @P1 LEA.HI.X R5, R214.reuse, UR5, R222.reuse, 0x2, P2 ;  /* 0x00000005d6051c11 */ /* 0x140fe400090f14de */
[----:B------:R-:W-:Y:S01]  /*1680*/  ISETP.NE.U32.AND P2, PT, RZ, UR8, PT ;  /* 0x00000008ff007c0c */ /* 0x000fe2000bf45070 */
[----:B------:R-:W-:Y:S01]  /*1690*/  ULDC UR4, c[0x0][0x288] ;  /* 0x0000a20000047ab9 */ /* 0x000fe20000000800 */
[----:B------:R-:W-:Y:S01]  /*16a0*/  SHF.L.U64.HI R221, R214, 0x2, R222 ;  /* 0x00000002d6dd7819 */ /* 0x000fe200000102de */
[----:B------:R0:W5:Y:S01]  /*16b0*/  @P1 LDG.E R10, desc[UR50][R4.64] ;  /* 0x00000032040a1981 */ /* 0x000162000c1e1900 */
[----:B------:R-:W-:-:S02]  /*16c0*/  ISETP.NE.AND.EX P2, PT, RZ, UR9, PT, P2 ;  /* 0x00000009ff007c0c */ /* 0x000fc4000bf45320 */
[----:B------:R-:W-:Y:S01]  /*16d0*/  IADD3 R8, P3, R220, UR6, RZ ;  /* 0x00000006dc087c10 */ /* 0x000fe2000ff7e0ff */
[----:B------:R-:W-:Y:S01]  /*16e0*/  IMAD.U32 R152, RZ, RZ, UR4 ;  /* 0x00000004ff987e24 */ /* 0x000fe2000f8e00ff */
[----:B------:R-:W-:Y:S02]  /*16f0*/  ULDC.64 UR4, c[0x0][0x418] ;  /* 0x0001060000047ab9 */ /* 0x000fe40000000a00 */
[----:B------:R-:W-:-:S05]  /*1700*/  IADD3.X R9, R221, UR7, RZ, P3, !PT ;  /* 0x00000007dd097c10 */ /* 0x000fca0009ffe4ff */
[----:B------:R0:W5:Y:S02]  /*1710*/  @P0 LDG.E R26, desc[UR50][R8.64] ;  /* 0x00000032081a0981 */ /* 0x000164000c1e1900 */
[----:B------:R-:W-:-:S04]  /*1720*/  @P2 IADD3 R6, P1, R220, UR8, RZ ;  /* 0x00000008dc062c10 */ /* 0x000fc8000ff3e0ff */
[----:B------:R-:W-:-:S05]  /*1730*/  @P2 IADD3.X R7, R221, UR9, RZ, P1, !PT ;  /* 0x00000009dd072c10 */ /* 0x000fca0008ffe4ff */
[----:B------:R0:W5:Y:S01]  /*1740*/  @P2 LDG.E R152, desc[UR50][R6.64] ;  /* 0x0000003206982981 */ /* 0x000162000c1e1900 */
[----:B------:R-:W-:-:S03]  /*1750*/  UISETP.NE.U32.AND UP0, UPT, UR4, URZ, UPT ;  /* 0x0000003f0400728c */ /* 0x000fc6000bf05070 */
[----:B------:R-:W-:Y:S01]  /*1760*/  ULDC UR4, c[0x0][0x424] ;  /* 0x0001090000047ab9 */ /* 0x000fe20000000800 */
[----:B------:R-:W-:-:S03]  /*1770*/  UISETP.NE.AND.EX UP0, UPT, UR5, URZ, UPT, UP0 ;  /* 0x0000003f0500728c */ /* 0x000fc6000bf05300 */
[----:B------:R-:W-:Y:S01]  /*1780*/  ULDC UR5, c[0x0][0x2f0] ;  /* 0x0000bc0000057ab9 */ /* 0x000fe20000000800 */
[----:B------:R-:W-:-:S04]  /*1790*/  USEL UR4, UR4, 0x1, UP0 ;  /* 0x0000000104047887 */ /* 0x000fc80008000000 */
[----:B------:R-:W-:-:S03]  /*17a0*/  UIMAD UR4, UR4, UR5, URZ ;  /* 0x00000005040472a4 */ /* 0x000fc6000f8e023f */
[----:B------:R-:W-:Y:S02]  /*17b0*/  ULDC UR5, c[0x0][0x348] ;  /* 0x0000d20000057ab9 */ /* 0x000fe40000000800 */
[----:B------:R-:W-:Y:S01]  /*17c0*/  MOV R2, UR5 ;  /* 0x0000000500027c02 */ /* 0x000fe20008000f00 */
[----:B------:R-:W-:Y:S01]  /*17d0*/  IMAD.U32 R25, RZ, RZ, UR4 ;  /* 0x00000004ff197e24 */ /* 0x000fe2000f8e00ff */
[----:B0--3--:R-:W-:Y:S06]  /*17e0*/  @P2 BRA `(.L_x_424) ;  /* 0x0000000000242947 */ /* 0x009fec0003800000 */
[----:B------:R-:W-:Y:S02]  /*17f0*/  ULDC.64 UR4, c[0x0][0xa00] ;  /* 0x0002800000047ab9 */ /* 0x000fe40000000a00 */
[----:B------:R-:W-:-:S04]  /*1800*/  ISETP.NE.U32.AND P1, PT, RZ, UR4, PT ;  /* 0x00000004ff007c0c */ /* 0x000fc8000bf25070 */
[----:B------:R-:W-:-:S13]  /*1810*/  ISETP.NE.AND.EX P1, PT, RZ, UR5, PT, P1 ;  /* 0x00000005ff007c0c */ /* 0x000fda000bf25310 */
[----:B------:R-:W-:Y:S05]  /*1820*/  @!P1 BRA `(.L_x_424) ;  /* 0x0000000000149947 */ /* 0x000fea0003800000 */
[----:B------:R-:W0:Y:S02]  /*1830*/  LDC.64 R4, c[0x0][0xa00] ;  /* 0x00028000ff047b82 */ /* 0x000e240000000a00 */
[----:B0-----:R-:W-:-:S05]  /*1840*/  IMAD.WIDE R4, R214, 0x4, R4 ;  /* 0x00000004d6047825 */ /* 0x001fca00078e0204 */
[----:B-----5:R-:W2:Y:S04]  /*1850*/  LDG.E R152, desc[UR50][R4.64] ;  /* 0x0000003204987981 */ /* 0x020ea8000c1e1900 */
[----:B------:R-:W2:Y:S02]  /*1860*/  LDG.E R3, desc[UR50][R4.64+0x4] ;  /* 0x0000043204037981 */ /* 0x000ea4000c1e1900 */
[----:B--2---:R-:W-:-:S07]  /*1870*/  IMAD.IADD R152, R3, 0x1, -R152 ;  /* 0x0000000103987824 */ /* 0x004fce00078e0a98 */
.L_x_424:
[----:B------:R-:W-:Y:S01]  /*1880*/  ULDC.64 UR4, c[0x0][0xa20] ;  /* 0x0002880000047ab9 */ /* 0x000fe20000000a00 */
[C---:B------:R-:W-:Y:S01]  /*1890*/  LOP3.LUT R3, R138.reuse, 0xff000000, RZ, 0xc0, !PT ;  /* 0xff0000008a037812 */ /* 0x040fe200078ec0ff */
[----:B------:R-:W-:Y:S01]  /*18a0*/  IMAD.MOV.U32 R223, RZ, RZ, R137 ;  /* 0x000000ffffdf7224 */ /* 0x000fe200078e0089 */
[----:B------:R-:W-:Y:S02]  /*18b0*/  ISETP.NE.U32.AND P1, PT, RZ, UR4, PT ;  /* 0x00000004ff007c0c */ /* 0x000fe4000bf25070 */
[C---:B------:R-:W-:Y:S02]  /*18c0*/  LOP3.LUT R0, R138.reuse, 0xff0000, RZ, 0xc0, !PT ;  /* 0x00ff00008a007812 */ /* 0x040fe400078ec0ff */
[----:B------:R-:W-:Y:S02]  /*18d0*/  ISETP.NE.AND.EX P1, PT, RZ, UR5, PT, P1 ;  /* 0x00000005ff007c0c */ /* 0x000fe4000bf25310 */
[----:B------:R-:W-:Y:S02]  /*18e0*/  SHF.R.U32.HI R3, RZ, 0x8, R3 ;  /* 0x00000008ff037819 */ /* 0x000fe40000011603 */
[----:B------:R-:W-:-:S02]  /*18f0*/  LOP3.LUT R169, R138, 0xffff, RZ, 0xc0, !PT ;  /* 0x0000ffff8aa97812 */ /* 0x000fc400078ec0ff */
[----:B------:R-:W-:-:S07]  /*1900*/  LEA.HI R219, R0, R3, RZ, 0x10 ;  /* 0x0000000300db7211 */ /* 0x000fce00078f80ff */
[----:B------:R-:W-:Y:S05]  /*1910*/  @!P1 BRA `(.L_x_425) ;  /* 0x0000000000109947 */ /* 0x000fea0003800000 */
[----:B------:R-:W-:-:S04]  /*1920*/  IADD3 R4, P0, R220, UR4, RZ ;  /* 0x00000004dc047c10 */ /* 0x000fc8000ff1e0ff */
[----:B------:R-:W-:-:S05]  /*1930*/  IADD3.X R5, R221, UR5, RZ, P0, !PT ;  /* 0x00000005dd057c10 */ /* 0x000fca00087fe4ff */
[----:B------:R0:W5:Y:S01]  /*1940*/  LDG.E R25, desc[UR50][R4.64] ;  /* 0x0000003204197981 */ /* 0x000162000c1e1900 */
[----:B------:R-:W-:Y:S05]  /*1950*/  BRA `(.L_x_426) ;  /* 0x0000000000107947 */ /* 0x000fea0003800000 */
.L_x_425:
[----:B------:R-:W-:Y:S05]  /*1960*/  @!P0 BRA `(.L_x_426) ;  /* 0x00000000000c8947 */ /* 0x000fea0003800000 */
[----:B------:R-:W2:Y:S04]  /*1970*/  LDG.E R0, desc[UR50][R8.64] ;  /* 0x0000003208007981 */ /* 0x000ea8000c1e1900 */
[----:B------:R-:W2:Y:S02]  /*1980*/  LDG.E R25, desc[UR50][R8.64+0x4] ;  /* 0x0000043208197981 */ /* 0x000ea4000c1e1900 */
[----:B--2---:R-:W-:-:S07]  /*1990*/  IADD3 R25, -R0, R25, RZ ;  /* 0x0000001900197210 */ /* 0x004fce0007ffe1ff */
.L_x_426:
[----:B------:R-:W-:Y:S01]  /*19a0*/  ULDC.64 UR4, c[0x0][0xa10] ;  /* 0x0002840000047ab9 */ /* 0x000fe20000000a00 */
[----:B------:R-:W2:Y:S01]  /*19b0*/  LDL.LU R27, [R1] ;  /* 0x00000000011b7983 */ /* 0x000ea20000300800 */
[----:B------:R-:W-:-:S04]  /*19c0*/  ISETP.NE.U32.AND P0, PT, RZ, UR4, PT ;  /* 0x00000004ff007c0c */ /* 0x000fc8000bf05070 */
[----:B------:R-:W-:Y:S01]  /*19d0*/  ISETP.NE.AND.EX P0, PT, RZ, UR5, PT, P0 ;  /* 0x00000005ff007c0c */ /* 0x000fe2000bf05300 */
[----:B------:R-:W-:-:S12]  /*19e0*/  ULDC.64 UR4, c[0x0][0xa30] ;  /* 0x00028c0000047ab9 */ /* 0x000fd80000000a00 */
[----:B0-----:R-:W0:Y:S02]  /*19f0*/  @P0 LDC.64 R4, c[0x0][0xa10] ;  /* 0x00028400ff040b82 */ /* 0x001e240000000a00 */
[----:B0-----:R-:W-:-:S05]  /*1a00*/  @P0 IMAD.WIDE R4, R214, 0x4, R4 ;  /* 0x00000004d6040825 */ /* 0x001fca00078e0204 */
[----:B------:R-:W3:Y:S04]  /*1a10*/  @P0 LDG.E R0, desc[UR50][R4.64] ;  /* 0x0000003204000981 */ /* 0x000ee8000c1e1900 */
[----:B------:R-:W3:Y:S01]  /*1a20*/  @P0 LDG.E R3, desc[UR50][R4.64+0x4] ;  /* 0x0000043204030981 */ /* 0x000ee2000c1e1900 */
[----:B------:R-:W-:Y:S01]  /*1a30*/  ISETP.NE.U32.AND P1, PT, RZ, UR4, PT ;  /* 0x00000004ff007c0c */ /* 0x000fe2000bf25070 */
[----:B-----5:R-:W-:-:S03]  /*1a40*/  IMAD.MOV.U32 R138, RZ, RZ, R25 ;  /* 0x000000ffff8a7224 */ /* 0x020fc600078e0019 */
[----:B------:R-:W-:-:S13]  /*1a50*/  ISETP.NE.AND.EX P1, PT, RZ, UR5, PT, P1 ;  /* 0x00000005ff007c0c */ /* 0x000fda000bf25310 */
[----:B------:R-:W-:-:S04]  /*1a60*/  @P1 IADD3 R6, P2, R220, UR4, RZ ;  /* 0x00000004dc061c10 */ /* 0x000fc8000ff5e0ff */
[----:B------:R-:W-:-:S05]  /*1a70*/  @P1 IADD3.X R7, R221, UR5, RZ, P2, !PT ;  /* 0x00000005dd071c10 */ /* 0x000fca00097fe4ff */
[----:B------:R0:W5:Y:S01]  /*1a80*/  @P1 LDG.E R138, desc[UR50][R6.64] ;  /* 0x00000032068a1981 */ /* 0x000162000c1e1900 */
[----:B------:R-:W-:Y:S01]  /*1a90*/  IMAD.IADD R9, R25, 0x1, -R10 ;  /* 0x0000000119097824 */ /* 0x000fe200078e0a0a */
[----:B------:R-:W-:Y:S01]  /*1aa0*/  BSSY B0, `(.L_x_427) ;  /* 0x000002c000007945 */ /* 0x000fe20003800000 */
[----:B------:R-:W-:Y:S02]  /*1ab0*/  LOP3.LUT R226, R219, 0xff, RZ, 0xc0, !PT ;  /* 0x000000ffdbe27812 */ /* 0x000fe400078ec0ff */
[----:B------:R-:W-:Y:S02]  /*1ac0*/  SHF.R.U32.HI R219, RZ, 0x10, R219 ;  /* 0x00000010ffdb7819 */ /* 0x000fe400000116db */
[----:B--2---:R-:W-:Y:S01]  /*1ad0*/  LOP3.LUT R27, R27, 0xfffffff7, RZ, 0xc0, !PT ;  /* 0xfffffff71b1b7812 */ /* 0x004fe200078ec0ff */
[----:B---3--:R-:W-:-:S05]  /*1ae0*/  @P0 IMAD.IADD R2, R3, 0x1, -R0 ;  /* 0x0000000103020824 */ /* 0x008fca00078e0a00 */
[----:B------:R-:W-:-:S04]  /*1af0*/  IADD3 R159, R9, R2, RZ ;  /* 0x00000002099f7210 */ /* 0x000fc80007ffe0ff */
[C---:B------:R-:W-:Y:S01]  /*1b00*/  ISETP.GE.AND P3, PT, R159.reuse, 0x1, PT ;  /* 0x000000019f00780c */ /* 0x040fe20003f66270 */
[----:B------:R-:W-:-:S04]  /*1b10*/  VIADD R0, R159, 0x9f ;  /* 0x0000009f9f007836 */ /* 0x000fc80000000000 */
[----:B------:R-:W-:-:S05]  /*1b20*/  IMAD.HI R0, R0, 0x66666667, RZ ;  /* 0x6666666700007827 */ /* 0x000fca00078e02ff */
[----:B------:R-:W-:-:S03]  /*1b30*/  SHF.R.U32.HI R147, RZ, 0x1f, R0 ;  /* 0x0000001fff937819 */ /* 0x000fc60000011600 */
[----:B------:R-:W-:Y:S02]  /*1b40*/  @P3 LOP3.LUT R27, R27, 0x8, RZ, 0xfc, !PT ;  /* 0x000000081b1b3812 */ /* 0x000fe400078efcff */
[----:B------:R-:W-:Y:S01]  /*1b50*/  LEA.HI.SX32 R147, R0, R147, 0x1a ;  /* 0x0000009300937211 */ /* 0x000fe200078fd2ff */
[----:B------:R-:W-:Y:S02]  /*1b60*/  IMAD.MOV.U32 R0, RZ, RZ, RZ ;  /* 0x000000ffff007224 */ /* 0x000fe400078e00ff */
[----:B------:R0:W-:Y:S01]  /*1b70*/  STL [R1], R27 ;  /* 0x0000001b01007387 */ /* 0x0001e20000100800 */
[----:B------:R-:W-:Y:S05]  /*1b80*/  @!P3 BRA `(.L_x_428) ;  /* 0x000000000074b947 */ /* 0x000fea0003800000 */
[----:B------:R-:W-:Y:S01]  /*1b90*/  ISETP.NE.AND P0, PT, R219, RZ, PT ;  /* 0x000000ffdb00720c */ /* 0x000fe20003f05270 */
[----:B------:R-:W-:-:S03]  /*1ba0*/  ULDC UR4, c[0x0][0x9f0] ;  /* 0x00027c0000047ab9 */ /* 0x000fc60000000800 */
[----:B------:R-:W-:-:S04]  /*1bb0*/  SEL R10, R219, UR4, P0 ;  /* 0x00000004db0a7c07 */ /* 0x000fc80008000000 */
[-C--:B0-----:R-:W-:Y:S02]  /*1bc0*/  IABS R6, R10.reuse ;  /* 0x0000000a00067213 */ /* 0x081fe40000000000 */
[----:B------:R-:W-:Y:S02]  /*1bd0*/  IADD3 R0, R147, -0x1, R10 ;  /* 0xffffffff93007810 */ /* 0x000fe40007ffe00a */
[----:B------:R-:W0:Y:S01]  /*1be0*/  I2F.RP R3, R6 ;  /* 0x0000000600037306 */ /* 0x000e220000209400 */
[----:B------:R-:W-:Y:S02]  /*1bf0*/  IABS R11, R10 ;  /* 0x0000000a000b7213 */ /* 0x000fe40000000000 */
[----:B------:R-:W-:Y:S02]  /*1c00*/  IABS R8, R0 ;  /* 0x0000000000087213 */ /* 0x000fe40000000000 */
[----:B------:R-:W-:-:S04]  /*1c10*/  LOP3.LUT R0, R0, R10, RZ, 0x3c, !PT ;  /* 0x0000000a00007212 */ /* 0x000fc800078e3cff */
[----:B------:R-:W-:Y:S01]  /*1c20*/  ISETP.GE.AND P2, PT, R0, RZ, PT ;  /* 0x000000ff0000720c */ /* 0x000fe20003f46270 */
[----:B0-----:R-:W0:Y:S02]  /*1c30*/  MUFU.RCP R3, R3 ;  /* 0x0000000300037308 */ /* 0x001e240000001000 */
[----:B0-----:R-:W-:Y:S02]  /*1c40*/  VIADD R4, R3, 0xffffffe ;  /* 0x0ffffffe03047836 */ /* 0x001fe40000000000 */
[----:B------:R-:W-:-:S04]  /*1c50*/  IMAD.MOV R3, RZ, RZ, -R11 ;  /* 0x000000ffff037224 */ /* 0x000fc800078e0a0b */
[----:B------:R0:W1:Y:S02]  /*1c60*/  F2I.FTZ.U32.TRUNC.NTZ R5, R4 ;  /* 0x0000000400057305 */ /* 0x000064000021f000 */
[----:B0-----:R-:W-:Y:S01]  /*1c70*/  IMAD.MOV.U32 R4, RZ, RZ, RZ ;  /* 0x000000ffff047224 */ /* 0x001fe200078e00ff */
[----:B-1----:R-:W-:-:S05]  /*1c80*/  IADD3 R7, RZ, -R5, RZ ;  /* 0x80000005ff077210 */ /* 0x002fca0007ffe0ff */
[----:B------:R-:W-:-:S04]  /*1c90*/  IMAD R7, R7, R6, RZ ;  /* 0x0000000607077224 */ /* 0x000fc800078e02ff */
[----:B------:R-:W-:-:S06]  /*1ca0*/  IMAD.HI.U32 R5, R5, R7, R4 ;  /* 0x0000000705057227 */ /* 0x000fcc00078e0004 */
[----:B------:R-:W-:-:S04]  /*1cb0*/  IMAD.HI.U32 R5, R5, R8, RZ ;  /* 0x0000000805057227 */ /* 0x000fc800078e00ff */
[----:B------:R-:W-:-:S05]  /*1cc0*/  IMAD R3, R5, R3, R8 ;  /* 0x0000000305037224 */ /* 0x000fca00078e0208 */
[----:B------:R-:W-:-:S13]  /*1cd0*/  ISETP.GT.U32.AND P1, PT, R6, R3, PT ;  /* 0x000000030600720c */ /* 0x000fda0003f24070 */
[----:B------:R-:W-:Y:S01]  /*1ce0*/  @!P1 IMAD.IADD R3, R3, 0x1, -R6 ;  /* 0x0000000103039824 */ /* 0x000fe200078e0a06 */
[----:B------:R-:W-:Y:S02]  /*1cf0*/  @!P1 IADD3 R5, R5, 0x1, RZ ;  /* 0x0000000105059810 */ /* 0x000fe40007ffe0ff */
[----:B------:R-:W-:Y:S02]  /*1d00*/  ISETP.NE.AND P1, PT, R10, RZ, PT ;  /* 0x000000ff0a00720c */ /* 0x000fe40003f25270 */
[----:B------:R-:W-:-:S13]  /*1d10*/  ISETP.GE.U32.AND P0, PT, R3, R6, PT ;  /* 0x000000060300720c */ /* 0x000fda0003f06070 */
[----:B------:R-:W-:-:S04]  /*1d20*/  @P0 VIADD R5, R5, 0x1 ;  /* 0x0000000105050836 */ /* 0x000fc80000000000 */
[----:B------:R-:W-:-:S04]  /*1d30*/  IMAD.MOV.U32 R0, RZ, RZ, R5 ;  /* 0x000000ffff007224 */ /* 0x000fc800078e0005 */
[----:B------:R-:W-:Y:S01]  /*1d40*/  @!P2 IMAD.MOV R0, RZ, RZ, -R0 ;  /* 0x000000ffff00a224 */ /* 0x000fe200078e0a00 */
[----:B------:R-:W-:-:S07]  /*1d50*/  @!P1 LOP3.LUT R0, RZ, R10, RZ, 0x33, !PT ;  /* 0x0000000aff009212 */ /* 0x000fce00078e33ff */
.L_x_428:
[----:B------:R-:W-:Y:S05]  /*1d60*/  BSYNC B0 ;  /* 0x0000000000007941 */ /* 0x000fea0003800000 */
.L_x_427:
[----:B------:R-:W-:-:S05]  /*1d70*/  IMAD R3, R226, R0, RZ ;  /* 0x00000000e2037224 */ /* 0x000fca00078e02ff */
[C---:B------:R-:W-:Y:S01]  /*1d80*/  VIADDMNMX R0, R3.reuse, R0, R147, PT ;  /* 0x0000000003007246 */ /* 0x040fe20003800193 */
[----:B------:R-:W-:-:S04]  /*1d90*/  IMAD R3, R3, 0xa0, -R9 ;  /* 0x000000a003037824 */ /* 0x000fc800078e0a09 */
[----:B------:R-:W-:Y:S01]  /*1da0*/  IMAD R5, R0, 0xa0, -R9 ;  /* 0x000000a000057824 */ /* 0x000fe200078e0a09 */
[----:B------:R-:W-:-:S04]  /*1db0*/  VIMNMX R3, RZ, R3, !PT ;  /* 0x00000003ff037248 */ /* 0x000fc80007fe0100 */
[----:B------:R-:W-:Y:S01]  /*1dc0*/  VIMNMX R0, R5, R2, PT ;  /* 0x0000000205007248 */ /* 0x000fe20003fe0100 */
[----:B------:R-:W-:-:S03]  /*1dd0*/  IMAD.WIDE.U32 R4, R3, -0x33333333, RZ ;  /* 0xcccccccd03047825 */ /* 0x000fc600078e00ff */
[----:B------:R-:W-:Y:S02]  /*1de0*/  ISETP.GT.AND P0, PT, R0, R3, PT ;  /* 0x000000030000720c */ /* 0x000fe40003f04270 */
[----:B------:R-:W-:-:S05]  /*1df0*/  SHF.R.U32.HI R119, RZ, 0x7, R5 ;  /* 0x00000007ff777819 */ /* 0x000fca0000011605 */
[----:B------:R-:W-:-:S06]  /*1e00*/  IMAD.MOV.U32 R24, RZ, RZ, R119 ;  /* 0x000000ffff187224 */ /* 0x000fcc00078e0077 */
[----:B------:R-:W-:-:S05]  /*1e10*/  @P0 IADD3 R0, R0, 0x9f, RZ ;  /* 0x0000009f00000810 */ /* 0x000fca0007ffe0ff */
[----:B------:R-:W-:-:S05]  /*1e20*/  @P0 IMAD.HI R0, R0, 0x66666667, RZ ;  /* 0x6666666700000827 */ /* 0x000fca00078e02ff */
[----:B------:R-:W-:-:S04]  /*1e30*/  @P0 SHF.R.U32.HI R3, RZ, 0x1f, R0 ;  /* 0x0000001fff030819 */ /* 0x000fc80000011600 */
[----:B------:R-:W-:Y:S02]  /*1e40*/  @P0 LEA.HI.SX32 R24, R0, R3, 0x1a ;  /* 0x0000000300180211 */ /* 0x000fe400078fd2ff */
[----:B------:R-:W-:Y:S02]  /*1e50*/  PLOP3.LUT P0, PT, PT, PT, PT, 0x80, 0x0 ;  /* 0x000000000000781c */ /* 0x000fe40003f0f070 */
[----:B------:R-:W-:-:S13]  /*1e60*/  ISETP.GT.AND P1, PT, R24, R119, PT ;  /* 0x000000771800720c */ /* 0x000fda0003f24270 */
[----:B------:R-:W-:Y:S05]  /*1e70*/  @!P1 BRA `(.L_x_429) ;  /* 0x000000e400649947 */ /* 0x000fea0003800000 */
[----:B------:R-:W-:Y:S01]  /*1e80*/  VIADD R0, R18, 0x1a400 ;  /* 0x0001a40012007836 */ /* 0x000fe20000000000 */
[----:B------:R-:W-:Y:S04]  /*1e90*/  BSSY B6, `(.L_x_430) ;  /* 0x0000013000067945 */ /* 0x000fe80003800000 */
[----:B------:R-:W-:-:S13]  /*1ea0*/  LOP3.LUT P0, RZ, R0, 0x1bf, RZ, 0xc0, !PT ;  /* 0x000001bf00ff7812 */ /* 0x000fda000780c0ff */
[----:B------:R-:W-:Y:S05]  /*1eb0*/  @!P0 BRA `(.L_x_431) ;  /* 0x0000000000408947 */ /* 0x000fea0003800000 */
[----:B------:R-:W-:Y:S01]  /*1ec0*/  MOV R0, 0x0 ;  /* 0x0000000000007802 */ /* 0x000fe20000000f00 */
[----:B------:R-:W-:Y:S01]  /*1ed0*/  ULDC.64 UR4, c[0x4][0xc8] ;  /* 0x0100320000047ab9 */ /* 0x000fe20000000a00 */
[----:B------:R-:W-:Y:S01]  /*1ee0*/  ULDC.64 UR6, c[0x4][0x30] ;  /* 0x01000c0000067ab9 */ /* 0x000fe20000000a00 */
[----:B------:R-:W-:Y:S01]  /*1ef0*/  IMAD.U32 R4, RZ, RZ, UR4 ;  /* 0x00000004ff047e24 */ /* 0x000fe2000f8e00ff */
[----:B------:R1:W2:Y:S01]  /*1f00*/  LDC.64 R14, c[0x4][R0] ;  /* 0x01000000000e7b82 */ /* 0x0002a20000000a00 */
[----:B------:R-:W-:Y:S01]  /*1f10*/  MOV R5, UR5 ;  /* 0x0000000500057c02 */ /* 0x000fe20008000f00 */
[----:B------:R-:W-:Y:S01]  /*1f20*/  ULDC.64 UR4, c[0x4][0xd0] ;  /* 0x0100340000047ab9 */ /* 0x000fe20000000a00 */
[----:B------:R-:W-:Y:S01]  /*1f30*/  IMAD.U32 R10, RZ, RZ, UR6 ;  /* 0x00000006ff0a7e24 */ /* 0x000fe2000f8e00ff */
[----:B------:R-:W-:Y:S01]  /*1f40*/  MOV R11, UR7 ;  /* 0x00000007000b7c02 */ /* 0x000fe20008000f00 */
[----:B0-----:R-:W-:Y:S02]  /*1f50*/  IMAD.U32 R6, RZ, RZ, UR4 ;  /* 0x00000004ff067e24 */ /* 0x001fe4000f8e00ff */
[----:B------:R-:W-:-:S02]  /*1f60*/  IMAD.U32 R7, RZ, RZ, UR5 ;  /* 0x00000005ff077e24 */ /* 0x000fc4000f8e00ff */
[----:B------:R-:W-:Y:S02]  /*1f70*/  IMAD.MOV.U32 R8, RZ, RZ, 0x70 ;  /* 0x00000070ff087424 */ /* 0x000fe400078e00ff */
[----:B------:R-:W-:Y:S02]  /*1f80*/  IMAD.MOV.U32 R12, RZ, RZ, 0x1 ;  /* 0x00000001ff0c7424 */ /* 0x000fe400078e00ff */
[----:B-1----:R-:W-:-:S07]  /*1f90*/  IMAD.MOV.U32 R13, RZ, RZ, RZ ;  /* 0x000000ffff0d7224 */ /* 0x002fce00078e00ff */
[----:B------:R-:W-:-:S07]  /*1fa0*/  LEPC R20, `(.L_x_431) ;  /* 0x000000001014794e */ /* 0x000fce0000000000 */
[----:B--2--5:R-:W-:Y:S05]  /*1fb0*/  CALL.ABS.NOINC R14 ;  /* 0x000000000e007343 */ /* 0x024fea0003c00000 */
.L_x_431:
[----:B------:R-:W-:Y:S05]  /*1fc0*/  BSYNC B6 ;  /* 0x0000000000067941 */ /* 0x000fea0003800000 */
.L_x_430:
[----:B------:R-:W-:Y:S01]  /*1fd0*/  IADD3 R0, R18, 0xa400, RZ ;  /* 0x0000a40012007810 */ /* 0x000fe20007ffe0ff */
[----:B------:R-:W-:Y:S03]  /*1fe0*/  BSSY B6, `(.L_x_432) ;  /* 0x0000013000067945 */ /* 0x000fe60003800000 */
[----:B------:R-:W-:-:S13]  /*1ff0*/  LOP3.LUT P0, RZ, R0, 0x3ff, RZ, 0xc0, !PT ;  /* 0x000003ff00ff7812 */ /* 0x000fda000780c0ff */
[----:B------:R-:W-:Y:S05]  /*2000*/  @!P0 BRA `(.L_x_433) ;  /* 0x0000000000408947 */ /* 0x000fea0003800000 */
[----:B------:R-:W-:Y:S01]  /*2010*/  MOV R0, 0x0 ;  /* 0x0000000000007802 */ /* 0x000fe20000000f00 */
[----:B------:R-:W-:Y:S01]  /*2020*/  ULDC.64 UR4, c[0x4][0xc8] ;  /* 0x0100320000047ab9 */ /* 0x000fe20000000a00 */
[----:B------:R-:W-:Y:S01]  /*2030*/  ULDC.64 UR6, c[0x4][0xd0] ;  /* 0x0100340000067ab9 */ /* 0x000fe20000000a00 */
[----:B------:R-:W-:Y:S01]  /*2040*/  IMAD.U32 R4, RZ, RZ, UR4 ;  /* 0x00000004ff047e24 */ /* 0x000fe2000f8e00ff */
[----:B------:R1:W2:Y:S01]  /*2050*/  LDC.64 R14, c[0x4][R0] ;  /* 0x01000000000e7b82 */ /* 0x0002a20000000a00 */
[----:B------:R-:W-:Y:S01]  /*2060*/  IMAD.U32 R5, RZ, RZ, UR5 ;  /* 0x00000005ff057e24 */ /* 0x000fe2000f8e00ff */
[----:B------:R-:W-:Y:S01]  /*2070*/  ULDC.64 UR4, c[0x4][0x20] ;  /* 0x0100080000047ab9 */ /* 0x000fe20000000a00 */
[----:B0-----:R-:W-:Y:S01]  /*2080*/  IMAD.U32 R6, RZ, RZ, UR6 ;  /* 0x00000006ff067e24 */ /* 0x001fe2000f8e00ff */
[----:B------:R-:W-:Y:S01]  /*2090*/  MOV R7, UR7 ;  /* 0x0000000700077c02 */ /* 0x000fe20008000f00 */
[----:B------:R-:W-:Y:S01]  /*20a0*/  IMAD.U32 R10, RZ, RZ, UR4 ;  /* 0x00000004ff0a7e24 */ /* 0x000fe2000f8e00ff */
[----:B------:R-:W-:Y:S01]  /*20b0*/  MOV R12, 0x1 ;  /* 0x00000001000c7802 */ /* 0x000fe20000000f00 */
[----:B------:R-:W-:-:S02]  /*20c0*/  IMAD.U32 R11, RZ, RZ, UR5 ;  /* 0x00000005ff0b7e24 */ /* 0x000fc4000f8e00ff */
[----:B------:R-:W-:Y:S02]  /*20d0*/  IMAD.MOV.U32 R8, RZ, RZ, 0x70 ;  /* 0x00000070ff087424 */ /* 0x000fe400078e00ff */
[----:B-1----:R-:W-:-:S07]  /*20e0*/  IMAD.MOV.U32 R13, RZ, RZ, RZ ;  /* 0x000000ffff0d7224 */ /* 0x002fce00078e00ff */
[----:B------:R-:W-:-:S07]  /*20f0*/  LEPC R20, `(.L_x_433) ;  /* 0x000000001014794e */ /* 0x000fce0000000000 */
[----:B--2--5:R-:W-:Y:S05]  /*2100*/  CALL.ABS.NOINC R14 ;  /* 0x000000000e007343 */ /* 0x024fea0003c00000 */
.L_x_433:
[----:B------:R-:W-:Y:S05]  /*2110*/  BSYNC B6 ;  /* 0x0000000000067941 */ /* 0x000fea0003800000 */
.L_x_432:
[----:B------:R-:W-:Y:S01]  /*2120*/  IMAD.IADD R125, R26, 0x1, R25 ;  /* 0x000000011a7d7824 */ /* 0x000fe200078e0219 */
[----:B------:R-:W-:Y:S01]  /*2130*/  ULDC.64 UR4, c[0x0][0x9f8] ;  /* 0x00027e0000047ab9 */ /* 0x000fe20000000a00 */
[----:B------:R-:W2:Y:S01]  /*2140*/  LDL R25, [R1+0x4c] ;  /* 0x00004c0001197983 */ /* 0x000ea20000100800 */
[----:B------:R-:W-:Y:S01]  /*2150*/  ISETP.NE.U32.AND P0, PT, RZ, UR4, PT ;  /* 0x00000004ff007c0c */ /* 0x000fe2000bf05070 */
[----:B------:R-:W-:Y:S01]  /*2160*/  IMAD.MOV.U32 R0, RZ, RZ, R214 ;  /* 0x000000ffff007224 */ /* 0x000fe200078e00d6 */
[----:B------:R-:W1:Y:S02]  /*2170*/  S2R R20, SR_TID.X ;  /* 0x0000000000147919 */ /* 0x000e640000002100 */
[----:B------:R-:W-:Y:S01]  /*2180*/  ISETP.NE.AND.EX P0, PT, RZ, UR5, PT, P0 ;  /* 0x00000005ff007c0c */ /* 0x000fe2000bf05300 */
[C---:B------:R-:W-:Y:S01]  /*2190*/  VIADD R3, R16.reuse, 0x20 ;  /* 0x0000002010037836 */ /* 0x040fe20000000000 */
[----:B------:R-:W-:Y:S01]  /*21a0*/  IADD3 R4, R16, 0x40, RZ ;  /* 0x0000004010047810 */ /* 0x000fe20007ffe0ff */
[----:B------:R-:W3:Y:S08]  /*21b0*/  LDC R21, c[0x0][0x3f4] ;  /* 0x0000fd00ff157b82 */ /* 0x000ef00000000800 */
[----:B------:R-:W4:Y:S02]  /*21c0*/  LDC.64 R94, c[0x0][0x408] ;  /* 0x00010200ff5e7b82 */ /* 0x000f240000000a00 */
[----:B0-----:R-:W-:Y:S01]  /*21d0*/  @P0 IADD3 R6, P1, R220, UR4, RZ ;  /* 0x00000004dc060c10 */ /* 0x001fe2000ff3e0ff */
[----:B------:R-:W-:-:S03]  /*21e0*/  ULDC UR4, c[0x0][0x320] ;  /* 0x0000c80000047ab9 */ /* 0x000fc60000000800 */
[----:B------:R-:W-:Y:S02]  /*21f0*/  @P0 IADD3.X R7, R221, UR5, RZ, P1, !PT ;  /* 0x00000005dd070c10 */ /* 0x000fe40008ffe4ff */
[----:B------:R-:W0:Y:S03]  /*2200*/  LDC.64 R100, c[0x0][0x3f8] ;  /* 0x0000fe00ff647b82 */ /* 0x000e260000000a00 */
[----:B------:R0:W2:Y:S01]  /*2210*/  @P0 LDG.E R0, desc[UR50][R6.64] ;  /* 0x0000003206000981 */ /* 0x0000a2000c1e1900 */
[----:B------:R-:W-:Y:S02]  /*2220*/  ISETP.GE.AND P3, PT, R16, UR4, PT ;  /* 0x0000000410007c0c */ /* 0x000fe4000bf66270 */
[----:B------:R-:W-:Y:S02]  /*2230*/  ISETP.GE.AND P2, PT, R3, UR4, PT ;  /* 0x0000000403007c0c */ /* 0x000fe4000bf46270 */
[----:B------:R-:W-:-:S02]  /*2240*/  ISETP.GE.AND P0, PT, R4, UR4, PT ;  /* 0x0000000404007c0c */ /* 0x000fc4000bf06270 */
[----:B------:R-:W-:Y:S02]  /*2250*/  ISETP.GE.AND P1, PT, R168, UR4, PT ;  /* 0x00000004a8007c0c */ /* 0x000fe4000bf26270 */
[----:B-1----:R-:W-:Y:S02]  /*2260*/  SHF.R.U32.HI R20, RZ, 0x7, R20 ;  /* 0x00000007ff147819 */ /* 0x002fe40000011614 */
[----:B------:R-:W-:Y:S02]  /*2270*/  SHF.R.S32.HI R13, RZ, 0x1f, R195 ;  /* 0x0000001fff0d7819 */ /* 0x000fe400000114c3 */
[----:B------:R-:W-:Y:S01]  /*2280*/  ISETP.NE.AND P6, PT, R20, 0x1, PT ;  /* 0x000000011400780c */ /* 0x000fe20003fc5270 */
[----:B----4-:R-:W-:Y:S01]  /*2290*/  IMAD.WIDE.U32 R96, R195, R94, R16 ;  /* 0x0000005ec3607225 */ /* 0x010fe200078e0010 */
[----:B---3--:R-:W-:Y:S02]  /*22a0*/  ISETP.GE.AND P5, PT, R4, R21, PT ;  /* 0x000000150400720c */ /* 0x008fe40003fa6270 */
[----:B------:R-:W-:-:S02]  /*22b0*/  SHF.R.S32.HI R23, RZ, 0x1f, R22 ;  /* 0x0000001fff177819 */ /* 0x000fc40000011416 */
[----:B------:R-:W-:Y:S01]  /*22c0*/  LOP3.LUT R27, R27, 0xfffffffe, RZ, 0xc0, !PT ;  /* 0xfffffffe1b1b7812 */ /* 0x000fe200078ec0ff */
[----:B0-----:R-:W-:-:S04]  /*22d0*/  IMAD.WIDE.U32 R102, R195, R100, R16 ;  /* 0x00000064c3667225 */ /* 0x001fc800078e0010 */
[C-C-:B------:R-:W-:Y:S02]  /*22e0*/  IMAD.WIDE.U32 R98, R195.reuse, R94, R22.reuse ;  /* 0x0000005ec3627225 */ /* 0x140fe400078e0016 */
[----:B------:R-:W-:Y:S05]  /*22f0*/  @!P6 WARPSYNC.ALL ;  /* 0x000000000000e948 */ /* 0x000fea0003800000 */
[----:B------:R-:W-:Y:S01]  /*2300*/  ULDC UR4, c[0x0][0x2f4] ;  /* 0x0000bd0000047ab9 */ /* 0x000fe20000000800 */
[----:B------:R-:W-:Y:S01]  /*2310*/  IMAD.WIDE.U32 R104, R195, R100, R22 ;  /* 0x00000064c3687225 */ /* 0x000fe200078e0016 */
[----:B------:R-:W-:Y:S02]  /*2320*/  ISETP.GE.AND P4, PT, R16, UR4, PT ;  /* 0x0000000410007c0c */ /* 0x000fe4000bf86270 */
[----:B------:R-:W-:-:S02]  /*2330*/  @P5 LOP3.LUT R27, R27, 0x1, RZ, 0xfc, !PT ;  /* 0x000000011b1b5812 */ /* 0x000fc400078efcff */
[----:B------:R-:W-:Y:S02]  /*2340*/  SEL R5, RZ, 0x1, P4 ;  /* 0x00000001ff057807 */ /* 0x000fe40002000000 */
[----:B------:R-:W-:-:S04]  /*2350*/  ISETP.GE.AND P4, PT, R3, UR4, PT ;  /* 0x0000000403007c0c */ /* 0x000fc8000bf86270 */
[----:B------:R-:W-:-:S05]  /*2360*/  SEL R6, RZ, 0xffffffff, P4 ;  /* 0xffffffffff067807 */ /* 0x000fca0002000000 */
[----:B------:R-:W-:-:S05]  /*2370*/  IMAD.SHL.U32 R6, R6, 0x2, RZ ;  /* 0x0000000206067824 */ /* 0x000fca00078e00ff */
[----:B------:R-:W-:Y:S02]  /*2380*/  LOP3.LUT R7, R6, 0x2, R5, 0xe2, !PT ;  /* 0x0000000206077812 */ /* 0x000fe400078ee205 */
[----:B------:R-:W-:Y:S02]  /*2390*/  SEL R6, RZ, 0xffffffff, P2 ;  /* 0xffffffffff067807 */ /* 0x000fe40001000000 */
[----:B------:R-:W-:Y:S02]  /*23a0*/  SEL R5, RZ, 0x1, P3 ;  /* 0x00000001ff057807 */ /* 0x000fe40001800000 */
[----:B------:R-:W-:Y:S01]  /*23b0*/  ISETP.GE.AND P2, PT, R4, UR4, PT ;  /* 0x0000000404007c0c */ /* 0x000fe2000bf46270 */
[----:B------:R-:W-:Y:S01]  /*23c0*/  IMAD.SHL.U32 R10, R6, 0x2, RZ ;  /* 0x00000002060a7824 */ /* 0x000fe200078e00ff */
[----:B------:R-:W-:Y:S02]  /*23d0*/  ISETP.GE.AND P3, PT, R168, UR4, PT ;  /* 0x00000004a8007c0c */ /* 0x000fe4000bf66270 */
[----:B------:R-:W-:-:S02]  /*23e0*/  SEL R6, RZ, 0x4, P2 ;  /* 0x00000004ff067807 */ /* 0x000fc40001000000 */
[----:B------:R-:W-:Y:S02]  /*23f0*/  SEL R8, RZ, 0x8, P3 ;  /* 0x00000008ff087807 */ /* 0x000fe40001800000 */
[----:B------:R-:W-:Y:S01]  /*2400*/  LOP3.LUT R5, R10, 0x2, R5, 0xe2, !PT ;  /* 0x000000020a057812 */ /* 0x000fe200078ee205 */
[----:B------:R-:W-:Y:S01]  /*2410*/  IMAD R10, R13, R100, RZ ;  /* 0x000000640d0a7224 */ /* 0x000fe200078e02ff */
[----:B------:R-:W-:Y:S02]  /*2420*/  LOP3.LUT R8, R8, R7, R6, 0xfe, !PT ;  /* 0x0000000708087212 */ /* 0x000fe400078efe06 */
[----:B------:R-:W-:Y:S01]  /*2430*/  SEL R6, RZ, 0x4, P0 ;  /* 0x00000004ff067807 */ /* 0x000fe20000000000 */
[----:B------:R-:W-:Y:S01]  /*2440*/  IMAD R15, R195, R101, R10 ;  /* 0x00000065c30f7224 */ /* 0x000fe200078e020a */
[----:B------:R-:W-:Y:S02]  /*2450*/  SEL R7, RZ, 0x8, P1 ;  /* 0x00000008ff077807 */ /* 0x000fe40000800000 */
[----:B------:R-:W-:Y:S01]  /*2460*/  ISETP.GE.AND P2, PT, R192, UR4, PT ;  /* 0x00000004c0007c0c */ /* 0x000fe2000bf46270 */
[----:B------:R-:W-:Y:S01]  /*2470*/  IMAD.IADD R103, R15, 0x1, R103 ;  /* 0x000000010f677824 */ /* 0x000fe200078e0267 */
[----:B------:R-:W-:Y:S01]  /*2480*/  LOP3.LUT R9, R7, R5, R6, 0xfe, !PT ;  /* 0x0000000507097212 */ /* 0x000fe200078efe06 */
[----:B------:R-:W-:Y:S01]  /*2490*/  IMAD R6, R13, R94, RZ ;  /* 0x0000005e0d067224 */ /* 0x000fe200078e02ff */
[----:B------:R-:W-:-:S02]  /*24a0*/  ISETP.GE.AND P0, PT, R16, R21, PT ;  /* 0x000000151000720c */ /* 0x000fc40003f06270 */
[----:B------:R-:W-:Y:S01]  /*24b0*/  ISETP.GE.AND P3, PT, R3, R21, PT ;  /* 0x000000150300720c */ /* 0x000fe20003f66270 */
[----:B------:R-:W-:Y:S01]  /*24c0*/  IMAD R7, R195, R95, R6 ;  /* 0x0000005fc3077224 */ /* 0x000fe200078e0206 */
[----:B------:R-:W-:Y:S02]  /*24d0*/  SEL R11, RZ, 0x10, P2 ;  /* 0x00000010ff0b7807 */ /* 0x000fe40001000000 */
[----:B------:R-:W-:Y:S01]  /*24e0*/  SEL R6, R21, RZ, P3 ;  /* 0x000000ff15067207 */ /* 0x000fe20001800000 */
[----:B------:R-:W-:Y:S01]  /*24f0*/  IMAD.IADD R99, R99, 0x1, R7 ;  /* 0x0000000163637824 */ /* 0x000fe200078e0207 */
[----:B------:R-:W-:Y:S01]  /*2500*/  SEL R5, R21, RZ, P0 ;  /* 0x000000ff15057207 */ /* 0x000fe20000000000 */
[----:B------:R-:W-:Y:S01]  /*2510*/  IMAD.IADD R97, R7, 0x1, R97 ;  /* 0x0000000107617824 */ /* 0x000fe200078e0261 */
[----:B------:R-:W-:Y:S01]  /*2520*/  LOP3.LUT R28, R8, R11, RZ, 0xfc, !PT ;  /* 0x0000000b081c7212 */ /* 0x000fe200078efcff */
[----:B------:R-:W-:Y:S01]  /*2530*/  IMAD.IADD R7, R3, 0x1, R6 ;  /* 0x0000000103077824 */ /* 0x000fe200078e0206 */
[----:B------:R-:W-:Y:S01]  /*2540*/  IADD3 R5, R16, R5, RZ ;  /* 0x0000000510057210 */ /* 0x000fe20007ffe0ff */
[----:B------:R0:W-:Y:S01]  /*2550*/  STL [R1], R27 ;  /* 0x0000001b01007387 */ /* 0x0001e20000100800 */
[----:B------:R-:W-:-:S02]  /*2560*/  IADD3 R105, R105, R15, RZ ;  /* 0x0000000f69697210 */ /* 0x000fc40007ffe0ff */
[----:B------:R-:W-:Y:S02]  /*2570*/  SHF.R.S32.HI R6, RZ, 0x1f, R5 ;  /* 0x0000001fff067819 */ /* 0x000fe40000011405 */
[----:B------:R-:W-:Y:S02]  /*2580*/  SHF.R.S32.HI R8, RZ, 0x1f, R7 ;  /* 0x0000001fff087819 */ /* 0x000fe40000011407 */
[----:B------:R-:W-:Y:S02]  /*2590*/  SEL R11, R21, RZ, P5 ;  /* 0x000000ff150b7207 */ /* 0x000fe40002800000 */
[----:B------:R-:W-:Y:S02]  /*25a0*/  LEA.HI R12, R6, R5, RZ, 0x4 ;  /* 0x00000005060c7211 */ /* 0x000fe400078f20ff */
[----:B------:R-:W-:Y:S02]  /*25b0*/  LEA.HI R26, R8, R7, RZ, 0x4 ;  /* 0x00000007081a7211 */ /* 0x000fe400078f20ff */
[----:B------:R-:W-:-:S02]  /*25c0*/  LEA.HI R6, R6, R5, RZ, 0x6 ;  /* 0x0000000506067211 */ /* 0x000fc400078f30ff */
[----:B------:R-:W-:Y:S01]  /*25d0*/  LEA.HI R7, R8, R7, RZ, 0x6 ;  /* 0x0000000708077211 */ /* 0x000fe200078f30ff */
[----:B------:R-:W-:Y:S01]  /*25e0*/  IMAD.IADD R13, R4, 0x1, R11 ;  /* 0x00000001040d7824 */ /* 0x000fe200078e020b */
[----:B------:R-:W-:Y:S02]  /*25f0*/  SHF.R.S32.HI R6, RZ, 0x6, R6 ;  /* 0x00000006ff067819 */ /* 0x000fe40000011406 */
[----:B------:R-:W-:Y:S02]  /*2600*/  SHF.R.S32.HI R8, RZ, 0x6, R7 ;  /* 0x00000006ff087819 */ /* 0x000fe40000011407 */
[----:B------:R-:W-:Y:S01]  /*2610*/  LOP3.LUT R11, R205, 0x30, R26, 0xf8, !PT ;  /* 0x00000030cd0b7812 */ /* 0x000fe200078ef81a */
[C---:B------:R-:W-:Y:S01]  /*2620*/  IMAD R136, R6.reuse, 0x2800, R207 ;  /* 0x0000280006887824 */ /* 0x040fe200078e02cf */
[----:B------:R-:W-:Y:S01]  /*2630*/  SHF.R.S32.HI R14, RZ, 0x1f, R13 ;  /* 0x0000001fff0e7819 */ /* 0x000fe2000001140d */
[----:B------:R-:W-:Y:S01]  /*2640*/  IMAD R134, R6, 0x2800, R210 ;  /* 0x0000280006867824 */ /* 0x000fe200078e02d2 */
[----:B------:R-:W-:Y:S01]  /*2650*/  SHF.R.U32.HI R5, RZ, 0x3, R209 ;  /* 0x00000003ff057819 */ /* 0x000fe200000116d1 */
[----:B------:R-:W-:Y:S01]  /*2660*/  IMAD R135, R8, 0x2800, R207 ;  /* 0x0000280008877824 */ /* 0x000fe200078e02cf */
[----:B------:R-:W-:-:S02]  /*2670*/  LOP3.LUT R10, R209, 0x30, R12, 0xf8, !PT ;  /* 0x00000030d10a7812 */ /* 0x000fc400078ef80c */
[----:B------:R-:W-:Y:S02]  /*2680*/  LOP3.LUT R6, R11, R206, RZ, 0x3c, !PT ;  /* 0x000000ce0b067212 */ /* 0x000fe400078e3cff */
[----:B------:R-:W-:Y:S02]  /*2690*/  LEA.HI R30, R14, R13, RZ, 0x4 ;  /* 0x0000000d0e1e7211 */ /* 0x000fe400078f20ff */
[----:B------:R-:W-:Y:S02]  /*26a0*/  LOP3.LUT R11, R10, R5, RZ, 0x3c, !PT ;  /* 0x000000050a0b7212 */ /* 0x000fe400078e3cff */
[----:B------:R-:W-:Y:S02]  /*26b0*/  LEA.HI R13, R14, R13, RZ, 0x6 ;  /* 0x0000000d0e0d7211 */ /* 0x000fe400078f30ff */
[----:B------:R-:W-:Y:S02]  /*26c0*/  IADD3 R135, R135, R6, RZ ;  /* 0x0000000687877210 */ /* 0x000fe40007ffe0ff */
[----:B------:R-:W-:-:S02]  /*26d0*/  LOP3.LUT R6, R209, 0x30, R26, 0xf8, !PT ;  /* 0x00000030d1067812 */ /* 0x000fc400078ef81a */
[----:B------:R-:W-:Y:S02]  /*26e0*/  LOP3.LUT R7, R205, 0x30, R12, 0xf8, !PT ;  /* 0x00000030cd077812 */ /* 0x000fe400078ef80c */
[----:B-----5:R-:W-:Y:S01]  /*26f0*/  SHF.R.S32.HI R15, RZ, 0x1f, R138 ;  /* 0x0000001fff0f7819 */ /* 0x020fe2000001148a */
[----:B------:R-:W-:Y:S01]  /*2700*/  IMAD.IADD R134, R134, 0x1, R11 ;  /* 0x0000000186867824 */ /* 0x000fe200078e020b */
[----:B------:R-:W-:Y:S01]  /*2710*/  SHF.R.S32.HI R13, RZ, 0x6, R13 ;  /* 0x00000006ff0d7819 */ /* 0x000fe2000001140d */
[----:B------:R-:W-:Y:S01]  /*2720*/  IMAD R132, R8, 0x2800, R210 ;  /* 0x0000280008847824 */ /* 0x000fe200078e02d2 */
[----:B------:R-:W-:Y:S01]  /*2730*/  LOP3.LUT R11, R6, R5, RZ, 0x3c, !PT ;  /* 0x00000005060b7212 */ /* 0x000fe200078e3cff */
[----:B------:R-:W-:Y:S01]  /*2740*/  IMAD.MOV.U32 R123, RZ, RZ, 0x20 ;  /* 0x00000020ff7b7424 */ /* 0x000fe200078e00ff */
[----:B------:R-:W-:Y:S01]  /*2750*/  LOP3.LUT R7, R7, R206, RZ, 0x3c, !PT ;  /* 0x000000ce07077212 */ /* 0x000fe200078e3cff */
[----:B------:R-:W-:Y:S01]  /*2760*/  IMAD R8, R15, R100, RZ ;  /* 0x000000640f087224 */ /* 0x000fe200078e02ff */
[----:B------:R-:W-:Y:S01]  /*2770*/  LOP3.LUT R10, R209, 0x30, R30, 0xf8, !PT ;  /* 0x00000030d10a7812 */ /* 0x000fe200078ef81e */
[----:B------:R-:W-:-:S02]  /*2780*/  IMAD R131, R13, 0x2800, R210 ;  /* 0x000028000d837824 */ /* 0x000fc400078e02d2 */
[----:B------:R-:W-:Y:S01]  /*2790*/  IMAD.IADD R132, R132, 0x1, R11 ;  /* 0x0000000184847824 */ /* 0x000fe200078e020b */
[----:B------:R-:W-:Y:S01]  /*27a0*/  LOP3.LUT R10, R10, R5, RZ, 0x3c, !PT ;  /* 0x000000050a0a7212 */ /* 0x000fe200078e3cff */
[----:B------:R-:W-:Y:S01]  /*27b0*/  IMAD.IADD R136, R136, 0x1, R7 ;  /* 0x0000000188887824 */ /* 0x000fe200078e0207 */
[----:B------:R-:W-:Y:S01]  /*27c0*/  LOP3.LUT R7, R205, 0x30, R30, 0xf8, !PT ;  /* 0x00000030cd077812 */ /* 0x000fe200078ef81e */
[C---:B------:R-:W-:Y:S02]  /*27d0*/  IMAD R11, R138.reuse, R101, R8 ;  /* 0x000000658a0b7224 */ /* 0x040fe400078e0208 */
[----:B------:R-:W-:Y:S01]  /*27e0*/  IMAD.WIDE.U32 R104, R138, R100, R104 ;  /* 0x000000648a687225 */ /* 0x000fe200078e0068 */
[----:B------:R-:W-:-:S03]  /*27f0*/  IADD3 R131, R131, R10, RZ ;  /* 0x0000000a83837210 */ /* 0x000fc60007ffe0ff */
[----:B------:R-:W-:Y:S01]  /*2800*/  IMAD.WIDE.U32 R102, R138, R100, R102 ;  /* 0x000000648a667225 */ /* 0x000fe200078e0066 */
[----:B------:R-:W-:-:S03]  /*2810*/  LOP3.LUT R6, R7, R206, RZ, 0x3c, !PT ;  /* 0x000000ce07067212 */ /* 0x000fc600078e3cff */
[----:B------:R-:W-:Y:S02]  /*2820*/  IMAD R15, R15, R94, RZ ;  /* 0x0000005e0f0f7224 */ /* 0x000fe400078e02ff */
[----:B------:R-:W-:Y:S02]  /*2830*/  IMAD.MOV.U32 R122, RZ, RZ, 0x40 ;  /* 0x00000040ff7a7424 */ /* 0x000fe400078e00ff */
[----:B------:R-:W-:Y:S02]  /*2840*/  IMAD.IADD R93, R105, 0x1, R11 ;  /* 0x00000001695d7824 */ /* 0x000fe400078e020b */
[----:B------:R-:W-:Y:S01]  /*2850*/  IMAD.IADD R10, R11, 0x1, R103 ;  /* 0x000000010b0a7824 */ /* 0x000fe200078e0267 */
[----:B------:R-:W-:Y:S01]  /*2860*/  SHF.L.U64.HI R106, R100, 0x7, R101 ;  /* 0x00000007646a7819 */ /* 0x000fe20000010265 */
[----:B------:R-:W-:Y:S01]  /*2870*/  IMAD R7, R101, 0xa0, RZ ;  /* 0x000000a065077824 */ /* 0x000fe200078e02ff */
[----:B------:R-:W-:Y:S01]  /*2880*/  SHF.L.U64.HI R108, R94, 0x7, R95 ;  /* 0x000000075e6c7819 */ /* 0x000fe2000001025f */
[----:B------:R-:W-:Y:S01]  /*2890*/  IMAD.SHL.U32 R107, R100, 0x80, RZ ;  /* 0x00000080646b7824 */ /* 0x000fe200078e00ff */
[----:B------:R-:W-:Y:S01]  /*28a0*/  SHF.R.S32.HI R115, RZ, 0x4, R26 ;  /* 0x00000004ff737819 */ /* 0x000fe2000001141a */
[----:B------:R-:W-:-:S02]  /*28b0*/  IMAD R133, R13, 0x2800, R207 ;  /* 0x000028000d857824 */ /* 0x000fc400078e02cf */
[----:B------:R-:W-:Y:S01]  /*28c0*/  IMAD.WIDE.U32 R100, R100, 0xa0, RZ ;  /* 0x000000a064647825 */ /* 0x000fe200078e00ff */
[----:B------:R-:W-:-:S03]  /*28d0*/  LOP3.LUT R26, R26, 0xfffffff0, RZ, 0xc0, !PT ;  /* 0xfffffff01a1a7812 */ /* 0x000fc600078ec0ff */
[----:B------:R-:W-:Y:S02]  /*28e0*/  IMAD R127, R95, 0xa0, RZ ;  /* 0x000000a05f7f7824 */ /* 0x000fe400078e02ff */
[----:B------:R-:W-:Y:S02]  /*28f0*/  IMAD R15, R138, R95, R15 ;  /* 0x0000005f8a0f7224 */ /* 0x000fe400078e020f */
[----:B------:R-:W-:Y:S02]  /*2900*/  IMAD.SHL.U32 R109, R94, 0x80, RZ ;  /* 0x000000805e6d7824 */ /* 0x000fe400078e00ff */
[----:B------:R-:W-:-:S04]  /*2910*/  IMAD.WIDE.U32 R98, R138, R94, R98 ;  /* 0x0000005e8a627225 */ /* 0x000fc800078e0062 */
[----:B------:R-:W-:-:S04]  /*2920*/  IMAD.WIDE.U32 R96, R138, R94, R96 ;  /* 0x0000005e8a607225 */ /* 0x000fc800078e0060 */
[----:B------:R-:W-:Y:S01]  /*2930*/  IMAD.WIDE.U32 R94, R94, 0xa0, RZ ;  /* 0x000000a05e5e7825 */ /* 0x000fe200078e00ff */
[----:B------:R-:W-:Y:S02]  /*2940*/  IADD3 R158, R20, 0x8, RZ ;  /* 0x00000008149e7810 */ /* 0x000fe40007ffe0ff */
[----:B------:R-:W-:Y:S01]  /*2950*/  LOP3.LUT R8, R9, 0x4, RZ, 0xc0, !PT ;  /* 0x0000000409087812 */ /* 0x000fe200078ec0ff */
[----:B------:R-:W-:Y:S01]  /*2960*/  IMAD.IADD R133, R133, 0x1, R6 ;  /* 0x0000000185857824 */ /* 0x000fe200078e0206 */
[----:B------:R-:W-:Y:S01]  /*2970*/  LOP3.LUT R6, R9, 0x1, RZ, 0xc0, !PT ;  /* 0x0000000109067812 */ /* 0x000fe200078ec0ff */
[----:B------:R-:W-:Y:S01]  /*2980*/  IMAD.IADD R126, R101, 0x1, R7 ;  /* 0x00000001657e7824 */ /* 0x000fe200078e0207 */
[----:B------:R-:W-:Y:S01]  /*2990*/  LOP3.LUT R7, R9, 0x2, RZ, 0xc0, !PT ;  /* 0x0000000209077812 */ /* 0x000fe200078ec0ff */
[----:B------:R-:W-:Y:S01]  /*29a0*/  IMAD.SHL.U32 R118, R21, 0x2, RZ ;  /* 0x0000000215767824 */ /* 0x000fe200078e00ff */
[----:B------:R-:W-:Y:S01]  /*29b0*/  SHF.R.S32.HI R114, RZ, 0x4, R30 ;  /* 0x00000004ff727819 */ /* 0x000fe2000001141e */
[----:B------:R-:W-:Y:S01]  /*29c0*/  IMAD.IADD R20, R99, 0x1, R15 ;  /* 0x0000000163147824 */ /* 0x000fe200078e020f */
[----:B------:R-:W-:-:S02]  /*29d0*/  IADD3 R127, R95, R127, RZ ;  /* 0x0000007f5f7f7210 */ /* 0x000fc40007ffe0ff */
[----:B------:R-:W-:Y:S02]  /*29e0*/  LOP3.LUT R9, R9, 0x8, RZ, 0xc0, !PT ;  /* 0x0000000809097812 */ /* 0x000fe400078ec0ff */
[----:B------:R-:W-:Y:S02]  /*29f0*/  IADD3 R21, R15, R97, RZ ;  /* 0x000000610f157210 */ /* 0x000fe40007ffe0ff */
[----:B------:R-:W-:Y:S02]  /*2a00*/  SHF.R.S32.HI R116, RZ, 0x4, R12 ;  /* 0x00000004ff747819 */ /* 0x000fe4000001140c */
[----:B------:R-:W-:Y:S01]  /*2a10*/  SHF.R.S32.HI R111, RZ, 0x1f, R26 ;  /* 0x0000001fff6f7819 */ /* 0x000fe2000001141a */
[----:B------:R-:W-:Y:S01]  /*2a20*/  @!P6 BAR.SYNC.DEFER_BLOCKING 0x9, 0x100 ;  /* 0x024400000000eb1d */ /* 0x000fe20000010000 */
[----:B--2---:R-:W-:-:S05]  /*2a30*/  R2P PR, R25, 0x6 ;  /* 0x0000000619007804 */ /* 0x004fca0000000000 */
[----:B------:R-:W0:Y:S01]  /*2a40*/  S2R R25, SR_TID.X ;  /* 0x0000000000197919 */ /* 0x000e220000002100 */
[----:B------:R-:W-:Y:S02]  /*2a50*/  SEL R123, R123, 0xffffffe0, !P1 ;  /* 0xffffffe07b7b7807 */ /* 0x000fe40004800000 */
[----:B------:R-:W-:-:S04]  /*2a60*/  ISETP.GE.AND P1, PT, R193, UR4, PT ;  /* 0x00000004c1007c0c */ /* 0x000fc8000bf26270 */
[----:B------:R-:W-:Y:S02]  /*2a70*/  SEL R11, RZ, 0x20, P1 ;  /* 0x00000020ff0b7807 */ /* 0x000fe40000800000 */
[----:B------:R-:W-:Y:S02]  /*2a80*/  SEL R122, R122, 0xffffffc0, !P2 ;  /* 0xffffffc07a7a7807 */ /* 0x000fe40005000000 */
[----:B------:R-:W-:Y:S02]  /*2a90*/  LOP3.LUT R11, R28, R11, RZ, 0xfc, !PT ;  /* 0x0000000b1c0b7212 */ /* 0x000fe400078efcff */
[----:B0-----:R-:W-:-:S04]  /*2aa0*/  IADD3 R27, R25, -0x80, RZ ;  /* 0xffffff80191b7810 */ /* 0x001fc80007ffe0ff */
[----:B------:R-:W-:-:S04]  /*2ab0*/  LEA.HI R25, R27, R27, RZ, 0x1 ;  /* 0x0000001b1b197211 */ /* 0x000fc800078f08ff */
[----:B------:R-:W-:-:S05]  /*2ac0*/  LOP3.LUT R25, R25, 0xfffffffe, RZ, 0xc0, !PT ;  /* 0xfffffffe19197812 */ /* 0x000fca00078ec0ff */
[----:B------:R-:W-:Y:S01]  /*2ad0*/  IMAD.IADD R25, R27, 0x1, -R25 ;  /* 0x000000011b197824 */ /* 0x000fe200078e0a19 */
[----:B------:R-:W-:-:S03]  /*2ae0*/  LOP3.LUT R27, R30, 0xfffffff0, RZ, 0xc0, !PT ;  /* 0xfffffff01e1b7812 */ /* 0x000fc600078ec0ff */
[----:B------:R-:W-:Y:S01]  /*2af0*/  IMAD R113, R25, 0x80, R195 ;  /* 0x0000008019717824 */ /* 0x000fe200078e02c3 */
[----:B------:R-:W-:Y:S01]  /*2b00*/  LOP3.LUT R25, R12, 0xfffffff0, RZ, 0xc0, !PT ;  /* 0xfffffff00c197812 */ /* 0x000fe200078ec0ff */
[----:B------:R-:W-:Y:S01]  /*2b10*/  IMAD.IADD R130, R123, 0x1, R122 ;  /* 0x000000017b827824 */ /* 0x000fe200078e027a */
[----:B------:R-:W-:Y:S02]  /*2b20*/  SHF.R.S32.HI R124, RZ, 0x1f, R0 ;  /* 0x0000001fff7c7819 */ /* 0x000fe40000011400 */
[----:B------:R-:W-:Y:S02]  /*2b30*/  SHF.R.S32.HI R112, RZ, 0x1f, R25 ;  /* 0x0000001fff707819 */ /* 0x000fe40000011419 */
[----:B------:R-:W-:Y:S02]  /*2b40*/  SHF.R.S32.HI R110, RZ, 0x1f, R27 ;  /* 0x0000001fff6e7819 */ /* 0x000fe4000001141b */
[----:B------:R-:W-:Y:S02]  /*2b50*/  LOP3.LUT R28, R28, 0x1, RZ, 0xc0, !PT ;  /* 0x000000011c1c7812 */ /* 0x000fe400078ec0ff */
[----:B------:R-:W-:-:S02]  /*2b60*/  LOP3.LUT R29, R11, 0x2, RZ, 0xc0, !PT ;  /* 0x000000020b1d7812 */ /* 0x000fc400078ec0ff */
[C---:B------:R-:W-:Y:S02]  /*2b70*/  LOP3.LUT R30, R11.reuse, 0x4, RZ, 0xc0, !PT ;  /* 0x000000040b1e7812 */ /* 0x040fe400078ec0ff */
[C---:B------:R-:W-:Y:S02]  /*2b80*/  LOP3.LUT R31, R11.reuse, 0x8, RZ, 0xc0, !PT ;  /* 0x000000080b1f7812 */ /* 0x040fe400078ec0ff */
[C---:B------:R-:W-:Y:S02]  /*2b90*/  LOP3.LUT R32, R11.reuse, 0x10, RZ, 0xc0, !PT ;  /* 0x000000100b207812 */ /* 0x040fe400078ec0ff */
[----:B------:R-:W-:-:S07]  /*2ba0*/  LOP3.LUT R33, R11, 0x20, RZ, 0xc0, !PT ;  /* 0x000000200b217812 */ /* 0x000fce00078ec0ff */
.L_x_539:
[----:B--2---:R-:W2:Y:S01]  /*2bb0*/  LDL.LU R38, [R1] ;  /* 0x0000000001267983 */ /* 0x004ea20000300800 */
[----:B------:R-:W0:Y:S01]  /*2bc0*/  LDC R36, c[0x0][0x430] ;  /* 0x00010c00ff247b82 */ /* 0x000e220000000800 */
[----:B------:R-:W-:-:S04]  /*2bd0*/  VIADD R24, R24, 0xffffffff ;  /* 0xffffffff18187836 */ /* 0x000fc80000000000 */
[----:B------:R-:W-:-:S03]  /*2be0*/  IMAD R11, R24, 0xa0, R113 ;  /* 0x000000a0180b7824 */ /* 0x000fc600078e0271 */
[----:B------:R-:W1:Y:S01]  /*2bf0*/  LDC R117, c[0x0][0x3f4] ;  /* 0x0000fd00ff757b82 */ /* 0x000e620000000800 */
[----:B------:R-:W-:Y:S01]  /*2c00*/  IMAD.IADD R39, R125, 0x1, R11 ;  /* 0x000000017d277824 */ /* 0x000fe200078e020b */
[----:B------:R-:W-:-:S03]  /*2c10*/  ISETP.GE.AND P1, PT, R11, R2, PT ;  /* 0x000000020b00720c */ /* 0x000fc60003f26270 */
[----:B------:R-:W-:Y:S01]  /*2c20*/  IMAD.MOV.U32 R11, RZ, RZ, R39 ;  /* 0x000000ffff0b7224 */ /* 0x000fe200078e0027 */
[----:B------:R-:W-:Y:S02]  /*2c30*/  ISETP.GT.OR P1, PT, R113, 0x9f, P1 ;  /* 0x0000009f7100780c */ /* 0x000fe40000f24670 */
[----:B0-----:R-:W-:-:S11]  /*2c40*/  ISETP.NE.AND P2, PT, R36, 0x1, PT ;  /* 0x000000012400780c */ /* 0x001fd60003f45270 */
[----:B------:R-:W0:Y:S08]  /*2c50*/  @!P1 LDC.64 R14, c[0x0][0x428] ;  /* 0x00010a00ff0e9b82 */ /* 0x000e300000000a00 */
[----:B---3--:R-:W3:Y:S08]  /*2c60*/  @!P1 LDC.64 R12, c[0x0][0x418] ;  /* 0x00010600ff0c9b82 */ /* 0x008ef00000000a00 */
[----:B----4-:R-:W4:Y:S08]  /*2c70*/  @P2 LDC R34, c[0x0][0x434] ;  /* 0x00010d00ff222b82 */ /* 0x010f300000000800 */
[----:B------:R-:W1:Y:S01]  /*2c80*/  @P2 LDC R35, c[0x0][0x438] ;  /* 0x00010e00ff232b82 */ /* 0x000e620000000800 */
[----:B----4-:R-:W-:-:S05]  /*2c90*/  @P2 IMAD.HI.U32 R34, R39, R34, RZ ;  /* 0x0000002227222227 */ /* 0x010fca00078e00ff */
[----:B-1----:R-:W-:Y:S01]  /*2ca0*/  @P2 SHF.R.U32.HI R11, RZ, R35, R34 ;  /* 0x00000023ff0b2219 */ /* 0x002fe20000011622 */
[----:B0-----:R-:W-:-:S03]  /*2cb0*/  @!P1 IMAD R34, R124, R14, RZ ;  /* 0x0000000e7c229224 */ /* 0x001fc600078e02ff */
[----:B------:R-:W-:Y:S01]  /*2cc0*/  @!P1 SHF.R.S32.HI R35, RZ, 0x1f, R11 ;  /* 0x0000001fff239819 */ /* 0x000fe2000001140b */
[----:B------:R-:W-:Y:S01]  /*2cd0*/  @!P1 IMAD R37, R0, R15, R34 ;  /* 0x0000000f00259224 */ /* 0x000fe200078e0222 */
[----:B------:R-:W-:-:S05]  /*2ce0*/  @!P1 MOV R34, R11 ;  /* 0x0000000b00229202 */ /* 0x000fca0000000f00 */
[----:B------:R-:W-:-:S04]  /*2cf0*/  @!P1 IMAD.WIDE.U32 R14, R0, R14, R34 ;  /* 0x0000000e000e9225 */ /* 0x000fc800078e0022 */
[----:B------:R-:W-:Y:S01]  /*2d00*/  @!P1 IMAD.IADD R15, R15, 0x1, R37 ;  /* 0x000000010f0f9824 */ /* 0x000fe200078e0225 */
[----:B---3--:R-:W-:Y:S01]  /*2d10*/  @!P1 LEA R12, P2, R14, R12, 0x2 ;  /* 0x0000000c0e0c9211 */ /* 0x008fe200078410ff */
[----:B------:R-:W-:-:S03]  /*2d20*/  IMAD.MOV.U32 R34, RZ, RZ, RZ ;  /* 0x000000ffff227224 */ /* 0x000fc600078e00ff */
[----:B------:R-:W-:Y:S02]  /*2d30*/  @!P1 LEA.HI.X R13, R14, R13, R15, 0x2, P2 ;  /* 0x0000000d0e0d9211 */ /* 0x000fe400010f140f */
[----:B------:R-:W-:-:S03]  /*2d40*/  ISETP.GT.AND P2, PT, R24, R119, PT ;  /* 0x000000771800720c */ /* 0x000fc60003f44270 */
[----:B------:R0:W5:Y:S01]  /*2d50*/  @!P1 LDG.E R34, desc[UR50][R12.64] ;  /* 0x000000320c229981 */ /* 0x000162000c1e1900 */
[----:B------:R-:W-:Y:S01]  /*2d60*/  ISETP.GE.AND P1, PT, R117, 0x1, PT ;  /* 0x000000017500780c */ /* 0x000fe20003f26270 */
[----:B------:R-:W-:Y:S01]  /*2d70*/  IMAD.MOV R35, RZ, RZ, -R11 ;  /* 0x000000ffff237224 */ /* 0x000fe200078e0a0b */
[----:B------:R-:W-:Y:S05]  /*2d80*/  YIELD ;  /* 0x0000000000007946 */ /* 0x000fea0003800000 */
[C---:B------:R-:W-:Y:S01]  /*2d90*/  IMAD R37, R19.reuse, 0x7800, R213 ;  /* 0x0000780013257824 */ /* 0x040fe200078e02d5 */
[----:B------:R-:W-:Y:S01]  /*2da0*/  BSSY B0, `(.L_x_434) ;  /* 0x0000cec000007945 */ /* 0x000fe20003800000 */
[----:B------:R-:W-:-:S02]  /*2db0*/  IMAD R11, R19, 0x7800, R215 ;  /* 0x00007800130b7824 */ /* 0x000fc400078e02d7 */
[----:B------:R-:W-:Y:S01]  /*2dc0*/  IMAD R35, R36, R35, R39 ;  /* 0x0000002324237224 */ /* 0x000fe200078e0227 */
[C---:B------:R-:W-:Y:S01]  /*2dd0*/  IADD3 R37, R18.reuse, R37, RZ ;  /* 0x0000002512257210 */ /* 0x040fe20007ffe0ff */
[----:B------:R-:W-:Y:S01]  /*2de0*/  IMAD.IADD R36, R18, 0x1, R11 ;  /* 0x0000000112247824 */ /* 0x000fe200078e020b */
[----:B--2---:R-:W-:-:S04]  /*2df0*/  LOP3.LUT R38, R38, 0xfffffffd, RZ, 0xc0, !PT ;  /* 0xfffffffd26267812 */ /* 0x004fc800078ec0ff */
[----:B------:R-:W-:-:S05]  /*2e00*/  @P2 LOP3.LUT R38, R38, 0x2, RZ, 0xfc, !PT ;  /* 0x0000000226262812 */ /* 0x000fca00078efcff */
[----:B------:R0:W-:Y:S01]  /*2e10*/  STL [R1], R38 ;  /* 0x0000002601007387 */ /* 0x0001e20000100800 */
[----:B------:R-:W-:Y:S05]  /*2e20*/  @!P1 BRA `(.L_x_435) ;  /* 0x000000c400d09947 */ /* 0x000fea0003800000 */
[----:B------:R-:W-:Y:S01]  /*2e30*/  SHF.R.S32.HI R88, RZ, 0x1f, R35 ;  /* 0x0000001fff587819 */ /* 0x000fe20000011423 */
[----:B------:R-:W-:Y:S01]  /*2e40*/  ULDC.64 UR4, c[0x0][0x300] ;  /* 0x0000c00000047ab9 */ /* 0x000fe20000000a00 */
[----:B-----5:R-:W-:Y:S01]  /*2e50*/  SHF.R.S32.HI R89, RZ, 0x1f, R34 ;  /* 0x0000001fff597819 */ /* 0x020fe20000011422 */
[----:B0-----:R-:W-:-:S04]  /*2e60*/  IMAD.WIDE.U32 R12, R35, UR4, RZ ;  /* 0x00000004230c7c25 */ /* 0x001fc8000f8e00ff */
[----:B------:R-:W-:Y:S02]  /*2e70*/  IMAD R14, R88, UR4, RZ ;  /* 0x00000004580e7c24 */ /* 0x000fe4000f8e02ff */
[----:B------:R-:W-:Y:S02]  /*2e80*/  IMAD R90, R24, -0xa0, R2 ;  /* 0xffffff60185a7824 */ /* 0x000fe400078e0202 */
[----:B------:R-:W-:Y:S01]  /*2e90*/  IMAD R11, R35, UR5, R14 ;  /* 0x00000005230b7c24 */ /* 0x000fe2000f8e020e */
[----:B------:R-:W-:Y:S01]  /*2ea0*/  ULDC.64 UR4, c[0x0][0x310] ;  /* 0x0000c40000047ab9 */ /* 0x000fe20000000a00 */
[----:B------:R-:W-:Y:S01]  /*2eb0*/  IMAD R14, R126, R24, RZ ;  /* 0x000000187e0e7224 */ /* 0x000fe200078e02ff */
[----:B------:R-:W-:Y:S01]  /*2ec0*/  VIMNMX R90, R90, 0xa0, PT ;  /* 0x000000a05a5a7848 */ /* 0x000fe20003fe0100 */
[----:B------:R-:W-:Y:S02]  /*2ed0*/  IMAD R15, R89, UR4, RZ ;  /* 0x00000004590f7c24 */ /* 0x000fe4000f8e02ff */
[----:B------:R-:W-:Y:S01]  /*2ee0*/  IMAD.IADD R13, R13, 0x1, R11 ;  /* 0x000000010d0d7824 */ /* 0x000fe200078e020b */
[----:B------:R-:W-:Y:S01]  /*2ef0*/  SHF.R.S32.HI R11, RZ, 0x1f, R24 ;  /* 0x0000001fff0b7819 */ /* 0x000fe20000011418 */
[----:B------:R-:W-:-:S02]  /*2f00*/  IMAD R15, R34, UR5, R15 ;  /* 0x00000005220f7c24 */ /* 0x000fc4000f8e020f */
[----:B------:R-:W-:Y:S01]  /*2f10*/  IMAD.WIDE.U32 R12, R34, UR4, R12 ;  /* 0x00000004220c7c25 */ /* 0x000fe2000f8e000c */
[----:B------:R-:W-:-:S03]  /*2f20*/  ULDC.64 UR4, c[0x0][0x308] ;  /* 0x0000c20000047ab9 */ /* 0x000fc60000000a00 */
[----:B------:R-:W-:Y:S02]  /*2f30*/  IMAD.IADD R13, R13, 0x1, R15 ;  /* 0x000000010d0d7824 */ /* 0x000fe400078e020f */
[----:B------:R-:W-:Y:S02]  /*2f40*/  IMAD R39, R11, R100, R14 ;  /* 0x000000640b277224 */ /* 0x000fe400078e020e */
[----:B------:R-:W-:-:S04]  /*2f50*/  IMAD.WIDE.U32 R12, R169, UR4, R12 ;  /* 0x00000004a90c7c25 */ /* 0x000fc8000f8e000c */
[----:B------:R-:W-:Y:S01]  /*2f60*/  IMAD R120, R169, UR5, R13 ;  /* 0x00000005a9787c24 */ /* 0x000fe2000f8e020d */
[----:B------:R-:W-:Y:S01]  /*2f70*/  ULDC.64 UR4, c[0x0][0x2e8] ;  /* 0x0000ba0000047ab9 */ /* 0x000fe20000000a00 */
[-C--:B------:R-:W-:Y:S01]  /*2f80*/  IMAD R13, R127, R24.reuse, RZ ;  /* 0x000000187f0d7224 */ /* 0x080fe200078e02ff */
[----:B------:R-:W-:Y:S01]  /*2f90*/  IADD3 R121, P1, R12, UR4, RZ ;  /* 0x000000040c797c10 */ /* 0x000fe2000ff3e0ff */
[----:B------:R-:W-:Y:S01]  /*2fa0*/  ULDC.U8 UR4, c[0x0][0x410] ;  /* 0x0001040000047ab9 */ /* 0x000fe20000000000 */
[----:B------:R-:W-:Y:S02]  /*2fb0*/  IMAD.WIDE.U32 R14, R100, R24, RZ ;  /* 0x00000018640e7225 */ /* 0x000fe400078e00ff */
[----:B------:R-:W-:Y:S02]  /*2fc0*/  IADD3.X R120, R120, UR5, RZ, P1, !PT ;  /* 0x0000000578787c10 */ /* 0x000fe40008ffe4ff */
[----:B------:R-:W-:Y:S01]  /*2fd0*/  ISETP.NE.AND P1, PT, RZ, UR4, PT ;  /* 0x00000004ff007c0c */ /* 0x000fe2000bf25270 */
[----:B------:R-:W-:Y:S01]  /*2fe0*/  IMAD R91, R11, R94, R13 ;  /* 0x0000005e0b5b7224 */ /* 0x000fe200078e020d */
[----:B------:R-:W-:Y:S01]  /*2ff0*/  IADD3 R11, R15, R39, RZ ;  /* 0x000000270f0b7210 */ /* 0x000fe20007ffe0ff */
[----:B------:R-:W-:-:S04]  /*3000*/  IMAD.WIDE.U32 R12, R94, R24, RZ ;  /* 0x000000185e0c7225 */ /* 0x000fc800078e00ff */
[----:B------:R-:W-:-:S06]  /*3010*/  IMAD.IADD R91, R13, 0x1, R91 ;  /* 0x000000010d5b7824 */ /* 0x000fcc00078e025b */
[----:B------:R-:W-:Y:S05]  /*3020*/  @!P1 BRA `(.L_x_436) ;  /* 0x00000060003c9947 */ /* 0x000fea0003800000 */
[----:B------:R-:W-:Y:S01]  /*3030*/  ISETP.GE.AND P2, PT, R195, R90, PT ;  /* 0x0000005ac300720c */ /* 0x000fe20003f46270 */
[----:B------:R-:W-:Y:S01]  /*3040*/  BSSY B1, `(.L_x_437) ;  /* 0x000003e000017945 */ /* 0x000fe20003800000 */
        /* <DEDUP_REMOVED lines=23> */
[----:B------:R-:W-:Y:S01]  /*31c0*/  CS2R R84, SRZ ;  /* 0x0000000000547805 */ /* 0x000fe2000001ff00 */
[----:B------:R-:W-:Y:S06]  /*31d0*/  @P2 BRA `(.L_x_438) ;  /* 0x0000000000902947 */ /* 0x000fec0003800000 */
[----:B------:R-:W-:Y:S01]  /*31e0*/  ULDC.64 UR4, c[0x0][0x3e8] ;  /* 0x0000fa0000047ab9 */ /* 0x000fe20000000a00 */
[----:B------:R-:W-:Y:S02]  /*31f0*/  CS2R R82, SRZ ;  /* 0x0000000000527805 */ /* 0x000fe4000001ff00 */
[----:B------:R-:W-:Y:S02]  /*3200*/  IADD3 R86, P1, P4, R104, UR4, R14 ;  /* 0x0000000468567c10 */ /* 0x000fe4000fc3e00e */
[----:B------:R-:W-:Y:S02]  /*3210*/  CS2R R84, SRZ ;  /* 0x0000000000547805 */ /* 0x000fe4000001ff00 */
[----:B------:R-:W-:Y:S01]  /*3220*/  IADD3.X R87, R93, UR5, R11, P1, P4 ;  /* 0x000000055d577c10 */ /* 0x000fe20008fe840b */
[----:B------:R-:W-:Y:S02]  /*3230*/  ULDC.64 UR4, c[0x0][0x400] ;  /* 0x0001000000047ab9 */ /* 0x000fe40000000a00 */
[----:B------:R-:W-:-:S04]  /*3240*/  IADD3 R128, P1, P4, R98, UR4, R12 ;  /* 0x0000000462807c10 */ /* 0x000fc8000fc3e00c */
[----:B------:R-:W-:Y:S02]  /*3250*/  IADD3.X R129, R20, UR5, R91, P1, P4 ;  /* 0x0000000514817c10 */ /* 0x000fe40008fe845b */
[----:B------:R-:W-:Y:S02]  /*3260*/  ISETP.GE.AND P1, PT, R22, R117, PT ;  /* 0x000000751600720c */ /* 0x000fe40003f26270 */
[----:B------:R-:W-:Y:S02]  /*3270*/  CS2R R78, SRZ ;  /* 0x00000000004e7805 */ /* 0x000fe4000001ff00 */
[----:B------:R-:W-:-:S09]  /*3280*/  CS2R R80, SRZ ;  /* 0x0000000000507805 */ /* 0x000fd2000001ff00 */
[----:B------:R0:W5:Y:S04]  /*3290*/  @!P1 LDG.E.64 R82, desc[UR50][R86.64] ;  /* 0x0000003256529981 */ /* 0x000168000c1e1b00 */
[----:B------:R0:W5:Y:S01]  /*32a0*/  @!P1 LDG.E.64 R84, desc[UR50][R128.64] ;  /* 0x0000003280549981 */ /* 0x000162000c1e1b00 */
        /* <DEDUP_REMOVED lines=20> */
[----:B------:R-:W-:-:S13]  /*33f0*/  ISETP.GE.AND P1, PT, R201, R117, PT ;  /* 0x00000075c900720c */ /* 0x000fda0003f26270 */
[----:B------:R0:W5:Y:S04]  /*3400*/  @!P1 LDG.E.64 R62, desc[UR50][R86.64+0x50] ;  /* 0x00005032563e9981 */ /* 0x000168000c1e1b00 */
[----:B------:R0:W5:Y:S02]  /*3410*/  @!P1 LDG.E.64 R64, desc[UR50][R128.64+0x50] ;  /* 0x0000503280409981 */ /* 0x000164000c1e1b00 */
.L_x_438:
[----:B------:R-:W-:Y:S05]  /*3420*/  BSYNC B1 ;  /* 0x0000000000017941 */ /* 0x000fea0003800000 */
.L_x_437:
[----:B0-----:R-:W-:Y:S01]  /*3430*/  VIADD R86, R195, 0x80 ;  /* 0x00000080c3567836 */ /* 0x001fe20000000000 */
[----:B------:R-:W-:Y:S01]  /*3440*/  BSSY B1, `(.L_x_439) ;  /* 0x000002d000017945 */ /* 0x000fe20003800000 */
[----:B-----5:R-:W-:Y:S01]  /*3450*/  IMAD.MOV.U32 R145, RZ, RZ, R62 ;  /* 0x000000ffff917224 */ /* 0x020fe200078e003e */
[----:B------:R-:W-:Y:S02]  /*3460*/  MOV R149, R66 ;  /* 0x0000004200957202 */ /* 0x000fe40000000f00 */
[----:B------:R-:W-:-:S13]  /*3470*/  ISETP.GE.AND P4, PT, R86, R90, PT ;  /* 0x0000005a5600720c */ /* 0x000fda0003f86270 */
[----:B------:R-:W-:Y:S05]  /*3480*/  @P4 BRA `(.L_x_440) ;  /* 0x0000000000a04947 */ /* 0x000fea0003800000 */
[----:B------:R-:W-:Y:S01]  /*3490*/  IADD3 R13, P1, P5, R104, R14, R107 ;  /* 0x0000000e680d7210 */ /* 0x000fe20007d3e06b */
[----:B------:R-:W-:Y:S01]  /*34a0*/  ULDC.64 UR4, c[0x0][0x3e8] ;  /* 0x0000fa0000047ab9 */ /* 0x000fe20000000a00 */
[----:B------:R-:W-:Y:S02]  /*34b0*/  CS2R R58, SRZ ;  /* 0x00000000003a7805 */ /* 0x000fe4000001ff00 */
[----:B------:R-:W-:Y:S02]  /*34c0*/  CS2R R60, SRZ ;  /* 0x00000000003c7805 */ /* 0x000fe4000001ff00 */
[----:B------:R-:W-:Y:S02]  /*34d0*/  IADD3.X R11, R93, R11, R106, P1, P5 ;  /* 0x0000000b5d0b7210 */ /* 0x000fe40000fea46a */
[----:B------:R-:W-:-:S04]  /*34e0*/  IADD3 R14, P1, P5, R98, R12, R109 ;  /* 0x0000000c620e7210 */ /* 0x000fc80007d3e06d */
[----:B------:R-:W-:Y:S02]  /*34f0*/  IADD3.X R91, R20, R91, R108, P1, P5 ;  /* 0x0000005b145b7210 */ /* 0x000fe40000fea46c */
[----:B------:R-:W-:-:S04]  /*3500*/  IADD3 R12, P1, R13, UR4, RZ ;  /* 0x000000040d0c7c10 */ /* 0x000fc8000ff3e0ff */
[----:B------:R-:W-:Y:S01]  /*3510*/  IADD3.X R13, R11, UR5, RZ, P1, !PT ;  /* 0x000000050b0d7c10 */ /* 0x000fe20008ffe4ff */
[----:B------:R-:W-:Y:S02]  /*3520*/  ULDC.64 UR4, c[0x0][0x400] ;  /* 0x0001000000047ab9 */ /* 0x000fe40000000a00 */
[----:B------:R-:W-:-:S04]  /*3530*/  IADD3 R14, P1, R14, UR4, RZ ;  /* 0x000000040e0e7c10 */ /* 0x000fc8000ff3e0ff */
[----:B------:R-:W-:Y:S02]  /*3540*/  IADD3.X R15, R91, UR5, RZ, P1, !PT ;  /* 0x000000055b0f7c10 */ /* 0x000fe40008ffe4ff */
        /* <DEDUP_REMOVED lines=28> */
.L_x_440:
[----:B------:R-:W-:Y:S05]  /*3710*/  BSYNC B1 ;  /* 0x0000000000017941 */ /* 0x000fea0003800000 */
.L_x_439:
[----:B------:R-:W-:Y:S01]  /*3720*/  UISETP.NE.AND UP0, UPT, UR48, 0x3, UPT ;  /* 0x000000033000788c */ /* 0x000fe2000bf05270 */
[----:B------:R-:W-:Y:S01]  /*3730*/  IMAD.MOV.U32 R154, RZ, RZ, R70 ;  /* 0x000000ffff9a7224 */ /* 0x000fe200078e0046 */
[----:B------:R-:W-:Y:S01]  /*3740*/  MOV R162, R82 ;  /* 0x0000005200a27202 */ /* 0x000fe20000000f00 */
[----:B------:R-:W-:Y:S01]  /*3750*/  IMAD.MOV.U32 R156, RZ, RZ, R74 ;  /* 0x000000ffff9c7224 */ /* 0x000fe200078e004a */
[----:B------:R-:W-:Y:S01]  /*3760*/  MOV R157, R76 ;  /* 0x0000004c009d7202 */ /* 0x000fe20000000f00 */
[----:B------:R-:W-:Y:S01]  /*3770*/  IMAD.MOV.U32 R161, RZ, RZ, R78 ;  /* 0x000000ffffa17224 */ /* 0x000fe200078e004e */
[----:B------:R-:W-:Y:S01]  /*3780*/  PLOP3.LUT P1, PT, PT, PT, UP0, 0x80, 0x0 ;  /* 0x000000000000781c */ /* 0x000fe20003f2f008 */
[----:B------:R-:W-:Y:S01]  /*3790*/  IMAD.MOV.U32 R150, RZ, RZ, R64 ;  /* 0x000000ffff967224 */ /* 0x000fe200078e0040 */
[----:B-----5:R-:W-:Y:S01]  /*37a0*/  MOV R128, R42 ;  /* 0x0000002a00807202 */ /* 0x020fe20000000f00 */
[----:B------:R-:W-:Y:S01]  /*37b0*/  IMAD.MOV.U32 R153, RZ, RZ, R68 ;  /* 0x000000ffff997224 */ /* 0x000fe200078e0044 */
[----:B------:R-:W-:Y:S01]  /*37c0*/  MOV R146, R58 ;  /* 0x0000003a00927202 */ /* 0x000fe20000000f00 */
[----:B------:R-:W-:Y:S01]  /*37d0*/  IMAD.MOV.U32 R155, RZ, RZ, R72 ;  /* 0x000000ffff9b7224 */ /* 0x000fe200078e0048 */
[----:B------:R-:W-:Y:S01]  /*37e0*/  MOV R142, R52 ;  /* 0x00000034008e7202 */ /* 0x000fe20000000f00 */
[----:B------:R-:W-:-:S02]  /*37f0*/  IMAD.MOV.U32 R160, RZ, RZ, R80 ;  /* 0x000000ffffa07224 */ /* 0x000fc400078e0050 */
[----:B------:R-:W-:Y:S02]  /*3800*/  IMAD.MOV.U32 R163, RZ, RZ, R84 ;  /* 0x000000ffffa37224 */ /* 0x000fe400078e0054 */
[----:B------:R-:W-:Y:S02]  /*3810*/  IMAD.MOV.U32 R86, RZ, RZ, R38 ;  /* 0x000000ffff567224 */ /* 0x000fe400078e0026 */
[----:B------:R-:W-:Y:S02]  /*3820*/  IMAD.MOV.U32 R139, RZ, RZ, R46 ;  /* 0x000000ffff8b7224 */ /* 0x000fe400078e002e */
[----:B------:R-:W-:Y:S02]  /*3830*/  IMAD.MOV.U32 R141, RZ, RZ, R50 ;  /* 0x000000ffff8d7224 */ /* 0x000fe400078e0032 */
[----:B------:R-:W-:Y:S02]  /*3840*/  IMAD.MOV.U32 R143, RZ, RZ, R54 ;  /* 0x000000ffff8f7224 */ /* 0x000fe400078e0036 */
[----:B------:R-:W-:-:S02]  /*3850*/  IMAD.MOV.U32 R87, RZ, RZ, R40 ;  /* 0x000000ffff577224 */ /* 0x000fc400078e0028 */
[----:B------:R-:W-:Y:S02]  /*3860*/  IMAD.MOV.U32 R129, RZ, RZ, R44 ;  /* 0x000000ffff817224 */ /* 0x000fe400078e002c */
[----:B------:R-:W-:Y:S02]  /*3870*/  IMAD.MOV.U32 R140, RZ, RZ, R48 ;  /* 0x000000ffff8c7224 */ /* 0x000fe400078e0030 */
[----:B------:R-:W-:Y:S02]  /*3880*/  IMAD.MOV.U32 R144, RZ, RZ, R56 ;  /* 0x000000ffff907224 */ /* 0x000fe400078e0038 */
[----:B------:R-:W-:Y:S01]  /*3890*/  IMAD.MOV.U32 R148, RZ, RZ, R60 ;  /* 0x000000ffff947224 */ /* 0x000fe200078e003c */
[----:B------:R-:W-:Y:S06]  /*38a0*/  @!P1 BRA `(.L_x_441) ;  /* 0x0000000000049947 */ /* 0x000fec0003800000 */
[----:B------:R-:W-:Y:S01]  /*38b0*/  BPT.TRAP 0x1 ;  /* 0x000000040000795c */ /* 0x000fe20000300000 */
.L_x_441:
[----:B------:R-:W-:Y:S01]  /*38c0*/  IMAD R91, R19, 0x8, R18 ;  /* 0x00000008135b7824 */ /* 0x000fe200078e0212 */
[----:B------:R-:W-:Y:S01]  /*38d0*/  SHF.L.U32 R92, R196, 0x1f, RZ ;  /* 0x0000001fc45c7819 */ /* 0x000fe200000006ff */
[----:B------:R-:W-:Y:S03]  /*38e0*/  BSSY B1, `(.L_x_442) ;  /* 0x0000003000017945 */ /* 0x000fe60003800000 */
[----:B------:R-:W1:Y:S02]  /*38f0*/  SYNCS.PHASECHK.TRANS64.TRYWAIT P5, [R91+URZ+0x29890], R92 ;  /* 0x0298905c5b0075a7 */ /* 0x000e6400080a017f */
[----:B-1----:R-:W-:Y:S05]  /*3900*/  @!P5 BRA `(.L_x_443) ;  /* 0x00000290002cd947 */ /* 0x002fea0003800000 */
.L_x_776:
[----:B------:R-:W-:Y:S05]  /*3910*/  BSYNC B1 ;  /* 0x0000000000017941 */ /* 0x000fea0003800000 */
.L_x_442:
[----:B------:R-:W-:-:S03]  /*3920*/  UMOV UR4, 0xffffffff ;  /* 0xffffffff00047882 */ /* 0x000fc60000000000 */
[----:B------:R-:W-:Y:S05]  /*3930*/  BRA.DIV UR4, `(.L_x_444) ;  /* 0x0000029204347947 */ /* 0x000fea000b800000 */
[----:B------:R2:W3:Y:S04]  /*3940*/  SHFL.IDX PT, R151, R120, RZ, 0x1e1f ;  /* 0x001e1fff78977589 */ /* 0x0004e800000e0000 */
[----:B------:R2:W4:Y:S02]  /*3950*/  SHFL.IDX PT, R11, R121, RZ, 0x1e1f ;  /* 0x001e1fff790b7589 */ /* 0x00052400000e0000 */
.L_x_780:
[----:B------:R-:W-:Y:S04]  /*3960*/  BSSY B1, `(.L_x_445) ;  /* 0x00002bf000017945 */ /* 0x000fe80003800000 */
[----:B------:R-:W-:Y:S05]  /*3970*/  @P2 BRA `(.L_x_446) ;  /* 0x0000002800f42947 */ /* 0x000fea0003800000 */
[----:B------:R-:W-:Y:S01]  /*3980*/  ISETP.NE.AND P2, PT, R28, RZ, PT ;  /* 0x000000ff1c00720c */ /* 0x000fe20003f45270 */
[----:B------:R-:W-:-:S12]  /*3990*/  BSSY B2, `(.L_x_447) ;  /* 0x0000074000027945 */ /* 0x000fd80003800000 */
[----:B------:R-:W-:Y:S05]  /*39a0*/  @!P2 BRA `(.L_x_448) ;  /* 0x0000000400c8a947 */ /* 0x000fea0003800000 */
[----:B0-----:R0:W0:Y:S01]  /*39b0*/  LDS.128 R12, [R37+0x1a400] ;  /* 0x01a40000250c7984 */ /* 0x0010220000000c00 */
[----:B------:R-:W-:Y:S01]  /*39c0*/  ISETP.GE.AND P2, PT, R22, R117, PT ;  /* 0x000000751600720c */ /* 0x000fe20003f46270 */
[----:B------:R-:W-:-:S12]  /*39d0*/  BSSY B3, `(.L_x_449) ;  /* 0x000006c000037945 */ /* 0x000fd80003800000 */
[----:B------:R-:W-:Y:S05]  /*39e0*/  @P2 BRA `(.L_x_450) ;  /* 0x0000000400a82947 */ /* 0x000fea0003800000 */
[--C-:B------:R-:W-:Y:S02]  /*39f0*/  SHF.R.U32.HI R82, RZ, 0x8, R83.reuse ;  /* 0x00000008ff527819 */ /* 0x100fe40000011653 */
[----:B------:R-:W-:Y:S02]  /*3a00*/  SHF.R.U32.HI R84, RZ, 0x10, R83 ;  /* 0x00000010ff547819 */ /* 0x000fe40000011653 */
[----:B------:R-:W-:Y:S02]  /*3a10*/  LOP3.LUT R83, R83, 0xff0000ff, RZ, 0xc0, !PT ;  /* 0xff0000ff53537812 */ /* 0x000fe400078ec0ff */
[----:B------:R-:W-:Y:S01]  /*3a20*/  SHF.L.U32 R164, R82, 0x8, RZ ;  /* 0x0000000852a47819 */ /* 0x000fe200000006ff */
[----:B------:R-:W-:Y:S01]  /*3a30*/  IMAD.U32 R84, R84, 0x10000, RZ ;  /* 0x0001000054547824 */ /* 0x000fe200078e00ff */
[----:B------:R-:W-:Y:S02]  /*3a40*/  SHF.R.U32.HI R165, RZ, 0x8, R85 ;  /* 0x00000008ffa57819 */ /* 0x000fe40000011655 */
[----:B------:R-:W-:-:S02]  /*3a50*/  LOP3.LUT R83, R83, 0xff00, R164, 0xf8, !PT ;  /* 0x0000ff0053537812 */ /* 0x000fc400078ef8a4 */
[----:B------:R-:W-:Y:S01]  /*3a60*/  LOP3.LUT R166, R85, 0xff0000ff, RZ, 0xc0, !PT ;  /* 0xff0000ff55a67812 */ /* 0x000fe200078ec0ff */
[----:B------:R-:W-:Y:S01]  /*3a70*/  IMAD.SHL.U32 R165, R165, 0x100, RZ ;  /* 0x00000100a5a57824 */ /* 0x000fe200078e00ff */
[----:B------:R-:W-:Y:S02]  /*3a80*/  LOP3.LUT R83, R83, 0xff0000, R84, 0xf8, !PT ;  /* 0x00ff000053537812 */ /* 0x000fe400078ef854 */
[----:B------:R-:W-:Y:S02]  /*3a90*/  F2FP.F16.E4M3.UNPACK_B R84, R163.H1 ;  /* 0x000000a3ff54723e */ /* 0x000fe400030006ff */
[----:B0-----:R-:W-:Y:S02]  /*3aa0*/  F2FP.F16.E4M3.UNPACK_B R164, R13 ;  /* 0x0000000dffa4723e */ /* 0x001fe400020006ff */
[----:B------:R-:W-:Y:S01]  /*3ab0*/  SHF.R.U32.HI R82, RZ, 0x10, R85 ;  /* 0x00000010ff527819 */ /* 0x000fe20000011655 */
[----:B------:R-:W-:Y:S01]  /*3ac0*/  HADD2.F32 R172, -RZ, R84.H0_H0 ;  /* 0x20000054ffac7230 */ /* 0x000fe20000004100 */
[----:B------:R-:W-:Y:S01]  /*3ad0*/  LOP3.LUT R166, R166, 0xff00, R165, 0xf8, !PT ;  /* 0x0000ff00a6a67812 */ /* 0x000fe200078ef8a5 */
[--C-:B------:R-:W-:Y:S01]  /*3ae0*/  HADD2.F32 R85, -RZ, R164.reuse.H1_H1 ;  /* 0x300000a4ff557230 */ /* 0x100fe20000004100 */
[----:B------:R-:W-:Y:S01]  /*3af0*/  F2FP.F16.E4M3.UNPACK_B R165, R162.H1 ;  /* 0x000000a2ffa5723e */ /* 0x000fe200030006ff */
[----:B------:R-:W-:Y:S01]  /*3b00*/  HADD2.F32 R164, -RZ, R164.H0_H0 ;  /* 0x200000a4ffa47230 */ /* 0x000fe20000004100 */
[----:B------:R-:W-:-:S02]  /*3b10*/  F2FP.F16.E4M3.UNPACK_B R163, R163 ;  /* 0x000000a3ffa3723e */ /* 0x000fc400020006ff */
[CC--:B------:R-:W-:Y:S01]  /*3b20*/  FMUL.FTZ R173, R85.reuse, R172.reuse ;  /* 0x000000ac55ad7220 */ /* 0x0c0fe20000410000 */
[--C-:B------:R-:W-:Y:S02]  /*3b30*/  HADD2.F32 R167, -RZ, R165.reuse.H0_H0 ;  /* 0x200000a5ffa77230 */ /* 0x100fe40000004100 */
[C---:B------:R-:W-:Y:S01]  /*3b40*/  FMUL.FTZ R172, R164.reuse, R172 ;  /* 0x000000aca4ac7220 */ /* 0x040fe20000410000 */
[----:B------:R-:W-:Y:S01]  /*3b50*/  HADD2.F32 R165, -RZ, R165.H1_H1 ;  /* 0x300000a5ffa57230 */ /* 0x000fe20000004100 */
[----:B------:R-:W-:Y:S02]  /*3b60*/  F2FP.F16.E4M3.UNPACK_B R162, R162 ;  /* 0x000000a2ffa2723e */ /* 0x000fe400020006ff */
[----:B------:R-:W-:Y:S01]  /*3b70*/  FFMA.FTZ R85, R85, R167, R172 ;  /* 0x000000a755557223 */ /* 0x000fe200000100ac */
[----:B------:R-:W-:Y:S01]  /*3b80*/  F2FP.F16.E4M3.UNPACK_B R172, R13.H1 ;  /* 0x0000000dffac723e */ /* 0x000fe200030006ff */
[----:B------:R-:W-:Y:S01]  /*3b90*/  FFMA.FTZ R164, R164, R167, -R173 ;  /* 0x000000a7a4a47223 */ /* 0x000fe200000108ad */
[----:B------:R-:W-:-:S03]  /*3ba0*/  HADD2.F32 R167, -RZ, R84.H1_H1 ;  /* 0x30000054ffa77230 */ /* 0x000fc60000004100 */
[--C-:B------:R-:W-:Y:S02]  /*3bb0*/  HADD2.F32 R13, -RZ, R172.reuse.H1_H1 ;  /* 0x300000acff0d7230 */ /* 0x100fe40000004100 */
[----:B------:R-:W-:-:S03]  /*3bc0*/  HADD2.F32 R84, -RZ, R172.H0_H0 ;  /* 0x200000acff547230 */ /* 0x000fc60000004100 */
[CC--:B------:R-:W-:Y:S02]  /*3bd0*/  FMUL.FTZ R172, R13.reuse, R167.reuse ;  /* 0x000000a70dac7220 */ /* 0x0c0fe40000410000 */
[C---:B------:R-:W-:Y:S02]  /*3be0*/  FMUL.FTZ R167, R84.reuse, R167 ;  /* 0x000000a754a77220 */ /* 0x040fe40000410000 */
[-C--:B------:R-:W-:Y:S02]  /*3bf0*/  FFMA.FTZ R84, R84, R165.reuse, -R172 ;  /* 0x000000a554547223 */ /* 0x080fe400000108ac */
[----:B------:R-:W-:Y:S01]  /*3c00*/  FFMA.FTZ R165, R13, R165, R167 ;  /* 0x000000a50da57223 */ /* 0x000fe200000100a7 */
[----:B------:R-:W-:Y:S01]  /*3c10*/  IMAD.U32 R13, R82, 0x10000, RZ ;  /* 0x00010000520d7824 */ /* 0x000fe200078e00ff */
[----:B------:R-:W-:Y:S02]  /*3c20*/  MOV R82, R15 ;  /* 0x0000000f00527202 */ /* 0x000fe40000000f00 */
[----:B------:R-:W-:-:S02]  /*3c30*/  F2FP.F16.E4M3.UNPACK_B R15, R83.H1 ;  /* 0x00000053ff0f723e */ /* 0x000fc400030006ff */
[----:B------:R-:W-:Y:S02]  /*3c40*/  LOP3.LUT R13, R166, 0xff0000, R13, 0xf8, !PT ;  /* 0x00ff0000a60d7812 */ /* 0x000fe400078ef80d */
[-C--:B------:R-:W-:Y:S01]  /*3c50*/  F2FP.F16.E4M3.UNPACK_B R173, R82.reuse ;  /* 0x00000052ffad723e */ /* 0x080fe200020006ff */
[--C-:B------:R-:W-:Y:S01]  /*3c60*/  HADD2.F32 R172, -RZ, R15.reuse.H0_H0 ;  /* 0x2000000fffac7230 */ /* 0x100fe20000004100 */
[-C--:B------:R-:W-:Y:S01]  /*3c70*/  F2FP.F16.E4M3.UNPACK_B R166, R13.reuse.H1 ;  /* 0x0000000dffa6723e */ /* 0x080fe200030006ff */
[----:B------:R-:W-:Y:S01]  /*3c80*/  HADD2.F32 R15, -RZ, R15.H1_H1 ;  /* 0x3000000fff0f7230 */ /* 0x000fe20000004100 */
[----:B------:R-:W-:Y:S01]  /*3c90*/  F2FP.F16.E4M3.UNPACK_B R82, R82.H1 ;  /* 0x00000052ff52723e */ /* 0x000fe200030006ff */
[--C-:B------:R-:W-:Y:S01]  /*3ca0*/  HADD2.F32 R167, -RZ, R173.reuse.H1_H1 ;  /* 0x300000adffa77230 */ /* 0x100fe20000004100 */
[----:B------:R-:W-:Y:S01]  /*3cb0*/  F2FP.SATFINITE.E4M3.F32.PACK_AB_MERGE_C R84, R165, R84, RZ ;  /* 0x00000054a554723e */ /* 0x000fe200048070ff */
[--C-:B------:R-:W-:Y:S01]  /*3cc0*/  HADD2.F32 R174, -RZ, R166.reuse.H0_H0 ;  /* 0x200000a6ffae7230 */ /* 0x100fe20000004100 */
[----:B------:R-:W-:Y:S01]  /*3cd0*/  F2FP.F16.E4M3.UNPACK_B R13, R13 ;  /* 0x0000000dff0d723e */ /* 0x000fe200020006ff */
[----:B------:R-:W-:Y:S01]  /*3ce0*/  HADD2.F32 R173, -RZ, R173.H0_H0 ;  /* 0x200000adffad7230 */ /* 0x000fe20000004100 */
[----:B------:R-:W-:Y:S01]  /*3cf0*/  F2FP.SATFINITE.E4M3.F32.PACK_AB_MERGE_C R85, R85, R164, R84 ;  /* 0x000000a45555723e */ /* 0x000fe20004807054 */
[----:B------:R-:W-:-:S02]  /*3d00*/  HADD2.F32 R166, -RZ, R166.H1_H1 ;  /* 0x300000a6ffa67230 */ /* 0x000fc40000004100 */
[----:B------:R-:W-:Y:S01]  /*3d10*/  FMUL.FTZ R175, R167, R174 ;  /* 0x000000aea7af7220 */ /* 0x000fe20000410000 */
[----:B------:R-:W-:Y:S02]  /*3d20*/  F2FP.F16.E4M3.UNPACK_B R84, R14 ;  /* 0x0000000eff54723e */ /* 0x000fe400020006ff */
[----:B------:R-:W-:Y:S01]  /*3d30*/  F2FP.F16.E4M3.UNPACK_B R83, R83 ;  /* 0x00000053ff53723e */ /* 0x000fe200020006ff */
[C---:B------:R-:W-:Y:S01]  /*3d40*/  FFMA.FTZ R175, R173.reuse, R172, -R175 ;  /* 0x000000acadaf7223 */ /* 0x040fe200000108af */
[----:B------:R-:W-:Y:S01]  /*3d50*/  FMUL.FTZ R173, R173, R174 ;  /* 0x000000aeadad7220 */ /* 0x000fe20000410000 */
[----:B------:R-:W-:Y:S02]  /*3d60*/  F2FP.F16.E4M3.UNPACK_B R14, R14.H1 ;  /* 0x0000000eff0e723e */ /* 0x000fe400030006ff */
[----:B------:R-:W-:Y:S02]  /*3d70*/  HADD2.F32 R164, -RZ, R83.H0_H0 ;  /* 0x20000053ffa47230 */ /* 0x000fe40000004100 */
[----:B------:R-:W-:Y:S01]  /*3d80*/  FFMA.FTZ R173, R167, R172, R173 ;  /* 0x000000aca7ad7223 */ /* 0x000fe200000100ad */
[----:B------:R-:W-:-:S02]  /*3d90*/  HADD2.F32 R167, -RZ, R82.H1_H1 ;  /* 0x30000052ffa77230 */ /* 0x000fc40000004100 */
[----:B------:R-:W-:Y:S02]  /*3da0*/  HADD2.F32 R82, -RZ, R82.H0_H0 ;  /* 0x20000052ff527230 */ /* 0x000fe40000004100 */
[----:B------:R-:W-:Y:S02]  /*3db0*/  HADD2.F32 R83, -RZ, R83.H1_H1 ;  /* 0x30000053ff537230 */ /* 0x000fe40000004100 */
[----:B------:R-:W-:-:S04]  /*3dc0*/  FMUL.FTZ R172, R167, R166 ;  /* 0x000000a6a7ac7220 */ /* 0x000fc80000410000 */
[CC--:B------:R-:W-:Y:S01]  /*3dd0*/  FFMA.FTZ R172, R82.reuse, R15.reuse, -R172 ;  /* 0x0000000f52ac7223 */ /* 0x0c0fe200000108ac */
[----:B------:R-:W-:Y:S01]  /*3de0*/  FMUL.FTZ R82, R82, R166 ;  /* 0x000000a652527220 */ /* 0x000fe20000410000 */
[--C-:B------:R-:W-:Y:S02]  /*3df0*/  HADD2.F32 R166, -RZ, R13.reuse.H0_H0 ;  /* 0x2000000dffa67230 */ /* 0x100fe40000004100 */
[----:B------:R-:W-:Y:S02]  /*3e00*/  HADD2.F32 R13, -RZ, R13.H1_H1 ;  /* 0x3000000dff0d7230 */ /* 0x000fe40000004100 */
[----:B------:R-:W-:Y:S01]  /*3e10*/  FFMA.FTZ R82, R167, R15, R82 ;  /* 0x0000000fa7527223 */ /* 0x000fe20000010052 */
[--C-:B------:R-:W-:Y:S02]  /*3e20*/  HADD2.F32 R15, -RZ, R84.reuse.H1_H1 ;  /* 0x30000054ff0f7230 */ /* 0x100fe40000004100 */
[----:B------:R-:W-:Y:S02]  /*3e30*/  HADD2.F32 R84, -RZ, R84.H0_H0 ;  /* 0x20000054ff547230 */ /* 0x000fe40000004100 */
[----:B------:R-:W-:-:S02]  /*3e40*/  HADD2.F32 R167, -RZ, R163.H1_H1 ;  /* 0x300000a3ffa77230 */ /* 0x000fc40000004100 */
[CC--:B------:R-:W-:Y:S01]  /*3e50*/  FMUL.FTZ R165, R15.reuse, R166.reuse ;  /* 0x000000a60fa57220 */ /* 0x0c0fe20000410000 */
[----:B------:R-:W-:Y:S02]  /*3e60*/  HADD2.F32 R163, -RZ, R163.H0_H0 ;  /* 0x200000a3ffa37230 */ /* 0x000fe40000004100 */
[----:B------:R-:W-:Y:S01]  /*3e70*/  FMUL.FTZ R166, R84, R166 ;  /* 0x000000a654a67220 */ /* 0x000fe20000410000 */
[----:B------:R-:W-:Y:S01]  /*3e80*/  F2FP.SATFINITE.E4M3.F32.PACK_AB_MERGE_C R82, R82, R172, RZ ;  /* 0x000000ac5252723e */ /* 0x000fe200048070ff */
[-C--:B------:R-:W-:Y:S02]  /*3e90*/  FFMA.FTZ R165, R84, R164.reuse, -R165 ;  /* 0x000000a454a57223 */ /* 0x080fe400000108a5 */
[----:B------:R-:W-:Y:S01]  /*3ea0*/  FFMA.FTZ R166, R15, R164, R166 ;  /* 0x000000a40fa67223 */ /* 0x000fe200000100a6 */
[--C-:B------:R-:W-:Y:S02]  /*3eb0*/  HADD2.F32 R15, -RZ, R14.reuse.H1_H1 ;  /* 0x3000000eff0f7230 */ /* 0x100fe40000004100 */
[----:B------:R-:W-:-:S03]  /*3ec0*/  HADD2.F32 R14, -RZ, R14.H0_H0 ;  /* 0x2000000eff0e7230 */ /* 0x000fc60000004100 */
[CC--:B------:R-:W-:Y:S02]  /*3ed0*/  FMUL.FTZ R84, R15.reuse, R13.reuse ;  /* 0x0000000d0f547220 */ /* 0x0c0fe40000410000 */
[C---:B------:R-:W-:Y:S02]  /*3ee0*/  FMUL.FTZ R164, R14.reuse, R13 ;  /* 0x0000000d0ea47220 */ /* 0x040fe40000410000 */
[-C--:B------:R-:W-:Y:S01]  /*3ef0*/  FFMA.FTZ R13, R14, R83.reuse, -R84 ;  /* 0x000000530e0d7223 */ /* 0x080fe20000010854 */
[----:B------:R-:W-:Y:S01]  /*3f00*/  F2FP.F16.E4M3.UNPACK_B R84, R12.H1 ;  /* 0x0000000cff54723e */ /* 0x000fe200030006ff */
[----:B------:R-:W-:Y:S01]  /*3f10*/  FFMA.FTZ R14, R15, R83, R164 ;  /* 0x000000530f0e7223 */ /* 0x000fe200000100a4 */
[--C-:B------:R-:W-:Y:S02]  /*3f20*/  HADD2.F32 R83, -RZ, R162.reuse.H1_H1 ;  /* 0x300000a2ff537230 */ /* 0x100fe40000004100 */
[----:B------:R-:W-:Y:S02]  /*3f30*/  HADD2.F32 R162, -RZ, R162.H0_H0 ;  /* 0x200000a2ffa27230 */ /* 0x000fe40000004100 */
[--C-:B------:R-:W-:Y:S01]  /*3f40*/  HADD2.F32 R15, -RZ, R84.reuse.H1_H1 ;  /* 0x30000054ff0f7230 */ /* 0x100fe20000004100 */
[----:B------:R-:W-:Y:S01]  /*3f50*/  F2FP.SATFINITE.E4M3.F32.PACK_AB_MERGE_C R13, R14, R13, RZ ;  /* 0x0000000d0e0d723e */ /* 0x000fe200048070ff */
[----:B------:R-:W-:-:S03]  /*3f60*/  HADD2.F32 R84, -RZ, R84.H0_H0 ;  /* 0x20000054ff547230 */ /* 0x000fc60000004100 */
[C---:B------:R-:W-:Y:S01]  /*3f70*/  FMUL.FTZ R164, R15.reuse, R167 ;  /* 0x000000a70fa47220 */ /* 0x040fe20000410000 */
[----:B------:R-:W-:Y:S01]  /*3f80*/  F2FP.SATFINITE.E4M3.F32.PACK_AB_MERGE_C R165, R166, R165, R13 ;  /* 0x000000a5a6a5723e */ /* 0x000fe2000480700d */
[C---:B------:R-:W-:Y:S01]  /*3f90*/  FMUL.FTZ R167, R84.reuse, R167 ;  /* 0x000000a754a77220 */ /* 0x040fe20000410000 */
[----:B------:R-:W-:Y:S02]  /*3fa0*/  IMAD.MOV.U32 R13, RZ, RZ, R85 ;  /* 0x000000ffff0d7224 */ /* 0x000fe400078e0055 */
[-C--:B------:R-:W-:Y:S01]  /*3fb0*/  FFMA.FTZ R164, R84, R83.reuse, -R164 ;  /* 0x0000005354a47223 */ /* 0x080fe200000108a4 */
[----:B------:R-:W-:Y:S01]  /*3fc0*/  FFMA.FTZ R167, R15, R83, R167 ;  /* 0x000000530fa77223 */ /* 0x000fe200000100a7 */
[----:B------:R-:W-:Y:S01]  /*3fd0*/  F2FP.F16.E4M3.UNPACK_B R15, R12 ;  /* 0x0000000cff0f723e */ /* 0x000fe200020006ff */
[----:B------:R-:W-:-:S03]  /*3fe0*/  IMAD.MOV.U32 R14, RZ, RZ, R165 ;  /* 0x000000ffff0e7224 */ /* 0x000fc600078e00a5 */
[----:B------:R-:W-:Y:S01]  /*3ff0*/  F2FP.SATFINITE.E4M3.F32.PACK_AB_MERGE_C R164, R167, R164, RZ ;  /* 0x000000a4a7a4723e */ /* 0x000fe200048070ff */
[--C-:B------:R-:W-:Y:S02]  /*4000*/  HADD2.F32 R12, -RZ, R15.reuse.H1_H1 ;  /* 0x3000000fff0c7230 */ /* 0x100fe40000004100 */
[----:B------:R-:W-:-:S03]  /*4010*/  HADD2.F32 R15, -RZ, R15.H0_H0 ;  /* 0x2000000fff0f7230 */ /* 0x000fc60000004100 */
[CC--:B------:R-:W-:Y:S02]  /*4020*/  FMUL.FTZ R83, R12.reuse, R163.reuse ;  /* 0x000000a30c537220 */ /* 0x0c0fe40000410000 */
[C---:B------:R-:W-:Y:S02]  /*4030*/  FMUL.FTZ R163, R15.reuse, R163 ;  /* 0x000000a30fa37220 */ /* 0x040fe40000410000 */
[-C--:B------:R-:W-:Y:S01]  /*4040*/  FFMA.FTZ R83, R15, R162.reuse, -R83 ;  /* 0x000000a20f537223 */ /* 0x080fe20000010853 */
[----:B------:R-:W-:Y:S01]  /*4050*/  F2FP.SATFINITE.E4M3.F32.PACK_AB_MERGE_C R15, R173, R175, R82 ;  /* 0x000000afad0f723e */ /* 0x000fe20004807052 */
[----:B------:R-:W-:-:S05]  /*4060*/  FFMA.FTZ R163, R12, R162, R163 ;  /* 0x000000a20ca37223 */ /* 0x000fca00000100a3 */
[----:B------:R-:W-:-:S05]  /*4070*/  F2FP.SATFINITE.E4M3.F32.PACK_AB_MERGE_C R83, R163, R83, R164 ;  /* 0x00000053a353723e */ /* 0x000fca00048070a4 */
[----:B------:R-:W-:-:S07]  /*4080*/  IMAD.MOV.U32 R12, RZ, RZ, R83 ;  /* 0x000000ffff0c7224 */ /* 0x000fce00078e0053 */
.L_x_450:
[----:B------:R-:W-:Y:S05]  /*4090*/  BSYNC B3 ;  /* 0x0000000000037941 */ /* 0x000fea0003800000 */
.L_x_449:
[----:B----4-:R-:W-:-:S04]  /*40a0*/  IADD3 R82, P2, R16, R11, RZ ;  /* 0x0000000b10527210 */ /* 0x010fc80007f5e0ff */
[----:B---3--:R-:W-:-:S05]  /*40b0*/  IADD3.X R83, R151, R17, RZ, P2, !PT ;  /* 0x0000001197537210 */ /* 0x008fca00017fe4ff */
[----:B0-----:R0:W-:Y:S04]  /*40c0*/  ST.E.128 desc[UR50][R82.64], R12 ;  /* 0x0000000c52007985 */ /* 0x0011e8000c101d32 */
.L_x_448:
[----:B------:R-:W-:Y:S05]  /*40d0*/  BSYNC B2 ;  /* 0x0000000000027941 */ /* 0x000fea0003800000 */
.L_x_447:
        /* <DEDUP_REMOVED lines=8> */
[----:B------:R-:W-:Y:S02]  /*4160*/  LOP3.LUT R80, R79, 0xff0000ff, RZ, 0xc0, !PT ;  /* 0xff0000ff4f507812 */ /* 0x000fe400078ec0ff */
[----:B------:R-:W-:Y:S01]  /*4170*/  SHF.R.U32.HI R79, RZ, 0x10, R79 ;  /* 0x00000010ff4f7819 */ /* 0x000fe2000001164f */
[----:B------:R-:W-:Y:S01]  /*4180*/  IMAD.SHL.U32 R82, R82, 0x100, RZ ;  /* 0x0000010052527824 */ /* 0x000fe200078e00ff */
[----:B------:R-:W-:Y:S02]  /*4190*/  SHF.R.U32.HI R83, RZ, 0x8, R81 ;  /* 0x00000008ff537819 */ /* 0x000fe40000011651 */
[----:B------:R-:W-:Y:S01]  /*41a0*/  LOP3.LUT R84, R81, 0xff0000ff, RZ, 0xc0, !PT ;  /* 0xff0000ff51547812 */ /* 0x000fe200078ec0ff */
[----:B------:R-:W-:Y:S01]  /*41b0*/  IMAD.U32 R79, R79, 0x10000, RZ ;  /* 0x000100004f4f7824 */ /* 0x000fe200078e00ff */
[----:B------:R-:W-:Y:S01]  /*41c0*/  LOP3.LUT R80, R80, 0xff00, R82, 0xf8, !PT ;  /* 0x0000ff0050507812 */ /* 0x000fe200078ef852 */
[----:B------:R-:W-:Y:S01]  /*41d0*/  IMAD.SHL.U32 R83, R83, 0x100, RZ ;  /* 0x0000010053537824 */ /* 0x000fe200078e00ff */
[----:B0-----:R-:W-:-:S02]  /*41e0*/  F2FP.F16.E4M3.UNPACK_B R82, R13 ;  /* 0x0000000dff52723e */ /* 0x001fc400020006ff */
[----:B------:R-:W-:Y:S02]  /*41f0*/  LOP3.LUT R79, R80, 0xff0000, R79, 0xf8, !PT ;  /* 0x00ff0000504f7812 */ /* 0x000fe400078ef84f */
[-C--:B------:R-:W-:Y:S02]  /*4200*/  F2FP.F16.E4M3.UNPACK_B R80, R160.reuse.H1 ;  /* 0x000000a0ff50723e */ /* 0x080fe400030006ff */
[----:B------:R-:W-:Y:S01]  /*4210*/  SHF.R.U32.HI R78, RZ, 0x10, R81 ;  /* 0x00000010ff4e7819 */ /* 0x000fe20000011651 */
[----:B------:R-:W-:Y:S01]  /*4220*/  HADD2.F32 R81, -RZ, R82.H1_H1 ;  /* 0x30000052ff517230 */ /* 0x000fe20000004100 */
[----:B------:R-:W-:Y:S01]  /*4230*/  LOP3.LUT R84, R84, 0xff00, R83, 0xf8, !PT ;  /* 0x0000ff0054547812 */ /* 0x000fe200078ef853 */
[----:B------:R-:W-:Y:S01]  /*4240*/  HADD2.F32 R162, -RZ, R80.H0_H0 ;  /* 0x20000050ffa27230 */ /* 0x000fe20000004100 */
        /* <DEDUP_REMOVED lines=18> */
[----:B------:R-:W-:Y:S01]  /*4370*/  SHF.L.U32 R13, R78, 0x10, RZ ;  /* 0x000000104e0d7819 */ /* 0x000fe200000006ff */
[----:B------:R-:W-:Y:S01]  /*4380*/  IMAD.MOV.U32 R78, RZ, RZ, R15 ;  /* 0x000000ffff4e7224 */ /* 0x000fe200078e000f */
[----:B------:R-:W-:Y:S02]  /*4390*/  F2FP.F16.E4M3.UNPACK_B R15, R79.H1 ;  /* 0x0000004fff0f723e */ /* 0x000fe400030006ff */
[----:B------:R-:W-:-:S02]  /*43a0*/  LOP3.LUT R13, R84, 0xff0000, R13, 0xf8, !PT ;  /* 0x00ff0000540d7812 */ /* 0x000fc400078ef80d */
        /* <DEDUP_REMOVED lines=56> */
[----:B------:R-:W-:-:S04]  /*4730*/  F2FP.F16.E4M3.UNPACK_B R15, R12 ;  /* 0x0000000cff0f723e */ /* 0x000fc800020006ff */
[----:B------:R-:W-:Y:S01]  /*4740*/  F2FP.SATFINITE.E4M3.F32.PACK_AB_MERGE_C R82, R85, R82, RZ ;  /* 0x000000525552723e */ /* 0x000fe200048070ff */
[--C-:B------:R-:W-:Y:S02]  /*4750*/  HADD2.F32 R12, -RZ, R15.reuse.H1_H1 ;  /* 0x3000000fff0c7230 */ /* 0x100fe40000004100 */
[----:B------:R-:W-:-:S03]  /*4760*/  HADD2.F32 R15, -RZ, R15.H0_H0 ;  /* 0x2000000fff0f7230 */ /* 0x000fc60000004100 */
[CC--:B------:R-:W-:Y:S02]  /*4770*/  FMUL.FTZ R79, R12.reuse, R160.reuse ;  /* 0x000000a00c4f7220 */ /* 0x0c0fe40000410000 */
[C---:B------:R-:W-:Y:S02]  /*4780*/  FMUL.FTZ R160, R15.reuse, R160 ;  /* 0x000000a00fa07220 */ /* 0x040fe40000410000 */
[----:B------:R-:W-:Y:S01]  /*4790*/  FFMA.FTZ R79, R15, R161, -R79 ;  /* 0x000000a10f4f7223 */ /* 0x000fe2000001084f */
[----:B------:R-:W-:Y:S01]  /*47a0*/  F2FP.SATFINITE.E4M3.F32.PACK_AB_MERGE_C R15, R163, R165, R78 ;  /* 0x000000a5a30f723e */ /* 0x000fe2000480704e */
[----:B------:R-:W-:-:S05]  /*47b0*/  FFMA.FTZ R160, R12, R161, R160 ;  /* 0x000000a10ca07223 */ /* 0x000fca00000100a0 */
[----:B------:R-:W-:-:S07]  /*47c0*/  F2FP.SATFINITE.E4M3.F32.PACK_AB_MERGE_C R12, R160, R79, R82 ;  /* 0x0000004fa00c723e */ /* 0x000fce0004807052 */
.L_x_454:
[----:B------:R-:W-:Y:S05]  /*47d0*/  BSYNC B3 ;  /* 0x0000000000037941 */ /* 0x000fea0003800000 */
.L_x_453:
[----:B------:R-:W-:-:S05]  /*47e0*/  IMAD.SHL.U32 R80, R170, 0x10, RZ ;  /* 0x00000010aa507824 */ /* 0x000fca00078e00ff */
[----:B----4-:R-:W-:-:S04]  /*47f0*/  IADD3 R78, P2, R11, R80, RZ ;  /* 0x000000500b4e7210 */ /* 0x010fc80007f5e0ff */
[----:B---3--:R-:W-:-:S05]  /*4800*/  LEA.HI.X.SX32 R79, R80, R151, 0x1, P2 ;  /* 0x00000097504f7211 */ /* 0x008fca00010f0eff */
[----:B0-----:R0:W-:Y:S04]  /*4810*/  ST.E.128 desc[UR50][R78.64], R12 ;  /* 0x0000000c4e007985 */ /* 0x0011e8000c101d32 */
.L_x_452:
[----:B------:R-:W-:Y:S05]  /*4820*/  BSYNC B2 ;  /* 0x0000000000027941 */ /* 0x000fea0003800000 */
.L_x_451:
[----:B------:R-:W-:Y:S01]  /*4830*/  ISETP.NE.AND P2, PT, R30, RZ, PT ;  /* 0x000000ff1e00720c */ /* 0x000fe20003f45270 */
[----:B------:R-:W-:-:S12]  /*4840*/  BSSY B2, `(.L_x_455) ;  /* 0x0000072000027945 */ /* 0x000fd80003800000 */
[----:B------:R-:W-:Y:S05]  /*4850*/  @!P2 BRA `(.L_x_456) ;  /* 0x0000000400c0a947 */ /* 0x000fea0003800000 */
[----:B0-----:R0:W0:Y:S01]  /*4860*/  LDS.128 R12, [R37+0x1cc00] ;  /* 0x01cc0000250c7984 */ /* 0x0010220000000c00 */
[----:B------:R-:W-:Y:S01]  /*4870*/  ISETP.GE.AND P2, PT, R199, R117, PT ;  /* 0x00000075c700720c */ /* 0x000fe20003f46270 */
[----:B------:R-:W-:-:S12]  /*4880*/  BSSY B3, `(.L_x_457) ;  /* 0x0000069000037945 */ /* 0x000fd80003800000 */
[----:B------:R-:W-:Y:S05]  /*4890*/  @P2 BRA `(.L_x_458) ;  /* 0x00000004009c2947 */ /* 0x000fea0003800000 */
[----:B------:R-:W-:Y:S02]  /*48a0*/  SHF.R.U32.HI R80, RZ, 0x8, R77 ;  /* 0x00000008ff507819 */ /* 0x000fe4000001164d */
[--C-:B------:R-:W-:Y:S02]  /*48b0*/  SHF.R.U32.HI R76, RZ, 0x10, R75.reuse ;  /* 0x00000010ff4c7819 */ /* 0x100fe4000001164b */
[----:B------:R-:W-:Y:S02]  /*48c0*/  SHF.R.U32.HI R78, RZ, 0x8, R75 ;  /* 0x00000008ff4e7819 */ /* 0x000fe4000001164b */
[----:B------:R-:W-:Y:S02]  /*48d0*/  LOP3.LUT R79, R75, 0xff0000ff, RZ, 0xc0, !PT ;  /* 0xff0000ff4b4f7812 */ /* 0x000fe400078ec0ff */
[----:B------:R-:W-:Y:S02]  /*48e0*/  SHF.R.U32.HI R75, RZ, 0x10, R77 ;  /* 0x00000010ff4b7819 */ /* 0x000fe4000001164d */
[----:B------:R-:W-:Y:S01]  /*48f0*/  LOP3.LUT R74, R77, 0xff0000ff, RZ, 0xc0, !PT ;  /* 0xff0000ff4d4a7812 */ /* 0x000fe200078ec0ff */
[----:B------:R-:W-:Y:S01]  /*4900*/  IMAD.SHL.U32 R77, R80, 0x100, RZ ;  /* 0x00000100504d7824 */ /* 0x000fe200078e00ff */
[----:B------:R-:W-:-:S02]  /*4910*/  SHF.L.U32 R78, R78, 0x8, RZ ;  /* 0x000000084e4e7819 */ /* 0x000fc400000006ff */
[----:B0-----:R-:W-:Y:S02]  /*4920*/  F2FP.F16.E4M3.UNPACK_B R83, R13 ;  /* 0x0000000dff53723e */ /* 0x001fe400020006ff */
[----:B------:R-:W-:Y:S02]  /*4930*/  LOP3.LUT R77, R74, 0xff00, R77, 0xf8, !PT ;  /* 0x0000ff004a4d7812 */ /* 0x000fe400078ef84d */
[-C--:B------:R-:W-:Y:S02]  /*4940*/  F2FP.F16.E4M3.UNPACK_B R74, R157.reuse.H1 ;  /* 0x0000009dff4a723e */ /* 0x080fe400030006ff */
[----:B------:R-:W-:Y:S01]  /*4950*/  LOP3.LUT R78, R79, 0xff00, R78, 0xf8, !PT ;  /* 0x0000ff004f4e7812 */ /* 0x000fe200078ef84e */
[--C-:B------:R-:W-:Y:S01]  /*4960*/  HADD2.F32 R79, -RZ, R83.reuse.H1_H1 ;  /* 0x30000053ff4f7230 */ /* 0x100fe20000004100 */
[-C--:B------:R-:W-:Y:S01]  /*4970*/  F2FP.F16.E4M3.UNPACK_B R81, R156.reuse.H1 ;  /* 0x0000009cff51723e */ /* 0x080fe200030006ff */
[----:B------:R-:W-:Y:S01]  /*4980*/  HADD2.F32 R84, -RZ, R74.H0_H0 ;  /* 0x2000004aff547230 */ /* 0x000fe20000004100 */
[----:B------:R-:W-:Y:S01]  /*4990*/  F2FP.F16.E4M3.UNPACK_B R157, R157 ;  /* 0x0000009dff9d723e */ /* 0x000fe200020006ff */
[----:B------:R-:W-:Y:S01]  /*49a0*/  HADD2.F32 R83, -RZ, R83.H0_H0 ;  /* 0x20000053ff537230 */ /* 0x000fe20000004100 */
[----:B------:R-:W-:Y:S01]  /*49b0*/  F2FP.F16.E4M3.UNPACK_B R156, R156 ;  /* 0x0000009cff9c723e */ /* 0x000fe200020006ff */
[----:B------:R-:W-:-:S02]  /*49c0*/  HADD2.F32 R82, -RZ, R81.H0_H0 ;  /* 0x20000051ff527230 */ /* 0x000fc40000004100 */
[-C--:B------:R-:W-:Y:S01]  /*49d0*/  FMUL.FTZ R80, R79, R84.reuse ;  /* 0x000000544f507220 */ /* 0x080fe20000410000 */
[----:B------:R-:W-:Y:S02]  /*49e0*/  HADD2.F32 R74, -RZ, R74.H1_H1 ;  /* 0x3000004aff4a7230 */ /* 0x000fe40000004100 */
[C---:B------:R-:W-:Y:S01]  /*49f0*/  FMUL.FTZ R84, R83.reuse, R84 ;  /* 0x0000005453547220 */ /* 0x040fe20000410000 */
[-C--:B------:R-:W-:Y:S01]  /*4a00*/  FFMA.FTZ R80, R83, R82.reuse, -R80 ;  /* 0x0000005253507223 */ /* 0x080fe20000010850 */
[----:B------:R-:W-:Y:S02]  /*4a10*/  F2FP.F16.E4M3.UNPACK_B R83, R13.H1 ;  /* 0x0000000dff53723e */ /* 0x000fe400030006ff */
[----:B------:R-:W-:Y:S01]  /*4a20*/  FFMA.FTZ R79, R79, R82, R84 ;  /* 0x000000524f4f7223 */ /* 0x000fe20000010054 */
[----:B------:R-:W-:Y:S02]  /*4a30*/  HADD2.F32 R82, -RZ, R81.H1_H1 ;  /* 0x30000051ff527230 */ /* 0x000fe40000004100 */
[----:B------:R-:W-:-:S02]  /*4a40*/  IMAD.U32 R81, R76, 0x10000, RZ ;  /* 0x000100004c517824 */ /* 0x000fc400078e00ff */
[--C-:B------:R-:W-:Y:S02]  /*4a50*/  HADD2.F32 R13, -RZ, R83.reuse.H1_H1 ;  /* 0x30000053ff0d7230 */ /* 0x100fe40000004100 */
[----:B------:R-:W-:Y:S01]  /*4a60*/  IMAD.U32 R76, R75, 0x10000, RZ ;  /* 0x000100004b4c7824 */ /* 0x000fe200078e00ff */
[----:B------:R-:W-:Y:S01]  /*4a70*/  LOP3.LUT R75, R78, 0xff0000, R81, 0xf8, !PT ;  /* 0x00ff00004e4b7812 */ /* 0x000fe200078ef851 */
[----:B------:R-:W-:Y:S02]  /*4a80*/  HADD2.F32 R83, -RZ, R83.H0_H0 ;  /* 0x20000053ff537230 */ /* 0x000fe40000004100 */
[-C--:B------:R-:W-:Y:S01]  /*4a90*/  FMUL.FTZ R84, R13, R74.reuse ;  /* 0x0000004a0d547220 */ /* 0x080fe20000410000 */
[----:B------:R-:W-:Y:S02]  /*4aa0*/  LOP3.LUT R76, R77, 0xff0000, R76, 0xf8, !PT ;  /* 0x00ff00004d4c7812 */ /* 0x000fe400078ef84c */
[C---:B------:R-:W-:Y:S01]  /*4ab0*/  FMUL.FTZ R160, R83.reuse, R74 ;  /* 0x0000004a53a07220 */ /* 0x040fe20000410000 */
[----:B------:R-:W-:Y:S01]  /*4ac0*/  FFMA.FTZ R74, R83, R82, -R84 ;  /* 0x00000052534a7223 */ /* 0x000fe20000010854 */
[----:B------:R-:W-:-:S02]  /*4ad0*/  F2FP.F16.E4M3.UNPACK_B R83, R15 ;  /* 0x0000000fff53723e */ /* 0x000fc400020006ff */
[----:B------:R-:W-:Y:S01]  /*4ae0*/  F2FP.F16.E4M3.UNPACK_B R77, R76.H1 ;  /* 0x0000004cff4d723e */ /* 0x000fe200030006ff */
[----:B------:R-:W-:Y:S01]  /*4af0*/  FFMA.FTZ R13, R13, R82, R160 ;  /* 0x000000520d0d7223 */ /* 0x000fe200000100a0 */
[----:B------:R-:W-:Y:S01]  /*4b00*/  F2FP.F16.E4M3.UNPACK_B R78, R75.H1 ;  /* 0x0000004bff4e723e */ /* 0x000fe200030006ff */
[----:B------:R-:W-:Y:S01]  /*4b10*/  HADD2.F32 R81, -RZ, R83.H1_H1 ;  /* 0x30000053ff517230 */ /* 0x000fe20000004100 */
[----:B------:R-:W-:Y:S01]  /*4b20*/  F2FP.F16.E4M3.UNPACK_B R15, R15.H1 ;  /* 0x0000000fff0f723e */ /* 0x000fe200030006ff */
[----:B------:R-:W-:Y:S01]  /*4b30*/  HADD2.F32 R84, -RZ, R77.H0_H0 ;  /* 0x2000004dff547230 */ /* 0x000fe20000004100 */
[----:B------:R-:W-:Y:S01]  /*4b40*/  F2FP.SATFINITE.E4M3.F32.PACK_AB_MERGE_C R13, R13, R74, RZ ;  /* 0x0000004a0d0d723e */ /* 0x000fe200048070ff */
[----:B------:R-:W-:Y:S01]  /*4b50*/  HADD2.F32 R83, -RZ, R83.H0_H0 ;  /* 0x20000053ff537230 */ /* 0x000fe20000004100 */
[----:B------:R-:W-:Y:S01]  /*4b60*/  MOV R74, R14 ;  /* 0x0000000e004a7202 */ /* 0x000fe20000000f00 */
[--C-:B------:R-:W-:Y:S02]  /*4b70*/  HADD2.F32 R82, -RZ, R78.reuse.H0_H0 ;  /* 0x2000004eff527230 */ /* 0x100fe40000004100 */
[----:B------:R-:W-:Y:S01]  /*4b80*/  FMUL.FTZ R85, R81, R84 ;  /* 0x0000005451557220 */ /* 0x000fe20000410000 */
[----:B------:R-:W-:Y:S01]  /*4b90*/  HADD2.F32 R77, -RZ, R77.H1_H1 ;  /* 0x3000004dff4d7230 */ /* 0x000fe20000004100 */
[----:B------:R-:W-:Y:S01]  /*4ba0*/  F2FP.F16.E4M3.UNPACK_B R76, R76 ;  /* 0x0000004cff4c723e */ /* 0x000fe200020006ff */
[----:B------:R-:W-:-:S02]  /*4bb0*/  HADD2.F32 R78, -RZ, R78.H1_H1 ;  /* 0x3000004eff4e7230 */ /* 0x000fc40000004100 */
[C---:B------:R-:W-:Y:S01]  /*4bc0*/  FFMA.FTZ R85, R83.reuse, R82, -R85 ;  /* 0x0000005253557223 */ /* 0x040fe20000010855 */
[----:B------:R-:W-:Y:S01]  /*4bd0*/  FMUL.FTZ R83, R83, R84 ;  /* 0x0000005453537220 */ /* 0x000fe20000410000 */
[----:B------:R-:W-:Y:S02]  /*4be0*/  F2FP.F16.E4M3.UNPACK_B R14, R74 ;  /* 0x0000004aff0e723e */ /* 0x000fe400020006ff */
[----:B------:R-:W-:Y:S01]  /*4bf0*/  F2FP.SATFINITE.E4M3.F32.PACK_AB_MERGE_C R13, R79, R80, R13 ;  /* 0x000000504f0d723e */ /* 0x000fe2000480700d */
[----:B------:R-:W-:Y:S01]  /*4c00*/  FFMA.FTZ R83, R81, R82, R83 ;  /* 0x0000005251537223 */ /* 0x000fe20000010053 */
[--C-:B------:R-:W-:Y:S01]  /*4c10*/  HADD2.F32 R81, -RZ, R15.reuse.H1_H1 ;  /* 0x3000000fff517230 */ /* 0x100fe20000004100 */
[----:B------:R-:W-:Y:S01]  /*4c20*/  F2FP.F16.E4M3.UNPACK_B R75, R75 ;  /* 0x0000004bff4b723e */ /* 0x000fe200020006ff */
[----:B------:R-:W-:Y:S01]  /*4c30*/  HADD2.F32 R15, -RZ, R15.H0_H0 ;  /* 0x2000000fff0f7230 */ /* 0x000fe20000004100 */
[----:B------:R-:W-:Y:S01]  /*4c40*/  F2FP.F16.E4M3.UNPACK_B R74, R74.H1 ;  /* 0x0000004aff4a723e */ /* 0x000fe200030006ff */
[----:B------:R-:W-:-:S02]  /*4c50*/  HADD2.F32 R80, -RZ, R76.H0_H0 ;  /* 0x2000004cff507230 */ /* 0x000fc40000004100 */
[-C--:B------:R-:W-:Y:S01]  /*4c60*/  FMUL.FTZ R82, R81, R77.reuse ;  /* 0x0000004d51527220 */ /* 0x080fe20000410000 */
[C---:B------:R-:W-:Y:S01]  /*4c70*/  FMUL.FTZ R84, R15.reuse, R77 ;  /* 0x0000004d0f547220 */ /* 0x040fe20000410000 */
[--C-:B------:R-:W-:Y:S02]  /*4c80*/  HADD2.F32 R77, -RZ, R14.reuse.H0_H0 ;  /* 0x2000000eff4d7230 */ /* 0x100fe40000004100 */
[-C--:B------:R-:W-:Y:S01]  /*4c90*/  FFMA.FTZ R82, R15, R78.reuse, -R82 ;  /* 0x0000004e0f527223 */ /* 0x080fe20000010852 */
[----:B------:R-:W-:Y:S02]  /*4ca0*/  HADD2.F32 R15, -RZ, R14.H1_H1 ;  /* 0x3000000eff0f7230 */ /* 0x000fe40000004100 */
[----:B------:R-:W-:Y:S01]  /*4cb0*/  FFMA.FTZ R81, R81, R78, R84 ;  /* 0x0000004e51517223 */ /* 0x000fe20000010054 */
[--C-:B------:R-:W-:Y:S02]  /*4cc0*/  HADD2.F32 R78, -RZ, R75.reuse.H0_H0 ;  /* 0x2000004bff4e7230 */ /* 0x100fe40000004100 */
[----:B------:R-:W-:-:S02]  /*4cd0*/  HADD2.F32 R75, -RZ, R75.H1_H1 ;  /* 0x3000004bff4b7230 */ /* 0x000fc40000004100 */
[-C--:B------:R-:W-:Y:S01]  /*4ce0*/  FMUL.FTZ R14, R15, R80.reuse ;  /* 0x000000500f0e7220 */ /* 0x080fe20000410000 */
[----:B------:R-:W-:Y:S01]  /*4cf0*/  FMUL.FTZ R80, R77, R80 ;  /* 0x000000504d507220 */ /* 0x000fe20000410000 */
[----:B------:R-:W-:Y:S02]  /*4d00*/  F2FP.SATFINITE.E4M3.F32.PACK_AB_MERGE_C R82, R81, R82, RZ ;  /* 0x000000525152723e */ /* 0x000fe400048070ff */
[-C--:B------:R-:W-:Y:S01]  /*4d10*/  FFMA.FTZ R14, R77, R78.reuse, -R14 ;  /* 0x0000004e4d0e7223 */ /* 0x080fe2000001080e */
[----:B------:R-:W-:Y:S02]  /*4d20*/  HADD2.F32 R77, -RZ, R76.H1_H1 ;  /* 0x3000004cff4d7230 */ /* 0x000fe40000004100 */
[----:B------:R-:W-:Y:S01]  /*4d30*/  FFMA.FTZ R15, R15, R78, R80 ;  /* 0x0000004e0f0f7223 */ /* 0x000fe20000010050 */
[--C-:B------:R-:W-:Y:S02]  /*4d40*/  HADD2.F32 R76, -RZ, R74.reuse.H1_H1 ;  /* 0x3000004aff4c7230 */ /* 0x100fe40000004100 */
[----:B------:R-:W-:-:S02]  /*4d50*/  HADD2.F32 R74, -RZ, R74.H0_H0 ;  /* 0x2000004aff4a7230 */ /* 0x000fc40000004100 */
[--C-:B------:R-:W-:Y:S02]  /*4d60*/  HADD2.F32 R80, -RZ, R157.reuse.H1_H1 ;  /* 0x3000009dff507230 */ /* 0x100fe40000004100 */
[-C--:B------:R-:W-:Y:S01]  /*4d70*/  FMUL.FTZ R79, R76, R77.reuse ;  /* 0x0000004d4c4f7220 */ /* 0x080fe20000410000 */
[----:B------:R-:W-:Y:S02]  /*4d80*/  HADD2.F32 R78, -RZ, R156.H1_H1 ;  /* 0x3000009cff4e7230 */ /* 0x000fe40000004100 */
[C---:B------:R-:W-:Y:S01]  /*4d90*/  FMUL.FTZ R77, R74.reuse, R77 ;  /* 0x0000004d4a4d7220 */ /* 0x040fe20000410000 */
[----:B------:R-:W-:Y:S02]  /*4da0*/  HADD2.F32 R157, -RZ, R157.H0_H0 ;  /* 0x2000009dff9d7230 */ /* 0x000fe40000004100 */
[-C--:B------:R-:W-:Y:S01]  /*4db0*/  FFMA.FTZ R74, R74, R75.reuse, -R79 ;  /* 0x0000004b4a4a7223 */ /* 0x080fe2000001084f */
[----:B------:R-:W-:Y:S01]  /*4dc0*/  FFMA.FTZ R75, R76, R75, R77 ;  /* 0x0000004b4c4b7223 */ /* 0x000fe2000001004d */
[----:B------:R-:W-:-:S04]  /*4dd0*/  F2FP.F16.E4M3.UNPACK_B R76, R12.H1 ;  /* 0x0000000cff4c723e */ /* 0x000fc800030006ff */
[----:B------:R-:W-:Y:S01]  /*4de0*/  F2FP.SATFINITE.E4M3.F32.PACK_AB_MERGE_C R74, R75, R74, RZ ;  /* 0x0000004a4b4a723e */ /* 0x000fe200048070ff */
[--C-:B------:R-:W-:Y:S02]  /*4df0*/  HADD2.F32 R77, -RZ, R76.reuse.H1_H1 ;  /* 0x3000004cff4d7230 */ /* 0x100fe40000004100 */
[----:B------:R-:W-:Y:S01]  /*4e00*/  HADD2.F32 R79, -RZ, R76.H0_H0 ;  /* 0x2000004cff4f7230 */ /* 0x000fe20000004100 */
[----:B------:R-:W-:Y:S02]  /*4e10*/  F2FP.SATFINITE.E4M3.F32.PACK_AB_MERGE_C R14, R15, R14, R74 ;  /* 0x0000000e0f0e723e */ /* 0x000fe4000480704a */
[-C--:B------:R-:W-:Y:S01]  /*4e20*/  FMUL.FTZ R76, R77, R80.reuse ;  /* 0x000000504d4c7220 */ /* 0x080fe20000410000 */
[----:B------:R-:W-:Y:S01]  /*4e30*/  F2FP.SATFINITE.E4M3.F32.PACK_AB_MERGE_C R15, R83, R85, R82 ;  /* 0x00000055530f723e */ /* 0x000fe20004807052 */
[C---:B------:R-:W-:Y:S02]  /*4e40*/  FMUL.FTZ R80, R79.reuse, R80 ;  /* 0x000000504f507220 */ /* 0x040fe40000410000 */
[----:B------:R-:W-:Y:S01]  /*4e50*/  FFMA.FTZ R76, R79, R78, -R76 ;  /* 0x0000004e4f4c7223 */ /* 0x000fe2000001084c */
[----:B------:R-:W-:-:S02]  /*4e60*/  HADD2.F32 R79, -RZ, R156.H0_H0 ;  /* 0x2000009cff4f7230 */ /* 0x000fc40000004100 */
[----:B------:R-:W-:Y:S01]  /*4e70*/  FFMA.FTZ R77, R77, R78, R80 ;  /* 0x0000004e4d4d7223 */ /* 0x000fe20000010050 */
[----:B------:R-:W-:-:S04]  /*4e80*/  F2FP.F16.E4M3.UNPACK_B R78, R12 ;  /* 0x0000000cff4e723e */ /* 0x000fc800020006ff */
[----:B------:R-:W-:Y:S01]  /*4e90*/  F2FP.SATFINITE.E4M3.F32.PACK_AB_MERGE_C R76, R77, R76, RZ ;  /* 0x0000004c4d4c723e */ /* 0x000fe200048070ff */
[--C-:B------:R-:W-:Y:S02]  /*4ea0*/  HADD2.F32 R12, -RZ, R78.reuse.H1_H1 ;  /* 0x3000004eff0c7230 */ /* 0x100fe40000004100 */
[----:B------:R-:W-:-:S03]  /*4eb0*/  HADD2.F32 R78, -RZ, R78.H0_H0 ;  /* 0x2000004eff4e7230 */ /* 0x000fc60000004100 */
[-C--:B------:R-:W-:Y:S02]  /*4ec0*/  FMUL.FTZ R161, R12, R157.reuse ;  /* 0x0000009d0ca17220 */ /* 0x080fe40000410000 */
[C---:B------:R-:W-:Y:S02]  /*4ed0*/  FMUL.FTZ R157, R78.reuse, R157 ;  /* 0x0000009d4e9d7220 */ /* 0x040fe40000410000 */
[-C--:B------:R-:W-:Y:S02]  /*4ee0*/  FFMA.FTZ R78, R78, R79.reuse, -R161 ;  /* 0x0000004f4e4e7223 */ /* 0x080fe400000108a1 */
[----:B------:R-:W-:-:S05]  /*4ef0*/  FFMA.FTZ R157, R12, R79, R157 ;  /* 0x0000004f0c9d7223 */ /* 0x000fca000001009d */
[----:B------:R-:W-:-:S07]  /*4f00*/  F2FP.SATFINITE.E4M3.F32.PACK_AB_MERGE_C R12, R157, R78, R76 ;  /* 0x0000004e9d0c723e */ /* 0x000fce000480704c */
.L_x_458:
[----:B------:R-:W-:Y:S05]  /*4f10*/  BSYNC B3 ;  /* 0x0000000000037941 */ /* 0x000fea0003800000 */
.L_x_457:
[----:B------:R-:W-:-:S05]  /*4f20*/  IMAD.SHL.U32 R76, R171, 0x10, RZ ;  /* 0x00000010ab4c7824 */ /* 0x000fca00078e00ff */
[----:B----4-:R-:W-:-:S04]  /*4f30*/  IADD3 R74, P2, R11, R76, RZ ;  /* 0x0000004c0b4a7210 */ /* 0x010fc80007f5e0ff */
[----:B---3--:R-:W-:-:S05]  /*4f40*/  LEA.HI.X.SX32 R75, R76, R151, 0x1, P2 ;  /* 0x000000974c4b7211 */ /* 0x008fca00010f0eff */
[----:B0-----:R0:W-:Y:S04]  /*4f50*/  ST.E.128 desc[UR50][R74.64], R12 ;  /* 0x0000000c4a007985 */ /* 0x0011e8000c101d32 */
.L_x_456:
[----:B------:R-:W-:Y:S05]  /*4f60*/  BSYNC B2 ;  /* 0x0000000000027941 */ /* 0x000fea0003800000 */
.L_x_455:
[----:B------:R-:W-:Y:S01]  /*4f70*/  ISETP.NE.AND P2, PT, R31, RZ, PT ;  /* 0x000000ff1f00720c */ /* 0x000fe20003f45270 */
[----:B------:R-:W-:-:S12]  /*4f80*/  BSSY B2, `(.L_x_459) ;  /* 0x0000074000027945 */ /* 0x000fd80003800000 */
[----:B------:R-:W-:Y:S05]  /*4f90*/  @!P2 BRA `(.L_x_460) ;  /* 0x0000000400c8a947 */ /* 0x000fea0003800000 */
[----:B0-----:R0:W0:Y:S01]  /*4fa0*/  LDS.128 R12, [R36+0x1cc00] ;  /* 0x01cc0000240c7984 */ /* 0x0010220000000c00 */
[----:B----4-:R-:W-:Y:S01]  /*4fb0*/  IADD3 R74, P2, R168, R11, RZ ;  /* 0x0000000ba84a7210 */ /* 0x010fe20007f5e0ff */
[----:B------:R-:W-:Y:S04]  /*4fc0*/  BSSY B3, `(.L_x_461) ;  /* 0x000006e000037945 */ /* 0x000fe80003800000 */
[----:B---3--:R-:W-:Y:S01]  /*4fd0*/  IMAD.X R75, R151, 0x1, R194, P2 ;  /* 0x00000001974b7824 */ /* 0x008fe200010e06c2 */
[----:B------:R-:W-:-:S13]  /*4fe0*/  ISETP.GE.AND P2, PT, R200, R117, PT ;  /* 0x00000075c800720c */ /* 0x000fda0003f46270 */
[----:B------:R-:W-:Y:S05]  /*4ff0*/  @P2 BRA `(.L_x_462) ;  /* 0x0000000400a82947 */ /* 0x000fea0003800000 */
[----:B0-----:R-:W-:Y:S01]  /*5000*/  IMAD.MOV.U32 R72, RZ, RZ, R13 ;  /* 0x000000ffff487224 */ /* 0x001fe200078e000d */
[----:B------:R-:W-:Y:S02]  /*5010*/  F2FP.F16.E4M3.UNPACK_B R76, R155.H1 ;  /* 0x0000009bff4c723e */ /* 0x000fe400030006ff */
[----:B------:R-:W-:Y:S02]  /*5020*/  F2FP.F16.E4M3.UNPACK_B R13, R154.H1 ;  /* 0x0000009aff0d723e */ /* 0x000fe400030006ff */
[----:B------:R-:W-:Y:S01]  /*5030*/  F2FP.F16.E4M3.UNPACK_B R70, R72 ;  /* 0x00000048ff46723e */ /* 0x000fe200020006ff */
[----:B------:R-:W-:Y:S02]  /*5040*/  HADD2.F32 R79, -RZ, R76.H0_H0 ;  /* 0x2000004cff4f7230 */ /* 0x000fe40000004100 */
[----:B------:R-:W-:Y:S02]  /*5050*/  HADD2.F32 R78, -RZ, R13.H0_H0 ;  /* 0x2000000dff4e7230 */ /* 0x000fe40000004100 */
[----:B------:R-:W-:-:S02]  /*5060*/  HADD2.F32 R77, -RZ, R70.H1_H1 ;  /* 0x30000046ff4d7230 */ /* 0x000fc40000004100 */
[----:B------:R-:W-:Y:S02]  /*5070*/  HADD2.F32 R70, -RZ, R70.H0_H0 ;  /* 0x20000046ff467230 */ /* 0x000fe40000004100 */
[----:B------:R-:W-:Y:S02]  /*5080*/  HADD2.F32 R76, -RZ, R76.H1_H1 ;  /* 0x3000004cff4c7230 */ /* 0x000fe40000004100 */
[-C--:B------:R-:W-:Y:S01]  /*5090*/  FMUL.FTZ R81, R77, R79.reuse ;  /* 0x0000004f4d517220 */ /* 0x080fe20000410000 */
[----:B------:R-:W-:Y:S02]  /*50a0*/  HADD2.F32 R13, -RZ, R13.H1_H1 ;  /* 0x3000000dff0d7230 */ /* 0x000fe40000004100 */
[C---:B------:R-:W-:Y:S01]  /*50b0*/  FMUL.FTZ R80, R70.reuse, R79 ;  /* 0x0000004f46507220 */ /* 0x040fe20000410000 */
[----:B------:R-:W-:-:S03]  /*50c0*/  FFMA.FTZ R70, R70, R78, -R81 ;  /* 0x0000004e46467223 */ /* 0x000fc60000010851 */
[----:B------:R-:W-:Y:S01]  /*50d0*/  FFMA.FTZ R77, R77, R78, R80 ;  /* 0x0000004e4d4d7223 */ /* 0x000fe20000010050 */
[----:B------:R-:W-:Y:S02]  /*50e0*/  F2FP.F16.E4M3.UNPACK_B R78, R72.H1 ;  /* 0x00000048ff4e723e */ /* 0x000fe400030006ff */
[----:B------:R-:W-:Y:S02]  /*50f0*/  MOV R72, R12 ;  /* 0x0000000c00487202 */ /* 0x000fe40000000f00 */
[----:B------:R-:W-:Y:S01]  /*5100*/  F2FP.F16.E4M3.UNPACK_B R80, R155 ;  /* 0x0000009bff50723e */ /* 0x000fe200020006ff */
[--C-:B------:R-:W-:Y:S02]  /*5110*/  HADD2.F32 R79, -RZ, R78.reuse.H1_H1 ;  /* 0x3000004eff4f7230 */ /* 0x100fe40000004100 */
[----:B------:R-:W-:Y:S02]  /*5120*/  HADD2.F32 R78, -RZ, R78.H0_H0 ;  /* 0x2000004eff4e7230 */ /* 0x000fe40000004100 */
[----:B------:R-:W-:-:S02]  /*5130*/  HADD2.F32 R82, -RZ, R80.H1_H1 ;  /* 0x30000050ff527230 */ /* 0x000fc40000004100 */
[-C--:B------:R-:W-:Y:S01]  /*5140*/  FMUL.FTZ R81, R79, R76.reuse ;  /* 0x0000004c4f517220 */ /* 0x080fe20000410000 */
[----:B------:R-:W-:-:S03]  /*5150*/  FMUL.FTZ R12, R78, R76 ;  /* 0x0000004c4e0c7220 */ /* 0x000fc60000410000 */
[-C--:B------:R-:W-:Y:S01]  /*5160*/  FFMA.FTZ R76, R78, R13.reuse, -R81 ;  /* 0x0000000d4e4c7223 */ /* 0x080fe20000010851 */
[----:B------:R-:W-:Y:S01]  /*5170*/  F2FP.F16.E4M3.UNPACK_B R78, R154 ;  /* 0x0000009aff4e723e */ /* 0x000fe200020006ff */
[----:B------:R-:W-:Y:S01]  /*5180*/  FFMA.FTZ R79, R79, R13, R12 ;  /* 0x0000000d4f4f7223 */ /* 0x000fe2000001000c */
[-C--:B------:R-:W-:Y:S02]  /*5190*/  F2FP.F16.E4M3.UNPACK_B R12, R72.reuse.H1 ;  /* 0x00000048ff0c723e */ /* 0x080fe400030006ff */
[----:B------:R-:W-:Y:S01]  /*51a0*/  F2FP.F16.E4M3.UNPACK_B R72, R72 ;  /* 0x00000048ff48723e */ /* 0x000fe200020006ff */
[----:B------:R-:W-:Y:S02]  /*51b0*/  HADD2.F32 R81, -RZ, R78.H1_H1 ;  /* 0x3000004eff517230 */ /* 0x000fe40000004100 */
[--C-:B------:R-:W-:Y:S02]  /*51c0*/  HADD2.F32 R13, -RZ, R12.reuse.H1_H1 ;  /* 0x3000000cff0d7230 */ /* 0x100fe40000004100 */
[----:B------:R-:W-:-:S03]  /*51d0*/  HADD2.F32 R12, -RZ, R12.H0_H0 ;  /* 0x2000000cff0c7230 */ /* 0x000fc60000004100 */
[CC--:B------:R-:W-:Y:S02]  /*51e0*/  FMUL.FTZ R83, R13.reuse, R82.reuse ;  /* 0x000000520d537220 */ /* 0x0c0fe40000410000 */
[C---:B------:R-:W-:Y:S02]  /*51f0*/  FMUL.FTZ R82, R12.reuse, R82 ;  /* 0x000000520c527220 */ /* 0x040fe40000410000 */
[-C--:B------:R-:W-:Y:S02]  /*5200*/  FFMA.FTZ R12, R12, R81.reuse, -R83 ;  /* 0x000000510c0c7223 */ /* 0x080fe40000010853 */
[----:B------:R-:W-:Y:S01]  /*5210*/  FFMA.FTZ R13, R13, R81, R82 ;  /* 0x000000510d0d7223 */ /* 0x000fe20000010052 */
[----:B------:R-:W-:Y:S01]  /*5220*/  F2FP.SATFINITE.E4M3.F32.PACK_AB_MERGE_C R82, R79, R76, RZ ;  /* 0x0000004c4f52723e */ /* 0x000fe200048070ff */
[----:B------:R-:W-:Y:S01]  /*5230*/  HADD2.F32 R79, -RZ, R80.H0_H0 ;  /* 0x20000050ff4f7230 */ /* 0x000fe20000004100 */
[----:B------:R-:W-:Y:S01]  /*5240*/  SHF.R.U32.HI R80, RZ, 0x10, R73 ;  /* 0x00000010ff507819 */ /* 0x000fe20000011649 */
[--C-:B------:R-:W-:Y:S01]  /*5250*/  HADD2.F32 R76, -RZ, R72.reuse.H1_H1 ;  /* 0x30000048ff4c7230 */ /* 0x100fe20000004100 */
[----:B------:R-:W-:Y:S01]  /*5260*/  F2FP.SATFINITE.E4M3.F32.PACK_AB_MERGE_C R70, R77, R70, R82 ;  /* 0x000000464d46723e */ /* 0x000fe20004807052 */
[----:B------:R-:W-:Y:S01]  /*5270*/  HADD2.F32 R72, -RZ, R72.H0_H0 ;  /* 0x20000048ff487230 */ /* 0x000fe20000004100 */
[----:B------:R-:W-:Y:S01]  /*5280*/  SHF.R.U32.HI R82, RZ, 0x8, R71 ;  /* 0x00000008ff527819 */ /* 0x000fe20000011647 */
[----:B------:R-:W-:Y:S01]  /*5290*/  HADD2.F32 R81, -RZ, R78.H0_H0 ;  /* 0x2000004eff517230 */ /* 0x000fe20000004100 */
[----:B------:R-:W-:Y:S01]  /*52a0*/  SHF.R.U32.HI R78, RZ, 0x8, R73 ;  /* 0x00000008ff4e7819 */ /* 0x000fe20000011649 */
[-C--:B------:R-:W-:Y:S01]  /*52b0*/  FMUL.FTZ R83, R76, R79.reuse ;  /* 0x0000004f4c537220 */ /* 0x080fe20000410000 */
[----:B------:R-:W-:Y:S01]  /*52c0*/  FMUL.FTZ R85, R72, R79 ;  /* 0x0000004f48557220 */ /* 0x000fe20000410000 */
[----:B------:R-:W-:-:S02]  /*52d0*/  LOP3.LUT R77, R73, 0xff0000ff, RZ, 0xc0, !PT ;  /* 0xff0000ff494d7812 */ /* 0x000fc400078ec0ff */
[-C--:B------:R-:W-:Y:S01]  /*52e0*/  FFMA.FTZ R79, R72, R81.reuse, -R83 ;  /* 0x00000051484f7223 */ /* 0x080fe20000010853 */
[----:B------:R-:W-:Y:S02]  /*52f0*/  IMAD.SHL.U32 R78, R78, 0x100, RZ ;  /* 0x000001004e4e7824 */ /* 0x000fe400078e00ff */
[----:B------:R-:W-:Y:S01]  /*5300*/  FFMA.FTZ R72, R76, R81, R85 ;  /* 0x000000514c487223 */ /* 0x000fe20000010055 */
[----:B------:R-:W-:Y:S02]  /*5310*/  LOP3.LUT R76, R71, 0xff0000ff, RZ, 0xc0, !PT ;  /* 0xff0000ff474c7812 */ /* 0x000fe400078ec0ff */
[----:B------:R-:W-:Y:S01]  /*5320*/  SHF.R.U32.HI R81, RZ, 0x10, R71 ;  /* 0x00000010ff517819 */ /* 0x000fe20000011647 */
[----:B------:R-:W-:Y:S01]  /*5330*/  IMAD.SHL.U32 R71, R82, 0x100, RZ ;  /* 0x0000010052477824 */ /* 0x000fe200078e00ff */
[----:B------:R-:W-:Y:S02]  /*5340*/  LOP3.LUT R73, R77, 0xff00, R78, 0xf8, !PT ;  /* 0x0000ff004d497812 */ /* 0x000fe400078ef84e */
[----:B------:R-:W-:Y:S01]  /*5350*/  SHF.L.U32 R78, R80, 0x10, RZ ;  /* 0x00000010504e7819 */ /* 0x000fe200000006ff */
[----:B------:R-:W-:Y:S01]  /*5360*/  IMAD.MOV.U32 R80, RZ, RZ, R15 ;  /* 0x000000ffff507224 */ /* 0x000fe200078e000f */
[----:B------:R-:W-:Y:S01]  /*5370*/  LOP3.LUT R71, R76, 0xff00, R71, 0xf8, !PT ;  /* 0x0000ff004c477812 */ /* 0x000fe200078ef847 */
[----:B------:R-:W-:Y:S01]  /*5380*/  IMAD.U32 R76, R81, 0x10000, RZ ;  /* 0x00010000514c7824 */ /* 0x000fe200078e00ff */
[----:B------:R-:W-:-:S02]  /*5390*/  LOP3.LUT R73, R73, 0xff0000, R78, 0xf8, !PT ;  /* 0x00ff000049497812 */ /* 0x000fc400078ef84e */
[-C--:B------:R-:W-:Y:S02]  /*53a0*/  F2FP.F16.E4M3.UNPACK_B R15, R80.reuse ;  /* 0x00000050ff0f723e */ /* 0x080fe400020006ff */
[----:B------:R-:W-:Y:S02]  /*53b0*/  LOP3.LUT R71, R71, 0xff0000, R76, 0xf8, !PT ;  /* 0x00ff000047477812 */ /* 0x000fe400078ef84c */
[----:B------:R-:W-:Y:S01]  /*53c0*/  F2FP.F16.E4M3.UNPACK_B R78, R73.H1 ;  /* 0x00000049ff4e723e */ /* 0x000fe200030006ff */
[--C-:B------:R-:W-:Y:S01]  /*53d0*/  HADD2.F32 R81, -RZ, R15.reuse.H1_H1 ;  /* 0x3000000fff517230 */ /* 0x100fe20000004100 */
[-C--:B------:R-:W-:Y:S01]  /*53e0*/  F2FP.F16.E4M3.UNPACK_B R77, R71.reuse.H1 ;  /* 0x00000047ff4d723e */ /* 0x080fe200030006ff */
[----:B------:R-:W-:Y:S01]  /*53f0*/  HADD2.F32 R15, -RZ, R15.H0_H0 ;  /* 0x2000000fff0f7230 */ /* 0x000fe20000004100 */
[----:B------:R-:W-:Y:S01]  /*5400*/  F2FP.F16.E4M3.UNPACK_B R80, R80.H1 ;  /* 0x00000050ff50723e */ /* 0x000fe200030006ff */
[--C-:B------:R-:W-:Y:S01]  /*5410*/  HADD2.F32 R76, -RZ, R78.reuse.H0_H0 ;  /* 0x2000004eff4c7230 */ /* 0x100fe20000004100 */
[----:B------:R-:W-:Y:S01]  /*5420*/  F2FP.F16.E4M3.UNPACK_B R71, R71 ;  /* 0x00000047ff47723e */ /* 0x000fe200020006ff */
[----:B------:R-:W-:Y:S01]  /*5430*/  HADD2.F32 R82, -RZ, R77.H0_H0 ;  /* 0x2000004dff527230 */ /* 0x000fe20000004100 */
[----:B------:R-:W-:Y:S01]  /*5440*/  F2FP.SATFINITE.E4M3.F32.PACK_AB_MERGE_C R12, R13, R12, RZ ;  /* 0x0000000c0d0c723e */ /* 0x000fe200048070ff */
[----:B------:R-:W-:-:S02]  /*5450*/  HADD2.F32 R83, -RZ, R78.H1_H1 ;  /* 0x3000004eff537230 */ /* 0x000fc40000004100 */
[-C--:B------:R-:W-:Y:S01]  /*5460*/  FMUL.FTZ R84, R81, R76.reuse ;  /* 0x0000004c51547220 */ /* 0x080fe20000410000 */
[C---:B------:R-:W-:Y:S01]  /*5470*/  FMUL.FTZ R154, R15.reuse, R76 ;  /* 0x0000004c0f9a7220 */ /* 0x040fe20000410000 */
[--C-:B------:R-:W-:Y:S01]  /*5480*/  HADD2.F32 R78, -RZ, R80.reuse.H1_H1 ;  /* 0x30000050ff4e7230 */ /* 0x100fe20000004100 */
[----:B------:R-:W-:Y:S01]  /*5490*/  F2FP.SATFINITE.E4M3.F32.PACK_AB_MERGE_C R12, R72, R79, R12 ;  /* 0x0000004f480c723e */ /* 0x000fe2000480700c */
[----:B------:R-:W-:Y:S02]  /*54a0*/  HADD2.F32 R80, -RZ, R80.H0_H0 ;  /* 0x20000050ff507230 */ /* 0x000fe40000004100 */
[-C--:B------:R-:W-:Y:S01]  /*54b0*/  FFMA.FTZ R76, R15, R82.reuse, -R84 ;  /* 0x000000520f4c7223 */ /* 0x080fe20000010854 */
[----:B------:R-:W-:Y:S01]  /*54c0*/  FFMA.FTZ R15, R81, R82, R154 ;  /* 0x00000052510f7223 */ /* 0x000fe2000001009a */
[----:B------:R-:W-:Y:S02]  /*54d0*/  HADD2.F32 R81, -RZ, R77.H1_H1 ;  /* 0x3000004dff517230 */ /* 0x000fe40000004100 */
[-C--:B------:R-:W-:Y:S01]  /*54e0*/  FMUL.FTZ R77, R78, R83.reuse ;  /* 0x000000534e4d7220 */ /* 0x080fe20000410000 */
[----:B------:R-:W-:Y:S01]  /*54f0*/  FMUL.FTZ R83, R80, R83 ;  /* 0x0000005350537220 */ /* 0x000fe20000410000 */
[----:B------:R-:W-:-:S02]  /*5500*/  HADD2.F32 R82, -RZ, R71.H1_H1 ;  /* 0x30000047ff527230 */ /* 0x000fc40000004100 */
[-C--:B------:R-:W-:Y:S01]  /*5510*/  FFMA.FTZ R77, R80, R81.reuse, -R77 ;  /* 0x00000051504d7223 */ /* 0x080fe2000001084d */
[----:B------:R-:W-:Y:S01]  /*5520*/  FFMA.FTZ R78, R78, R81, R83 ;  /* 0x000000514e4e7223 */ /* 0x000fe20000010053 */
[----:B------:R-:W-:Y:S01]  /*5530*/  F2FP.F16.E4M3.UNPACK_B R81, R73 ;  /* 0x00000049ff51723e */ /* 0x000fe200020006ff */
[----:B------:R-:W-:Y:S01]  /*5540*/  HADD2.F32 R71, -RZ, R71.H0_H0 ;  /* 0x20000047ff477230 */ /* 0x000fe20000004100 */
[-C--:B------:R-:W-:Y:S01]  /*5550*/  F2FP.F16.E4M3.UNPACK_B R73, R14.reuse.H1 ;  /* 0x0000000eff49723e */ /* 0x080fe200030006ff */
[----:B------:R-:W-:Y:S01]  /*5560*/  IMAD.MOV.U32 R13, RZ, RZ, R70 ;  /* 0x000000ffff0d7224 */ /* 0x000fe200078e0046 */
[----:B------:R-:W-:Y:S01]  /*5570*/  F2FP.F16.E4M3.UNPACK_B R14, R14 ;  /* 0x0000000eff0e723e */ /* 0x000fe200020006ff */
[----:B------:R-:W-:Y:S01]  /*5580*/  HADD2.F32 R83, -RZ, R81.H1_H1 ;  /* 0x30000051ff537230 */ /* 0x000fe20000004100 */
[----:B------:R-:W-:Y:S01]  /*5590*/  F2FP.SATFINITE.E4M3.F32.PACK_AB_MERGE_C R77, R78, R77, RZ ;  /* 0x0000004d4e4d723e */ /* 0x000fe200048070ff */
[--C-:B------:R-:W-:Y:S02]  /*55a0*/  HADD2.F32 R80, -RZ, R73.reuse.H1_H1 ;  /* 0x30000049ff507230 */ /* 0x100fe40000004100 */
[----:B------:R-:W-:Y:S01]  /*55b0*/  HADD2.F32 R73, -RZ, R73.H0_H0 ;  /* 0x20000049ff497230 */ /* 0x000fe20000004100 */
[----:B------:R-:W-:-:S02]  /*55c0*/  F2FP.SATFINITE.E4M3.F32.PACK_AB_MERGE_C R15, R15, R76, R77 ;  /* 0x0000004c0f0f723e */ /* 0x000fc4000480704d */
[CC--:B------:R-:W-:Y:S02]  /*55d0*/  FMUL.FTZ R84, R80.reuse, R83.reuse ;  /* 0x0000005350547220 */ /* 0x0c0fe40000410000 */
[C---:B------:R-:W-:Y:S02]  /*55e0*/  FMUL.FTZ R83, R73.reuse, R83 ;  /* 0x0000005349537220 */ /* 0x040fe40000410000 */
[-C--:B------:R-:W-:Y:S02]  /*55f0*/  FFMA.FTZ R73, R73, R82.reuse, -R84 ;  /* 0x0000005249497223 */ /* 0x080fe40000010854 */
[----:B------:R-:W-:Y:S01]  /*5600*/  FFMA.FTZ R80, R80, R82, R83 ;  /* 0x0000005250507223 */ /* 0x000fe20000010053 */
[----:B------:R-:W-:Y:S02]  /*5610*/  HADD2.F32 R82, -RZ, R81.H0_H0 ;  /* 0x20000051ff527230 */ /* 0x000fe40000004100 */
[--C-:B------:R-:W-:Y:S02]  /*5620*/  HADD2.F32 R81, -RZ, R14.reuse.H1_H1 ;  /* 0x3000000eff517230 */ /* 0x100fe40000004100 */
[----:B------:R-:W-:Y:S01]  /*5630*/  HADD2.F32 R14, -RZ, R14.H0_H0 ;  /* 0x2000000eff0e7230 */ /* 0x000fe20000004100 */
[----:B------:R-:W-:-:S02]  /*5640*/  F2FP.SATFINITE.E4M3.F32.PACK_AB_MERGE_C R73, R80, R73, RZ ;  /* 0x000000495049723e */ /* 0x000fc400048070ff */
[CC--:B------:R-:W-:Y:S02]  /*5650*/  FMUL.FTZ R83, R81.reuse, R82.reuse ;  /* 0x0000005251537220 */ /* 0x0c0fe40000410000 */
[C---:B------:R-:W-:Y:S02]  /*5660*/  FMUL.FTZ R82, R14.reuse, R82 ;  /* 0x000000520e527220 */ /* 0x040fe40000410000 */
[-C--:B------:R-:W-:Y:S02]  /*5670*/  FFMA.FTZ R83, R14, R71.reuse, -R83 ;  /* 0x000000470e537223 */ /* 0x080fe40000010853 */
[----:B------:R-:W-:-:S05]  /*5680*/  FFMA.FTZ R82, R81, R71, R82 ;  /* 0x0000004751527223 */ /* 0x000fca0000010052 */
[----:B------:R-:W-:-:S07]  /*5690*/  F2FP.SATFINITE.E4M3.F32.PACK_AB_MERGE_C R14, R82, R83, R73 ;  /* 0x00000053520e723e */ /* 0x000fce0004807049 */
.L_x_462:
[----:B------:R-:W-:Y:S05]  /*56a0*/  BSYNC B3 ;  /* 0x0000000000037941 */ /* 0x000fea0003800000 */
.L_x_461:
[----:B0-----:R0:W-:Y:S02]  /*56b0*/  ST.E.128 desc[UR50][R74.64], R12 ;  /* 0x0000000c4a007985 */ /* 0x0011e4000c101d32 */
.L_x_460:
[----:B------:R-:W-:Y:S05]  /*56c0*/  BSYNC B2 ;  /* 0x0000000000027941 */ /* 0x000fea0003800000 */
.L_x_459:
        /* <DEDUP_REMOVED lines=9> */
[----:B0-----:R-:W-:Y:S02]  /*5760*/  MOV R68, R13 ;  /* 0x0000000d00447202 */ /* 0x001fe40000000f00 */
[----:B------:R-:W-:Y:S02]  /*5770*/  F2FP.F16.E4M3.UNPACK_B R73, R153.H1 ;  /* 0x00000099ff49723e */ /* 0x000fe400030006ff */
[-C--:B------:R-:W-:Y:S02]  /*5780*/  F2FP.F16.E4M3.UNPACK_B R13, R68.reuse ;  /* 0x00000044ff0d723e */ /* 0x080fe400020006ff */
[----:B------:R-:W-:Y:S01]  /*5790*/  F2FP.F16.E4M3.UNPACK_B R74, R149.H1 ;  /* 0x00000095ff4a723e */ /* 0x000fe200030006ff */
[----:B------:R-:W-:Y:S01]  /*57a0*/  HADD2.F32 R75, -RZ, R73.H0_H0 ;  /* 0x20000049ff4b7230 */ /* 0x000fe20000004100 */
[----:B------:R-:W-:Y:S01]  /*57b0*/  F2FP.F16.E4M3.UNPACK_B R68, R68.H1 ;  /* 0x00000044ff44723e */ /* 0x000fe200030006ff */
[--C-:B------:R-:W-:Y:S01]  /*57c0*/  HADD2.F32 R66, -RZ, R13.reuse.H1_H1 ;  /* 0x3000000dff427230 */ /* 0x100fe20000004100 */
[----:B------:R-:W-:Y:S01]  /*57d0*/  F2FP.F16.E4M3.UNPACK_B R77, R153 ;  /* 0x00000099ff4d723e */ /* 0x000fe200020006ff */
[----:B------:R-:W-:Y:S01]  /*57e0*/  HADD2.F32 R13, -RZ, R13.H0_H0 ;  /* 0x2000000dff0d7230 */ /* 0x000fe20000004100 */
[----:B------:R-:W-:Y:S01]  /*57f0*/  SHF.R.U32.HI R80, RZ, 0x8, R67 ;  /* 0x00000008ff507819 */ /* 0x000fe20000011643 */
[----:B------:R-:W-:-:S02]  /*5800*/  HADD2.F32 R72, -RZ, R74.H0_H0 ;  /* 0x2000004aff487230 */ /* 0x000fc40000004100 */
[CC--:B------:R-:W-:Y:S01]  /*5810*/  FMUL.FTZ R76, R66.reuse, R75.reuse ;  /* 0x0000004b424c7220 */ /* 0x0c0fe20000410000 */
[----:B------:R-:W-:Y:S02]  /*5820*/  HADD2.F32 R74, -RZ, R74.H1_H1 ;  /* 0x3000004aff4a7230 */ /* 0x000fe40000004100 */
[C---:B------:R-:W-:Y:S01]  /*5830*/  FMUL.FTZ R75, R13.reuse, R75 ;  /* 0x0000004b0d4b7220 */ /* 0x040fe20000410000 */
[----:B------:R-:W-:Y:S02]  /*5840*/  HADD2.F32 R78, -RZ, R77.H1_H1 ;  /* 0x3000004dff4e7230 */ /* 0x000fe40000004100 */
[-C--:B------:R-:W-:Y:S01]  /*5850*/  FFMA.FTZ R13, R13, R72.reuse, -R76 ;  /* 0x000000480d0d7223 */ /* 0x080fe2000001084c */
[----:B------:R-:W-:Y:S01]  /*5860*/  SHF.R.U32.HI R81, RZ, 0x10, R67 ;  /* 0x00000010ff517819 */ /* 0x000fe20000011643 */
[----:B------:R-:W-:Y:S01]  /*5870*/  FFMA.FTZ R66, R66, R72, R75 ;  /* 0x0000004842427223 */ /* 0x000fe2000001004b */
[----:B------:R-:W-:Y:S02]  /*5880*/  IMAD.MOV.U32 R72, RZ, RZ, R12 ;  /* 0x000000ffff487224 */ /* 0x000fe400078e000c */
[----:B------:R-:W-:-:S02]  /*5890*/  HADD2.F32 R12, -RZ, R73.H1_H1 ;  /* 0x30000049ff0c7230 */ /* 0x000fc40000004100 */
[--C-:B------:R-:W-:Y:S02]  /*58a0*/  HADD2.F32 R73, -RZ, R68.reuse.H1_H1 ;  /* 0x30000044ff497230 */ /* 0x100fe40000004100 */
[----:B------:R-:W-:-:S03]  /*58b0*/  HADD2.F32 R68, -RZ, R68.H0_H0 ;  /* 0x20000044ff447230 */ /* 0x000fc60000004100 */
[CC--:B------:R-:W-:Y:S02]  /*58c0*/  FMUL.FTZ R75, R73.reuse, R12.reuse ;  /* 0x0000000c494b7220 */ /* 0x0c0fe40000410000 */
[C---:B------:R-:W-:Y:S02]  /*58d0*/  FMUL.FTZ R76, R68.reuse, R12 ;  /* 0x0000000c444c7220 */ /* 0x040fe40000410000 */
[----:B------:R-:W-:Y:S01]  /*58e0*/  FFMA.FTZ R12, R68, R74, -R75 ;  /* 0x0000004a440c7223 */ /* 0x000fe2000001084b */
[----:B------:R-:W-:Y:S01]  /*58f0*/  F2FP.F16.E4M3.UNPACK_B R68, R72.H1 ;  /* 0x00000048ff44723e */ /* 0x000fe200030006ff */
[----:B------:R-:W-:Y:S01]  /*5900*/  FFMA.FTZ R73, R73, R74, R76 ;  /* 0x0000004a49497223 */ /* 0x000fe2000001004c */
[----:B------:R-:W-:Y:S02]  /*5910*/  F2FP.F16.E4M3.UNPACK_B R74, R149 ;  /* 0x00000095ff4a723e */ /* 0x000fe400020006ff */
[----:B------:R-:W-:Y:S01]  /*5920*/  F2FP.F16.E4M3.UNPACK_B R72, R72 ;  /* 0x00000048ff48723e */ /* 0x000fe200020006ff */
[--C-:B------:R-:W-:Y:S01]  /*5930*/  HADD2.F32 R75, -RZ, R68.reuse.H1_H1 ;  /* 0x30000044ff4b7230 */ /* 0x100fe20000004100 */
[----:B------:R-:W-:Y:S01]  /*5940*/  F2FP.SATFINITE.E4M3.F32.PACK_AB_MERGE_C R12, R73, R12, RZ ;  /* 0x0000000c490c723e */ /* 0x000fe200048070ff */
[----:B------:R-:W-:-:S02]  /*5950*/  HADD2.F32 R68, -RZ, R68.H0_H0 ;  /* 0x20000044ff447230 */ /* 0x000fc40000004100 */
[--C-:B------:R-:W-:Y:S02]  /*5960*/  HADD2.F32 R76, -RZ, R74.reuse.H1_H1 ;  /* 0x3000004aff4c7230 */ /* 0x100fe40000004100 */
[CC--:B------:R-:W-:Y:S01]  /*5970*/  FMUL.FTZ R79, R75.reuse, R78.reuse ;  /* 0x0000004e4b4f7220 */ /* 0x0c0fe20000410000 */
[----:B------:R-:W-:Y:S02]  /*5980*/  HADD2.F32 R74, -RZ, R74.H0_H0 ;  /* 0x2000004aff4a7230 */ /* 0x000fe40000004100 */
[----:B------:R-:W-:Y:S01]  /*5990*/  FMUL.FTZ R78, R68, R78 ;  /* 0x0000004e444e7220 */ /* 0x000fe20000410000 */
[----:B------:R-:W-:Y:S01]  /*59a0*/  F2FP.SATFINITE.E4M3.F32.PACK_AB_MERGE_C R13, R66, R13, R12 ;  /* 0x0000000d420d723e */ /* 0x000fe2000480700c */
[-C--:B------:R-:W-:Y:S02]  /*59b0*/  FFMA.FTZ R68, R68, R76.reuse, -R79 ;  /* 0x0000004c44447223 */ /* 0x080fe4000001084f */
[----:B------:R-:W-:Y:S01]  /*59c0*/  FFMA.FTZ R75, R75, R76, R78 ;  /* 0x0000004c4b4b7223 */ /* 0x000fe2000001004e */
[----:B------:R-:W-:Y:S01]  /*59d0*/  HADD2.F32 R76, -RZ, R77.H0_H0 ;  /* 0x2000004dff4c7230 */ /* 0x000fe20000004100 */
[----:B------:R-:W-:Y:S01]  /*59e0*/  SHF.R.U32.HI R78, RZ, 0x8, R69 ;  /* 0x00000008ff4e7819 */ /* 0x000fe20000011645 */
[----:B------:R-:W-:-:S02]  /*59f0*/  HADD2.F32 R77, -RZ, R72.H1_H1 ;  /* 0x30000048ff4d7230 */ /* 0x000fc40000004100 */
[----:B------:R-:W-:Y:S01]  /*5a00*/  HADD2.F32 R72, -RZ, R72.H0_H0 ;  /* 0x20000048ff487230 */ /* 0x000fe20000004100 */
[----:B------:R-:W-:Y:S02]  /*5a10*/  F2FP.SATFINITE.E4M3.F32.PACK_AB_MERGE_C R68, R75, R68, RZ ;  /* 0x000000444b44723e */ /* 0x000fe400048070ff */
[CC--:B------:R-:W-:Y:S02]  /*5a20*/  FMUL.FTZ R79, R77.reuse, R76.reuse ;  /* 0x0000004c4d4f7220 */ /* 0x0c0fe40000410000 */
[C---:B------:R-:W-:Y:S02]  /*5a30*/  FMUL.FTZ R76, R72.reuse, R76 ;  /* 0x0000004c484c7220 */ /* 0x040fe40000410000 */
[-C--:B------:R-:W-:Y:S01]  /*5a40*/  FFMA.FTZ R72, R72, R74.reuse, -R79 ;  /* 0x0000004a48487223 */ /* 0x080fe2000001084f */
[----:B------:R-:W-:Y:S01]  /*5a50*/  SHF.R.U32.HI R79, RZ, 0x10, R69 ;  /* 0x00000010ff4f7819 */ /* 0x000fe20000011645 */
[----:B------:R-:W-:Y:S01]  /*5a60*/  FFMA.FTZ R77, R77, R74, R76 ;  /* 0x0000004a4d4d7223 */ /* 0x000fe2000001004c */
[----:B------:R-:W-:Y:S01]  /*5a70*/  LOP3.LUT R76, R69, 0xff0000ff, RZ, 0xc0, !PT ;  /* 0xff0000ff454c7812 */ /* 0x000fe200078ec0ff */
[----:B------:R-:W-:Y:S01]  /*5a80*/  IMAD.SHL.U32 R69, R78, 0x100, RZ ;  /* 0x000001004e457824 */ /* 0x000fe200078e00ff */
[----:B------:R-:W-:Y:S01]  /*5a90*/  LOP3.LUT R74, R67, 0xff0000ff, RZ, 0xc0, !PT ;  /* 0xff0000ff434a7812 */ /* 0x000fe200078ec0ff */
[----:B------:R-:W-:Y:S01]  /*5aa0*/  IMAD.SHL.U32 R67, R80, 0x100, RZ ;  /* 0x0000010050437824 */ /* 0x000fe200078e00ff */
[----:B------:R-:W-:-:S02]  /*5ab0*/  F2FP.SATFINITE.E4M3.F32.PACK_AB_MERGE_C R12, R77, R72, R68 ;  /* 0x000000484d0c723e */ /* 0x000fc40004807044 */
[----:B------:R-:W-:Y:S01]  /*5ac0*/  LOP3.LUT R69, R76, 0xff00, R69, 0xf8, !PT ;  /* 0x0000ff004c457812 */ /* 0x000fe200078ef845 */
[----:B------:R-:W-:Y:S01]  /*5ad0*/  IMAD.U32 R76, R79, 0x10000, RZ ;  /* 0x000100004f4c7824 */ /* 0x000fe200078e00ff */
[----:B------:R-:W-:Y:S02]  /*5ae0*/  LOP3.LUT R74, R74, 0xff00, R67, 0xf8, !PT ;  /* 0x0000ff004a4a7812 */ /* 0x000fe400078ef843 */
[----:B------:R-:W-:Y:S02]  /*5af0*/  SHF.L.U32 R67, R81, 0x10, RZ ;  /* 0x0000001051437819 */ /* 0x000fe400000006ff */
[----:B------:R-:W-:Y:S01]  /*5b00*/  LOP3.LUT R76, R69, 0xff0000, R76, 0xf8, !PT ;  /* 0x00ff0000454c7812 */ /* 0x000fe200078ef84c */
[----:B------:R-:W-:Y:S01]  /*5b10*/  IMAD.MOV.U32 R69, RZ, RZ, R15 ;  /* 0x000000ffff457224 */ /* 0x000fe200078e000f */
[----:B------:R-:W-:Y:S02]  /*5b20*/  LOP3.LUT R67, R74, 0xff0000, R67, 0xf8, !PT ;  /* 0x00ff00004a437812 */ /* 0x000fe400078ef843 */
[----:B------:R-:W-:-:S02]  /*5b30*/  F2FP.F16.E4M3.UNPACK_B R80, R76.H1 ;  /* 0x0000004cff50723e */ /* 0x000fc400030006ff */
[----:B------:R-:W-:Y:S02]  /*5b40*/  F2FP.F16.E4M3.UNPACK_B R15, R69 ;  /* 0x00000045ff0f723e */ /* 0x000fe400020006ff */
[----:B------:R-:W-:Y:S01]  /*5b50*/  F2FP.F16.E4M3.UNPACK_B R78, R67.H1 ;  /* 0x00000043ff4e723e */ /* 0x000fe200030006ff */
[----:B------:R-:W-:Y:S02]  /*5b60*/  HADD2.F32 R81, -RZ, R80.H0_H0 ;  /* 0x20000050ff517230 */ /* 0x000fe40000004100 */
[--C-:B------:R-:W-:Y:S02]  /*5b70*/  HADD2.F32 R74, -RZ, R15.reuse.H1_H1 ;  /* 0x3000000fff4a7230 */ /* 0x100fe40000004100 */
[----:B------:R-:W-:Y:S02]  /*5b80*/  HADD2.F32 R15, -RZ, R15.H0_H0 ;  /* 0x2000000fff0f7230 */ /* 0x000fe40000004100 */
[--C-:B------:R-:W-:Y:S02]  /*5b90*/  HADD2.F32 R79, -RZ, R78.reuse.H0_H0 ;  /* 0x2000004eff4f7230 */ /* 0x100fe40000004100 */
[----:B------:R-:W-:Y:S01]  /*5ba0*/  FMUL.FTZ R82, R74, R81 ;  /* 0x000000514a527220 */ /* 0x000fe20000410000 */
[----:B------:R-:W-:-:S02]  /*5bb0*/  HADD2.F32 R78, -RZ, R78.H1_H1 ;  /* 0x3000004eff4e7230 */ /* 0x000fc40000004100 */
[C---:B------:R-:W-:Y:S01]  /*5bc0*/  FMUL.FTZ R81, R15.reuse, R81 ;  /* 0x000000510f517220 */ /* 0x040fe20000410000 */
[----:B------:R-:W-:-:S03]  /*5bd0*/  FFMA.FTZ R15, R15, R79, -R82 ;  /* 0x0000004f0f0f7223 */ /* 0x000fc60000010852 */
[----:B------:R-:W-:Y:S01]  /*5be0*/  FFMA.FTZ R74, R74, R79, R81 ;  /* 0x0000004f4a4a7223 */ /* 0x000fe20000010051 */
[----:B------:R-:W-:Y:S01]  /*5bf0*/  F2FP.F16.E4M3.UNPACK_B R79, R69.H1 ;  /* 0x00000045ff4f723e */ /* 0x000fe200030006ff */
[----:B------:R-:W-:Y:S02]  /*5c00*/  IMAD.MOV.U32 R69, RZ, RZ, R14 ;  /* 0x000000ffff457224 */ /* 0x000fe400078e000e */
[----:B------:R-:W-:Y:S02]  /*5c10*/  HADD2.F32 R14, -RZ, R80.H1_H1 ;  /* 0x30000050ff0e7230 */ /* 0x000fe40000004100 */
[--C-:B------:R-:W-:Y:S02]  /*5c20*/  HADD2.F32 R80, -RZ, R79.reuse.H1_H1 ;  /* 0x3000004fff507230 */ /* 0x100fe40000004100 */
[----:B------:R-:W-:-:S03]  /*5c30*/  HADD2.F32 R79, -RZ, R79.H0_H0 ;  /* 0x2000004fff4f7230 */ /* 0x000fc60000004100 */
[CC--:B------:R-:W-:Y:S02]  /*5c40*/  FMUL.FTZ R82, R80.reuse, R14.reuse ;  /* 0x0000000e50527220 */ /* 0x0c0fe40000410000 */
[C---:B------:R-:W-:Y:S02]  /*5c50*/  FMUL.FTZ R81, R79.reuse, R14 ;  /* 0x0000000e4f517220 */ /* 0x040fe40000410000 */
[----:B------:R-:W-:Y:S01]  /*5c60*/  FFMA.FTZ R14, R79, R78, -R82 ;  /* 0x0000004e4f0e7223 */ /* 0x000fe20000010852 */
[----:B------:R-:W-:Y:S01]  /*5c70*/  F2FP.F16.E4M3.UNPACK_B R82, R76 ;  /* 0x0000004cff52723e */ /* 0x000fe200020006ff */
[----:B------:R-:W-:Y:S01]  /*5c80*/  FFMA.FTZ R79, R80, R78, R81 ;  /* 0x0000004e504f7223 */ /* 0x000fe20000010051 */
[----:B------:R-:W-:Y:S02]  /*5c90*/  F2FP.F16.E4M3.UNPACK_B R76, R69.H1 ;  /* 0x00000045ff4c723e */ /* 0x000fe400030006ff */
[----:B------:R-:W-:Y:S01]  /*5ca0*/  F2FP.F16.E4M3.UNPACK_B R80, R67 ;  /* 0x00000043ff50723e */ /* 0x000fe200020006ff */
[----:B------:R-:W-:Y:S01]  /*5cb0*/  HADD2.F32 R67, -RZ, R82.H1_H1 ;  /* 0x30000052ff437230 */ /* 0x000fe20000004100 */
[----:B------:R-:W-:Y:S01]  /*5cc0*/  F2FP.F16.E4M3.UNPACK_B R69, R69 ;  /* 0x00000045ff45723e */ /* 0x000fe200020006ff */
[--C-:B------:R-:W-:Y:S01]  /*5cd0*/  HADD2.F32 R78, -RZ, R76.reuse.H1_H1 ;  /* 0x3000004cff4e7230 */ /* 0x100fe20000004100 */
[----:B------:R-:W-:Y:S01]  /*5ce0*/  F2FP.SATFINITE.E4M3.F32.PACK_AB_MERGE_C R79, R79, R14, RZ ;  /* 0x0000000e4f4f723e */ /* 0x000fe200048070ff */
[----:B------:R-:W-:-:S02]  /*5cf0*/  HADD2.F32 R76, -RZ, R76.H0_H0 ;  /* 0x2000004cff4c7230 */ /* 0x000fc40000004100 */
[----:B------:R-:W-:Y:S02]  /*5d00*/  HADD2.F32 R81, -RZ, R80.H1_H1 ;  /* 0x30000050ff517230 */ /* 0x000fe40000004100 */
[-C--:B------:R-:W-:Y:S01]  /*5d10*/  FMUL.FTZ R83, R78, R67.reuse ;  /* 0x000000434e537220 */ /* 0x080fe20000410000 */
[----:B------:R-:W-:Y:S02]  /*5d20*/  HADD2.F32 R82, -RZ, R82.H0_H0 ;  /* 0x20000052ff527230 */ /* 0x000fe40000004100 */
[C---:B------:R-:W-:Y:S01]  /*5d30*/  FMUL.FTZ R85, R76.reuse, R67 ;  /* 0x000000434c557220 */ /* 0x040fe20000410000 */
[----:B------:R-:W-:Y:S02]  /*5d40*/  HADD2.F32 R80, -RZ, R80.H0_H0 ;  /* 0x20000050ff507230 */ /* 0x000fe40000004100 */
[-C--:B------:R-:W-:Y:S01]  /*5d50*/  FFMA.FTZ R67, R76, R81.reuse, -R83 ;  /* 0x000000514c437223 */ /* 0x080fe20000010853 */
[--C-:B------:R-:W-:Y:S02]  /*5d60*/  HADD2.F32 R76, -RZ, R69.reuse.H1_H1 ;  /* 0x30000045ff4c7230 */ /* 0x100fe40000004100 */
[----:B------:R-:W-:Y:S01]  /*5d70*/  FFMA.FTZ R84, R78, R81, R85 ;  /* 0x000000514e547223 */ /* 0x000fe20000010055 */
[----:B------:R-:W-:Y:S01]  /*5d80*/  HADD2.F32 R69, -RZ, R69.H0_H0 ;  /* 0x20000045ff457230 */ /* 0x000fe20000004100 */
[----:B------:R-:W-:Y:S01]  /*5d90*/  F2FP.SATFINITE.E4M3.F32.PACK_AB_MERGE_C R15, R74, R15, R79 ;  /* 0x0000000f4a0f723e */ /* 0x000fe2000480704f */
[----:B------:R-:W-:-:S02]  /*5da0*/  FMUL.FTZ R78, R76, R82 ;  /* 0x000000524c4e7220 */ /* 0x000fc40000410000 */
[----:B------:R-:W-:Y:S01]  /*5db0*/  F2FP.SATFINITE.E4M3.F32.PACK_AB_MERGE_C R67, R84, R67, RZ ;  /* 0x000000435443723e */ /* 0x000fe200048070ff */
[C---:B------:R-:W-:Y:S01]  /*5dc0*/  FMUL.FTZ R81, R69.reuse, R82 ;  /* 0x0000005245517220 */ /* 0x040fe20000410000 */
[----:B------:R-:W-:-:S03]  /*5dd0*/  FFMA.FTZ R78, R69, R80, -R78 ;  /* 0x00000050454e7223 */ /* 0x000fc6000001084e */
[----:B------:R-:W-:-:S05]  /*5de0*/  FFMA.FTZ R81, R76, R80, R81 ;  /* 0x000000504c517223 */ /* 0x000fca0000010051 */
[----:B------:R-:W-:-:S07]  /*5df0*/  F2FP.SATFINITE.E4M3.F32.PACK_AB_MERGE_C R14, R81, R78, R67 ;  /* 0x0000004e510e723e */ /* 0x000fce0004807043 */
.L_x_466:
[----:B------:R-:W-:Y:S05]  /*5e00*/  BSYNC B3 ;  /* 0x0000000000037941 */ /* 0x000fea0003800000 */
.L_x_465:
[----:B0-----:R0:W-:Y:S02]  /*5e10*/  ST.E.128 desc[UR50][R70.64], R12 ;  /* 0x0000000c46007985 */ /* 0x0011e4000c101d32 */
.L_x_464:
[----:B------:R-:W-:Y:S05]  /*5e20*/  BSYNC B2 ;  /* 0x0000000000027941 */ /* 0x000fea0003800000 */
.L_x_463:
[----:B------:R-:W-:-:S13]  /*5e30*/  ISETP.NE.AND P2, PT, R33, RZ, PT ;  /* 0x000000ff2100720c */ /* 0x000fda0003f45270 */
[----:B------:R-:W-:Y:S05]  /*5e40*/  @!P2 BRA `(.L_x_446) ;  /* 0x0000000400c0a947 */ /* 0x000fea0003800000 */
[----:B0-----:R0:W0:Y:S01]  /*5e50*/  LDS.128 R12, [R36+0x1f400] ;  /* 0x01f40000240c7984 */ /* 0x0010220000000c00 */
[----:B----4-:R-:W-:Y:S01]  /*5e60*/  IADD3 R66, P2, R193, R11, RZ ;  /* 0x0000000bc1427210 */ /* 0x010fe20007f5e0ff */
[----:B------:R-:W-:Y:S03]  /*5e70*/  BSSY B2, `(.L_x_467) ;  /* 0x000006c000027945 */ /* 0x000fe60003800000 */
[----:B---3--:R-:W-:Y:S02]  /*5e80*/  IADD3.X R67, R151, R203, RZ, P2, !PT ;  /* 0x000000cb97437210 */ /* 0x008fe400017fe4ff */
[----:B------:R-:W-:-:S13]  /*5e90*/  ISETP.GE.AND P2, PT, R201, R117, PT ;  /* 0x00000075c900720c */ /* 0x000fda0003f46270 */
[----:B------:R-:W-:Y:S05]  /*5ea0*/  @P2 BRA `(.L_x_468) ;  /* 0x0000000400a02947 */ /* 0x000fea0003800000 */
[----:B------:R-:W-:Y:S02]  /*5eb0*/  SHF.R.U32.HI R11, RZ, 0x8, R63 ;  /* 0x00000008ff0b7819 */ /* 0x000fe4000001163f */
[--C-:B------:R-:W-:Y:S02]  /*5ec0*/  SHF.R.U32.HI R69, RZ, 0x8, R65.reuse ;  /* 0x00000008ff457819 */ /* 0x100fe40000011641 */
[----:B------:R-:W-:Y:S02]  /*5ed0*/  LOP3.LUT R64, R65, 0xff0000ff, RZ, 0xc0, !PT ;  /* 0xff0000ff41407812 */ /* 0x000fe400078ec0ff */
[----:B------:R-:W-:Y:S01]  /*5ee0*/  SHF.R.U32.HI R68, RZ, 0x10, R65 ;  /* 0x00000010ff447819 */ /* 0x000fe20000011641 */
[----:B------:R-:W-:Y:S01]  /*5ef0*/  IMAD.SHL.U32 R65, R11, 0x100, RZ ;  /* 0x000001000b417824 */ /* 0x000fe200078e00ff */
[----:B------:R-:W-:Y:S01]  /*5f00*/  LOP3.LUT R62, R63, 0xff0000ff, RZ, 0xc0, !PT ;  /* 0xff0000ff3f3e7812 */ /* 0x000fe200078ec0ff */
[----:B------:R-:W-:Y:S01]  /*5f10*/  IMAD.SHL.U32 R69, R69, 0x100, RZ ;  /* 0x0000010045457824 */ /* 0x000fe200078e00ff */
[----:B------:R-:W-:Y:S01]  /*5f20*/  SHF.R.U32.HI R70, RZ, 0x10, R63 ;  /* 0x00000010ff467819 */ /* 0x000fe2000001163f */
[----:B0-----:R-:W-:Y:S01]  /*5f30*/  IMAD.MOV.U32 R11, RZ, RZ, R13 ;  /* 0x000000ffff0b7224 */ /* 0x001fe200078e000d */
[----:B------:R-:W-:-:S02]  /*5f40*/  LOP3.LUT R13, R62, 0xff00, R65, 0xf8, !PT ;  /* 0x0000ff003e0d7812 */ /* 0x000fc400078ef841 */
[----:B------:R-:W-:Y:S01]  /*5f50*/  LOP3.LUT R64, R64, 0xff00, R69, 0xf8, !PT ;  /* 0x0000ff0040407812 */ /* 0x000fe200078ef845 */
[----:B------:R-:W-:Y:S01]  /*5f60*/  IMAD.U32 R62, R70, 0x10000, RZ ;  /* 0x00010000463e7824 */ /* 0x000fe200078e00ff */
[----:B------:R-:W-:Y:S01]  /*5f70*/  MOV R63, R12 ;  /* 0x0000000c003f7202 */ /* 0x000fe20000000f00 */
[----:B------:R-:W-:Y:S01]  /*5f80*/  IMAD.U32 R69, R68, 0x10000, RZ ;  /* 0x0001000044457824 */ /* 0x000fe200078e00ff */
[----:B------:R-:W-:Y:S02]  /*5f90*/  F2FP.F16.E4M3.UNPACK_B R65, R150.H1 ;  /* 0x00000096ff41723e */ /* 0x000fe400030006ff */
[----:B------:R-:W-:Y:S02]  /*5fa0*/  F2FP.F16.E4M3.UNPACK_B R12, R11 ;  /* 0x0000000bff0c723e */ /* 0x000fe400020006ff */
[----:B------:R-:W-:Y:S01]  /*5fb0*/  LOP3.LUT R13, R13, 0xff0000, R62, 0xf8, !PT ;  /* 0x00ff00000d0d7812 */ /* 0x000fe200078ef83e */
[--C-:B------:R-:W-:Y:S01]  /*5fc0*/  HADD2.F32 R73, -RZ, R65.reuse.H0_H0 ;  /* 0x20000041ff497230 */ /* 0x100fe20000004100 */
[----:B------:R-:W-:Y:S01]  /*5fd0*/  LOP3.LUT R62, R64, 0xff0000, R69, 0xf8, !PT ;  /* 0x00ff0000403e7812 */ /* 0x000fe200078ef845 */
[--C-:B------:R-:W-:Y:S01]  /*5fe0*/  HADD2.F32 R64, -RZ, R12.reuse.H1_H1 ;  /* 0x3000000cff407230 */ /* 0x100fe20000004100 */
[----:B------:R-:W-:Y:S01]  /*5ff0*/  F2FP.F16.E4M3.UNPACK_B R69, R145.H1 ;  /* 0x00000091ff45723e */ /* 0x000fe200030006ff */
[----:B------:R-:W-:Y:S01]  /*6000*/  HADD2.F32 R12, -RZ, R12.H0_H0 ;  /* 0x2000000cff0c7230 */ /* 0x000fe20000004100 */
[----:B------:R-:W-:Y:S01]  /*6010*/  F2FP.F16.E4M3.UNPACK_B R11, R11.H1 ;  /* 0x0000000bff0b723e */ /* 0x000fe200030006ff */
[----:B------:R-:W-:-:S02]  /*6020*/  HADD2.F32 R70, -RZ, R65.H1_H1 ;  /* 0x30000041ff467230 */ /* 0x000fc40000004100 */
[-C--:B------:R-:W-:Y:S01]  /*6030*/  FMUL.FTZ R75, R64, R73.reuse ;  /* 0x00000049404b7220 */ /* 0x080fe20000410000 */
[----:B------:R-:W-:Y:S02]  /*6040*/  HADD2.F32 R71, -RZ, R69.H0_H0 ;  /* 0x20000045ff477230 */ /* 0x000fe40000004100 */
[C---:B------:R-:W-:Y:S01]  /*6050*/  FMUL.FTZ R73, R12.reuse, R73 ;  /* 0x000000490c497220 */ /* 0x040fe20000410000 */
[--C-:B------:R-:W-:Y:S01]  /*6060*/  HADD2.F32 R68, -RZ, R11.reuse.H1_H1 ;  /* 0x3000000bff447230 */ /* 0x100fe20000004100 */
[----:B------:R-:W-:Y:S01]  /*6070*/  F2FP.F16.E4M3.UNPACK_B R150, R150 ;  /* 0x00000096ff96723e */ /* 0x000fe200020006ff */
[----:B------:R-:W-:Y:S02]  /*6080*/  HADD2.F32 R65, -RZ, R11.H0_H0 ;  /* 0x2000000bff417230 */ /* 0x000fe40000004100 */
[-C--:B------:R-:W-:Y:S01]  /*6090*/  FFMA.FTZ R11, R12, R71.reuse, -R75 ;  /* 0x000000470c0b7223 */ /* 0x080fe2000001084b */
[----:B------:R-:W-:Y:S02]  /*60a0*/  HADD2.F32 R69, -RZ, R69.H1_H1 ;  /* 0x30000045ff457230 */ /* 0x000fe40000004100 */
[----:B------:R-:W-:Y:S01]  /*60b0*/  FFMA.FTZ R12, R64, R71, R73 ;  /* 0x00000047400c7223 */ /* 0x000fe20000010049 */
[CC--:B------:R-:W-:Y:S01]  /*60c0*/  FMUL.FTZ R72, R68.reuse, R70.reuse ;  /* 0x0000004644487220 */ /* 0x0c0fe20000410000 */
[C---:B------:R-:W-:Y:S01]  /*60d0*/  FMUL.FTZ R75, R65.reuse, R70 ;  /* 0x00000046414b7220 */ /* 0x040fe20000410000 */
[-C--:B------:R-:W-:Y:S01]  /*60e0*/  F2FP.F16.E4M3.UNPACK_B R64, R63.reuse.H1 ;  /* 0x0000003fff40723e */ /* 0x080fe200030006ff */
[----:B------:R-:W-:Y:S01]  /*60f0*/  HADD2.F32 R70, -RZ, R150.H1_H1 ;  /* 0x30000096ff467230 */ /* 0x000fe20000004100 */
[----:B------:R-:W-:Y:S01]  /*6100*/  F2FP.F16.E4M3.UNPACK_B R63, R63 ;  /* 0x0000003fff3f723e */ /* 0x000fe200020006ff */
[-C--:B------:R-:W-:Y:S01]  /*6110*/  FFMA.FTZ R72, R65, R69.reuse, -R72 ;  /* 0x0000004541487223 */ /* 0x080fe20000010848 */
[----:B------:R-:W-:Y:S01]  /*6120*/  FFMA.FTZ R75, R68, R69, R75 ;  /* 0x00000045444b7223 */ /* 0x000fe2000001004b */
[----:B------:R-:W-:Y:S01]  /*6130*/  F2FP.F16.E4M3.UNPACK_B R145, R145 ;  /* 0x00000091ff91723e */ /* 0x000fe200020006ff */
[--C-:B------:R-:W-:Y:S01]  /*6140*/  HADD2.F32 R69, -RZ, R64.reuse.H1_H1 ;  /* 0x30000040ff457230 */ /* 0x100fe20000004100 */
[----:B------:R-:W-:Y:S01]  /*6150*/  F2FP.F16.E4M3.UNPACK_B R76, R62.H1 ;  /* 0x0000003eff4c723e */ /* 0x000fe200030006ff */
[----:B------:R-:W-:-:S02]  /*6160*/  HADD2.F32 R68, -RZ, R64.H0_H0 ;  /* 0x20000040ff447230 */ /* 0x000fc40000004100 */
[--C-:B------:R-:W-:Y:S02]  /*6170*/  HADD2.F32 R64, -RZ, R63.reuse.H0_H0 ;  /* 0x2000003fff407230 */ /* 0x100fe40000004100 */
[-C--:B------:R-:W-:Y:S01]  /*6180*/  FMUL.FTZ R73, R69, R70.reuse ;  /* 0x0000004645497220 */ /* 0x080fe20000410000 */
[----:B------:R-:W-:Y:S02]  /*6190*/  HADD2.F32 R65, -RZ, R63.H1_H1 ;  /* 0x3000003fff417230 */ /* 0x000fe40000004100 */
[----:B------:R-:W-:Y:S01]  /*61a0*/  FMUL.FTZ R70, R68, R70 ;  /* 0x0000004644467220 */ /* 0x000fe20000410000 */
[----:B------:R-:W-:Y:S02]  /*61b0*/  HADD2.F32 R150, -RZ, R150.H0_H0 ;  /* 0x20000096ff967230 */ /* 0x000fe40000004100 */
[--C-:B------:R-:W-:Y:S02]  /*61c0*/  HADD2.F32 R63, -RZ, R145.reuse.H1_H1 ;  /* 0x30000091ff3f7230 */ /* 0x100fe40000004100 */
[----:B------:R-:W-:-:S02]  /*61d0*/  HADD2.F32 R145, -RZ, R145.H0_H0 ;  /* 0x20000091ff917230 */ /* 0x000fc40000004100 */
[-C--:B------:R-:W-:Y:S01]  /*61e0*/  FMUL.FTZ R71, R65, R150.reuse ;  /* 0x0000009641477220 */ /* 0x080fe20000410000 */
[----:B------:R-:W-:Y:S01]  /*61f0*/  FMUL.FTZ R150, R64, R150 ;  /* 0x0000009640967220 */ /* 0x000fe20000410000 */
[-C--:B------:R-:W-:Y:S01]  /*6200*/  FFMA.FTZ R68, R68, R63.reuse, -R73 ;  /* 0x0000003f44447223 */ /* 0x080fe20000010849 */
[----:B------:R-:W-:Y:S01]  /*6210*/  FFMA.FTZ R73, R69, R63, R70 ;  /* 0x0000003f45497223 */ /* 0x000fe20000010046 */
[----:B------:R-:W-:Y:S01]  /*6220*/  F2FP.F16.E4M3.UNPACK_B R69, R15.H1 ;  /* 0x0000000fff45723e */ /* 0x000fe200030006ff */
[-C--:B------:R-:W-:Y:S01]  /*6230*/  FFMA.FTZ R63, R64, R145.reuse, -R71 ;  /* 0x00000091403f7223 */ /* 0x080fe20000010847 */
[----:B------:R-:W-:Y:S01]  /*6240*/  FFMA.FTZ R64, R65, R145, R150 ;  /* 0x0000009141407223 */ /* 0x000fe20000010096 */
[----:B------:R-:W-:Y:S01]  /*6250*/  F2FP.SATFINITE.E4M3.F32.PACK_AB_MERGE_C R65, R75, R72, RZ ;  /* 0x000000484b41723e */ /* 0x000fe200048070ff */
[--C-:B------:R-:W-:Y:S01]  /*6260*/  HADD2.F32 R78, -RZ, R76.reuse.H1_H1 ;  /* 0x3000004cff4e7230 */ /* 0x100fe20000004100 */
[----:B------:R-:W-:Y:S01]  /*6270*/  F2FP.F16.E4M3.UNPACK_B R72, R14.H1 ;  /* 0x0000000eff48723e */ /* 0x000fe200030006ff */
[--C-:B------:R-:W-:Y:S01]  /*6280*/  HADD2.F32 R74, -RZ, R69.reuse.H0_H0 ;  /* 0x20000045ff4a7230 */ /* 0x100fe20000004100 */
[----:B------:R-:W-:Y:S01]  /*6290*/  F2FP.F16.E4M3.UNPACK_B R71, R62 ;  /* 0x0000003eff47723e */ /* 0x000fe200020006ff */
[----:B------:R-:W-:Y:S01]  /*62a0*/  HADD2.F32 R75, -RZ, R69.H1_H1 ;  /* 0x30000045ff4b7230 */ /* 0x000fe20000004100 */
[-C--:B------:R-:W-:Y:S01]  /*62b0*/  F2FP.F16.E4M3.UNPACK_B R69, R13.reuse.H1 ;  /* 0x0000000dff45723e */ /* 0x080fe200030006ff */
[----:B------:R-:W-:Y:S01]  /*62c0*/  HADD2.F32 R76, -RZ, R76.H0_H0 ;  /* 0x2000004cff4c7230 */ /* 0x000fe20000004100 */
[----:B------:R-:W-:Y:S01]  /*62d0*/  F2FP.SATFINITE.E4M3.F32.PACK_AB_MERGE_C R68, R73, R68, RZ ;  /* 0x000000444944723e */ /* 0x000fe200048070ff */
[----:B------:R-:W-:Y:S01]  /*62e0*/  HADD2.F32 R73, -RZ, R72.H1_H1 ;  /* 0x30000048ff497230 */ /* 0x000fe20000004100 */
[----:B------:R-:W-:Y:S01]  /*62f0*/  F2FP.F16.E4M3.UNPACK_B R70, R13 ;  /* 0x0000000dff46723e */ /* 0x000fe200020006ff */
[----:B------:R-:W-:-:S02]  /*6300*/  HADD2.F32 R62, -RZ, R69.H1_H1 ;  /* 0x30000045ff3e7230 */ /* 0x000fc40000004100 */
[-C--:B------:R-:W-:Y:S01]  /*6310*/  FMUL.FTZ R13, R75, R78.reuse ;  /* 0x0000004e4b0d7220 */ /* 0x080fe20000410000 */
[--C-:B------:R-:W-:Y:S02]  /*6320*/  HADD2.F32 R77, -RZ, R71.reuse.H1_H1 ;  /* 0x30000047ff4d7230 */ /* 0x100fe40000004100 */
[C---:B------:R-:W-:Y:S01]  /*6330*/  FMUL.FTZ R80, R74.reuse, R78 ;  /* 0x0000004e4a507220 */ /* 0x040fe20000410000 */
[----:B------:R-:W-:Y:S02]  /*6340*/  HADD2.F32 R72, -RZ, R72.H0_H0 ;  /* 0x20000048ff487230 */ /* 0x000fe40000004100 */
[----:B------:R-:W-:Y:S01]  /*6350*/  FFMA.FTZ R13, R74, R62, -R13 ;  /* 0x0000003e4a0d7223 */ /* 0x000fe2000001080d */
[----:B------:R-:W-:Y:S02]  /*6360*/  HADD2.F32 R74, -RZ, R70.H1_H1 ;  /* 0x30000046ff4a7230 */ /* 0x000fe40000004100 */
[----:B------:R-:W-:Y:S01]  /*6370*/  FMUL.FTZ R79, R73, R77 ;  /* 0x0000004d494f7220 */ /* 0x000fe20000410000 */
[----:B------:R-:W-:Y:S01]  /*6380*/  F2FP.F16.E4M3.UNPACK_B R15, R15 ;  /* 0x0000000fff0f723e */ /* 0x000fe200020006ff */
[C---:B------:R-:W-:Y:S01]  /*6390*/  FMUL.FTZ R78, R72.reuse, R77 ;  /* 0x0000004d484e7220 */ /* 0x040fe20000410000 */
[----:B------:R-:W-:Y:S01]  /*63a0*/  F2FP.F16.E4M3.UNPACK_B R14, R14 ;  /* 0x0000000eff0e723e */ /* 0x000fe200020006ff */
[----:B------:R-:W-:Y:S01]  /*63b0*/  FFMA.FTZ R79, R72, R74, -R79 ;  /* 0x0000004a484f7223 */ /* 0x000fe2000001084f */
[----:B------:R-:W-:-:S02]  /*63c0*/  HADD2.F32 R71, -RZ, R71.H0_H0 ;  /* 0x20000047ff477230 */ /* 0x000fc40000004100 */
[----:B------:R-:W-:Y:S01]  /*63d0*/  FFMA.FTZ R78, R73, R74, R78 ;  /* 0x0000004a494e7223 */ /* 0x000fe2000001004e */
[--C-:B------:R-:W-:Y:S02]  /*63e0*/  HADD2.F32 R72, -RZ, R15.reuse.H0_H0 ;  /* 0x2000000fff487230 */ /* 0x100fe40000004100 */
[----:B------:R-:W-:Y:S01]  /*63f0*/  FFMA.FTZ R62, R75, R62, R80 ;  /* 0x0000003e4b3e7223 */ /* 0x000fe20000010050 */
[----:B------:R-:W-:Y:S02]  /*6400*/  HADD2.F32 R73, -RZ, R15.H1_H1 ;  /* 0x3000000fff497230 */ /* 0x000fe40000004100 */
[--C-:B------:R-:W-:Y:S01]  /*6410*/  HADD2.F32 R15, -RZ, R14.reuse.H0_H0 ;  /* 0x2000000eff0f7230 */ /* 0x100fe20000004100 */
[----:B------:R-:W-:Y:S01]  /*6420*/  F2FP.SATFINITE.E4M3.F32.PACK_AB_MERGE_C R78, R78, R79, RZ ;  /* 0x0000004f4e4e723e */ /* 0x000fe200048070ff */
[----:B------:R-:W-:Y:S02]  /*6430*/  HADD2.F32 R14, -RZ, R14.H1_H1 ;  /* 0x3000000eff0e7230 */ /* 0x000fe40000004100 */
[----:B------:R-:W-:Y:S01]  /*6440*/  FMUL.FTZ R75, R73, R76 ;  /* 0x0000004c494b7220 */ /* 0x000fe20000410000 */
[----:B------:R-:W-:-:S02]  /*6450*/  HADD2.F32 R69, -RZ, R69.H0_H0 ;  /* 0x20000045ff457230 */ /* 0x000fc40000004100 */
[----:B------:R-:W-:Y:S01]  /*6460*/  FMUL.FTZ R76, R72, R76 ;  /* 0x0000004c484c7220 */ /* 0x000fe20000410000 */
[----:B------:R-:W-:Y:S02]  /*6470*/  HADD2.F32 R70, -RZ, R70.H0_H0 ;  /* 0x20000046ff467230 */ /* 0x000fe40000004100 */
[-C--:B------:R-:W-:Y:S01]  /*6480*/  FMUL.FTZ R74, R14, R71.reuse ;  /* 0x000000470e4a7220 */ /* 0x080fe20000410000 */
[----:B------:R-:W-:Y:S01]  /*6490*/  FMUL.FTZ R71, R15, R71 ;  /* 0x000000470f477220 */ /* 0x000fe20000410000 */
[-C--:B------:R-:W-:Y:S01]  /*64a0*/  FFMA.FTZ R75, R72, R69.reuse, -R75 ;  /* 0x00000045484b7223 */ /* 0x080fe2000001084b */
[----:B------:R-:W-:Y:S01]  /*64b0*/  FFMA.FTZ R76, R73, R69, R76 ;  /* 0x00000045494c7223 */ /* 0x000fe2000001004c */
[-C--:B------:R-:W-:Y:S01]  /*64c0*/  FFMA.FTZ R74, R15, R70.reuse, -R74 ;  /* 0x000000460f4a7223 */ /* 0x080fe2000001084a */
[----:B------:R-:W-:Y:S01]  /*64d0*/  FFMA.FTZ R71, R14, R70, R71 ;  /* 0x000000460e477223 */ /* 0x000fe20000010047 */
[----:B------:R-:W-:Y:S02]  /*64e0*/  F2FP.SATFINITE.E4M3.F32.PACK_AB_MERGE_C R62, R62, R13, RZ ;  /* 0x0000000d3e3e723e */ /* 0x000fe400048070ff */
[----:B------:R-:W-:-:S02]  /*64f0*/  F2FP.SATFINITE.E4M3.F32.PACK_AB_MERGE_C R13, R12, R11, R65 ;  /* 0x0000000b0c0d723e */ /* 0x000fc40004807041 */
[----:B------:R-:W-:Y:S02]  /*6500*/  F2FP.SATFINITE.E4M3.F32.PACK_AB_MERGE_C R12, R64, R63, R68 ;  /* 0x0000003f400c723e */ /* 0x000fe40004807044 */
[----:B------:R-:W-:Y:S02]  /*6510*/  F2FP.SATFINITE.E4M3.F32.PACK_AB_MERGE_C R14, R71, R74, R78 ;  /* 0x0000004a470e723e */ /* 0x000fe4000480704e */
[----:B------:R-:W-:-:S07]  /*6520*/  F2FP.SATFINITE.E4M3.F32.PACK_AB_MERGE_C R15, R76, R75, R62 ;  /* 0x0000004b4c0f723e */ /* 0x000fce000480703e */
.L_x_468:
[----:B------:R-:W-:Y:S05]  /*6530*/  BSYNC B2 ;  /* 0x0000000000027941 */ /* 0x000fea0003800000 */
.L_x_467:
[----:B0-----:R0:W-:Y:S02]  /*6540*/  ST.E.128 desc[UR50][R66.64], R12 ;  /* 0x0000000c42007985 */ /* 0x0011e4000c101d32 */
.L_x_446:
[----:B------:R-:W-:Y:S05]  /*6550*/  BSYNC B1 ;  /* 0x0000000000017941 */ /* 0x000fea0003800000 */
.L_x_445:
[----:B------:R-:W-:-:S03]  /*6560*/  UMOV UR4, 0xffffffff ;  /* 0xffffffff00047882 */ /* 0x000fc60000000000 */
[----:B------:R-:W-:Y:S05]  /*6570*/  BRA.DIV UR4, `(.L_x_469) ;  /* 0x0000026604707947 */ /* 0x000fea000b800000 */
[----:B------:R0:W0:Y:S04]  /*6580*/  SHFL.IDX PT, R65, R120, 0x1, 0x1e1f ;  /* 0x003e1f0078417f89 */ /* 0x00002800000e0000 */
[----:B--2---:R-:W2:Y:S02]  /*6590*/  SHFL.IDX PT, R121, R121, 0x1, 0x1e1f ;  /* 0x003e1f0079797f89 */ /* 0x004ea400000e0000 */
.L_x_784:
[----:B------:R-:W-:Y:S05]  /*65a0*/  @P4 BRA `(.L_x_470) ;  /* 0x0000009400ac4947 */ /* 0x000fea0003800000 */
[----:B------:R-:W-:Y:S01]  /*65b0*/  ISETP.NE.AND P2, PT, R28, RZ, PT ;  /* 0x000000ff1c00720c */ /* 0x000fe20003f45270 */
[----:B------:R-:W-:-:S12]  /*65c0*/  BSSY B1, `(.L_x_471) ;  /* 0x0000072000017945 */ /* 0x000fd80003800000 */
[----:B------:R-:W-:Y:S05]  /*65d0*/  @!P2 BRA `(.L_x_472) ;  /* 0x0000000400c0a947 */ /* 0x000fea0003800000 */
[----:B0-----:R0:W0:Y:S01]  /*65e0*/  LDS.128 R12, [R37+0x1c400] ;  /* 0x01c40000250c7984 */ /* 0x0010220000000c00 */
[----:B--2---:R-:W-:Y:S01]  /*65f0*/  IADD3 R62, P2, R16, R121, RZ ;  /* 0x00000079103e7210 */ /* 0x004fe20007f5e0ff */
[----:B------:R-:W-:Y:S04]  /*6600*/  BSSY B2, `(.L_x_473) ;  /* 0x000006c000027945 */ /* 0x000fe80003800000 */
[----:B------:R-:W-:Y:S01]  /*6610*/  IMAD.X R63, R65, 0x1, R17, P2 ;  /* 0x00000001413f7824 */ /* 0x000fe200010e0611 */
[----:B------:R-:W-:-:S13]  /*6620*/  ISETP.GE.AND P2, PT, R22, R117, PT ;  /* 0x000000751600720c */ /* 0x000fda0003f46270 */
[----:B------:R-:W-:Y:S05]  /*6630*/  @P2 BRA `(.L_x_474) ;  /* 0x0000000400a02947 */ /* 0x000fea0003800000 */
[----:B------:R-:W-:Y:S02]  /*6640*/  SHF.R.U32.HI R67, RZ, 0x8, R61 ;  /* 0x00000008ff437819 */ /* 0x000fe4000001163d */
[----:B----4-:R-:W-:Y:S02]  /*6650*/  SHF.R.U32.HI R11, RZ, 0x8, R59 ;  /* 0x00000008ff0b7819 */ /* 0x010fe4000001163b */
[----:B------:R-:W-:Y:S01]  /*6660*/  LOP3.LUT R60, R61, 0xff0000ff, RZ, 0xc0, !PT ;  /* 0xff0000ff3d3c7812 */ /* 0x000fe200078ec0ff */
[----:B------:R-:W-:Y:S01]  /*6670*/  IMAD.SHL.U32 R67, R67, 0x100, RZ ;  /* 0x0000010043437824 */ /* 0x000fe200078e00ff */
[----:B------:R-:W-:Y:S02]  /*6680*/  SHF.R.U32.HI R64, RZ, 0x10, R61 ;  /* 0x00000010ff407819 */ /* 0x000fe4000001163d */
[----:B------:R-:W-:Y:S02]  /*6690*/  LOP3.LUT R58, R59, 0xff0000ff, RZ, 0xc0, !PT ;  /* 0xff0000ff3b3a7812 */ /* 0x000fe400078ec0ff */
[----:B------:R-:W-:Y:S01]  /*66a0*/  SHF.L.U32 R61, R11, 0x8, RZ ;  /* 0x000000080b3d7819 */ /* 0x000fe200000006ff */
[----:B0-----:R-:W-:Y:S01]  /*66b0*/  IMAD.MOV.U32 R11, RZ, RZ, R13 ;  /* 0x000000ffff0b7224 */ /* 0x001fe200078e000d */
[----:B------:R-:W-:Y:S01]  /*66c0*/  SHF.R.U32.HI R66, RZ, 0x10, R59 ;  /* 0x00000010ff427819 */ /* 0x000fe2000001163b */
[----:B------:R-:W-:Y:S01]  /*66d0*/  IMAD.MOV.U32 R59, RZ, RZ, R12 ;  /* 0x000000ffff3b7224 */ /* 0x000fe200078e000c */
[----:B------:R-:W-:-:S02]  /*66e0*/  LOP3.LUT R13, R58, 0xff00, R61, 0xf8, !PT ;  /* 0x0000ff003a0d7812 */ /* 0x000fc400078ef83d */
[----:B------:R-:W-:Y:S01]  /*66f0*/  LOP3.LUT R60, R60, 0xff00, R67, 0xf8, !PT ;  /* 0x0000ff003c3c7812 */ /* 0x000fe200078ef843 */
[----:B------:R-:W-:Y:S01]  /*6700*/  IMAD.U32 R67, R64, 0x10000, RZ ;  /* 0x0001000040437824 */ /* 0x000fe200078e00ff */
[----:B------:R-:W-:Y:S02]  /*6710*/  SHF.L.U32 R58, R66, 0x10, RZ ;  /* 0x00000010423a7819 */ /* 0x000fe400000006ff */
[----:B------:R-:W-:Y:S02]  /*6720*/  F2FP.F16.E4M3.UNPACK_B R61, R148.H1 ;  /* 0x00000094ff3d723e */ /* 0x000fe400030006ff */
[-C--:B------:R-:W-:Y:S02]  /*6730*/  F2FP.F16.E4M3.UNPACK_B R12, R11.reuse ;  /* 0x0000000bff0c723e */ /* 0x080fe400020006ff */
        /* <DEDUP_REMOVED lines=9> */
[--C-:B------:R-:W-:Y:S02]  /*67d0*/  HADD2.F32 R67, -RZ, R66.reuse.H0_H0 ;  /* 0x20000042ff437230 */ /* 0x100fe40000004100 */
        /* <DEDUP_REMOVED lines=15> */
[--C-:B------:R-:W-:Y:S01]  /*68d0*/  HADD2.F32 R64, -RZ, R60.reuse.H0_H0 ;  /* 0x2000003cff407230 */ /* 0x100fe20000004100 */
[----:B------:R-:W-:Y:S01]  /*68e0*/  F2FP.F16.E4M3.UNPACK_B R74, R58.H1 ;  /* 0x0000003aff4a723e */ /* 0x000fe200030006ff */
[----:B------:R-:W-:-:S02]  /*68f0*/  HADD2.F32 R66, -RZ, R60.H1_H1 ;  /* 0x3000003cff427230 */ /* 0x000fc40000004100 */
[----:B------:R-:W-:Y:S02]  /*6900*/  HADD2.F32 R148, -RZ, R148.H0_H0 ;  /* 0x20000094ff947230 */ /* 0x000fe40000004100 */
[-C--:B------:R-:W-:Y:S01]  /*6910*/  FMUL.FTZ R71, R64, R67.reuse ;  /* 0x0000004340477220 */ /* 0x080fe20000410000 */
[--C-:B------:R-:W-:Y:S02]  /*6920*/  HADD2.F32 R61, -RZ, R59.reuse.H1_H1 ;  /* 0x3000003bff3d7230 */ /* 0x100fe40000004100 */
[----:B------:R-:W-:Y:S01]  /*6930*/  FMUL.FTZ R69, R66, R67 ;  /* 0x0000004342457220 */ /* 0x000fe20000410000 */
[----:B------:R-:W-:Y:S02]  /*6940*/  HADD2.F32 R60, -RZ, R59.H0_H0 ;  /* 0x2000003bff3c7230 */ /* 0x000fe40000004100 */
[--C-:B------:R-:W-:Y:S02]  /*6950*/  HADD2.F32 R59, -RZ, R146.reuse.H1_H1 ;  /* 0x30000092ff3b7230 */ /* 0x100fe40000004100 */
[----:B------:R-:W-:Y:S01]  /*6960*/  FMUL.FTZ R67, R61, R148 ;  /* 0x000000943d437220 */ /* 0x000fe20000410000 */
[----:B------:R-:W-:-:S02]  /*6970*/  HADD2.F32 R146, -RZ, R146.H0_H0 ;  /* 0x20000092ff927230 */ /* 0x000fc40000004100 */
[----:B------:R-:W-:Y:S01]  /*6980*/  FMUL.FTZ R148, R60, R148 ;  /* 0x000000943c947220 */ /* 0x000fe20000410000 */
[-C--:B------:R-:W-:Y:S01]  /*6990*/  FFMA.FTZ R64, R64, R59.reuse, -R69 ;  /* 0x0000003b40407223 */ /* 0x080fe20000010845 */
[----:B------:R-:W-:Y:S01]  /*69a0*/  FFMA.FTZ R71, R66, R59, R71 ;  /* 0x0000003b42477223 */ /* 0x000fe20000010047 */
[-C--:B------:R-:W-:Y:S01]  /*69b0*/  FFMA.FTZ R59, R60, R146.reuse, -R67 ;  /* 0x000000923c3b7223 */ /* 0x080fe20000010843 */
[----:B------:R-:W-:Y:S01]  /*69c0*/  FFMA.FTZ R60, R61, R146, R148 ;  /* 0x000000923d3c7223 */ /* 0x000fe20000010094 */
[----:B------:R-:W-:Y:S02]  /*69d0*/  F2FP.F16.E4M3.UNPACK_B R67, R15.H1 ;  /* 0x0000000fff43723e */ /* 0x000fe400030006ff */
[----:B------:R-:W-:Y:S02]  /*69e0*/  F2FP.SATFINITE.E4M3.F32.PACK_AB_MERGE_C R61, R73, R70, RZ ;  /* 0x00000046493d723e */ /* 0x000fe400048070ff */
[----:B------:R-:W-:Y:S01]  /*69f0*/  F2FP.F16.E4M3.UNPACK_B R66, R14.H1 ;  /* 0x0000000eff42723e */ /* 0x000fe200030006ff */
[--C-:B------:R-:W-:Y:S01]  /*6a00*/  HADD2.F32 R68, -RZ, R67.reuse.H0_H0 ;  /* 0x20000043ff447230 */ /* 0x100fe20000004100 */
[----:B------:R-:W-:Y:S01]  /*6a10*/  F2FP.F16.E4M3.UNPACK_B R73, R58 ;  /* 0x0000003aff49723e */ /* 0x000fe200020006ff */
[----:B------:R-:W-:Y:S01]  /*6a20*/  HADD2.F32 R67, -RZ, R67.H1_H1 ;  /* 0x30000043ff437230 */ /* 0x000fe20000004100 */
[----:B------:R-:W-:Y:S01]  /*6a30*/  F2FP.SATFINITE.E4M3.F32.PACK_AB_MERGE_C R64, R71, R64, RZ ;  /* 0x000000404740723e */ /* 0x000fe200048070ff */
[----:B------:R-:W-:Y:S01]  /*6a40*/  HADD2.F32 R71, -RZ, R74.H1_H1 ;  /* 0x3000004aff477230 */ /* 0x000fe20000004100 */
[-C--:B------:R-:W-:Y:S01]  /*6a50*/  F2FP.F16.E4M3.UNPACK_B R70, R13.reuse.H1 ;  /* 0x0000000dff46723e */ /* 0x080fe200030006ff */
[----:B------:R-:W-:Y:S01]  /*6a60*/  HADD2.F32 R58, -RZ, R66.H1_H1 ;  /* 0x30000042ff3a7230 */ /* 0x000fe20000004100 */
[----:B------:R-:W-:Y:S01]  /*6a70*/  F2FP.F16.E4M3.UNPACK_B R69, R13 ;  /* 0x0000000dff45723e */ /* 0x000fe200020006ff */
[----:B------:R-:W-:-:S02]  /*6a80*/  HADD2.F32 R75, -RZ, R73.H1_H1 ;  /* 0x30000049ff4b7230 */ /* 0x000fc40000004100 */
[CC--:B------:R-:W-:Y:S01]  /*6a90*/  FMUL.FTZ R13, R67.reuse, R71.reuse ;  /* 0x00000047430d7220 */ /* 0x0c0fe20000410000 */
[----:B------:R-:W-:Y:S02]  /*6aa0*/  HADD2.F32 R66, -RZ, R66.H0_H0 ;  /* 0x20000042ff427230 */ /* 0x000fe40000004100 */
[----:B------:R-:W-:Y:S01]  /*6ab0*/  FMUL.FTZ R76, R68, R71 ;  /* 0x00000047444c7220 */ /* 0x000fe20000410000 */
[----:B------:R-:W-:Y:S02]  /*6ac0*/  HADD2.F32 R72, -RZ, R70.H1_H1 ;  /* 0x30000046ff487230 */ /* 0x000fe40000004100 */
[----:B------:R-:W-:Y:S01]  /*6ad0*/  FMUL.FTZ R77, R58, R75 ;  /* 0x0000004b3a4d7220 */ /* 0x000fe20000410000 */
[----:B------:R-:W-:Y:S01]  /*6ae0*/  HADD2.F32 R71, -RZ, R69.H1_H1 ;  /* 0x30000045ff477230 */ /* 0x000fe20000004100 */
[----:B------:R-:W-:Y:S01]  /*6af0*/  F2FP.F16.E4M3.UNPACK_B R15, R15 ;  /* 0x0000000fff0f723e */ /* 0x000fe200020006ff */
[----:B------:R-:W-:Y:S01]  /*6b00*/  FMUL.FTZ R75, R66, R75 ;  /* 0x0000004b424b7220 */ /* 0x000fe20000410000 */
[----:B------:R-:W-:Y:S01]  /*6b10*/  F2FP.F16.E4M3.UNPACK_B R14, R14 ;  /* 0x0000000eff0e723e */ /* 0x000fe200020006ff */
[-C--:B------:R-:W-:Y:S01]  /*6b20*/  FFMA.FTZ R13, R68, R72.reuse, -R13 ;  /* 0x00000048440d7223 */ /* 0x080fe2000001080d */
[----:B------:R-:W-:Y:S01]  /*6b30*/  FFMA.FTZ R76, R67, R72, R76 ;  /* 0x00000048434c7223 */ /* 0x000fe2000001004c */
[-C--:B------:R-:W-:Y:S01]  /*6b40*/  FFMA.FTZ R77, R66, R71.reuse, -R77 ;  /* 0x00000047424d7223 */ /* 0x080fe2000001084d */
[----:B------:R-:W-:Y:S01]  /*6b50*/  FFMA.FTZ R72, R58, R71, R75 ;  /* 0x000000473a487223 */ /* 0x000fe2000001004b */
[----:B------:R-:W-:-:S02]  /*6b60*/  HADD2.F32 R58, -RZ, R15.H0_H0 ;  /* 0x2000000fff3a7230 */ /* 0x000fc40000004100 */
[----:B------:R-:W-:Y:S01]  /*6b70*/  HADD2.F32 R66, -RZ, R15.H1_H1 ;  /* 0x3000000fff427230 */ /* 0x000fe20000004100 */
[----:B------:R-:W-:Y:S01]  /*6b80*/  F2FP.SATFINITE.E4M3.F32.PACK_AB_MERGE_C R76, R76, R13, RZ ;  /* 0x0000000d4c4c723e */ /* 0x000fe200048070ff */
[----:B------:R-:W-:Y:S01]  /*6b90*/  HADD2.F32 R15, -RZ, R14.H0_H0 ;  /* 0x2000000eff0f7230 */ /* 0x000fe20000004100 */
[----:B------:R-:W-:Y:S01]  /*6ba0*/  F2FP.SATFINITE.E4M3.F32.PACK_AB_MERGE_C R72, R72, R77, RZ ;  /* 0x0000004d4848723e */ /* 0x000fe200048070ff */
[----:B------:R-:W-:Y:S01]  /*6bb0*/  HADD2.F32 R71, -RZ, R74.H0_H0 ;  /* 0x2000004aff477230 */ /* 0x000fe20000004100 */
[----:B------:R-:W-:Y:S01]  /*6bc0*/  F2FP.SATFINITE.E4M3.F32.PACK_AB_MERGE_C R13, R12, R11, R61 ;  /* 0x0000000b0c0d723e */ /* 0x000fe2000480703d */
[----:B------:R-:W-:Y:S01]  /*6bd0*/  HADD2.F32 R14, -RZ, R14.H1_H1 ;  /* 0x3000000eff0e7230 */ /* 0x000fe20000004100 */
[----:B------:R-:W-:Y:S01]  /*6be0*/  F2FP.SATFINITE.E4M3.F32.PACK_AB_MERGE_C R12, R60, R59, R64 ;  /* 0x0000003b3c0c723e */ /* 0x000fe20004807040 */
[----:B------:R-:W-:Y:S02]  /*6bf0*/  HADD2.F32 R73, -RZ, R73.H0_H0 ;  /* 0x20000049ff497230 */ /* 0x000fe40000004100 */
[----:B------:R-:W-:Y:S01]  /*6c00*/  FMUL.FTZ R75, R66, R71 ;  /* 0x00000047424b7220 */ /* 0x000fe20000410000 */
[----:B------:R-:W-:-:S02]  /*6c10*/  HADD2.F32 R67, -RZ, R70.H0_H0 ;  /* 0x20000046ff437230 */ /* 0x000fc40000004100 */
[----:B------:R-:W-:Y:S01]  /*6c20*/  FMUL.FTZ R71, R58, R71 ;  /* 0x000000473a477220 */ /* 0x000fe20000410000 */
[----:B------:R-:W-:Y:S02]  /*6c30*/  HADD2.F32 R69, -RZ, R69.H0_H0 ;  /* 0x20000045ff457230 */ /* 0x000fe40000004100 */
[-C--:B------:R-:W-:Y:S01]  /*6c40*/  FMUL.FTZ R68, R14, R73.reuse ;  /* 0x000000490e447220 */ /* 0x080fe20000410000 */
[C---:B------:R-:W-:Y:S01]  /*6c50*/  FMUL.FTZ R73, R15.reuse, R73 ;  /* 0x000000490f497220 */ /* 0x040fe20000410000 */
[-C--:B------:R-:W-:Y:S01]  /*6c60*/  FFMA.FTZ R75, R58, R67.reuse, -R75 ;  /* 0x000000433a4b7223 */ /* 0x080fe2000001084b */
[----:B------:R-:W-:Y:S01]  /*6c70*/  FFMA.FTZ R66, R66, R67, R71 ;  /* 0x0000004342427223 */ /* 0x000fe20000010047 */
[-C--:B------:R-:W-:Y:S01]  /*6c80*/  FFMA.FTZ R68, R15, R69.reuse, -R68 ;  /* 0x000000450f447223 */ /* 0x080fe20000010844 */
[----:B------:R-:W-:-:S03]  /*6c90*/  FFMA.FTZ R73, R14, R69, R73 ;  /* 0x000000450e497223 */ /* 0x000fc60000010049 */
[----:B------:R-:W-:Y:S02]  /*6ca0*/  F2FP.SATFINITE.E4M3.F32.PACK_AB_MERGE_C R15, R66, R75, R76 ;  /* 0x0000004b420f723e */ /* 0x000fe4000480704c */
[----:B------:R-:W-:-:S07]  /*6cb0*/  F2FP.SATFINITE.E4M3.F32.PACK_AB_MERGE_C R14, R73, R68, R72 ;  /* 0x00000044490e723e */ /* 0x000fce0004807048 */
.L_x_474:
[----:B------:R-:W-:Y:S05]  /*6cc0*/  BSYNC B2 ;  /* 0x0000000000027941 */ /* 0x000fea0003800000 */
.L_x_473:
[----:B0-----:R0:W-:Y:S02]  /*6cd0*/  ST.E.128 desc[UR50][R62.64], R12 ;  /* 0x0000000c3e007985 */ /* 0x0011e4000c101d32 */
.L_x_472:
[----:B------:R-:W-:Y:S05]  /*6ce0*/  BSYNC B1 ;  /* 0x0000000000017941 */ /* 0x000fea0003800000 */
.L_x_471:
[----:B------:R-:W-:Y:S01]  /*6cf0*/  ISETP.NE.AND P2, PT, R29, RZ, PT ;  /* 0x000000ff1d00720c */ /* 0x000fe20003f45270 */
[----:B------:R-:W-:-:S12]  /*6d00*/  BSSY B1, `(.L_x_475) ;  /* 0x0000073000017945 */ /* 0x000fd80003800000 */
[----:B------:R-:W-:Y:S05]  /*6d10*/  @!P2 BRA `(.L_x_476) ;  /* 0x0000000400c4a947 */ /* 0x000fea0003800000 */
[----:B0-----:R-:W-:Y:S01]  /*6d20*/  IMAD.SHL.U32 R12, R170, 0x10, RZ ;  /* 0x00000010aa0c7824 */ /* 0x001fe200078e00ff */
[----:B------:R-:W-:Y:S04]  /*6d30*/  BSSY B2, `(.L_x_477) ;  /* 0x000006e000027945 */ /* 0x000fe80003800000 */
[----:B--2---:R-:W-:-:S04]  /*6d40*/  IADD3 R58, P2, R12, R121, RZ ;  /* 0x000000790c3a7210 */ /* 0x004fc80007f5e0ff */
[----:B------:R-:W-:Y:S02]  /*6d50*/  LEA.HI.X.SX32 R59, R12, R65, 0x1, P2 ;  /* 0x000000410c3b7211 */ /* 0x000fe400010f0eff */
[----:B------:R0:W2:Y:S01]  /*6d60*/  LDS.128 R12, [R36+0x1c400] ;  /* 0x01c40000240c7984 */ /* 0x0000a20000000c00 */
[----:B------:R-:W-:-:S13]  /*6d70*/  ISETP.GE.AND P2, PT, R197, R117, PT ;  /* 0x00000075c500720c */ /* 0x000fda0003f46270 */
[----:B0-----:R-:W-:Y:S05]  /*6d80*/  @P2 BRA `(.L_x_478) ;  /* 0x0000000400a02947 */ /* 0x001fea0003800000 */
[----:B------:R-:W-:Y:S01]  /*6d90*/  SHF.R.U32.HI R54, RZ, 0x8, R55 ;  /* 0x00000008ff367819 */ /* 0x000fe20000011637 */
[----:B--2-4-:R-:W-:Y:S01]  /*6da0*/  IMAD.MOV.U32 R11, RZ, RZ, R13 ;  /* 0x000000ffff0b7224 */ /* 0x014fe200078e000d */
[----:B------:R-:W-:Y:S02]  /*6db0*/  SHF.R.U32.HI R56, RZ, 0x8, R57 ;  /* 0x00000008ff387819 */ /* 0x000fe40000011639 */
[----:B------:R-:W-:Y:S01]  /*6dc0*/  SHF.R.U32.HI R62, RZ, 0x10, R55 ;  /* 0x00000010ff3e7819 */ /* 0x000fe20000011637 */
[----:B------:R-:W-:Y:S01]  /*6dd0*/  IMAD.SHL.U32 R54, R54, 0x100, RZ ;  /* 0x0000010036367824 */ /* 0x000fe200078e00ff */
[----:B------:R-:W-:Y:S01]  /*6de0*/  LOP3.LUT R61, R55, 0xff0000ff, RZ, 0xc0, !PT ;  /* 0xff0000ff373d7812 */ /* 0x000fe200078ec0ff */
[----:B------:R-:W-:Y:S01]  /*6df0*/  IMAD.MOV.U32 R55, RZ, RZ, R12 ;  /* 0x000000ffff377224 */ /* 0x000fe200078e000c */
[----:B------:R-:W-:Y:S01]  /*6e00*/  SHF.R.U32.HI R60, RZ, 0x10, R57 ;  /* 0x00000010ff3c7819 */ /* 0x000fe20000011639 */
[----:B------:R-:W-:Y:S01]  /*6e10*/  IMAD.U32 R13, R62, 0x10000, RZ ;  /* 0x000100003e0d7824 */ /* 0x000fe200078e00ff */
[----:B------:R-:W-:-:S02]  /*6e20*/  LOP3.LUT R57, R57, 0xff0000ff, RZ, 0xc0, !PT ;  /* 0xff0000ff39397812 */ /* 0x000fc400078ec0ff */
[----:B------:R-:W-:Y:S02]  /*6e30*/  SHF.L.U32 R56, R56, 0x8, RZ ;  /* 0x0000000838387819 */ /* 0x000fe400000006ff */
[----:B------:R-:W-:Y:S02]  /*6e40*/  LOP3.LUT R54, R61, 0xff00, R54, 0xf8, !PT ;  /* 0x0000ff003d367812 */ /* 0x000fe400078ef836 */
[----:B------:R-:W-:Y:S02]  /*6e50*/  LOP3.LUT R61, R57, 0xff00, R56, 0xf8, !PT ;  /* 0x0000ff00393d7812 */ /* 0x000fe400078ef838 */
[----:B------:R-:W-:Y:S02]  /*6e60*/  SHF.L.U32 R56, R60, 0x10, RZ ;  /* 0x000000103c387819 */ /* 0x000fe400000006ff */
[----:B------:R-:W-:Y:S02]  /*6e70*/  F2FP.F16.E4M3.UNPACK_B R57, R144.H1 ;  /* 0x00000090ff39723e */ /* 0x000fe400030006ff */
[----:B------:R-:W-:-:S02]  /*6e80*/  F2FP.F16.E4M3.UNPACK_B R12, R11 ;  /* 0x0000000bff0c723e */ /* 0x000fc400020006ff */
[----:B------:R-:W-:Y:S01]  /*6e90*/  LOP3.LUT R13, R54, 0xff0000, R13, 0xf8, !PT ;  /* 0x00ff0000360d7812 */ /* 0x000fe200078ef80d */
[--C-:B------:R-:W-:Y:S01]  /*6ea0*/  HADD2.F32 R67, -RZ, R57.reuse.H0_H0 ;  /* 0x20000039ff437230 */ /* 0x100fe20000004100 */
[----:B------:R-:W-:Y:S01]  /*6eb0*/  LOP3.LUT R54, R61, 0xff0000, R56, 0xf8, !PT ;  /* 0x00ff00003d367812 */ /* 0x000fe200078ef838 */
[--C-:B------:R-:W-:Y:S01]  /*6ec0*/  HADD2.F32 R56, -RZ, R12.reuse.H1_H1 ;  /* 0x3000000cff387230 */ /* 0x100fe20000004100 */
[----:B------:R-:W-:Y:S01]  /*6ed0*/  F2FP.F16.E4M3.UNPACK_B R61, R143.H1 ;  /* 0x0000008fff3d723e */ /* 0x000fe200030006ff */
[----:B------:R-:W-:Y:S01]  /*6ee0*/  HADD2.F32 R12, -RZ, R12.H0_H0 ;  /* 0x2000000cff0c7230 */ /* 0x000fe20000004100 */
[----:B------:R-:W-:Y:S01]  /*6ef0*/  F2FP.F16.E4M3.UNPACK_B R11, R11.H1 ;  /* 0x0000000bff0b723e */ /* 0x000fe200030006ff */
[----:B------:R-:W-:Y:S02]  /*6f00*/  HADD2.F32 R62, -RZ, R57.H1_H1 ;  /* 0x30000039ff3e7230 */ /* 0x000fe40000004100 */
[----:B------:R-:W-:Y:S01]  /*6f10*/  FMUL.FTZ R69, R56, R67 ;  /* 0x0000004338457220 */ /* 0x000fe20000410000 */
[----:B------:R-:W-:-:S02]  /*6f20*/  HADD2.F32 R63, -RZ, R61.H0_H0 ;  /* 0x2000003dff3f7230 */ /* 0x000fc40000004100 */
        /* <DEDUP_REMOVED lines=17> */
[----:B------:R-:W-:Y:S01]  /*7040*/  HADD2.F32 R60, -RZ, R56.H0_H0 ;  /* 0x20000038ff3c7230 */ /* 0x000fe20000004100 */
[----:B------:R-:W-:Y:S01]  /*7050*/  F2FP.F16.E4M3.UNPACK_B R68, R54 ;  /* 0x00000036ff44723e */ /* 0x000fe200020006ff */
[----:B------:R-:W-:-:S02]  /*7060*/  HADD2.F32 R144, -RZ, R144.H0_H0 ;  /* 0x20000090ff907230 */ /* 0x000fc40000004100 */
[-C--:B------:R-:W-:Y:S01]  /*7070*/  FMUL.FTZ R67, R61, R62.reuse ;  /* 0x0000003e3d437220 */ /* 0x080fe20000410000 */
[--C-:B------:R-:W-:Y:S02]  /*7080*/  HADD2.F32 R57, -RZ, R55.reuse.H1_H1 ;  /* 0x30000037ff397230 */ /* 0x100fe40000004100 */
[----:B------:R-:W-:Y:S01]  /*7090*/  FMUL.FTZ R62, R60, R62 ;  /* 0x0000003e3c3e7220 */ /* 0x000fe20000410000 */
[----:B------:R-:W-:Y:S02]  /*70a0*/  HADD2.F32 R56, -RZ, R55.H0_H0 ;  /* 0x20000037ff387230 */ /* 0x000fe40000004100 */
[--C-:B------:R-:W-:Y:S02]  /*70b0*/  HADD2.F32 R55, -RZ, R143.reuse.H1_H1 ;  /* 0x3000008fff377230 */ /* 0x100fe40000004100 */
[-C--:B------:R-:W-:Y:S01]  /*70c0*/  FMUL.FTZ R63, R57, R144.reuse ;  /* 0x00000090393f7220 */ /* 0x080fe20000410000 */
[----:B------:R-:W-:Y:S02]  /*70d0*/  HADD2.F32 R143, -RZ, R143.H0_H0 ;  /* 0x2000008fff8f7230 */ /* 0x000fe40000004100 */
[----:B------:R-:W-:Y:S01]  /*70e0*/  FMUL.FTZ R144, R56, R144 ;  /* 0x0000009038907220 */ /* 0x000fe20000410000 */
[----:B------:R-:W-:-:S02]  /*70f0*/  HADD2.F32 R70, -RZ, R68.H1_H1 ;  /* 0x30000044ff467230 */ /* 0x000fc40000004100 */
[-C--:B------:R-:W-:Y:S01]  /*7100*/  FFMA.FTZ R60, R60, R55.reuse, -R67 ;  /* 0x000000373c3c7223 */ /* 0x080fe20000010843 */
[----:B------:R-:W-:Y:S01]  /*7110*/  FFMA.FTZ R61, R61, R55, R62 ;  /* 0x000000373d3d7223 */ /* 0x000fe2000001003e */
[-C--:B------:R-:W-:Y:S01]  /*7120*/  FFMA.FTZ R55, R56, R143.reuse, -R63 ;  /* 0x0000008f38377223 */ /* 0x080fe2000001083f */
[----:B------:R-:W-:Y:S01]  /*7130*/  FFMA.FTZ R56, R57, R143, R144 ;  /* 0x0000008f39387223 */ /* 0x000fe20000010090 */
[----:B------:R-:W-:Y:S01]  /*7140*/  F2FP.F16.E4M3.UNPACK_B R62, R15.H1 ;  /* 0x0000000fff3e723e */ /* 0x000fe200030006ff */
[----:B------:R-:W-:Y:S01]  /*7150*/  HADD2.F32 R67, -RZ, R66.H1_H1 ;  /* 0x30000042ff437230 */ /* 0x000fe20000004100 */
[----:B------:R-:W-:Y:S01]  /*7160*/  F2FP.SATFINITE.E4M3.F32.PACK_AB_MERGE_C R57, R69, R64, RZ ;  /* 0x000000404539723e */ /* 0x000fe200048070ff */
[----:B------:R-:W-:Y:S01]  /*7170*/  HADD2.F32 R68, -RZ, R68.H0_H0 ;  /* 0x20000044ff447230 */ /* 0x000fe20000004100 */
[----:B------:R-:W-:Y:S01]  /*7180*/  F2FP.F16.E4M3.UNPACK_B R69, R54.H1 ;  /* 0x00000036ff45723e */ /* 0x000fe200030006ff */
[--C-:B------:R-:W-:Y:S01]  /*7190*/  HADD2.F32 R63, -RZ, R62.reuse.H0_H0 ;  /* 0x2000003eff3f7230 */ /* 0x100fe20000004100 */
[----:B------:R-:W-:Y:S01]  /*71a0*/  F2FP.SATFINITE.E4M3.F32.PACK_AB_MERGE_C R60, R61, R60, RZ ;  /* 0x0000003c3d3c723e */ /* 0x000fe200048070ff */
[----:B------:R-:W-:Y:S01]  /*71b0*/  HADD2.F32 R62, -RZ, R62.H1_H1 ;  /* 0x3000003eff3e7230 */ /* 0x000fe20000004100 */
[----:B------:R-:W-:Y:S01]  /*71c0*/  F2FP.F16.E4M3.UNPACK_B R61, R14.H1 ;  /* 0x0000000eff3d723e */ /* 0x000fe200030006ff */
[--C-:B------:R-:W-:Y:S01]  /*71d0*/  HADD2.F32 R71, -RZ, R69.reuse.H1_H1 ;  /* 0x30000045ff477230 */ /* 0x100fe20000004100 */
[----:B------:R-:W-:Y:S01]  /*71e0*/  F2FP.F16.E4M3.UNPACK_B R64, R13 ;  /* 0x0000000dff40723e */ /* 0x000fe200020006ff */
[----:B------:R-:W-:Y:S01]  /*71f0*/  HADD2.F32 R69, -RZ, R69.H0_H0 ;  /* 0x20000045ff457230 */ /* 0x000fe20000004100 */
[----:B------:R-:W-:Y:S01]  /*7200*/  F2FP.F16.E4M3.UNPACK_B R15, R15 ;  /* 0x0000000fff0f723e */ /* 0x000fe200020006ff */
[----:B------:R-:W-:-:S02]  /*7210*/  HADD2.F32 R54, -RZ, R61.H1_H1 ;  /* 0x3000003dff367230 */ /* 0x000fc40000004100 */
[-C--:B------:R-:W-:Y:S01]  /*7220*/  FMUL.FTZ R72, R62, R71.reuse ;  /* 0x000000473e487220 */ /* 0x080fe20000410000 */
[----:B------:R-:W-:Y:S02]  /*7230*/  HADD2.F32 R61, -RZ, R61.H0_H0 ;  /* 0x2000003dff3d7230 */ /* 0x000fe40000004100 */
[C---:B------:R-:W-:Y:S01]  /*7240*/  FMUL.FTZ R73, R63.reuse, R71 ;  /* 0x000000473f497220 */ /* 0x040fe20000410000 */
[----:B------:R-:W-:Y:S02]  /*7250*/  HADD2.F32 R13, -RZ, R64.H1_H1 ;  /* 0x30000040ff0d7230 */ /* 0x000fe40000004100 */
[-C--:B------:R-:W-:Y:S01]  /*7260*/  FFMA.FTZ R71, R63, R67.reuse, -R72 ;  /* 0x000000433f477223 */ /* 0x080fe20000010848 */
[-C--:B------:R-:W-:Y:S01]  /*7270*/  FMUL.FTZ R72, R54, R70.reuse ;  /* 0x0000004636487220 */ /* 0x080fe20000410000 */
[C---:B------:R-:W-:Y:S01]  /*7280*/  FMUL.FTZ R63, R61.reuse, R70 ;  /* 0x000000463d3f7220 */ /* 0x040fe20000410000 */
[----:B------:R-:W-:Y:S01]  /*7290*/  F2FP.F16.E4M3.UNPACK_B R14, R14 ;  /* 0x0000000eff0e723e */ /* 0x000fe200020006ff */
[----:B------:R-:W-:Y:S01]  /*72a0*/  FFMA.FTZ R74, R62, R67, R73 ;  /* 0x000000433e4a7223 */ /* 0x000fe20000010049 */
[-C--:B------:R-:W-:Y:S01]  /*72b0*/  FFMA.FTZ R72, R61, R13.reuse, -R72 ;  /* 0x0000000d3d487223 */ /* 0x080fe20000010848 */
[----:B------:R-:W-:Y:S01]  /*72c0*/  FFMA.FTZ R63, R54, R13, R63 ;  /* 0x0000000d363f7223 */ /* 0x000fe2000001003f */
[----:B------:R-:W-:-:S02]  /*72d0*/  HADD2.F32 R54, -RZ, R15.H0_H0 ;  /* 0x2000000fff367230 */ /* 0x000fc40000004100 */
[--C-:B------:R-:W-:Y:S01]  /*72e0*/  HADD2.F32 R13, -RZ, R14.reuse.H0_H0 ;  /* 0x2000000eff0d7230 */ /* 0x100fe20000004100 */
[----:B------:R-:W-:Y:S01]  /*72f0*/  F2FP.SATFINITE.E4M3.F32.PACK_AB_MERGE_C R71, R74, R71, RZ ;  /* 0x000000474a47723e */ /* 0x000fe200048070ff */
[----:B------:R-:W-:Y:S02]  /*7300*/  HADD2.F32 R15, -RZ, R15.H1_H1 ;  /* 0x3000000fff0f7230 */ /* 0x000fe40000004100 */
[-C--:B------:R-:W-:Y:S01]  /*7310*/  FMUL.FTZ R70, R54, R69.reuse ;  /* 0x0000004536467220 */ /* 0x080fe20000410000 */
[----:B------:R-:W-:Y:S02]  /*7320*/  HADD2.F32 R14, -RZ, R14.H1_H1 ;  /* 0x3000000eff0e7230 */ /* 0x000fe40000004100 */
[----:B------:R-:W-:Y:S01]  /*7330*/  FMUL.FTZ R61, R13, R68 ;  /* 0x000000440d3d7220 */ /* 0x000fe20000410000 */
[----:B------:R-:W-:Y:S02]  /*7340*/  HADD2.F32 R66, -RZ, R66.H0_H0 ;  /* 0x20000042ff427230 */ /* 0x000fe40000004100 */
[----:B------:R-:W-:Y:S01]  /*7350*/  FMUL.FTZ R67, R15, R69 ;  /* 0x000000450f437220 */ /* 0x000fe20000410000 */
[----:B------:R-:W-:-:S02]  /*7360*/  HADD2.F32 R64, -RZ, R64.H0_H0 ;  /* 0x20000040ff407230 */ /* 0x000fc40000004100 */
[----:B------:R-:W-:Y:S01]  /*7370*/  FMUL.FTZ R62, R14, R68 ;  /* 0x000000440e3e7220 */ /* 0x000fe20000410000 */
[----:B------:R-:W-:Y:S01]  /*7380*/  F2FP.SATFINITE.E4M3.F32.PACK_AB_MERGE_C R63, R63, R72, RZ ;  /* 0x000000483f3f723e */ /* 0x000fe200048070ff */
[-C--:B------:R-:W-:Y:S01]  /*7390*/  FFMA.FTZ R67, R54, R66.reuse, -R67 ;  /* 0x0000004236437223 */ /* 0x080fe20000010843 */
[----:B------:R-:W-:Y:S01]  /*73a0*/  FFMA.FTZ R70, R15, R66, R70 ;  /* 0x000000420f467223 */ /* 0x000fe20000010046 */
[-C--:B------:R-:W-:Y:S01]  /*73b0*/  FFMA.FTZ R62, R13, R64.reuse, -R62 ;  /* 0x000000400d3e7223 */ /* 0x080fe2000001083e */
[----:B------:R-:W-:Y:S01]  /*73c0*/  FFMA.FTZ R61, R14, R64, R61 ;  /* 0x000000400e3d7223 */ /* 0x000fe2000001003d */
[----:B------:R-:W-:Y:S02]  /*73d0*/  F2FP.SATFINITE.E4M3.F32.PACK_AB_MERGE_C R13, R12, R11, R57 ;  /* 0x0000000b0c0d723e */ /* 0x000fe40004807039 */
[----:B------:R-:W-:Y:S02]  /*73e0*/  F2FP.SATFINITE.E4M3.F32.PACK_AB_MERGE_C R12, R56, R55, R60 ;  /* 0x00000037380c723e */ /* 0x000fe4000480703c */
[----:B------:R-:W-:-:S02]  /*73f0*/  F2FP.SATFINITE.E4M3.F32.PACK_AB_MERGE_C R14, R61, R62, R63 ;  /* 0x0000003e3d0e723e */ /* 0x000fc4000480703f */
[----:B------:R-:W-:-:S07]  /*7400*/  F2FP.SATFINITE.E4M3.F32.PACK_AB_MERGE_C R15, R70, R67, R71 ;  /* 0x00000043460f723e */ /* 0x000fce0004807047 */
.L_x_478:
[----:B------:R-:W-:Y:S05]  /*7410*/  BSYNC B2 ;  /* 0x0000000000027941 */ /* 0x000fea0003800000 */
.L_x_477:
[----:B--2---:R0:W-:Y:S02]  /*7420*/  ST.E.128 desc[UR50][R58.64], R12 ;  /* 0x0000000c3a007985 */ /* 0x0041e4000c101d32 */
.L_x_476:
[----:B------:R-:W-:Y:S05]  /*7430*/  BSYNC B1 ;  /* 0x0000000000017941 */ /* 0x000fea0003800000 */
.L_x_475:
        /* <DEDUP_REMOVED lines=10> */
[----:B----4-:R-:W-:Y:S02]  /*74e0*/  SHF.R.U32.HI R11, RZ, 0x8, R51 ;  /* 0x00000008ff0b7819 */ /* 0x010fe40000011633 */
[--C-:B------:R-:W-:Y:S02]  /*74f0*/  SHF.R.U32.HI R57, RZ, 0x8, R53.reuse ;  /* 0x00000008ff397819 */ /* 0x100fe40000011635 */
[----:B------:R-:W-:Y:S02]  /*7500*/  LOP3.LUT R52, R53, 0xff0000ff, RZ, 0xc0, !PT ;  /* 0xff0000ff35347812 */ /* 0x000fe400078ec0ff */
[----:B------:R-:W-:Y:S01]  /*7510*/  SHF.R.U32.HI R56, RZ, 0x10, R53 ;  /* 0x00000010ff387819 */ /* 0x000fe20000011635 */
[----:B------:R-:W-:Y:S01]  /*7520*/  IMAD.SHL.U32 R53, R11, 0x100, RZ ;  /* 0x000001000b357824 */ /* 0x000fe200078e00ff */
[----:B------:R-:W-:Y:S01]  /*7530*/  LOP3.LUT R50, R51, 0xff0000ff, RZ, 0xc0, !PT ;  /* 0xff0000ff33327812 */ /* 0x000fe200078ec0ff */
[----:B------:R-:W-:Y:S01]  /*7540*/  IMAD.SHL.U32 R57, R57, 0x100, RZ ;  /* 0x0000010039397824 */ /* 0x000fe200078e00ff */
[----:B------:R-:W-:Y:S01]  /*7550*/  SHF.R.U32.HI R58, RZ, 0x10, R51 ;  /* 0x00000010ff3a7819 */ /* 0x000fe20000011633 */
[----:B--2---:R-:W-:Y:S01]  /*7560*/  IMAD.MOV.U32 R51, RZ, RZ, R12 ;  /* 0x000000ffff337224 */ /* 0x004fe200078e000c */
[----:B------:R-:W-:-:S02]  /*7570*/  MOV R11, R13 ;  /* 0x0000000d000b7202 */ /* 0x000fc40000000f00 */
[----:B------:R-:W-:Y:S01]  /*7580*/  LOP3.LUT R13, R50, 0xff00, R53, 0xf8, !PT ;  /* 0x0000ff00320d7812 */ /* 0x000fe200078ef835 */
[----:B------:R-:W-:Y:S01]  /*7590*/  IMAD.U32 R50, R58, 0x10000, RZ ;  /* 0x000100003a327824 */ /* 0x000fe200078e00ff */
[----:B------:R-:W-:Y:S01]  /*75a0*/  LOP3.LUT R52, R52, 0xff00, R57, 0xf8, !PT ;  /* 0x0000ff0034347812 */ /* 0x000fe200078ef839 */
        /* <DEDUP_REMOVED lines=20> */
[-C--:B------:R-:W-:Y:S01]  /*76f0*/  FMUL.FTZ R60, R56, R58.reuse ;  /* 0x0000003a383c7220 */ /* 0x080fe20000410000 */
[----:B------:R-:W-:Y:S01]  /*7700*/  FMUL.FTZ R63, R53, R58 ;  /* 0x0000003a353f7220 */ /* 0x000fe20000410000 */
[----:B------:R-:W-:Y:S01]  /*7710*/  F2FP.F16.E4M3.UNPACK_B R52, R51.H1 ;  /* 0x00000033ff34723e */ /* 0x000fe200030006ff */
[----:B------:R-:W-:-:S02]  /*7720*/  HADD2.F32 R58, -RZ, R142.H1_H1 ;  /* 0x3000008eff3a7230 */ /* 0x000fc40000004100 */
[-C--:B------:R-:W-:Y:S01]  /*7730*/  FFMA.FTZ R60, R53, R57.reuse, -R60 ;  /* 0x00000039353c7223 */ /* 0x080fe2000001083c */
[----:B------:R-:W-:Y:S01]  /*7740*/  FFMA.FTZ R63, R56, R57, R63 ;  /* 0x00000039383f7223 */ /* 0x000fe2000001003f */
[----:B------:R-:W-:Y:S01]  /*7750*/  F2FP.F16.E4M3.UNPACK_B R51, R51 ;  /* 0x00000033ff33723e */ /* 0x000fe200020006ff */
[--C-:B------:R-:W-:Y:S01]  /*7760*/  HADD2.F32 R57, -RZ, R52.reuse.H1_H1 ;  /* 0x30000034ff397230 */ /* 0x100fe20000004100 */
[----:B------:R-:W-:Y:S01]  /*7770*/  F2FP.F16.E4M3.UNPACK_B R141, R141 ;  /* 0x0000008dff8d723e */ /* 0x000fe200020006ff */
[----:B------:R-:W-:Y:S01]  /*7780*/  HADD2.F32 R56, -RZ, R52.H0_H0 ;  /* 0x20000034ff387230 */ /* 0x000fe20000004100 */
[----:B------:R-:W-:Y:S01]  /*7790*/  F2FP.F16.E4M3.UNPACK_B R62, R50.H1 ;  /* 0x00000032ff3e723e */ /* 0x000fe200030006ff */
[--C-:B------:R-:W-:Y:S02]  /*77a0*/  HADD2.F32 R52, -RZ, R51.reuse.H0_H0 ;  /* 0x20000033ff347230 */ /* 0x100fe40000004100 */
[----:B------:R-:W-:Y:S01]  /*77b0*/  FMUL.FTZ R61, R57, R58 ;  /* 0x0000003a393d7220 */ /* 0x000fe20000410000 */
[----:B------:R-:W-:-:S02]  /*77c0*/  HADD2.F32 R53, -RZ, R51.H1_H1 ;  /* 0x30000033ff357230 */ /* 0x000fc40000004100 */
[----:B------:R-:W-:Y:S01]  /*77d0*/  FMUL.FTZ R58, R56, R58 ;  /* 0x0000003a383a7220 */ /* 0x000fe20000410000 */
[----:B------:R-:W-:Y:S01]  /*77e0*/  HADD2.F32 R142, -RZ, R142.H0_H0 ;  /* 0x2000008eff8e7230 */ /* 0x000fe20000004100 */
[----:B------:R-:W-:Y:S01]  /*77f0*/  F2FP.SATFINITE.E4M3.F32.PACK_AB_MERGE_C R69, R63, R60, RZ ;  /* 0x0000003c3f45723e */ /* 0x000fe200048070ff */
[--C-:B------:R-:W-:Y:S02]  /*7800*/  HADD2.F32 R51, -RZ, R141.reuse.H1_H1 ;  /* 0x3000008dff337230 */ /* 0x100fe40000004100 */
[----:B------:R-:W-:Y:S02]  /*7810*/  HADD2.F32 R141, -RZ, R141.H0_H0 ;  /* 0x2000008dff8d7230 */ /* 0x000fe40000004100 */
[-C--:B------:R-:W-:Y:S01]  /*7820*/  FMUL.FTZ R59, R53, R142.reuse ;  /* 0x0000008e353b7220 */ /* 0x080fe20000410000 */
[----:B------:R-:W-:Y:S01]  /*7830*/  FMUL.FTZ R142, R52, R142 ;  /* 0x0000008e348e7220 */ /* 0x000fe20000410000 */
[-C--:B------:R-:W-:Y:S01]  /*7840*/  FFMA.FTZ R61, R56, R51.reuse, -R61 ;  /* 0x00000033383d7223 */ /* 0x080fe2000001083d */
[----:B------:R-:W-:Y:S01]  /*7850*/  FFMA.FTZ R58, R57, R51, R58 ;  /* 0x00000033393a7223 */ /* 0x000fe2000001003a */
[----:B------:R-:W-:Y:S01]  /*7860*/  FFMA.FTZ R51, R52, R141, -R59 ;  /* 0x0000008d34337223 */ /* 0x000fe2000001083b */
[----:B------:R-:W-:Y:S01]  /*7870*/  F2FP.F16.E4M3.UNPACK_B R56, R15.H1 ;  /* 0x0000000fff38723e */ /* 0x000fe200030006ff */
[----:B------:R-:W-:Y:S01]  /*7880*/  FFMA.FTZ R52, R53, R141, R142 ;  /* 0x0000008d35347223 */ /* 0x000fe2000001008e */
[----:B------:R-:W-:Y:S01]  /*7890*/  F2FP.F16.E4M3.UNPACK_B R53, R14.H1 ;  /* 0x0000000eff35723e */ /* 0x000fe200030006ff */
[----:B------:R-:W-:Y:S01]  /*78a0*/  HADD2.F32 R64, -RZ, R62.H1_H1 ;  /* 0x3000003eff407230 */ /* 0x000fe20000004100 */
[----:B------:R-:W-:Y:S01]  /*78b0*/  F2FP.SATFINITE.E4M3.F32.PACK_AB_MERGE_C R68, R58, R61, RZ ;  /* 0x0000003d3a44723e */ /* 0x000fe200048070ff */
[--C-:B------:R-:W-:Y:S01]  /*78c0*/  HADD2.F32 R57, -RZ, R56.reuse.H0_H0 ;  /* 0x20000038ff397230 */ /* 0x100fe20000004100 */
[----:B------:R-:W-:Y:S01]  /*78d0*/  F2FP.F16.E4M3.UNPACK_B R61, R50 ;  /* 0x00000032ff3d723e */ /* 0x000fe200020006ff */
[----:B------:R-:W-:Y:S01]  /*78e0*/  HADD2.F32 R56, -RZ, R56.H1_H1 ;  /* 0x30000038ff387230 */ /* 0x000fe20000004100 */
[-C--:B------:R-:W-:Y:S01]  /*78f0*/  F2FP.F16.E4M3.UNPACK_B R58, R13.reuse ;  /* 0x0000000dff3a723e */ /* 0x080fe200020006ff */
[----:B------:R-:W-:Y:S01]  /*7900*/  HADD2.F32 R50, -RZ, R53.H1_H1 ;  /* 0x30000035ff327230 */ /* 0x000fe20000004100 */
[----:B------:R-:W-:Y:S01]  /*7910*/  F2FP.F16.E4M3.UNPACK_B R59, R13.H1 ;  /* 0x0000000dff3b723e */ /* 0x000fe200030006ff */
[----:B------:R-:W-:-:S02]  /*7920*/  HADD2.F32 R63, -RZ, R61.H1_H1 ;  /* 0x3000003dff3f7230 */ /* 0x000fc40000004100 */
[-C--:B------:R-:W-:Y:S01]  /*7930*/  FMUL.FTZ R66, R56, R64.reuse ;  /* 0x0000004038427220 */ /* 0x080fe20000410000 */
[----:B------:R-:W-:Y:S02]  /*7940*/  HADD2.F32 R53, -RZ, R53.H0_H0 ;  /* 0x20000035ff357230 */ /* 0x000fe40000004100 */
[----:B------:R-:W-:Y:S01]  /*7950*/  FMUL.FTZ R67, R57, R64 ;  /* 0x0000004039437220 */ /* 0x000fe20000410000 */
[----:B------:R-:W-:Y:S02]  /*7960*/  HADD2.F32 R13, -RZ, R58.H1_H1 ;  /* 0x3000003aff0d7230 */ /* 0x000fe40000004100 */
[----:B------:R-:W-:Y:S01]  /*7970*/  FMUL.FTZ R64, R50, R63 ;  /* 0x0000003f32407220 */ /* 0x000fe20000410000 */
[----:B------:R-:W-:Y:S01]  /*7980*/  F2FP.F16.E4M3.UNPACK_B R15, R15 ;  /* 0x0000000fff0f723e */ /* 0x000fe200020006ff */
[C---:B------:R-:W-:Y:S01]  /*7990*/  FMUL.FTZ R63, R53.reuse, R63 ;  /* 0x0000003f353f7220 */ /* 0x040fe20000410000 */
[----:B------:R-:W-:Y:S01]  /*79a0*/  F2FP.F16.E4M3.UNPACK_B R14, R14 ;  /* 0x0000000eff0e723e */ /* 0x000fe200020006ff */
[----:B------:R-:W-:Y:S01]  /*79b0*/  FFMA.FTZ R64, R53, R13, -R64 ;  /* 0x0000000d35407223 */ /* 0x000fe20000010840 */
[----:B------:R-:W-:-:S02]  /*79c0*/  HADD2.F32 R60, -RZ, R59.H1_H1 ;  /* 0x3000003bff3c7230 */ /* 0x000fc40000004100 */
[----:B------:R-:W-:Y:S01]  /*79d0*/  FFMA.FTZ R63, R50, R13, R63 ;  /* 0x0000000d323f7223 */ /* 0x000fe2000001003f */
[--C-:B------:R-:W-:Y:S02]  /*79e0*/  HADD2.F32 R50, -RZ, R15.reuse.H0_H0 ;  /* 0x2000000fff327230 */ /* 0x100fe40000004100 */
[----:B------:R-:W-:Y:S02]  /*79f0*/  HADD2.F32 R13, -RZ, R14.H0_H0 ;  /* 0x2000000eff0d7230 */ /* 0x000fe40000004100 */
[-C--:B------:R-:W-:Y:S01]  /*7a00*/  FFMA.FTZ R67, R56, R60.reuse, R67 ;  /* 0x0000003c38437223 */ /* 0x080fe20000010043 */
[----:B------:R-:W-:Y:S02]  /*7a10*/  HADD2.F32 R15, -RZ, R15.H1_H1 ;  /* 0x3000000fff0f7230 */ /* 0x000fe40000004100 */
[----:B------:R-:W-:Y:S01]  /*7a20*/  FFMA.FTZ R66, R57, R60, -R66 ;  /* 0x0000003c39427223 */ /* 0x000fe20000010842 */
[----:B------:R-:W-:Y:S01]  /*7a30*/  HADD2.F32 R62, -RZ, R62.H0_H0 ;  /* 0x2000003eff3e7230 */ /* 0x000fe20000004100 */
[----:B------:R-:W-:Y:S01]  /*7a40*/  F2FP.SATFINITE.E4M3.F32.PACK_AB_MERGE_C R63, R63, R64, RZ ;  /* 0x000000403f3f723e */ /* 0x000fe200048070ff */
[----:B------:R-:W-:-:S02]  /*7a50*/  HADD2.F32 R14, -RZ, R14.H1_H1 ;  /* 0x3000000eff0e7230 */ /* 0x000fc40000004100 */
[----:B------:R-:W-:Y:S02]  /*7a60*/  HADD2.F32 R61, -RZ, R61.H0_H0 ;  /* 0x2000003dff3d7230 */ /* 0x000fe40000004100 */
[-C--:B------:R-:W-:Y:S01]  /*7a70*/  FMUL.FTZ R53, R15, R62.reuse ;  /* 0x0000003e0f357220 */ /* 0x080fe20000410000 */
[----:B------:R-:W-:Y:S02]  /*7a80*/  HADD2.F32 R59, -RZ, R59.H0_H0 ;  /* 0x2000003bff3b7230 */ /* 0x000fe40000004100 */
        /* <DEDUP_REMOVED lines=8> */
[----:B------:R-:W-:-:S02]  /*7b10*/  F2FP.SATFINITE.E4M3.F32.PACK_AB_MERGE_C R66, R67, R66, RZ ;  /* 0x000000424342723e */ /* 0x000fc400048070ff */
[----:B------:R-:W-:Y:S02]  /*7b20*/  F2FP.SATFINITE.E4M3.F32.PACK_AB_MERGE_C R13, R12, R11, R69 ;  /* 0x0000000b0c0d723e */ /* 0x000fe40004807045 */
[----:B------:R-:W-:Y:S02]  /*7b30*/  F2FP.SATFINITE.E4M3.F32.PACK_AB_MERGE_C R12, R52, R51, R68 ;  /* 0x00000033340c723e */ /* 0x000fe40004807044 */
[----:B------:R-:W-:Y:S02]  /*7b40*/  F2FP.SATFINITE.E4M3.F32.PACK_AB_MERGE_C R14, R61, R56, R63 ;  /* 0x000000383d0e723e */ /* 0x000fe4000480703f */
[----:B------:R-:W-:-:S07]  /*7b50*/  F2FP.SATFINITE.E4M3.F32.PACK_AB_MERGE_C R15, R62, R53, R66 ;  /* 0x000000353e0f723e */ /* 0x000fce0004807042 */
.L_x_482:
[----:B------:R-:W-:Y:S05]  /*7b60*/  BSYNC B2 ;  /* 0x0000000000027941 */ /* 0x000fea0003800000 */
.L_x_481:
[----:B--2---:R0:W-:Y:S02]  /*7b70*/  ST.E.128 desc[UR50][R54.64], R12 ;  /* 0x0000000c36007985 */ /* 0x0041e4000c101d32 */
.L_x_480:
[----:B------:R-:W-:Y:S05]  /*7b80*/  BSYNC B1 ;  /* 0x0000000000017941 */ /* 0x000fea0003800000 */
.L_x_479:
[----:B------:R-:W-:Y:S01]  /*7b90*/  ISETP.NE.AND P2, PT, R31, RZ, PT ;  /* 0x000000ff1f00720c */ /* 0x000fe20003f45270 */
[----:B------:R-:W-:-:S12]  /*7ba0*/  BSSY B1, `(.L_x_483) ;  /* 0x0000072000017945 */ /* 0x000fd80003800000 */
[----:B------:R-:W-:Y:S05]  /*7bb0*/  @!P2 BRA `(.L_x_484) ;  /* 0x0000000400c0a947 */ /* 0x000fea0003800000 */
[----:B0-----:R0:W0:Y:S01]  /*7bc0*/  LDS.128 R12, [R36+0x1ec00] ;  /* 0x01ec0000240c7984 */ /* 0x0010220000000c00 */
[----:B--2---:R-:W-:Y:S01]  /*7bd0*/  IADD3 R50, P2, R168, R121, RZ ;  /* 0x00000079a8327210 */ /* 0x004fe20007f5e0ff */
[----:B------:R-:W-:Y:S03]  /*7be0*/  BSSY B2, `(.L_x_485) ;  /* 0x000006c000027945 */ /* 0x000fe60003800000 */
[----:B------:R-:W-:Y:S02]  /*7bf0*/  IADD3.X R51, R65, R194, RZ, P2, !PT ;  /* 0x000000c241337210 */ /* 0x000fe400017fe4ff */
[----:B------:R-:W-:-:S13]  /*7c00*/  ISETP.GE.AND P2, PT, R200, R117, PT ;  /* 0x00000075c800720c */ /* 0x000fda0003f46270 */
[----:B------:R-:W-:Y:S05]  /*7c10*/  @P2 BRA `(.L_x_486) ;  /* 0x0000000400a02947 */ /* 0x000fea0003800000 */
[----:B------:R-:W-:Y:S02]  /*7c20*/  SHF.R.U32.HI R46, RZ, 0x8, R47 ;  /* 0x00000008ff2e7819 */ /* 0x000fe4000001162f */
[----:B----4-:R-:W-:Y:S02]  /*7c30*/  SHF.R.U32.HI R11, RZ, 0x8, R49 ;  /* 0x00000008ff0b7819 */ /* 0x010fe40000011631 */
[----:B------:R-:W-:Y:S02]  /*7c40*/  SHF.R.U32.HI R54, RZ, 0x10, R47 ;  /* 0x00000010ff367819 */ /* 0x000fe4000001162f */
[----:B------:R-:W-:Y:S01]  /*7c50*/  LOP3.LUT R48, R47, 0xff0000ff, RZ, 0xc0, !PT ;  /* 0xff0000ff2f307812 */ /* 0x000fe200078ec0ff */
[----:B------:R-:W-:Y:S01]  /*7c60*/  IMAD.SHL.U32 R47, R46, 0x100, RZ ;  /* 0x000001002e2f7824 */ /* 0x000fe200078e00ff */
[----:B------:R-:W-:Y:S02]  /*7c70*/  SHF.R.U32.HI R53, RZ, 0x10, R49 ;  /* 0x00000010ff357819 */ /* 0x000fe40000011631 */
[----:B------:R-:W-:Y:S01]  /*7c80*/  LOP3.LUT R52, R49, 0xff0000ff, RZ, 0xc0, !PT ;  /* 0xff0000ff31347812 */ /* 0x000fe200078ec0ff */
[----:B------:R-:W-:Y:S01]  /*7c90*/  IMAD.SHL.U32 R49, R11, 0x100, RZ ;  /* 0x000001000b317824 */ /* 0x000fe200078e00ff */
[----:B------:R-:W-:Y:S01]  /*7ca0*/  LOP3.LUT R48, R48, 0xff00, R47, 0xf8, !PT ;  /* 0x0000ff0030307812 */ /* 0x000fe200078ef82f */
[----:B0-----:R-:W-:Y:S01]  /*7cb0*/  IMAD.MOV.U32 R11, RZ, RZ, R13 ;  /* 0x000000ffff0b7224 */ /* 0x001fe200078e000d */
[----:B------:R-:W-:Y:S01]  /*7cc0*/  MOV R46, R12 ;  /* 0x0000000c002e7202 */ /* 0x000fe20000000f00 */
[----:B------:R-:W-:Y:S01]  /*7cd0*/  IMAD.U32 R47, R53, 0x10000, RZ ;  /* 0x00010000352f7824 */ /* 0x000fe200078e00ff */
[----:B------:R-:W-:Y:S01]  /*7ce0*/  LOP3.LUT R52, R52, 0xff00, R49, 0xf8, !PT ;  /* 0x0000ff0034347812 */ /* 0x000fe200078ef831 */
[----:B------:R-:W-:Y:S01]  /*7cf0*/  IMAD.U32 R13, R54, 0x10000, RZ ;  /* 0x00010000360d7824 */ /* 0x000fe200078e00ff */
[----:B------:R-:W-:-:S02]  /*7d00*/  F2FP.F16.E4M3.UNPACK_B R49, R140.H1 ;  /* 0x0000008cff31723e */ /* 0x000fc400030006ff */
[----:B------:R-:W-:Y:S02]  /*7d10*/  F2FP.F16.E4M3.UNPACK_B R12, R11 ;  /* 0x0000000bff0c723e */ /* 0x000fe400020006ff */
[----:B------:R-:W-:Y:S01]  /*7d20*/  LOP3.LUT R56, R52, 0xff0000, R47, 0xf8, !PT ;  /* 0x00ff000034387812 */ /* 0x000fe200078ef82f */
[--C-:B------:R-:W-:Y:S01]  /*7d30*/  HADD2.F32 R54, -RZ, R49.reuse.H0_H0 ;  /* 0x20000031ff367230 */ /* 0x100fe20000004100 */
[----:B------:R-:W-:Y:S01]  /*7d40*/  F2FP.F16.E4M3.UNPACK_B R52, R139.H1 ;  /* 0x0000008bff34723e */ /* 0x000fe200030006ff */
[--C-:B------:R-:W-:Y:S01]  /*7d50*/  HADD2.F32 R47, -RZ, R12.reuse.H1_H1 ;  /* 0x3000000cff2f7230 */ /* 0x100fe20000004100 */
[----:B------:R-:W-:Y:S01]  /*7d60*/  F2FP.F16.E4M3.UNPACK_B R11, R11.H1 ;  /* 0x0000000bff0b723e */ /* 0x000fe200030006ff */
[----:B------:R-:W-:Y:S01]  /*7d70*/  HADD2.F32 R12, -RZ, R12.H0_H0 ;  /* 0x2000000cff0c7230 */ /* 0x000fe20000004100 */
[----:B------:R-:W-:Y:S01]  /*7d80*/  LOP3.LUT R13, R48, 0xff0000, R13, 0xf8, !PT ;  /* 0x00ff0000300d7812 */ /* 0x000fe200078ef80d */
[----:B------:R-:W-:Y:S02]  /*7d90*/  HADD2.F32 R53, -RZ, R52.H0_H0 ;  /* 0x20000034ff357230 */ /* 0x000fe40000004100 */
[----:B------:R-:W-:Y:S01]  /*7da0*/  FMUL.FTZ R57, R47, R54 ;  /* 0x000000362f397220 */ /* 0x000fe20000410000 */
[----:B------:R-:W-:-:S02]  /*7db0*/  HADD2.F32 R55, -RZ, R49.H1_H1 ;  /* 0x30000031ff377230 */ /* 0x000fc40000004100 */
        /* <DEDUP_REMOVED lines=14> */
[--C-:B------:R-:W-:Y:S01]  /*7ea0*/  HADD2.F32 R48, -RZ, R47.reuse.H0_H0 ;  /* 0x2000002fff307230 */ /* 0x100fe20000004100 */
[----:B------:R-:W-:Y:S01]  /*7eb0*/  F2FP.F16.E4M3.UNPACK_B R139, R139 ;  /* 0x0000008bff8b723e */ /* 0x000fe200020006ff */
[----:B------:R-:W-:Y:S01]  /*7ec0*/  HADD2.F32 R49, -RZ, R47.H1_H1 ;  /* 0x3000002fff317230 */ /* 0x000fe20000004100 */
[----:B------:R-:W-:Y:S01]  /*7ed0*/  F2FP.SATFINITE.E4M3.F32.PACK_AB_MERGE_C R64, R62, R57, RZ ;  /* 0x000000393e40723e */ /* 0x000fe200048070ff */
[----:B------:R-:W-:Y:S02]  /*7ee0*/  HADD2.F32 R47, -RZ, R46.H0_H0 ;  /* 0x2000002eff2f7230 */ /* 0x000fe40000004100 */
[----:B------:R-:W-:Y:S01]  /*7ef0*/  FMUL.FTZ R58, R48, R53 ;  /* 0x00000035303a7220 */ /* 0x000fe20000410000 */
[----:B------:R-:W-:-:S02]  /*7f00*/  HADD2.F32 R52, -RZ, R139.H1_H1 ;  /* 0x3000008bff347230 */ /* 0x000fc40000004100 */
[C---:B------:R-:W-:Y:S01]  /*7f10*/  FMUL.FTZ R55, R49.reuse, R53 ;  /* 0x0000003531377220 */ /* 0x040fe20000410000 */
[----:B------:R-:W-:Y:S02]  /*7f20*/  HADD2.F32 R140, -RZ, R140.H0_H0 ;  /* 0x2000008cff8c7230 */ /* 0x000fe40000004100 */
[----:B------:R-:W-:Y:S02]  /*7f30*/  HADD2.F32 R46, -RZ, R46.H1_H1 ;  /* 0x3000002eff2e7230 */ /* 0x000fe40000004100 */
[-C--:B------:R-:W-:Y:S01]  /*7f40*/  FFMA.FTZ R55, R48, R52.reuse, -R55 ;  /* 0x0000003430377223 */ /* 0x080fe20000010837 */
[----:B------:R-:W-:Y:S02]  /*7f50*/  HADD2.F32 R139, -RZ, R139.H0_H0 ;  /* 0x2000008bff8b7230 */ /* 0x000fe40000004100 */
[----:B------:R-:W-:Y:S01]  /*7f60*/  FFMA.FTZ R58, R49, R52, R58 ;  /* 0x00000034313a7223 */ /* 0x000fe2000001003a */
[-C--:B------:R-:W-:Y:S01]  /*7f70*/  FMUL.FTZ R53, R47, R140.reuse ;  /* 0x0000008c2f357220 */ /* 0x080fe20000410000 */
[----:B------:R-:W-:Y:S01]  /*7f80*/  FMUL.FTZ R54, R46, R140 ;  /* 0x0000008c2e367220 */ /* 0x000fe20000410000 */
[----:B------:R-:W-:-:S02]  /*7f90*/  F2FP.F16.E4M3.UNPACK_B R52, R13 ;  /* 0x0000000dff34723e */ /* 0x000fc400020006ff */
[----:B------:R-:W-:Y:S01]  /*7fa0*/  F2FP.SATFINITE.E4M3.F32.PACK_AB_MERGE_C R63, R58, R55, RZ ;  /* 0x000000373a3f723e */ /* 0x000fe200048070ff */
[----:B------:R-:W-:Y:S01]  /*7fb0*/  FFMA.FTZ R59, R47, R139, -R54 ;  /* 0x0000008b2f3b7223 */ /* 0x000fe20000010836 */
[----:B------:R-:W-:Y:S01]  /*7fc0*/  F2FP.F16.E4M3.UNPACK_B R47, R15.H1 ;  /* 0x0000000fff2f723e */ /* 0x000fe200030006ff */
[----:B------:R-:W-:Y:S01]  /*7fd0*/  FFMA.FTZ R60, R46, R139, R53 ;  /* 0x0000008b2e3c7223 */ /* 0x000fe20000010035 */
[----:B------:R-:W-:Y:S02]  /*7fe0*/  F2FP.F16.E4M3.UNPACK_B R55, R56.H1 ;  /* 0x00000038ff37723e */ /* 0x000fe400030006ff */
[----:B------:R-:W-:Y:S01]  /*7ff0*/  F2FP.F16.E4M3.UNPACK_B R53, R13.H1 ;  /* 0x0000000dff35723e */ /* 0x000fe200030006ff */
[----:B------:R-:W-:Y:S01]  /*8000*/  HADD2.F32 R49, -RZ, R47.H1_H1 ;  /* 0x3000002fff317230 */ /* 0x000fe20000004100 */
[----:B------:R-:W-:Y:S01]  /*8010*/  F2FP.F16.E4M3.UNPACK_B R46, R14.H1 ;  /* 0x0000000eff2e723e */ /* 0x000fe200030006ff */
[----:B------:R-:W-:Y:S01]  /*8020*/  HADD2.F32 R58, -RZ, R55.H1_H1 ;  /* 0x30000037ff3a7230 */ /* 0x000fe20000004100 */
[----:B------:R-:W-:Y:S01]  /*8030*/  F2FP.F16.E4M3.UNPACK_B R56, R56 ;  /* 0x00000038ff38723e */ /* 0x000fe200020006ff */
[----:B------:R-:W-:Y:S01]  /*8040*/  HADD2.F32 R48, -RZ, R47.H0_H0 ;  /* 0x2000002fff307230 */ /* 0x000fe20000004100 */
[----:B------:R-:W-:Y:S01]  /*8050*/  F2FP.F16.E4M3.UNPACK_B R15, R15 ;  /* 0x0000000fff0f723e */ /* 0x000fe200020006ff */
[----:B------:R-:W-:-:S02]  /*8060*/  HADD2.F32 R54, -RZ, R53.H1_H1 ;  /* 0x30000035ff367230 */ /* 0x000fc40000004100 */
[-C--:B------:R-:W-:Y:S01]  /*8070*/  FMUL.FTZ R13, R49, R58.reuse ;  /* 0x0000003a310d7220 */ /* 0x080fe20000410000 */
[----:B------:R-:W-:Y:S02]  /*8080*/  HADD2.F32 R47, -RZ, R46.H1_H1 ;  /* 0x3000002eff2f7230 */ /* 0x000fe40000004100 */
[C---:B------:R-:W-:Y:S01]  /*8090*/  FMUL.FTZ R58, R48.reuse, R58 ;  /* 0x0000003a303a7220 */ /* 0x040fe20000410000 */
[----:B------:R-:W-:Y:S02]  /*80a0*/  HADD2.F32 R57, -RZ, R56.H1_H1 ;  /* 0x30000038ff397230 */ /* 0x000fe40000004100 */
[----:B------:R-:W-:Y:S01]  /*80b0*/  FFMA.FTZ R62, R48, R54, -R13 ;  /* 0x00000036303e7223 */ /* 0x000fe2000001080d */
[----:B------:R-:W-:Y:S01]  /*80c0*/  HADD2.F32 R46, -RZ, R46.H0_H0 ;  /* 0x2000002eff2e7230 */ /* 0x000fe20000004100 */
[----:B------:R-:W-:Y:S01]  /*80d0*/  F2FP.F16.E4M3.UNPACK_B R14, R14 ;  /* 0x0000000eff0e723e */ /* 0x000fe200020006ff */
[----:B------:R-:W-:Y:S02]  /*80e0*/  HADD2.F32 R13, -RZ, R52.H1_H1 ;  /* 0x30000034ff0d7230 */ /* 0x000fe40000004100 */
[----:B------:R-:W-:Y:S01]  /*80f0*/  FMUL.FTZ R61, R47, R57 ;  /* 0x000000392f3d7220 */ /* 0x000fe20000410000 */
[----:B------:R-:W-:-:S02]  /*8100*/  HADD2.F32 R55, -RZ, R55.H0_H0 ;  /* 0x20000037ff377230 */ /* 0x000fc40000004100 */
[C---:B------:R-:W-:Y:S01]  /*8110*/  FMUL.FTZ R48, R46.reuse, R57 ;  /* 0x000000392e307220 */ /* 0x040fe20000410000 */
[----:B------:R-:W-:Y:S01]  /*8120*/  FFMA.FTZ R57, R49, R54, R58 ;  /* 0x0000003631397223 */ /* 0x000fe2000001003a */
[-C--:B------:R-:W-:Y:S01]  /*8130*/  FFMA.FTZ R61, R46, R13.reuse, -R61 ;  /* 0x0000000d2e3d7223 */ /* 0x080fe2000001083d */
[--C-:B------:R-:W-:Y:S02]  /*8140*/  HADD2.F32 R46, -RZ, R15.reuse.H0_H0 ;  /* 0x2000000fff2e7230 */ /* 0x100fe40000004100 */
[----:B------:R-:W-:Y:S01]  /*8150*/  FFMA.FTZ R54, R47, R13, R48 ;  /* 0x0000000d2f367223 */ /* 0x000fe20000010030 */
[--C-:B------:R-:W-:Y:S01]  /*8160*/  HADD2.F32 R13, -RZ, R14.reuse.H0_H0 ;  /* 0x2000000eff0d7230 */ /* 0x100fe20000004100 */
[----:B------:R-:W-:Y:S01]  /*8170*/  F2FP.SATFINITE.E4M3.F32.PACK_AB_MERGE_C R57, R57, R62, RZ ;  /* 0x0000003e3939723e */ /* 0x000fe200048070ff */
[----:B------:R-:W-:Y:S02]  /*8180*/  HADD2.F32 R15, -RZ, R15.H1_H1 ;  /* 0x3000000fff0f7230 */ /* 0x000fe40000004100 */
[----:B------:R-:W-:Y:S01]  /*8190*/  FMUL.FTZ R58, R46, R55 ;  /* 0x000000372e3a7220 */ /* 0x000fe20000410000 */
[----:B------:R-:W-:Y:S01]  /*81a0*/  HADD2.F32 R14, -RZ, R14.H1_H1 ;  /* 0x3000000eff0e7230 */ /* 0x000fe20000004100 */
[----:B------:R-:W-:Y:S01]  /*81b0*/  F2FP.SATFINITE.E4M3.F32.PACK_AB_MERGE_C R54, R54, R61, RZ ;  /* 0x0000003d3636723e */ /* 0x000fe200048070ff */
[----:B------:R-:W-:-:S02]  /*81c0*/  HADD2.F32 R56, -RZ, R56.H0_H0 ;  /* 0x20000038ff387230 */ /* 0x000fc40000004100 */
[----:B------:R-:W-:Y:S01]  /*81d0*/  FMUL.FTZ R49, R15, R55 ;  /* 0x000000370f317220 */ /* 0x000fe20000410000 */
[----:B------:R-:W-:Y:S02]  /*81e0*/  HADD2.F32 R53, -RZ, R53.H0_H0 ;  /* 0x20000035ff357230 */ /* 0x000fe40000004100 */
[----:B------:R-:W-:Y:S02]  /*81f0*/  HADD2.F32 R52, -RZ, R52.H0_H0 ;  /* 0x20000034ff347230 */ /* 0x000fe40000004100 */
[-C--:B------:R-:W-:Y:S01]  /*8200*/  FMUL.FTZ R48, R14, R56.reuse ;  /* 0x000000380e307220 */ /* 0x080fe20000410000 */
[----:B------:R-:W-:Y:S01]  /*8210*/  FMUL.FTZ R47, R13, R56 ;  /* 0x000000380d2f7220 */ /* 0x000fe20000410000 */
[-C--:B------:R-:W-:Y:S01]  /*8220*/  FFMA.FTZ R49, R46, R53.reuse, -R49 ;  /* 0x000000352e317223 */ /* 0x080fe20000010831 */
[----:B------:R-:W-:Y:S01]  /*8230*/  FFMA.FTZ R58, R15, R53, R58 ;  /* 0x000000350f3a7223 */ /* 0x000fe2000001003a */
[-C--:B------:R-:W-:Y:S01]  /*8240*/  FFMA.FTZ R48, R13, R52.reuse, -R48 ;  /* 0x000000340d307223 */ /* 0x080fe20000010830 */
[----:B------:R-:W-:Y:S01]  /*8250*/  FFMA.FTZ R47, R14, R52, R47 ;  /* 0x000000340e2f7223 */ /* 0x000fe2000001002f */
[----:B------:R-:W-:-:S02]  /*8260*/  F2FP.SATFINITE.E4M3.F32.PACK_AB_MERGE_C R13, R12, R11, R64 ;  /* 0x0000000b0c0d723e */ /* 0x000fc40004807040 */
[----:B------:R-:W-:Y:S02]  /*8270*/  F2FP.SATFINITE.E4M3.F32.PACK_AB_MERGE_C R12, R60, R59, R63 ;  /* 0x0000003b3c0c723e */ /* 0x000fe4000480703f */
[----:B------:R-:W-:Y:S02]  /*8280*/  F2FP.SATFINITE.E4M3.F32.PACK_AB_MERGE_C R14, R47, R48, R54 ;  /* 0x000000302f0e723e */ /* 0x000fe40004807036 */
[----:B------:R-:W-:-:S07]  /*8290*/  F2FP.SATFINITE.E4M3.F32.PACK_AB_MERGE_C R15, R58, R49, R57 ;  /* 0x000000313a0f723e */ /* 0x000fce0004807039 */
.L_x_486:
[----:B------:R-:W-:Y:S05]  /*82a0*/  BSYNC B2 ;  /* 0x0000000000027941 */ /* 0x000fea0003800000 */
.L_x_485:
[----:B0-----:R0:W-:Y:S02]  /*82b0*/  ST.E.128 desc[UR50][R50.64], R12 ;  /* 0x0000000c32007985 */ /* 0x0011e4000c101d32 */
.L_x_484:
[----:B------:R-:W-:Y:S05]  /*82c0*/  BSYNC B1 ;  /* 0x0000000000017941 */ /* 0x000fea0003800000 */
.L_x_483:
        /* <DEDUP_REMOVED lines=9> */
[----:B------:R-:W-:Y:S01]  /*8360*/  SHF.R.U32.HI R44, RZ, 0x8, R45 ;  /* 0x00000008ff2c7819 */ /* 0x000fe2000001162d */
[----:B0-----:R-:W-:Y:S01]  /*8370*/  IMAD.MOV.U32 R37, RZ, RZ, R12 ;  /* 0x000000ffff257224 */ /* 0x001fe200078e000c */
[--C-:B------:R-:W-:Y:S02]  /*8380*/  SHF.R.U32.HI R42, RZ, 0x8, R43.reuse ;  /* 0x00000008ff2a7819 */ /* 0x100fe4000001162b */
[----:B----4-:R-:W-:Y:S01]  /*8390*/  LOP3.LUT R11, R43, 0xff0000ff, RZ, 0xc0, !PT ;  /* 0xff0000ff2b0b7812 */ /* 0x010fe200078ec0ff */
[----:B------:R-:W-:Y:S01]  /*83a0*/  IMAD.SHL.U32 R44, R44, 0x100, RZ ;  /* 0x000001002c2c7824 */ /* 0x000fe200078e00ff */
[----:B------:R-:W-:Y:S02]  /*83b0*/  SHF.R.U32.HI R48, RZ, 0x10, R43 ;  /* 0x00000010ff307819 */ /* 0x000fe4000001162b */
[----:B------:R-:W-:Y:S02]  /*83c0*/  LOP3.LUT R43, R45, 0xff0000ff, RZ, 0xc0, !PT ;  /* 0xff0000ff2d2b7812 */ /* 0x000fe400078ec0ff */
[----:B------:R-:W-:-:S02]  /*83d0*/  SHF.L.U32 R42, R42, 0x8, RZ ;  /* 0x000000082a2a7819 */ /* 0x000fc400000006ff */
[----:B------:R-:W-:Y:S02]  /*83e0*/  SHF.R.U32.HI R49, RZ, 0x10, R45 ;  /* 0x00000010ff317819 */ /* 0x000fe4000001162d */
[----:B------:R-:W-:Y:S01]  /*83f0*/  LOP3.LUT R12, R43, 0xff00, R44, 0xf8, !PT ;  /* 0x0000ff002b0c7812 */ /* 0x000fe200078ef82c */
[----:B------:R-:W-:Y:S01]  /*8400*/  IMAD.U32 R43, R48, 0x10000, RZ ;  /* 0x00010000302b7824 */ /* 0x000fe200078e00ff */
[----:B------:R-:W-:Y:S02]  /*8410*/  LOP3.LUT R42, R11, 0xff00, R42, 0xf8, !PT ;  /* 0x0000ff000b2a7812 */ /* 0x000fe400078ef82a */
[----:B------:R-:W-:Y:S02]  /*8420*/  SHF.L.U32 R49, R49, 0x10, RZ ;  /* 0x0000001031317819 */ /* 0x000fe400000006ff */
[----:B------:R-:W-:Y:S02]  /*8430*/  F2FP.F16.E4M3.UNPACK_B R11, R13 ;  /* 0x0000000dff0b723e */ /* 0x000fe400020006ff */
[----:B------:R-:W-:-:S02]  /*8440*/  F2FP.F16.E4M3.UNPACK_B R44, R129.H1 ;  /* 0x00000081ff2c723e */ /* 0x000fc400030006ff */
[----:B------:R-:W-:Y:S02]  /*8450*/  F2FP.F16.E4M3.UNPACK_B R13, R13.H1 ;  /* 0x0000000dff0d723e */ /* 0x000fe400030006ff */
[----:B------:R-:W-:Y:S01]  /*8460*/  LOP3.LUT R45, R42, 0xff0000, R43, 0xf8, !PT ;  /* 0x00ff00002a2d7812 */ /* 0x000fe200078ef82b */
[--C-:B------:R-:W-:Y:S01]  /*8470*/  HADD2.F32 R48, -RZ, R44.reuse.H0_H0 ;  /* 0x2000002cff307230 */ /* 0x100fe20000004100 */
[----:B------:R-:W-:Y:S01]  /*8480*/  LOP3.LUT R50, R12, 0xff0000, R49, 0xf8, !PT ;  /* 0x00ff00000c327812 */ /* 0x000fe200078ef831 */
[--C-:B------:R-:W-:Y:S01]  /*8490*/  HADD2.F32 R12, -RZ, R11.reuse.H1_H1 ;  /* 0x3000000bff0c7230 */ /* 0x100fe20000004100 */
[----:B------:R-:W-:Y:S01]  /*84a0*/  F2FP.F16.E4M3.UNPACK_B R43, R128.H1 ;  /* 0x00000080ff2b723e */ /* 0x000fe200030006ff */
[----:B------:R-:W-:Y:S01]  /*84b0*/  HADD2.F32 R11, -RZ, R11.H0_H0 ;  /* 0x2000000bff0b7230 */ /* 0x000fe20000004100 */
[----:B------:R-:W-:Y:S01]  /*84c0*/  F2FP.F16.E4M3.UNPACK_B R129, R129 ;  /* 0x00000081ff81723e */ /* 0x000fe200020006ff */
[----:B------:R-:W-:Y:S02]  /*84d0*/  HADD2.F32 R49, -RZ, R44.H1_H1 ;  /* 0x3000002cff317230 */ /* 0x000fe40000004100 */
[----:B------:R-:W-:Y:S01]  /*84e0*/  FMUL.FTZ R52, R12, R48 ;  /* 0x000000300c347220 */ /* 0x000fe20000410000 */
[----:B------:R-:W-:-:S02]  /*84f0*/  HADD2.F32 R42, -RZ, R13.H1_H1 ;  /* 0x3000000dff2a7230 */ /* 0x000fc40000004100 */
[C---:B------:R-:W-:Y:S01]  /*8500*/  FMUL.FTZ R51, R11.reuse, R48 ;  /* 0x000000300b337220 */ /* 0x040fe20000410000 */
[----:B------:R-:W-:Y:S01]  /*8510*/  HADD2.F32 R44, -RZ, R43.H0_H0 ;  /* 0x2000002bff2c7230 */ /* 0x000fe20000004100 */
[----:B------:R-:W-:Y:S01]  /*8520*/  F2FP.F16.E4M3.UNPACK_B R128, R128 ;  /* 0x00000080ff80723e */ /* 0x000fe200020006ff */
[----:B------:R-:W-:Y:S02]  /*8530*/  HADD2.F32 R13, -RZ, R13.H0_H0 ;  /* 0x2000000dff0d7230 */ /* 0x000fe40000004100 */
[-C--:B------:R-:W-:Y:S01]  /*8540*/  FMUL.FTZ R48, R42, R49.reuse ;  /* 0x000000312a307220 */ /* 0x080fe20000410000 */
[----:B------:R-:W-:Y:S02]  /*8550*/  HADD2.F32 R43, -RZ, R43.H1_H1 ;  /* 0x3000002bff2b7230 */ /* 0x000fe40000004100 */
[-C--:B------:R-:W-:Y:S01]  /*8560*/  FFMA.FTZ R11, R11, R44.reuse, -R52 ;  /* 0x0000002c0b0b7223 */ /* 0x080fe20000010834 */
[----:B------:R-:W-:Y:S01]  /*8570*/  FFMA.FTZ R12, R12, R44, R51 ;  /* 0x0000002c0c0c7223 */ /* 0x000fe20000010033 */
[----:B------:R-:W-:Y:S01]  /*8580*/  FMUL.FTZ R49, R13, R49 ;  /* 0x000000310d317220 */ /* 0x000fe20000410000 */
[----:B------:R-:W-:-:S02]  /*8590*/  HADD2.F32 R44, -RZ, R128.H1_H1 ;  /* 0x30000080ff2c7230 */ /* 0x000fc40000004100 */
[----:B------:R-:W-:Y:S01]  /*85a0*/  FFMA.FTZ R55, R13, R43, -R48 ;  /* 0x0000002b0d377223 */ /* 0x000fe20000010830 */
[----:B------:R-:W-:Y:S01]  /*85b0*/  F2FP.F16.E4M3.UNPACK_B R13, R37.H1 ;  /* 0x00000025ff0d723e */ /* 0x000fe200030006ff */
[----:B------:R-:W-:Y:S01]  /*85c0*/  FFMA.FTZ R56, R42, R43, R49 ;  /* 0x0000002b2a387223 */ /* 0x000fe20000010031 */
[----:B------:R-:W-:Y:S01]  /*85d0*/  F2FP.F16.E4M3.UNPACK_B R37, R37 ;  /* 0x00000025ff25723e */ /* 0x000fe200020006ff */
[----:B------:R-:W-:Y:S02]  /*85e0*/  HADD2.F32 R48, -RZ, R129.H0_H0 ;  /* 0x20000081ff307230 */ /* 0x000fe40000004100 */
[--C-:B------:R-:W-:Y:S01]  /*85f0*/  HADD2.F32 R42, -RZ, R13.reuse.H0_H0 ;  /* 0x2000000dff2a7230 */ /* 0x100fe20000004100 */
[----:B------:R-:W-:Y:S01]  /*8600*/  F2FP.SATFINITE.E4M3.F32.PACK_AB_MERGE_C R58, R56, R55, RZ ;  /* 0x00000037383a723e */ /* 0x000fe200048070ff */
[----:B------:R-:W-:Y:S02]  /*8610*/  HADD2.F32 R43, -RZ, R13.H1_H1 ;  /* 0x3000000dff2b7230 */ /* 0x000fe40000004100 */
[----:B------:R-:W-:-:S02]  /*8620*/  HADD2.F32 R13, -RZ, R37.H0_H0 ;  /* 0x20000025ff0d7230 */ /* 0x000fc40000004100 */
[----:B------:R-:W-:Y:S02]  /*8630*/  HADD2.F32 R37, -RZ, R37.H1_H1 ;  /* 0x30000025ff257230 */ /* 0x000fe40000004100 */
[----:B------:R-:W-:Y:S02]  /*8640*/  HADD2.F32 R49, -RZ, R129.H1_H1 ;  /* 0x30000081ff317230 */ /* 0x000fe40000004100 */
[----:B------:R-:W-:Y:S02]  /*8650*/  HADD2.F32 R128, -RZ, R128.H0_H0 ;  /* 0x20000080ff807230 */ /* 0x000fe40000004100 */
[-C--:B------:R-:W-:Y:S01]  /*8660*/  FMUL.FTZ R52, R37, R48.reuse ;  /* 0x0000003025347220 */ /* 0x080fe20000410000 */
[----:B------:R-:W-:Y:S01]  /*8670*/  FMUL.FTZ R48, R13, R48 ;  /* 0x000000300d307220 */ /* 0x000fe20000410000 */
[-C--:B------:R-:W-:Y:S01]  /*8680*/  FMUL.FTZ R51, R43, R49.reuse ;  /* 0x000000312b337220 */ /* 0x080fe20000410000 */
[C---:B------:R-:W-:Y:S01]  /*8690*/  FMUL.FTZ R54, R42.reuse, R49 ;  /* 0x000000312a367220 */ /* 0x040fe20000410000 */
[-C--:B------:R-:W-:Y:S01]  /*86a0*/  FFMA.FTZ R53, R13, R128.reuse, -R52 ;  /* 0x000000800d357223 */ /* 0x080fe20000010834 */
[----:B------:R-:W-:Y:S01]  /*86b0*/  FFMA.FTZ R128, R37, R128, R48 ;  /* 0x0000008025807223 */ /* 0x000fe20000010030 */
[-C--:B------:R-:W-:Y:S01]  /*86c0*/  FFMA.FTZ R51, R42, R44.reuse, -R51 ;  /* 0x0000002c2a337223 */ /* 0x080fe20000010833 */
[----:B------:R-:W-:Y:S01]  /*86d0*/  FFMA.FTZ R54, R43, R44, R54 ;  /* 0x0000002c2b367223 */ /* 0x000fe20000010036 */
[----:B------:R-:W-:-:S02]  /*86e0*/  F2FP.F16.E4M3.UNPACK_B R37, R15.H1 ;  /* 0x0000000fff25723e */ /* 0x000fc400030006ff */
[----:B------:R-:W-:Y:S02]  /*86f0*/  F2FP.F16.E4M3.UNPACK_B R49, R50.H1 ;  /* 0x00000032ff31723e */ /* 0x000fe400030006ff */
[----:B------:R-:W-:Y:S01]  /*8700*/  F2FP.SATFINITE.E4M3.F32.PACK_AB_MERGE_C R57, R54, R51, RZ ;  /* 0x000000333639723e */ /* 0x000fe200048070ff */
[----:B------:R-:W-:Y:S01]  /*8710*/  HADD2.F32 R43, -RZ, R37.H1_H1 ;  /* 0x30000025ff2b7230 */ /* 0x000fe20000004100 */
[-C--:B------:R-:W-:Y:S01]  /*8720*/  F2FP.F16.E4M3.UNPACK_B R44, R45.reuse.H1 ;  /* 0x0000002dff2c723e */ /* 0x080fe200030006ff */
[----:B------:R-:W-:Y:S01]  /*8730*/  HADD2.F32 R51, -RZ, R49.H1_H1 ;  /* 0x30000031ff337230 */ /* 0x000fe20000004100 */
[----:B------:R-:W-:Y:S01]  /*8740*/  F2FP.F16.E4M3.UNPACK_B R13, R14.H1 ;  /* 0x0000000eff0d723e */ /* 0x000fe200030006ff */
[----:B------:R-:W-:Y:S01]  /*8750*/  HADD2.F32 R42, -RZ, R37.H0_H0 ;  /* 0x20000025ff2a7230 */ /* 0x000fe20000004100 */
[----:B------:R-:W-:Y:S01]  /*8760*/  F2FP.F16.E4M3.UNPACK_B R50, R50 ;  /* 0x00000032ff32723e */ /* 0x000fe200020006ff */
        /* <DEDUP_REMOVED lines=9> */
[-C--:B------:R-:W-:Y:S01]  /*8800*/  FMUL.FTZ R54, R37, R52.reuse ;  /* 0x0000003425367220 */ /* 0x080fe20000410000 */
        /* <DEDUP_REMOVED lines=9> */
[----:B------:R-:W-:Y:S01]  /*88a0*/  HADD2.F32 R42, -RZ, R49.H0_H0 ;  /* 0x20000031ff2a7230 */ /* 0x000fe20000004100 */
[----:B------:R-:W-:Y:S01]  /*88b0*/  F2FP.SATFINITE.E4M3.F32.PACK_AB_MERGE_C R51, R51, R54, RZ ;  /* 0x000000363333723e */ /* 0x000fe200048070ff */
[--C-:B------:R-:W-:Y:S01]  /*88c0*/  HADD2.F32 R13, -RZ, R14.reuse.H0_H0 ;  /* 0x2000000eff0d7230 */ /* 0x100fe20000004100 */
[----:B------:R-:W-:Y:S01]  /*88d0*/  F2FP.SATFINITE.E4M3.F32.PACK_AB_MERGE_C R55, R56, R55, RZ ;  /* 0x000000373837723e */ /* 0x000fe200048070ff */
[----:B------:R-:W-:-:S02]  /*88e0*/  HADD2.F32 R14, -RZ, R14.H1_H1 ;  /* 0x3000000eff0e7230 */ /* 0x000fc40000004100 */
[-C--:B------:R-:W-:Y:S01]  /*88f0*/  FMUL.FTZ R48, R15, R42.reuse ;  /* 0x0000002a0f307220 */ /* 0x080fe20000410000 */
[----:B------:R-:W-:Y:S02]  /*8900*/  HADD2.F32 R44, -RZ, R44.H0_H0 ;  /* 0x2000002cff2c7230 */ /* 0x000fe40000004100 */
[----:B------:R-:W-:Y:S01]  /*8910*/  FMUL.FTZ R52, R37, R42 ;  /* 0x0000002a25347220 */ /* 0x000fe20000410000 */
[----:B------:R-:W-:Y:S02]  /*8920*/  HADD2.F32 R45, -RZ, R45.H0_H0 ;  /* 0x2000002dff2d7230 */ /* 0x000fe40000004100 */
[CC--:B------:R-:W-:Y:S01]  /*8930*/  FMUL.FTZ R42, R14.reuse, R50.reuse ;  /* 0x000000320e2a7220 */ /* 0x0c0fe20000410000 */
        /* <DEDUP_REMOVED lines=9> */
.L_x_490:
[----:B------:R-:W-:Y:S05]  /*89d0*/  BSYNC B2 ;  /* 0x0000000000027941 */ /* 0x000fea0003800000 */
.L_x_489:
[----:B0-----:R0:W-:Y:S02]  /*89e0*/  ST.E.128 desc[UR50][R46.64], R12 ;  /* 0x0000000c2e007985 */ /* 0x0011e4000c101d32 */
.L_x_488:
[----:B------:R-:W-:Y:S05]  /*89f0*/  BSYNC B1 ;  /* 0x0000000000017941 */ /* 0x000fea0003800000 */
.L_x_487:
[----:B------:R-:W-:-:S13]  /*8a00*/  ISETP.NE.AND P2, PT, R33, RZ, PT ;  /* 0x000000ff2100720c */ /* 0x000fda0003f45270 */
[----:B------:R-:W-:Y:S05]  /*8a10*/  @!P2 BRA `(.L_x_470) ;  /* 0x000000700090a947 */ /* 0x000fea0003800000 */
[----:B0-----:R0:W0:Y:S01]  /*8a20*/  LDS.128 R12, [R36+0x21400] ;  /* 0x02140000240c7984 */ /* 0x0010220000000c00 */
[----:B--2---:R-:W-:Y:S01]  /*8a30*/  IADD3 R42, P2, R193, R121, RZ ;  /* 0x00000079c12a7210 */ /* 0x004fe20007f5e0ff */
[----:B------:R-:W-:Y:S04]  /*8a40*/  BSSY B1, `(.L_x_491) ;  /* 0x000006b000017945 */ /* 0x000fe80003800000 */
[----:B------:R-:W-:Y:S01]  /*8a50*/  IMAD.X R43, R65, 0x1, R203, P2 ;  /* 0x00000001412b7824 */ /* 0x000fe200010e06cb */
[----:B------:R-:W-:-:S13]  /*8a60*/  ISETP.GE.AND P2, PT, R201, R117, PT ;  /* 0x00000075c900720c */ /* 0x000fda0003f46270 */
[----:B------:R-:W-:Y:S05]  /*8a70*/  @P2 BRA `(.L_x_492) ;  /* 0x00000004009c2947 */ /* 0x000fea0003800000 */
[--C-:B----4-:R-:W-:Y:S02]  /*8a80*/  SHF.R.U32.HI R11, RZ, 0x8, R39.reuse ;  /* 0x00000008ff0b7819 */ /* 0x110fe40000011627 */
[----:B------:R-:W-:Y:S02]  /*8a90*/  SHF.R.U32.HI R45, RZ, 0x10, R39 ;  /* 0x00000010ff2d7819 */ /* 0x000fe40000011627 */
[----:B------:R-:W-:Y:S01]  /*8aa0*/  LOP3.LUT R38, R39, 0xff0000ff, RZ, 0xc0, !PT ;  /* 0xff0000ff27267812 */ /* 0x000fe200078ec0ff */
[----:B------:R-:W-:Y:S01]  /*8ab0*/  IMAD.SHL.U32 R11, R11, 0x100, RZ ;  /* 0x000001000b0b7824 */ /* 0x000fe200078e00ff */
[--C-:B------:R-:W-:Y:S02]  /*8ac0*/  SHF.R.U32.HI R39, RZ, 0x8, R41.reuse ;  /* 0x00000008ff277819 */ /* 0x100fe40000011629 */
[----:B------:R-:W-:Y:S02]  /*8ad0*/  SHF.R.U32.HI R44, RZ, 0x10, R41 ;  /* 0x00000010ff2c7819 */ /* 0x000fe40000011629 */
[----:B------:R-:W-:Y:S01]  /*8ae0*/  LOP3.LUT R40, R41, 0xff0000ff, RZ, 0xc0, !PT ;  /* 0xff0000ff29287812 */ /* 0x000fe200078ec0ff */
[----:B------:R-:W-:Y:S01]  /*8af0*/  IMAD.SHL.U32 R39, R39, 0x100, RZ ;  /* 0x0000010027277824 */ /* 0x000fe200078e00ff */
[----:B------:R-:W-:Y:S01]  /*8b00*/  LOP3.LUT R37, R38, 0xff00, R11, 0xf8, !PT ;  /* 0x0000ff0026257812 */ /* 0x000fe200078ef80b */
[----:B------:R-:W-:Y:S01]  /*8b10*/  IMAD.U32 R38, R44, 0x10000, RZ ;  /* 0x000100002c267824 */ /* 0x000fe200078e00ff */
[----:B0-----:R-:W-:Y:S01]  /*8b20*/  MOV R36, R12 ;  /* 0x0000000c00247202 */ /* 0x001fe20000000f00 */
[----:B------:R-:W-:Y:S01]  /*8b30*/  IMAD.U32 R12, R45, 0x10000, RZ ;  /* 0x000100002d0c7824 */ /* 0x000fe200078e00ff */
[----:B------:R-:W-:-:S02]  /*8b40*/  LOP3.LUT R41, R40, 0xff00, R39, 0xf8, !PT ;  /* 0x0000ff0028297812 */ /* 0x000fc400078ef827 */
[----:B------:R-:W-:Y:S02]  /*8b50*/  F2FP.F16.E4M3.UNPACK_B R39, R87.H1 ;  /* 0x00000057ff27723e */ /* 0x000fe400030006ff */
[-C--:B------:R-:W-:Y:S02]  /*8b60*/  F2FP.F16.E4M3.UNPACK_B R11, R13.reuse ;  /* 0x0000000dff0b723e */ /* 0x080fe400020006ff */
[----:B------:R-:W-:Y:S01]  /*8b70*/  LOP3.LUT R45, R41, 0xff0000, R38, 0xf8, !PT ;  /* 0x00ff0000292d7812 */ /* 0x000fe200078ef826 */
[----:B------:R-:W-:Y:S01]  /*8b80*/  HADD2.F32 R41, -RZ, R39.H0_H0 ;  /* 0x20000027ff297230 */ /* 0x000fe20000004100 */
[----:B------:R-:W-:Y:S01]  /*8b90*/  LOP3.LUT R40, R37, 0xff0000, R12, 0xf8, !PT ;  /* 0x00ff000025287812 */ /* 0x000fe200078ef80c */
[----:B------:R-:W-:Y:S01]  /*8ba0*/  HADD2.F32 R12, -RZ, R11.H1_H1 ;  /* 0x3000000bff0c7230 */ /* 0x000fe20000004100 */
[----:B------:R-:W-:Y:S01]  /*8bb0*/  F2FP.F16.E4M3.UNPACK_B R38, R86.H1 ;  /* 0x00000056ff26723e */ /* 0x000fe200030006ff */
[----:B------:R-:W-:Y:S01]  /*8bc0*/  HADD2.F32 R44, -RZ, R39.H1_H1 ;  /* 0x30000027ff2c7230 */ /* 0x000fe20000004100 */
[----:B------:R-:W-:Y:S01]  /*8bd0*/  F2FP.F16.E4M3.UNPACK_B R13, R13.H1 ;  /* 0x0000000dff0d723e */ /* 0x000fe200030006ff */
[----:B------:R-:W-:-:S02]  /*8be0*/  HADD2.F32 R11, -RZ, R11.H0_H0 ;  /* 0x2000000bff0b7230 */ /* 0x000fc40000004100 */
[C---:B------:R-:W-:Y:S01]  /*8bf0*/  FMUL.FTZ R46, R12.reuse, R41 ;  /* 0x000000290c2e7220 */ /* 0x040fe20000410000 */
[--C-:B------:R-:W-:Y:S01]  /*8c00*/  HADD2.F32 R39, -RZ, R38.reuse.H0_H0 ;  /* 0x20000026ff277230 */ /* 0x100fe20000004100 */
[----:B------:R-:W-:Y:S01]  /*8c10*/  F2FP.F16.E4M3.UNPACK_B R87, R87 ;  /* 0x00000057ff57723e */ /* 0x000fe200020006ff */
[--C-:B------:R-:W-:Y:S02]  /*8c20*/  HADD2.F32 R37, -RZ, R13.reuse.H1_H1 ;  /* 0x3000000dff257230 */ /* 0x100fe40000004100 */
[C---:B------:R-:W-:Y:S01]  /*8c30*/  FMUL.FTZ R41, R11.reuse, R41 ;  /* 0x000000290b297220 */ /* 0x040fe20000410000 */
[----:B------:R-:W-:Y:S02]  /*8c40*/  HADD2.F32 R13, -RZ, R13.H0_H0 ;  /* 0x2000000dff0d7230 */ /* 0x000fe40000004100 */
[-C--:B------:R-:W-:Y:S01]  /*8c50*/  FFMA.FTZ R11, R11, R39.reuse, -R46 ;  /* 0x000000270b0b7223 */ /* 0x080fe2000001082e */
[----:B------:R-:W-:Y:S02]  /*8c60*/  HADD2.F32 R38, -RZ, R38.H1_H1 ;  /* 0x30000026ff267230 */ /* 0x000fe40000004100 */
[-C--:B------:R-:W-:Y:S01]  /*8c70*/  FMUL.FTZ R46, R37, R44.reuse ;  /* 0x0000002c252e7220 */ /* 0x080fe20000410000 */
[----:B------:R-:W-:Y:S01]  /*8c80*/  FFMA.FTZ R12, R12, R39, R41 ;  /* 0x000000270c0c7223 */ /* 0x000fe20000010029 */
[----:B------:R-:W-:Y:S01]  /*8c90*/  FMUL.FTZ R44, R13, R44 ;  /* 0x0000002c0d2c7220 */ /* 0x000fe20000410000 */
[----:B------:R-:W-:-:S02]  /*8ca0*/  HADD2.F32 R41, -RZ, R87.H1_H1 ;  /* 0x30000057ff297230 */ /* 0x000fc40000004100 */
[----:B------:R-:W-:Y:S01]  /*8cb0*/  FFMA.FTZ R47, R13, R38, -R46 ;  /* 0x000000260d2f7223 */ /* 0x000fe2000001082e */
[----:B------:R-:W-:Y:S01]  /*8cc0*/  F2FP.F16.E4M3.UNPACK_B R13, R36.H1 ;  /* 0x00000024ff0d723e */ /* 0x000fe200030006ff */
[----:B------:R-:W-:Y:S01]  /*8cd0*/  FFMA.FTZ R50, R37, R38, R44 ;  /* 0x0000002625327223 */ /* 0x000fe2000001002c */
[----:B------:R-:W-:Y:S01]  /*8ce0*/  F2FP.F16.E4M3.UNPACK_B R36, R36 ;  /* 0x00000024ff24723e */ /* 0x000fe200020006ff */
[----:B------:R-:W-:Y:S01]  /*8cf0*/  HADD2.F32 R87, -RZ, R87.H0_H0 ;  /* 0x20000057ff577230 */ /* 0x000fe20000004100 */
[----:B------:R-:W-:Y:S01]  /*8d00*/  F2FP.F16.E4M3.UNPACK_B R86, R86 ;  /* 0x00000056ff56723e */ /* 0x000fe200020006ff */
[--C-:B------:R-:W-:Y:S01]  /*8d10*/  HADD2.F32 R37, -RZ, R13.reuse.H0_H0 ;  /* 0x2000000dff257230 */ /* 0x100fe20000004100 */
[----:B------:R-:W-:Y:S01]  /*8d20*/  F2FP.SATFINITE.E4M3.F32.PACK_AB_MERGE_C R53, R50, R47, RZ ;  /* 0x0000002f3235723e */ /* 0x000fe200048070ff */
[----:B------:R-:W-:Y:S02]  /*8d30*/  HADD2.F32 R38, -RZ, R13.H1_H1 ;  /* 0x3000000dff267230 */ /* 0x000fe40000004100 */
[----:B------:R-:W-:-:S02]  /*8d40*/  HADD2.F32 R13, -RZ, R36.H0_H0 ;  /* 0x20000024ff0d7230 */ /* 0x000fc40000004100 */
[----:B------:R-:W-:Y:S02]  /*8d50*/  HADD2.F32 R36, -RZ, R36.H1_H1 ;  /* 0x30000024ff247230 */ /* 0x000fe40000004100 */
[-C--:B------:R-:W-:Y:S01]  /*8d60*/  FMUL.FTZ R46, R38, R41.reuse ;  /* 0x00000029262e7220 */ /* 0x080fe20000410000 */
[--C-:B------:R-:W-:Y:S02]  /*8d70*/  HADD2.F32 R39, -RZ, R86.reuse.H1_H1 ;  /* 0x30000056ff277230 */ /* 0x100fe40000004100 */
        /* <DEDUP_REMOVED lines=8> */
[----:B------:R-:W-:-:S02]  /*8e00*/  F2FP.F16.E4M3.UNPACK_B R36, R15.H1 ;  /* 0x0000000fff24723e */ /* 0x000fc400030006ff */
[-C--:B------:R-:W-:Y:S02]  /*8e10*/  F2FP.F16.E4M3.UNPACK_B R44, R45.reuse.H1 ;  /* 0x0000002dff2c723e */ /* 0x080fe400030006ff */
[----:B------:R-:W-:Y:S01]  /*8e20*/  F2FP.F16.E4M3.UNPACK_B R39, R40.H1 ;  /* 0x00000028ff27723e */ /* 0x000fe200030006ff */
[----:B------:R-:W-:Y:S01]  /*8e30*/  HADD2.F32 R38, -RZ, R36.H1_H1 ;  /* 0x30000024ff267230 */ /* 0x000fe20000004100 */
[----:B------:R-:W-:Y:S01]  /*8e40*/  F2FP.F16.E4M3.UNPACK_B R13, R14.H1 ;  /* 0x0000000eff0d723e */ /* 0x000fe200030006ff */
[----:B------:R-:W-:Y:S01]  /*8e50*/  HADD2.F32 R47, -RZ, R44.H1_H1 ;  /* 0x3000002cff2f7230 */ /* 0x000fe20000004100 */
[----:B------:R-:W-:Y:S01]  /*8e60*/  F2FP.F16.E4M3.UNPACK_B R45, R45 ;  /* 0x0000002dff2d723e */ /* 0x000fe200020006ff */
[----:B------:R-:W-:Y:S01]  /*8e70*/  HADD2.F32 R37, -RZ, R36.H0_H0 ;  /* 0x20000024ff257230 */ /* 0x000fe20000004100 */
[----:B------:R-:W-:Y:S01]  /*8e80*/  F2FP.SATFINITE.E4M3.F32.PACK_AB_MERGE_C R52, R41, R46, RZ ;  /* 0x0000002e2934723e */ /* 0x000fe200048070ff */
[----:B------:R-:W-:Y:S01]  /*8e90*/  HADD2.F32 R41, -RZ, R39.H1_H1 ;  /* 0x30000027ff297230 */ /* 0x000fe20000004100 */
[----:B------:R-:W-:Y:S01]  /*8ea0*/  F2FP.F16.E4M3.UNPACK_B R40, R40 ;  /* 0x00000028ff28723e */ /* 0x000fe200020006ff */
[----:B------:R-:W-:-:S02]  /*8eb0*/  HADD2.F32 R36, -RZ, R13.H1_H1 ;  /* 0x3000000dff247230 */ /* 0x000fc40000004100 */
[-C--:B------:R-:W-:Y:S01]  /*8ec0*/  FMUL.FTZ R50, R38, R47.reuse ;  /* 0x0000002f26327220 */ /* 0x080fe20000410000 */
[----:B------:R-:W-:Y:S02]  /*8ed0*/  HADD2.F32 R46, -RZ, R45.H1_H1 ;  /* 0x3000002dff2e7230 */ /* 0x000fe40000004100 */
        /* <DEDUP_REMOVED lines=13> */
[--C-:B------:R-:W-:Y:S02]  /*8fb0*/  HADD2.F32 R13, -RZ, R14.reuse.H0_H0 ;  /* 0x2000000eff0d7230 */ /* 0x100fe40000004100 */
[----:B------:R-:W-:Y:S01]  /*8fc0*/  HADD2.F32 R15, -RZ, R15.H1_H1 ;  /* 0x3000000fff0f7230 */ /* 0x000fe20000004100 */
[----:B------:R-:W-:Y:S01]  /*8fd0*/  F2FP.SATFINITE.E4M3.F32.PACK_AB_MERGE_C R47, R47, R50, RZ ;  /* 0x000000322f2f723e */ /* 0x000fe200048070ff */
[----:B------:R-:W-:Y:S01]  /*8fe0*/  HADD2.F32 R14, -RZ, R14.H1_H1 ;  /* 0x3000000eff0e7230 */ /* 0x000fe20000004100 */
[----:B------:R-:W-:Y:S01]  /*8ff0*/  F2FP.SATFINITE.E4M3.F32.PACK_AB_MERGE_C R46, R46, R49, RZ ;  /* 0x000000312e2e723e */ /* 0x000fe200048070ff */
[----:B------:R-:W-:-:S02]  /*9000*/  HADD2.F32 R45, -RZ, R45.H0_H0 ;  /* 0x2000002dff2d7230 */ /* 0x000fc40000004100 */
        /* <DEDUP_REMOVED lines=14> */
.L_x_492:
[----:B------:R-:W-:Y:S05]  /*90f0*/  BSYNC B1 ;  /* 0x0000000000017941 */ /* 0x000fea0003800000 */
.L_x_491:
[----:B0-----:R0:W-:Y:S01]  /*9100*/  ST.E.128 desc[UR50][R42.64], R12 ;  /* 0x0000000c2a007985 */ /* 0x0011e2000c101d32 */
[----:B------:R-:W-:Y:S05]  /*9110*/  BRA `(.L_x_470) ;  /* 0x0000006800d07947 */ /* 0x000fea0003800000 */
.L_x_436:
        /* <DEDUP_REMOVED lines=23> */
[----:B------:R-:W-:Y:S01]  /*9290*/  CS2R R78, SRZ ;  /* 0x00000000004e7805 */ /* 0x000fe2000001ff00 */
[----:B------:R-:W-:Y:S06]  /*92a0*/  @P2 BRA `(.L_x_494) ;  /* 0x00000000006c2947 */ /* 0x000fec0003800000 */
[----:B------:R-:W-:Y:S01]  /*92b0*/  ULDC.64 UR4, c[0x0][0x3e8] ;  /* 0x0000fa0000047ab9 */ /* 0x000fe20000000a00 */
[----:B------:R-:W-:Y:S02]  /*92c0*/  CS2R R48, SRZ ;  /* 0x0000000000307805 */ /* 0x000fe4000001ff00 */
[----:B------:R-:W-:Y:S02]  /*92d0*/  IADD3 R80, P1, P4, R102, UR4, R14 ;  /* 0x0000000466507c10 */ /* 0x000fe4000fc3e00e */
[----:B------:R-:W-:Y:S02]  /*92e0*/  CS2R R50, SRZ ;  /* 0x0000000000327805 */ /* 0x000fe4000001ff00 */
[----:B------:R-:W-:Y:S02]  /*92f0*/  CS2R R36, SRZ ;  /* 0x0000000000247805 */ /* 0x000fe4000001ff00 */
[----:B------:R-:W-:Y:S02]  /*9300*/  CS2R R38, SRZ ;  /* 0x0000000000267805 */ /* 0x000fe4000001ff00 */
[----:B------:R-:W-:Y:S01]  /*9310*/  IADD3.X R81, R10, UR5, R11, P1, P4 ;  /* 0x000000050a517c10 */ /* 0x000fe20008fe840b */
[----:B------:R-:W-:-:S02]  /*9320*/  ULDC.64 UR4, c[0x0][0x400] ;  /* 0x0001000000047ab9 */ /* 0x000fc40000000a00 */
[----:B------:R-:W-:-:S04]  /*9330*/  IADD3 R82, P1, P4, R96, UR4, R12 ;  /* 0x0000000460527c10 */ /* 0x000fc8000fc3e00c */
[----:B------:R-:W-:Y:S02]  /*9340*/  IADD3.X R83, R21, UR5, R91, P1, P4 ;  /* 0x0000000515537c10 */ /* 0x000fe40008fe845b */
[----:B------:R-:W-:Y:S02]  /*9350*/  ISETP.GE.AND P1, PT, R16, R117, PT ;  /* 0x000000751000720c */ /* 0x000fe40003f26270 */
[----:B------:R-:W-:Y:S02]  /*9360*/  CS2R R52, SRZ ;  /* 0x0000000000347805 */ /* 0x000fe4000001ff00 */
[----:B------:R-:W-:Y:S02]  /*9370*/  CS2R R54, SRZ ;  /* 0x0000000000367805 */ /* 0x000fe4000001ff00 */
[----:B------:R-:W-:Y:S02]  /*9380*/  CS2R R40, SRZ ;  /* 0x0000000000287805 */ /* 0x000fe4000001ff00 */
[----:B------:R-:W-:-:S05]  /*9390*/  CS2R R42, SRZ ;  /* 0x00000000002a7805 */ /* 0x000fca000001ff00 */
[----:B------:R0:W5:Y:S04]  /*93a0*/  @!P1 LDG.E.128 R48, desc[UR50][R80.64] ;  /* 0x0000003250309981 */ /* 0x000168000c1e1d00 */
[----:B------:R0:W5:Y:S01]  /*93b0*/  @!P1 LDG.E.128 R36, desc[UR50][R82.64] ;  /* 0x0000003252249981 */ /* 0x000162000c1e1d00 */
[----:B------:R-:W-:Y:S02]  /*93c0*/  ISETP.GE.AND P1, PT, R3, R117, PT ;  /* 0x000000750300720c */ /* 0x000fe40003f26270 */
[----:B------:R-:W-:Y:S02]  /*93d0*/  CS2R R76, SRZ ;  /* 0x00000000004c7805 */ /* 0x000fe4000001ff00 */
[----:B------:R-:W-:Y:S02]  /*93e0*/  CS2R R78, SRZ ;  /* 0x00000000004e7805 */ /* 0x000fe4000001ff00 */
[----:B------:R-:W-:-:S02]  /*93f0*/  CS2R R44, SRZ ;  /* 0x00000000002c7805 */ /* 0x000fc4000001ff00 */
[----:B------:R-:W-:-:S05]  /*9400*/  CS2R R46, SRZ ;  /* 0x00000000002e7805 */ /* 0x000fca000001ff00 */
[----:B------:R0:W5:Y:S04]  /*9410*/  @!P1 LDG.E.128 R52, desc[UR50][R80.64+0x20] ;  /* 0x0000203250349981 */ /* 0x000168000c1e1d00 */
[----:B------:R0:W5:Y:S01]  /*9420*/  @!P1 LDG.E.128 R40, desc[UR50][R82.64+0x20] ;  /* 0x0000203252289981 */ /* 0x000162000c1e1d00 */
[----:B------:R-:W-:-:S13]  /*9430*/  ISETP.GE.AND P1, PT, R4, R117, PT ;  /* 0x000000750400720c */ /* 0x000fda0003f26270 */
[----:B------:R0:W5:Y:S04]  /*9440*/  @!P1 LDG.E.128 R76, desc[UR50][R80.64+0x40] ;  /* 0x00004032504c9981 */ /* 0x000168000c1e1d00 */
[----:B------:R0:W5:Y:S02]  /*9450*/  @!P1 LDG.E.128 R44, desc[UR50][R82.64+0x40] ;  /* 0x00004032522c9981 */ /* 0x000164000c1e1d00 */
.L_x_494:
[----:B------:R-:W-:Y:S05]  /*9460*/  BSYNC B1 ;  /* 0x0000000000017941 */ /* 0x000fea0003800000 */
.L_x_493:
[----:B------:R-:W-:Y:S01]  /*9470*/  VIADD R84, R195, 0x80 ;  /* 0x00000080c3547836 */ /* 0x000fe20000000000 */
[----:B------:R-:W-:Y:S01]  /*9480*/  BSSY B1, `(.L_x_495) ;  /* 0x0000026000017945 */ /* 0x000fe20003800000 */
[----:B0-----:R-:W-:Y:S02]  /*9490*/  CS2R R80, SRZ ;  /* 0x0000000000507805 */ /* 0x001fe4000001ff00 */
[----:B------:R-:W-:Y:S02]  /*94a0*/  CS2R R82, SRZ ;  /* 0x0000000000527805 */ /* 0x000fe4000001ff00 */
[----:B-----5:R-:W-:Y:S01]  /*94b0*/  MOV R165, R36 ;  /* 0x0000002400a57202 */ /* 0x020fe20000000f00 */
[----:B------:R-:W-:Y:S01]  /*94c0*/  IMAD.MOV.U32 R164, RZ, RZ, R38 ;  /* 0x000000ffffa47224 */ /* 0x000fe200078e0026 */
[----:B------:R-:W-:-:S13]  /*94d0*/  ISETP.GE.AND P4, PT, R84, R90, PT ;  /* 0x0000005a5400720c */ /* 0x000fda0003f86270 */
[----:B------:R-:W-:Y:S05]  /*94e0*/  @P4 BRA `(.L_x_496) ;  /* 0x00000000007c4947 */ /* 0x000fea0003800000 */
[----:B------:R-:W-:Y:S01]  /*94f0*/  IADD3 R13, P1, P5, R102, R14, R107 ;  /* 0x0000000e660d7210 */ /* 0x000fe20007d3e06b */
[----:B------:R-:W-:Y:S01]  /*9500*/  ULDC.64 UR4, c[0x0][0x3e8] ;  /* 0x0000fa0000047ab9 */ /* 0x000fe20000000a00 */
[----:B------:R-:W-:Y:S02]  /*9510*/  CS2R R68, SRZ ;  /* 0x0000000000447805 */ /* 0x000fe4000001ff00 */
[----:B------:R-:W-:Y:S02]  /*9520*/  CS2R R70, SRZ ;  /* 0x0000000000467805 */ /* 0x000fe4000001ff00 */
[----:B------:R-:W-:Y:S02]  /*9530*/  IADD3.X R11, R10, R11, R106, P1, P5 ;  /* 0x0000000b0a0b7210 */ /* 0x000fe40000fea46a */
[----:B------:R-:W-:Y:S02]  /*9540*/  CS2R R56, SRZ ;  /* 0x0000000000387805 */ /* 0x000fe4000001ff00 */
[----:B------:R-:W-:-:S02]  /*9550*/  IADD3 R14, P1, P5, R96, R12, R109 ;  /* 0x0000000c600e7210 */ /* 0x000fc40007d3e06d */
[----:B------:R-:W-:Y:S02]  /*9560*/  CS2R R58, SRZ ;  /* 0x00000000003a7805 */ /* 0x000fe4000001ff00 */
        /* <DEDUP_REMOVED lines=23> */
.L_x_496:
[----:B------:R-:W-:Y:S05]  /*96e0*/  BSYNC B1 ;  /* 0x0000000000017941 */ /* 0x000fea0003800000 */
.L_x_495:
        /* <DEDUP_REMOVED lines=26> */
.L_x_497:
[----:B------:R-:W-:Y:S01]  /*9890*/  LEA R91, R19, R18, 0x3 ;  /* 0x00000012135b7211 */ /* 0x000fe200078e18ff */
[----:B------:R-:W1:Y:S01]  /*98a0*/  LDC R128, c[0x0][0x2f4] ;  /* 0x0000bd00ff807b82 */ /* 0x000e620000000800 */
[----:B------:R-:W-:Y:S01]  /*98b0*/  SHF.L.U32 R92, R196, 0x1f, RZ ;  /* 0x0000001fc45c7819 */ /* 0x000fe200000006ff */
[----:B------:R-:W-:Y:S03]  /*98c0*/  BSSY B1, `(.L_x_498) ;  /* 0x0000003000017945 */ /* 0x000fe60003800000 */
[----:B------:R-:W2:Y:S02]  /*98d0*/  SYNCS.PHASECHK.TRANS64.TRYWAIT P5, [R91+URZ+0x29890], R92 ;  /* 0x0298905c5b0075a7 */ /* 0x000ea400080a017f */
[----:B--2---:R-:W-:Y:S05]  /*98e0*/  @!P5 BRA `(.L_x_499) ;  /* 0x0000023000e0d947 */ /* 0x004fea0003800000 */
.L_x_785:
[----:B------:R-:W-:Y:S05]  /*98f0*/  BSYNC B1 ;  /* 0x0000000000017941 */ /* 0x000fea0003800000 */
.L_x_498:
[----:B------:R-:W-:Y:S01]  /*9900*/  UMOV UR4, 0xffffffff ;  /* 0xffffffff00047882 */ /* 0x000fe20000000000 */
[----:B-1----:R-:W-:Y:S02]  /*9910*/  IMAD.IADD R142, R128, 0x1, -R118 ;  /* 0x00000001808e7824 */ /* 0x002fe400078e0a76 */
[----:B------:R-:W-:Y:S05]  /*9920*/  BRA.DIV UR4, `(.L_x_500) ;  /* 0x0000023204e47947 */ /* 0x000fea000b800000 */
[----:B------:R1:W3:Y:S04]  /*9930*/  SHFL.IDX PT, R153, R120, RZ, 0x1e1f ;  /* 0x001e1fff78997589 */ /* 0x0002e800000e0000 */
[----:B------:R1:W4:Y:S02]  /*9940*/  SHFL.IDX PT, R11, R121, RZ, 0x1e1f ;  /* 0x001e1fff790b7589 */ /* 0x00032400000e0000 */
.L_x_789:
[----:B------:R-:W-:Y:S04]  /*9950*/  BSSY B1, `(.L_x_501) ;  /* 0x00002db000017945 */ /* 0x000fe80003800000 */
[----:B------:R-:W-:Y:S05]  /*9960*/  @P2 BRA `(.L_x_502) ;  /* 0x0000002c00642947 */ /* 0x000fea0003800000 */
[----:B------:R-:W-:Y:S01]  /*9970*/  ISETP.NE.AND P2, PT, R28, RZ, PT ;  /* 0x000000ff1c00720c */ /* 0x000fe20003f45270 */
[----:B------:R-:W-:-:S12]  /*9980*/  BSSY B2, `(.L_x_503) ;  /* 0x00000f6000027945 */ /* 0x000fd80003800000 */
[----:B------:R-:W-:Y:S05]  /*9990*/  @!P2 BRA `(.L_x_504) ;  /* 0x0000000c00d0a947 */ /* 0x000fea0003800000 */
[----:B0-----:R-:W-:Y:S01]  /*99a0*/  SEL R12, R118, R142, !P0 ;  /* 0x0000008e760c7207 */ /* 0x001fe20004000000 */
[----:B------:R-:W-:Y:S01]  /*99b0*/  BSSY B3, `(.L_x_505) ;  /* 0x00000eb000037945 */ /* 0x000fe20003800000 */
[----:B------:R-:W-:Y:S02]  /*99c0*/  ISETP.GE.AND P2, PT, R16, R117, PT ;  /* 0x000000751000720c */ /* 0x000fe40003f46270 */
[----:B------:R-:W-:-:S04]  /*99d0*/  SHF.R.S32.HI R13, RZ, 0x1f, R12 ;  /* 0x0000001fff0d7819 */ /* 0x000fc8000001140c */
[----:B------:R-:W-:-:S04]  /*99e0*/  LEA.HI R13, R13, R12, RZ, 0x5 ;  /* 0x0000000c0d0d7211 */ /* 0x000fc800078f28ff */
[----:B------:R-:W-:-:S04]  /*99f0*/  LEA.HI.SX32 R172, R13, R116, 0x1b ;  /* 0x000000740dac7211 */ /* 0x000fc800078fdaff */
[----:B------:R-:W-:-:S04]  /*9a00*/  SHF.R.S32.HI R13, RZ, 0x1f, R172 ;  /* 0x0000001fff0d7819 */ /* 0x000fc800000114ac */
[----:B------:R-:W-:Y:S01]  /*9a10*/  LEA.HI R13, R13, R172, RZ, 0x2 ;  /* 0x000000ac0d0d7211 */ /* 0x000fe200078f10ff */
[----:B------:R-:W-:-:S03]  /*9a20*/  IMAD.SHL.U32 R172, R172, 0x10, RZ ;  /* 0x00000010acac7824 */ /* 0x000fc600078e00ff */
[----:B------:R-:W-:Y:S02]  /*9a30*/  SHF.R.S32.HI R13, RZ, 0x2, R13 ;  /* 0x00000002ff0d7819 */ /* 0x000fe4000001140d */
[----:B------:R-:W-:-:S03]  /*9a40*/  LOP3.LUT R12, R205, 0x30, R172, 0xf8, !PT ;  /* 0x00000030cd0c7812 */ /* 0x000fc600078ef8ac */
[----:B------:R-:W-:Y:S01]  /*9a50*/  IMAD R13, R13, 0x2800, R207 ;  /* 0x000028000d0d7824 */ /* 0x000fe200078e02cf */
[----:B------:R-:W-:-:S05]  /*9a60*/  LOP3.LUT R12, R12, R206, RZ, 0x3c, !PT ;  /* 0x000000ce0c0c7212 */ /* 0x000fca00078e3cff */
[----:B------:R-:W-:-:S04]  /*9a70*/  IMAD.IADD R12, R13, 0x1, R12 ;  /* 0x000000010d0c7824 */ /* 0x000fc800078e020c */
[C---:B------:R-:W-:Y:S02]  /*9a80*/  IMAD R84, R19.reuse, 0x7800, R12 ;  /* 0x0000780013547824 */ /* 0x040fe400078e020c */
[----:B------:R-:W-:Y:S02]  /*9a90*/  IMAD R12, R19, 0x7800, R136 ;  /* 0x00007800130c7824 */ /* 0x000fe400078e0288 */
[----:B------:R-:W-:-:S03]  /*9aa0*/  IMAD.IADD R84, R18, 0x1, R84 ;  /* 0x0000000112547824 */ /* 0x000fc600078e0254 */
[----:B------:R-:W-:-:S03]  /*9ab0*/  IADD3 R12, R18, R12, RZ ;  /* 0x0000000c120c7210 */ /* 0x000fc60007ffe0ff */
[----:B------:R-:W0:Y:S04]  /*9ac0*/  LDS.128 R84, [R84+0x1a400] ;  /* 0x01a4000054547984 */ /* 0x000e280000000c00 */
[----:B------:R-:W0:Y:S01]  /*9ad0*/  LDS.128 R12, [R12+0x1a400] ;  /* 0x01a400000c0c7984 */ /* 0x000e220000000c00 */
[----:B------:R-:W-:Y:S05]  /*9ae0*/  @P2 BRA `(.L_x_506) ;  /* 0x0000000c005c2947 */ /* 0x000fea0003800000 */
[----:B------:R-:W-:Y:S02]  /*9af0*/  SHF.R.U32.HI R38, RZ, 0x8, R49 ;  /* 0x00000008ff267819 */ /* 0x000fe40000011631 */
[--C-:B------:R-:W-:Y:S02]  /*9b00*/  SHF.R.U32.HI R36, RZ, 0x10, R51.reuse ;  /* 0x00000010ff247819 */ /* 0x100fe40000011633 */
[----:B------:R-:W-:Y:S01]  /*9b10*/  SHF.R.U32.HI R173, RZ, 0x8, R51 ;  /* 0x00000008ffad7819 */ /* 0x000fe20000011633 */
[----:B------:R-:W-:Y:S01]  /*9b20*/  IMAD.SHL.U32 R177, R38, 0x100, RZ ;  /* 0x0000010026b17824 */ /* 0x000fe200078e00ff */
[----:B------:R-:W-:Y:S02]  /*9b30*/  LOP3.LUT R175, R51, 0xff0000ff, RZ, 0xc0, !PT ;  /* 0xff0000ff33af7812 */ /* 0x000fe400078ec0ff */
[----:B------:R-:W-:Y:S01]  /*9b40*/  SHF.R.U32.HI R51, RZ, 0x8, R37 ;  /* 0x00000008ff337819 */ /* 0x000fe20000011625 */
[----:B------:R-:W-:Y:S01]  /*9b50*/  IMAD.SHL.U32 R173, R173, 0x100, RZ ;  /* 0x00000100adad7824 */ /* 0x000fe200078e00ff */
[----:B------:R-:W-:-:S02]  /*9b60*/  SHF.R.U32.HI R48, RZ, 0x10, R49 ;  /* 0x00000010ff307819 */ /* 0x000fc40000011631 */
[----:B------:R-:W-:Y:S02]  /*9b70*/  LOP3.LUT R50, R49, 0xff0000ff, RZ, 0xc0, !PT ;  /* 0xff0000ff31327812 */ /* 0x000fe400078ec0ff */
[----:B------:R-:W-:Y:S01]  /*9b80*/  SHF.R.U32.HI R174, RZ, 0x10, R37 ;  /* 0x00000010ffae7819 */ /* 0x000fe20000011625 */
[----:B------:R-:W-:Y:S01]  /*9b90*/  IMAD.U32 R48, R48, 0x10000, RZ ;  /* 0x0001000030307824 */ /* 0x000fe200078e00ff */
[----:B------:R-:W-:Y:S02]  /*9ba0*/  LOP3.LUT R176, R37, 0xff0000ff, RZ, 0xc0, !PT ;  /* 0xff0000ff25b07812 */ /* 0x000fe400078ec0ff */
[--C-:B------:R-:W-:Y:S01]  /*9bb0*/  SHF.R.U32.HI R37, RZ, 0x10, R39.reuse ;  /* 0x00000010ff257819 */ /* 0x100fe20000011627 */
[----:B------:R-:W-:Y:S01]  /*9bc0*/  IMAD.U32 R174, R174, 0x10000, RZ ;  /* 0x00010000aeae7824 */ /* 0x000fe200078e00ff */
[----:B------:R-:W-:Y:S02]  /*9bd0*/  SHF.R.U32.HI R38, RZ, 0x8, R39 ;  /* 0x00000008ff267819 */ /* 0x000fe40000011627 */
[----:B------:R-:W-:Y:S01]  /*9be0*/  LOP3.LUT R49, R39, 0xff0000ff, RZ, 0xc0, !PT ;  /* 0xff0000ff27317812 */ /* 0x000fe200078ec0ff */
[----:B------:R-:W-:Y:S01]  /*9bf0*/  IMAD.U32 R37, R37, 0x10000, RZ ;  /* 0x0001000025257824 */ /* 0x000fe200078e00ff */
[----:B------:R-:W-:Y:S01]  /*9c00*/  SHF.L.U32 R39, R51, 0x8, RZ ;  /* 0x0000000833277819 */ /* 0x000fe200000006ff */
[----:B------:R-:W-:Y:S01]  /*9c10*/  IMAD.SHL.U32 R38, R38, 0x100, RZ ;  /* 0x0000010026267824 */ /* 0x000fe200078e00ff */
[----:B------:R-:W-:-:S02]  /*9c20*/  LOP3.LUT R50, R50, 0xff00, R177, 0xf8, !PT ;  /* 0x0000ff0032327812 */ /* 0x000fc400078ef8b1 */
[----:B------:R-:W-:Y:S02]  /*9c30*/  LOP3.LUT R39, R176, 0xff00, R39, 0xf8, !PT ;  /* 0x0000ff00b0277812 */ /* 0x000fe400078ef827 */
[----:B------:R-:W-:Y:S02]  /*9c40*/  LOP3.LUT R51, R175, 0xff00, R173, 0xf8, !PT ;  /* 0x0000ff00af337812 */ /* 0x000fe400078ef8ad */
[----:B------:R-:W-:Y:S02]  /*9c50*/  LOP3.LUT R175, R50, 0xff0000, R48, 0xf8, !PT ;  /* 0x00ff000032af7812 */ /* 0x000fe400078ef830 */
[----:B------:R-:W-:Y:S02]  /*9c60*/  LOP3.LUT R50, R39, 0xff0000, R174, 0xf8, !PT ;  /* 0x00ff000027327812 */ /* 0x000fe400078ef8ae */
[----:B0-----:R-:W-:Y:S02]  /*9c70*/  F2FP.F16.E4M3.UNPACK_B R173, R85 ;  /* 0x00000055ffad723e */ /* 0x001fe400020006ff */
[----:B------:R-:W-:-:S02]  /*9c80*/  F2FP.F16.E4M3.UNPACK_B R176, R50 ;  /* 0x00000032ffb0723e */ /* 0x000fc400020006ff */
[----:B------:R-:W-:Y:S01]  /*9c90*/  F2FP.F16.E4M3.UNPACK_B R39, R13 ;  /* 0x0000000dff27723e */ /* 0x000fe200020006ff */
[----:B------:R-:W-:Y:S01]  /*9ca0*/  HADD2.F32 R48, -RZ, R173.H0_H0 ;  /* 0x200000adff307230 */ /* 0x000fe20000004100 */
[----:B------:R-:W-:Y:S01]  /*9cb0*/  F2FP.F16.E4M3.UNPACK_B R177, R175 ;  /* 0x000000afffb1723e */ /* 0x000fe200020006ff */
[--C-:B------:R-:W-:Y:S01]  /*9cc0*/  HADD2.F32 R179, -RZ, R176.reuse.H0_H0 ;  /* 0x200000b0ffb37230 */ /* 0x100fe20000004100 */
[----:B------:R-:W-:Y:S01]  /*9cd0*/  F2FP.F16.E4M3.UNPACK_B R85, R85.H1 ;  /* 0x00000055ff55723e */ /* 0x000fe200030006ff */
[----:B------:R-:W-:Y:S01]  /*9ce0*/  HADD2.F32 R174, -RZ, R39.H0_H0 ;  /* 0x20000027ffae7230 */ /* 0x000fe20000004100 */
[----:B------:R-:W-:Y:S01]  /*9cf0*/  F2FP.F16.E4M3.UNPACK_B R175, R175.H1 ;  /* 0x000000afffaf723e */ /* 0x000fe200030006ff */
[----:B------:R-:W-:Y:S02]  /*9d00*/  HADD2.F32 R178, -RZ, R177.H0_H0 ;  /* 0x200000b1ffb27230 */ /* 0x000fe40000004100 */
[----:B------:R-:W-:Y:S01]  /*9d10*/  FMUL.FTZ R180, R48, R179 ;  /* 0x000000b330b47220 */ /* 0x000fe20000410000 */
[----:B------:R-:W-:-:S02]  /*9d20*/  HADD2.F32 R176, -RZ, R176.H1_H1 ;  /* 0x300000b0ffb07230 */ /* 0x000fc40000004100 */
[C---:B------:R-:W-:Y:S01]  /*9d30*/  FMUL.FTZ R179, R174.reuse, R179 ;  /* 0x000000b3aeb37220 */ /* 0x040fe20000410000 */
[----:B------:R-:W-:Y:S02]  /*9d40*/  HADD2.F32 R39, -RZ, R39.H1_H1 ;  /* 0x30000027ff277230 */ /* 0x000fe40000004100 */
[-C--:B------:R-:W-:Y:S01]  /*9d50*/  FFMA.FTZ R174, R174, R178.reuse, -R180 ;  /* 0x000000b2aeae7223 */ /* 0x080fe200000108b4 */
[----:B------:R-:W-:Y:S02]  /*9d60*/  HADD2.F32 R177, -RZ, R177.H1_H1 ;  /* 0x300000b1ffb17230 */ /* 0x000fe40000004100 */
[----:B------:R-:W-:Y:S01]  /*9d70*/  FFMA.FTZ R48, R48, R178, R179 ;  /* 0x000000b230307223 */ /* 0x000fe200000100b3 */
[----:B------:R-:W-:Y:S01]  /*9d80*/  HADD2.F32 R178, -RZ, R173.H1_H1 ;  /* 0x300000adffb27230 */ /* 0x000fe20000004100 */
[----:B------:R-:W-:Y:S02]  /*9d90*/  SHF.L.U32 R36, R36, 0x10, RZ ;  /* 0x0000001024247819 */ /* 0x000fe400000006ff */
[----:B------:R-:W-:-:S02]  /*9da0*/  LOP3.LUT R49, R49, 0xff00, R38, 0xf8, !PT ;  /* 0x0000ff0031317812 */ /* 0x000fc400078ef826 */
[CC--:B------:R-:W-:Y:S01]  /*9db0*/  FMUL.FTZ R173, R178.reuse, R176.reuse ;  /* 0x000000b0b2ad7220 */ /* 0x0c0fe20000410000 */
[----:B------:R-:W-:Y:S01]  /*9dc0*/  FMUL.FTZ R176, R39, R176 ;  /* 0x000000b027b07220 */ /* 0x000fe20000410000 */
[----:B------:R-:W-:Y:S02]  /*9dd0*/  LOP3.LUT R51, R51, 0xff0000, R36, 0xf8, !PT ;  /* 0x00ff000033337812 */ /* 0x000fe400078ef824 */
[-C--:B------:R-:W-:Y:S01]  /*9de0*/  FFMA.FTZ R173, R39, R177.reuse, -R173 ;  /* 0x000000b127ad7223 */ /* 0x080fe200000108ad */
[----:B------:R-:W-:Y:S01]  /*9df0*/  FFMA.FTZ R39, R178, R177, R176 ;  /* 0x000000b1b2277223 */ /* 0x000fe200000100b0 */
[----:B------:R-:W-:Y:S01]  /*9e00*/  F2FP.F16.E4M3.UNPACK_B R176, R50.H1 ;  /* 0x00000032ffb0723e */ /* 0x000fe200030006ff */
[----:B------:R-:W-:Y:S01]  /*9e10*/  HADD2.F32 R178, -RZ, R175.H0_H0 ;  /* 0x200000afffb27230 */ /* 0x000fe20000004100 */
[----:B------:R-:W-:Y:S01]  /*9e20*/  F2FP.F16.E4M3.UNPACK_B R177, R13.H1 ;  /* 0x0000000dffb1723e */ /* 0x000fe200030006ff */
[----:B------:R-:W-:Y:S01]  /*9e30*/  HADD2.F32 R13, -RZ, R85.H0_H0 ;  /* 0x20000055ff0d7230 */ /* 0x000fe20000004100 */
[----:B------:R-:W-:Y:S01]  /*9e40*/  LOP3.LUT R36, R49, 0xff0000, R37, 0xf8, !PT ;  /* 0x00ff000031247812 */ /* 0x000fe200078ef825 */
[----:B------:R-:W-:-:S02]  /*9e50*/  HADD2.F32 R179, -RZ, R176.H0_H0 ;  /* 0x200000b0ffb37230 */ /* 0x000fc40000004100 */
[----:B------:R-:W-:Y:S02]  /*9e60*/  HADD2.F32 R50, -RZ, R177.H0_H0 ;  /* 0x200000b1ff327230 */ /* 0x000fe40000004100 */
[----:B------:R-:W-:Y:S02]  /*9e70*/  HADD2.F32 R85, -RZ, R85.H1_H1 ;  /* 0x30000055ff557230 */ /* 0x000fe40000004100 */
[-C--:B------:R-:W-:Y:S01]  /*9e80*/  FMUL.FTZ R180, R13, R179.reuse ;  /* 0x000000b30db47220 */ /* 0x080fe20000410000 */
[----:B------:R-:W-:Y:S02]  /*9e90*/  HADD2.F32 R176, -RZ, R176.H1_H1 ;  /* 0x300000b0ffb07230 */ /* 0x000fe40000004100 */
[C---:B------:R-:W-:Y:S01]  /*9ea0*/  FMUL.FTZ R179, R50.reuse, R179 ;  /* 0x000000b332b37220 */ /* 0x040fe20000410000 */
[----:B------:R-:W-:Y:S02]  /*9eb0*/  IMAD.MOV.U32 R37, RZ, RZ, R87 ;  /* 0x000000ffff257224 */ /* 0x000fe400078e0057 */
[----:B------:R-:W-:Y:S01]  /*9ec0*/  FFMA.FTZ R50, R50, R178, -R180 ;  /* 0x000000b232327223 */ /* 0x000fe200000108b4 */
[----:B------:R-:W-:-:S02]  /*9ed0*/  IMAD.MOV.U32 R87, RZ, RZ, R15 ;  /* 0x000000ffff577224 */ /* 0x000fc400078e000f */
[----:B------:R-:W-:Y:S01]  /*9ee0*/  FFMA.FTZ R13, R13, R178, R179 ;  /* 0x000000b20d0d7223 */ /* 0x000fe200000100b3 */
[----:B------:R-:W-:Y:S01]  /*9ef0*/  HADD2.F32 R178, -RZ, R177.H1_H1 ;  /* 0x300000b1ffb27230 */ /* 0x000fe20000004100 */
[----:B------:R-:W-:Y:S01]  /*9f00*/  F2FP.F16.E4M3.UNPACK_B R38, R37 ;  /* 0x00000025ff26723e */ /* 0x000fe200020006ff */
[----:B------:R-:W-:Y:S02]  /*9f10*/  HADD2.F32 R177, -RZ, R175.H1_H1 ;  /* 0x300000afffb17230 */ /* 0x000fe40000004100 */
[-C--:B------:R-:W-:Y:S01]  /*9f20*/  FMUL.FTZ R175, R85, R176.reuse ;  /* 0x000000b055af7220 */ /* 0x080fe20000410000 */
[----:B------:R-:W-:Y:S01]  /*9f30*/  F2FP.F16.E4M3.UNPACK_B R15, R87 ;  /* 0x00000057ff0f723e */ /* 0x000fe200020006ff */
[C---:B------:R-:W-:Y:S01]  /*9f40*/  FMUL.FTZ R176, R178.reuse, R176 ;  /* 0x000000b0b2b07220 */ /* 0x040fe20000410000 */
[----:B------:R-:W-:Y:S01]  /*9f50*/  F2FP.F16.E4M3.UNPACK_B R37, R37.H1 ;  /* 0x00000025ff25723e */ /* 0x000fe200030006ff */
[----:B------:R-:W-:Y:S01]  /*9f60*/  FFMA.FTZ R175, R178, R177, -R175 ;  /* 0x000000b1b2af7223 */ /* 0x000fe200000108af */
[----:B------:R-:W-:-:S02]  /*9f70*/  HADD2.F32 R178, -RZ, R38.H0_H0 ;  /* 0x20000026ffb27230 */ /* 0x000fc40000004100 */
[----:B------:R-:W-:Y:S01]  /*9f80*/  FFMA.FTZ R85, R85, R177, R176 ;  /* 0x000000b155557223 */ /* 0x000fe200000100b0 */
[-C--:B------:R-:W-:Y:S01]  /*9f90*/  F2FP.F16.E4M3.UNPACK_B R176, R36.reuse ;  /* 0x00000024ffb0723e */ /* 0x080fe200020006ff */
[--C-:B------:R-:W-:Y:S01]  /*9fa0*/  HADD2.F32 R180, -RZ, R15.reuse.H0_H0 ;  /* 0x2000000fffb47230 */ /* 0x100fe20000004100 */
[-C--:B------:R-:W-:Y:S01]  /*9fb0*/  F2FP.F16.E4M3.UNPACK_B R177, R51.reuse ;  /* 0x00000033ffb1723e */ /* 0x080fe200020006ff */
[----:B------:R-:W-:Y:S01]  /*9fc0*/  HADD2.F32 R15, -RZ, R15.H1_H1 ;  /* 0x3000000fff0f7230 */ /* 0x000fe20000004100 */
[----:B------:R-:W-:Y:S01]  /*9fd0*/  F2FP.F16.E4M3.UNPACK_B R36, R36.H1 ;  /* 0x00000024ff24723e */ /* 0x000fe200030006ff */
[--C-:B------:R-:W-:Y:S01]  /*9fe0*/  HADD2.F32 R49, -RZ, R176.reuse.H0_H0 ;  /* 0x200000b0ff317230 */ /* 0x100fe20000004100 */
[----:B------:R-:W-:Y:S01]  /*9ff0*/  F2FP.F16.E4M3.UNPACK_B R51, R51.H1 ;  /* 0x00000033ff33723e */ /* 0x000fe200030006ff */
[----:B------:R-:W-:Y:S01]  /*a000*/  HADD2.F32 R179, -RZ, R177.H0_H0 ;  /* 0x200000b1ffb37230 */ /* 0x000fe20000004100 */
[----:B------:R-:W-:Y:S01]  /*a010*/  F2FP.SATFINITE.E4M3.F32.PACK_AB_MERGE_C R50, R175, R50, RZ ;  /* 0x00000032af32723e */ /* 0x000fe200048070ff */
[----:B------:R-:W-:-:S02]  /*a020*/  HADD2.F32 R176, -RZ, R176.H1_H1 ;  /* 0x300000b0ffb07230 */ /* 0x000fc40000004100 */
[-C--:B------:R-:W-:Y:S01]  /*a030*/  FMUL.FTZ R181, R178, R49.reuse ;  /* 0x00000031b2b57220 */ /* 0x080fe20000410000 */
[C---:B------:R-:W-:Y:S01]  /*a040*/  FMUL.FTZ R49, R180.reuse, R49 ;  /* 0x00000031b4317220 */ /* 0x040fe20000410000 */
[----:B------:R-:W-:Y:S01]  /*a050*/  HADD2.F32 R177, -RZ, R177.H1_H1 ;  /* 0x300000b1ffb17230 */ /* 0x000fe20000004100 */
[----:B------:R-:W-:Y:S01]  /*a060*/  F2FP.SATFINITE.E4M3.F32.PACK_AB_MERGE_C R173, R173, R174, R50 ;  /* 0x000000aeadad723e */ /* 0x000fe20004807032 */
[-C--:B------:R-:W-:Y:S01]  /*a070*/  FFMA.FTZ R181, R180, R179.reuse, -R181 ;  /* 0x000000b3b4b57223 */ /* 0x080fe200000108b5 */
[----:B------:R-:W-:Y:S01]  /*a080*/  FFMA.FTZ R178, R178, R179, R49 ;  /* 0x000000b3b2b27223 */ /* 0x000fe20000010031 */
[----:B------:R-:W-:Y:S01]  /*a090*/  HADD2.F32 R49, -RZ, R38.H1_H1 ;  /* 0x30000026ff317230 */ /* 0x000fe20000004100 */
[----:B------:R-:W-:Y:S01]  /*a0a0*/  F2FP.F16.E4M3.UNPACK_B R50, R84.H1 ;  /* 0x00000054ff32723e */ /* 0x000fe200030006ff */
[--C-:B------:R-:W-:Y:S01]  /*a0b0*/  HADD2.F32 R179, -RZ, R36.reuse.H0_H0 ;  /* 0x20000024ffb37230 */ /* 0x100fe20000004100 */
[----:B------:R-:W-:Y:S01]  /*a0c0*/  F2FP.SATFINITE.E4M3.F32.PACK_AB_MERGE_C R13, R85, R13, RZ ;  /* 0x0000000d550d723e */ /* 0x000fe200048070ff */
[----:B------:R-:W-:-:S02]  /*a0d0*/  HADD2.F32 R36, -RZ, R36.H1_H1 ;  /* 0x30000024ff247230 */ /* 0x000fc40000004100 */
[----:B------:R-:W-:Y:S01]  /*a0e0*/  FMUL.FTZ R38, R49, R176 ;  /* 0x000000b031267220 */ /* 0x000fe20000410000 */
[----:B------:R-:W-:Y:S02]  /*a0f0*/  F2FP.F16.E4M3.UNPACK_B R85, R166.H1 ;  /* 0x000000a6ff55723e */ /* 0x000fe400030006ff */
[----:B------:R-:W-:Y:S01]  /*a100*/  F2FP.F16.E4M3.UNPACK_B R84, R84 ;  /* 0x00000054ff54723e */ /* 0x000fe200020006ff */
[CC--:B------:R-:W-:Y:S01]  /*a110*/  FFMA.FTZ R38, R15.reuse, R177.reuse, -R38 ;  /* 0x000000b10f267223 */ /* 0x0c0fe20000010826 */
[----:B------:R-:W-:Y:S01]  /*a120*/  FMUL.FTZ R15, R15, R176 ;  /* 0x000000b00f0f7220 */ /* 0x000fe20000410000 */
[--C-:B------:R-:W-:Y:S01]  /*a130*/  HADD2.F32 R176, -RZ, R51.reuse.H0_H0 ;  /* 0x20000033ffb07230 */ /* 0x100fe20000004100 */
[----:B------:R-:W-:Y:S01]  /*a140*/  F2FP.F16.E4M3.UNPACK_B R166, R166 ;  /* 0x000000a6ffa6723e */ /* 0x000fe200020006ff */
[----:B------:R-:W-:Y:S02]  /*a150*/  HADD2.F32 R51, -RZ, R51.H1_H1 ;  /* 0x30000033ff337230 */ /* 0x000fe40000004100 */
[----:B------:R-:W-:Y:S01]  /*a160*/  FFMA.FTZ R15, R49, R177, R15 ;  /* 0x000000b1310f7223 */ /* 0x000fe2000001000f */
[----:B------:R-:W-:Y:S01]  /*a170*/  F2FP.F16.E4M3.UNPACK_B R49, R87.H1 ;  /* 0x00000057ff31723e */ /* 0x000fe200030006ff */
[--C-:B------:R-:W-:Y:S01]  /*a180*/  HADD2.F32 R87, -RZ, R37.reuse.H0_H0 ;  /* 0x20000025ff577230 */ /* 0x100fe20000004100 */
[----:B------:R-:W-:Y:S01]  /*a190*/  F2FP.SATFINITE.E4M3.F32.PACK_AB_MERGE_C R39, R39, R48, R13 ;  /* 0x000000302727723e */ /* 0x000fe2000480700d */
[----:B------:R-:W-:-:S02]  /*a1a0*/  HADD2.F32 R37, -RZ, R37.H1_H1 ;  /* 0x30000025ff257230 */ /* 0x000fc40000004100 */
[--C-:B------:R-:W-:Y:S02]  /*a1b0*/  HADD2.F32 R177, -RZ, R49.reuse.H0_H0 ;  /* 0x20000031ffb17230 */ /* 0x100fe40000004100 */
[-C--:B------:R-:W-:Y:S01]  /*a1c0*/  FMUL.FTZ R180, R87, R179.reuse ;  /* 0x000000b357b47220 */ /* 0x080fe20000410000 */
[----:B------:R-:W-:Y:S02]  /*a1d0*/  HADD2.F32 R49, -RZ, R49.H1_H1 ;  /* 0x30000031ff317230 */ /* 0x000fe40000004100 */
[--C-:B------:R-:W-:Y:S02]  /*a1e0*/  HADD2.F32 R175, -RZ, R85.reuse.H0_H0 ;  /* 0x20000055ffaf7230 */ /* 0x100fe40000004100 */
[C---:B------:R-:W-:Y:S01]  /*a1f0*/  FFMA.FTZ R180, R177.reuse, R176, -R180 ;  /* 0x000000b0b1b47223 */ /* 0x040fe200000108b4 */
[----:B------:R-:W-:Y:S01]  /*a200*/  FMUL.FTZ R177, R177, R179 ;  /* 0x000000b3b1b17220 */ /* 0x000fe20000410000 */
[----:B------:R-:W-:Y:S02]  /*a210*/  HADD2.F32 R85, -RZ, R85.H1_H1 ;  /* 0x30000055ff557230 */ /* 0x000fe40000004100 */
[----:B------:R-:W-:-:S02]  /*a220*/  IMAD.MOV.U32 R13, RZ, RZ, R173 ;  /* 0x000000ffff0d7224 */ /* 0x000fc400078e00ad */
[----:B------:R-:W-:Y:S01]  /*a230*/  FFMA.FTZ R177, R87, R176, R177 ;  /* 0x000000b057b17223 */ /* 0x000fe200000100b1 */
[-C--:B------:R-:W-:Y:S01]  /*a240*/  FMUL.FTZ R87, R37, R36.reuse ;  /* 0x0000002425577220 */ /* 0x080fe20000410000 */
[----:B------:R-:W-:-:S03]  /*a250*/  FMUL.FTZ R36, R49, R36 ;  /* 0x0000002431247220 */ /* 0x000fc60000410000 */
[-C--:B------:R-:W-:Y:S01]  /*a260*/  FFMA.FTZ R87, R49, R51.reuse, -R87 ;  /* 0x0000003331577223 */ /* 0x080fe20000010857 */
[----:B------:R-:W-:Y:S01]  /*a270*/  FFMA.FTZ R37, R37, R51, R36 ;  /* 0x0000003325257223 */ /* 0x000fe20000010024 */
[-C--:B------:R-:W-:Y:S01]  /*a280*/  F2FP.F16.E4M3.UNPACK_B R36, R165.reuse.H1 ;  /* 0x000000a5ff24723e */ /* 0x080fe200030006ff */
[--C-:B------:R-:W-:Y:S01]  /*a290*/  HADD2.F32 R51, -RZ, R50.reuse.H0_H0 ;  /* 0x20000032ff337230 */ /* 0x100fe20000004100 */
[-C--:B------:R-:W-:Y:S01]  /*a2a0*/  F2FP.F16.E4M3.UNPACK_B R49, R12.reuse.H1 ;  /* 0x0000000cff31723e */ /* 0x080fe200030006ff */
[----:B------:R-:W-:Y:S01]  /*a2b0*/  HADD2.F32 R50, -RZ, R50.H1_H1 ;  /* 0x30000032ff327230 */ /* 0x000fe20000004100 */
[----:B------:R-:W-:Y:S01]  /*a2c0*/  F2FP.F16.E4M3.UNPACK_B R165, R165 ;  /* 0x000000a5ffa5723e */ /* 0x000fe200020006ff */
[--C-:B------:R-:W-:Y:S01]  /*a2d0*/  HADD2.F32 R179, -RZ, R36.reuse.H0_H0 ;  /* 0x20000024ffb37230 */ /* 0x100fe20000004100 */
[----:B------:R-:W-:Y:S01]  /*a2e0*/  F2FP.F16.E4M3.UNPACK_B R12, R12 ;  /* 0x0000000cff0c723e */ /* 0x000fe200020006ff */
[----:B------:R-:W-:Y:S01]  /*a2f0*/  HADD2.F32 R174, -RZ, R49.H0_H0 ;  /* 0x20000031ffae7230 */ /* 0x000fe20000004100 */
[----:B------:R-:W-:Y:S01]  /*a300*/  F2FP.SATFINITE.E4M3.F32.PACK_AB_MERGE_C R87, R87, R180, RZ ;  /* 0x000000b45757723e */ /* 0x000fe200048070ff */
[----:B------:R-:W-:-:S02]  /*a310*/  HADD2.F32 R36, -RZ, R36.H1_H1 ;  /* 0x30000024ff247230 */ /* 0x000fc40000004100 */
[-C--:B------:R-:W-:Y:S01]  /*a320*/  FMUL.FTZ R176, R51, R179.reuse ;  /* 0x000000b333b07220 */ /* 0x080fe20000410000 */
[----:B------:R-:W-:Y:S02]  /*a330*/  HADD2.F32 R49, -RZ, R49.H1_H1 ;  /* 0x30000031ff317230 */ /* 0x000fe40000004100 */
[C---:B------:R-:W-:Y:S01]  /*a340*/  FMUL.FTZ R179, R174.reuse, R179 ;  /* 0x000000b3aeb37220 */ /* 0x040fe20000410000 */
[----:B------:R-:W-:Y:S01]  /*a350*/  F2FP.SATFINITE.E4M3.F32.PACK_AB_MERGE_C R37, R37, R177, RZ ;  /* 0x000000b12525723e */ /* 0x000fe200048070ff */
[----:B------:R-:W-:Y:S01]  /*a360*/  FFMA.FTZ R176, R174, R175, -R176 ;  /* 0x000000afaeb07223 */ /* 0x000fe200000108b0 */
[----:B------:R-:W-:Y:S01]  /*a370*/  F2FP.SATFINITE.E4M3.F32.PACK_AB_MERGE_C R38, R38, R181, R87 ;  /* 0x000000b52626723e */ /* 0x000fe20004807057 */
[----:B------:R-:W-:Y:S01]  /*a380*/  FFMA.FTZ R179, R51, R175, R179 ;  /* 0x000000af33b37223 */ /* 0x000fe200000100b3 */
[CC--:B------:R-:W-:Y:S01]  /*a390*/  FMUL.FTZ R51, R50.reuse, R36.reuse ;  /* 0x0000002432337220 */ /* 0x0c0fe20000410000 */
[----:B------:R-:W-:Y:S01]  /*a3a0*/  FMUL.FTZ R36, R49, R36 ;  /* 0x0000002431247220 */ /* 0x000fe20000410000 */
[----:B------:R-:W-:Y:S01]  /*a3b0*/  HADD2.F32 R175, -RZ, R165.H0_H0 ;  /* 0x200000a5ffaf7230 */ /* 0x000fe20000004100 */
[----:B------:R-:W-:Y:S01]  /*a3c0*/  F2FP.SATFINITE.E4M3.F32.PACK_AB_MERGE_C R37, R15, R178, R37 ;  /* 0x000000b20f25723e */ /* 0x000fe20004807025 */
[-C--:B------:R-:W-:Y:S01]  /*a3d0*/  FFMA.FTZ R49, R49, R85.reuse, -R51 ;  /* 0x0000005531317223 */ /* 0x080fe20000010833 */
[----:B------:R-:W-:Y:S01]  /*a3e0*/  FFMA.FTZ R36, R50, R85, R36 ;  /* 0x0000005532247223 */ /* 0x000fe20000010024 */
[----:B------:R-:W-:Y:S01]  /*a3f0*/  HADD2.F32 R50, -RZ, R84.H0_H0 ;  /* 0x20000054ff327230 */ /* 0x000fe20000004100 */
[----:B------:R-:W-:Y:S01]  /*a400*/  MOV R87, R37 ;  /* 0x0000002500577202 */ /* 0x000fe20000000f00 */
[----:B------:R-:W-:Y:S01]  /*a410*/  HADD2.F32 R85, -RZ, R12.H0_H0 ;  /* 0x2000000cff557230 */ /* 0x000fe20000004100 */
[----:B------:R-:W-:Y:S01]  /*a420*/  F2FP.SATFINITE.E4M3.F32.PACK_AB_MERGE_C R49, R49, R176, RZ ;  /* 0x000000b03131723e */ /* 0x000fe200048070ff */
[----:B------:R-:W-:-:S02]  /*a430*/  HADD2.F32 R51, -RZ, R166.H0_H0 ;  /* 0x200000a6ff337230 */ /* 0x000fc40000004100 */
[CC--:B------:R-:W-:Y:S01]  /*a440*/  FMUL.FTZ R174, R50.reuse, R175.reuse ;  /* 0x000000af32ae7220 */ /* 0x0c0fe20000410000 */
[----:B------:R-:W-:Y:S02]  /*a450*/  HADD2.F32 R165, -RZ, R165.H1_H1 ;  /* 0x300000a5ffa57230 */ /* 0x000fe40000004100 */
[C---:B------:R-:W-:Y:S01]  /*a460*/  FMUL.FTZ R175, R85.reuse, R175 ;  /* 0x000000af55af7220 */ /* 0x040fe20000410000 */
[----:B------:R-:W-:Y:S02]  /*a470*/  HADD2.F32 R84, -RZ, R84.H1_H1 ;  /* 0x30000054ff547230 */ /* 0x000fe40000004100 */
[-C--:B------:R-:W-:Y:S01]  /*a480*/  FFMA.FTZ R174, R85, R51.reuse, -R174 ;  /* 0x0000003355ae7223 */ /* 0x080fe200000108ae */
[----:B------:R-:W-:Y:S02]  /*a490*/  HADD2.F32 R12, -RZ, R12.H1_H1 ;  /* 0x3000000cff0c7230 */ /* 0x000fe40000004100 */
[----:B------:R-:W-:Y:S01]  /*a4a0*/  FFMA.FTZ R175, R50, R51, R175 ;  /* 0x0000003332af7223 */ /* 0x000fe200000100af */
[----:B------:R-:W-:-:S02]  /*a4b0*/  HADD2.F32 R166, -RZ, R166.H1_H1 ;  /* 0x300000a6ffa67230 */ /* 0x000fc40000004100 */
[-C--:B------:R-:W-:Y:S01]  /*a4c0*/  FMUL.FTZ R50, R84, R165.reuse ;  /* 0x000000a554327220 */ /* 0x080fe20000410000 */
[----:B------:R-:W-:Y:S01]  /*a4d0*/  F2FP.F16.E4M3.UNPACK_B R51, R86.H1 ;  /* 0x00000056ff33723e */ /* 0x000fe200030006ff */
[C---:B------:R-:W-:Y:S01]  /*a4e0*/  FMUL.FTZ R165, R12.reuse, R165 ;  /* 0x000000a50ca57220 */ /* 0x040fe20000410000 */
[-C--:B------:R-:W-:Y:S01]  /*a4f0*/  F2FP.F16.E4M3.UNPACK_B R85, R167.reuse.H1 ;  /* 0x000000a7ff55723e */ /* 0x080fe200030006ff */
[----:B------:R-:W-:Y:S01]  /*a500*/  FFMA.FTZ R50, R12, R166, -R50 ;  /* 0x000000a60c327223 */ /* 0x000fe20000010832 */
[----:B------:R-:W-:Y:S01]  /*a510*/  F2FP.F16.E4M3.UNPACK_B R86, R86 ;  /* 0x00000056ff56723e */ /* 0x000fe200020006ff */
[----:B------:R-:W-:Y:S01]  /*a520*/  FFMA.FTZ R12, R84, R166, R165 ;  /* 0x000000a6540c7223 */ /* 0x000fe200000100a5 */
[----:B------:R-:W-:Y:S01]  /*a530*/  HADD2.F32 R84, -RZ, R51.H0_H0 ;  /* 0x20000033ff547230 */ /* 0x000fe20000004100 */
[----:B------:R-:W-:Y:S01]  /*a540*/  F2FP.F16.E4M3.UNPACK_B R167, R167 ;  /* 0x000000a7ffa7723e */ /* 0x000fe200020006ff */
[----:B------:R-:W-:Y:S01]  /*a550*/  HADD2.F32 R166, -RZ, R85.H0_H0 ;  /* 0x20000055ffa67230 */ /* 0x000fe20000004100 */
[----:B------:R-:W-:Y:S01]  /*a560*/  F2FP.SATFINITE.E4M3.F32.PACK_AB_MERGE_C R174, R50, R174, R49 ;  /* 0x000000ae32ae723e */ /* 0x000fe20004807031 */
[----:B------:R-:W-:Y:S01]  /*a570*/  HADD2.F32 R51, -RZ, R51.H1_H1 ;  /* 0x30000033ff337230 */ /* 0x000fe20000004100 */
[----:B------:R-:W-:Y:S01]  /*a580*/  MOV R49, R14 ;  /* 0x0000000e00317202 */ /* 0x000fe20000000f00 */
[----:B------:R-:W-:Y:S01]  /*a590*/  HADD2.F32 R85, -RZ, R85.H1_H1 ;  /* 0x30000055ff557230 */ /* 0x000fe20000004100 */
[----:B------:R-:W-:Y:S01]  /*a5a0*/  F2FP.F16.E4M3.UNPACK_B R14, R164.H1 ;  /* 0x000000a4ff0e723e */ /* 0x000fe200030006ff */
[----:B------:R-:W-:Y:S01]  /*a5b0*/  IMAD.MOV.U32 R15, RZ, RZ, R38 ;  /* 0x000000ffff0f7224 */ /* 0x000fe200078e0026 */
[----:B------:R-:W-:-:S02]  /*a5c0*/  F2FP.F16.E4M3.UNPACK_B R50, R49.H1 ;  /* 0x00000031ff32723e */ /* 0x000fc400030006ff */
[----:B------:R-:W-:Y:S01]  /*a5d0*/  F2FP.F16.E4M3.UNPACK_B R164, R164 ;  /* 0x000000a4ffa4723e */ /* 0x000fe200020006ff */
[----:B------:R-:W-:Y:S01]  /*a5e0*/  HADD2.F32 R180, -RZ, R14.H0_H0 ;  /* 0x2000000effb47230 */ /* 0x000fe20000004100 */
[----:B------:R-:W-:Y:S01]  /*a5f0*/  F2FP.F16.E4M3.UNPACK_B R49, R49 ;  /* 0x00000031ff31723e */ /* 0x000fe200020006ff */
[----:B------:R-:W-:Y:S01]  /*a600*/  HADD2.F32 R165, -RZ, R50.H0_H0 ;  /* 0x20000032ffa57230 */ /* 0x000fe20000004100 */
[----:B------:R-:W-:Y:S01]  /*a610*/  F2FP.SATFINITE.E4M3.F32.PACK_AB_MERGE_C R36, R36, R179, RZ ;  /* 0x000000b32424723e */ /* 0x000fe200048070ff */
[----:B------:R-:W-:Y:S02]  /*a620*/  HADD2.F32 R14, -RZ, R14.H1_H1 ;  /* 0x3000000eff0e7230 */ /* 0x000fe40000004100 */
[-C--:B------:R-:W-:Y:S01]  /*a630*/  FMUL.FTZ R176, R84, R180.reuse ;  /* 0x000000b454b07220 */ /* 0x080fe20000410000 */
[----:B------:R-:W-:Y:S02]  /*a640*/  HADD2.F32 R50, -RZ, R50.H1_H1 ;  /* 0x30000032ff327230 */ /* 0x000fe40000004100 */
[C---:B------:R-:W-:Y:S01]  /*a650*/  FMUL.FTZ R180, R165.reuse, R180 ;  /* 0x000000b4a5b47220 */ /* 0x040fe20000410000 */
[----:B------:R-:W-:Y:S01]  /*a660*/  F2FP.SATFINITE.E4M3.F32.PACK_AB_MERGE_C R36, R12, R175, R36 ;  /* 0x000000af0c24723e */ /* 0x000fe20004807024 */
[----:B------:R-:W-:Y:S01]  /*a670*/  FFMA.FTZ R176, R165, R166, -R176 ;  /* 0x000000a6a5b07223 */ /* 0x000fe200000108b0 */
[----:B------:R-:W-:-:S02]  /*a680*/  IMAD.MOV.U32 R12, RZ, RZ, R174 ;  /* 0x000000ffff0c7224 */ /* 0x000fc400078e00ae */
[----:B------:R-:W-:Y:S01]  /*a690*/  FFMA.FTZ R180, R84, R166, R180 ;  /* 0x000000a654b47223 */ /* 0x000fe200000100b4 */
[CC--:B------:R-:W-:Y:S01]  /*a6a0*/  FMUL.FTZ R84, R51.reuse, R14.reuse ;  /* 0x0000000e33547220 */ /* 0x0c0fe20000410000 */
[C---:B------:R-:W-:Y:S01]  /*a6b0*/  FMUL.FTZ R14, R50.reuse, R14 ;  /* 0x0000000e320e7220 */ /* 0x040fe20000410000 */
[----:B------:R-:W-:Y:S02]  /*a6c0*/  HADD2.F32 R166, -RZ, R164.H0_H0 ;  /* 0x200000a4ffa67230 */ /* 0x000fe40000004100 */
[-C--:B------:R-:W-:Y:S01]  /*a6d0*/  FFMA.FTZ R50, R50, R85.reuse, -R84 ;  /* 0x0000005532327223 */ /* 0x080fe20000010854 */
[----:B------:R-:W-:Y:S01]  /*a6e0*/  FFMA.FTZ R14, R51, R85, R14 ;  /* 0x00000055330e7223 */ /* 0x000fe2000001000e */
[----:B------:R-:W-:Y:S02]  /*a6f0*/  HADD2.F32 R51, -RZ, R86.H0_H0 ;  /* 0x20000056ff337230 */ /* 0x000fe40000004100 */
[----:B------:R-:W-:Y:S01]  /*a700*/  HADD2.F32 R85, -RZ, R49.H0_H0 ;  /* 0x20000031ff557230 */ /* 0x000fe20000004100 */
[----:B------:R-:W-:Y:S01]  /*a710*/  F2FP.SATFINITE.E4M3.F32.PACK_AB_MERGE_C R50, R50, R176, RZ ;  /* 0x000000b03232723e */ /* 0x000fe200048070ff */
[----:B------:R-:W-:-:S02]  /*a720*/  HADD2.F32 R84, -RZ, R167.H0_H0 ;  /* 0x200000a7ff547230 */ /* 0x000fc40000004100 */
[-C--:B------:R-:W-:Y:S01]  /*a730*/  FMUL.FTZ R165, R51, R166.reuse ;  /* 0x000000a633a57220 */ /* 0x080fe20000410000 */
[----:B------:R-:W-:Y:S02]  /*a740*/  HADD2.F32 R164, -RZ, R164.H1_H1 ;  /* 0x300000a4ffa47230 */ /* 0x000fe40000004100 */
[C---:B------:R-:W-:Y:S01]  /*a750*/  FMUL.FTZ R166, R85.reuse, R166 ;  /* 0x000000a655a67220 */ /* 0x040fe20000410000 */
[----:B------:R-:W-:Y:S02]  /*a760*/  HADD2.F32 R86, -RZ, R86.H1_H1 ;  /* 0x30000056ff567230 */ /* 0x000fe40000004100 */
[-C--:B------:R-:W-:Y:S01]  /*a770*/  FFMA.FTZ R165, R85, R84.reuse, -R165 ;  /* 0x0000005455a57223 */ /* 0x080fe200000108a5 */
[----:B------:R-:W-:Y:S02]  /*a780*/  HADD2.F32 R49, -RZ, R49.H1_H1 ;  /* 0x30000031ff317230 */ /* 0x000fe40000004100 */
[----:B------:R-:W-:Y:S01]  /*a790*/  FFMA.FTZ R166, R51, R84, R166 ;  /* 0x0000005433a67223 */ /* 0x000fe200000100a6 */
[----:B------:R-:W-:-:S02]  /*a7a0*/  HADD2.F32 R167, -RZ, R167.H1_H1 ;  /* 0x300000a7ffa77230 */ /* 0x000fc40000004100 */
[----:B------:R-:W-:Y:S01]  /*a7b0*/  FMUL.FTZ R51, R86, R164 ;  /* 0x000000a456337220 */ /* 0x000fe20000410000 */
[----:B------:R-:W-:Y:S01]  /*a7c0*/  F2FP.SATFINITE.E4M3.F32.PACK_AB_MERGE_C R14, R14, R180, RZ ;  /* 0x000000b40e0e723e */ /* 0x000fe200048070ff */
[C---:B------:R-:W-:Y:S01]  /*a7d0*/  FMUL.FTZ R164, R49.reuse, R164 ;  /* 0x000000a431a47220 */ /* 0x040fe20000410000 */
[----:B------:R-:W-:Y:S02]  /*a7e0*/  IMAD.MOV.U32 R84, RZ, RZ, R36 ;  /* 0x000000ffff547224 */ /* 0x000fe400078e0024 */
[----:B------:R-:W-:Y:S01]  /*a7f0*/  FFMA.FTZ R51, R49, R167, -R51 ;  /* 0x000000a731337223 */ /* 0x000fe20000010833 */
[----:B------:R-:W-:Y:S01]  /*a800*/  MOV R85, R39 ;  /* 0x0000002700557202 */ /* 0x000fe20000000f00 */
[----:B------:R-:W-:-:S03]  /*a810*/  FFMA.FTZ R164, R86, R167, R164 ;  /* 0x000000a756a47223 */ /* 0x000fc600000100a4 */
[----:B------:R-:W-:Y:S02]  /*a820*/  F2FP.SATFINITE.E4M3.F32.PACK_AB_MERGE_C R50, R51, R165, R50 ;  /* 0x000000a53332723e */ /* 0x000fe40004807032 */
[----:B------:R-:W-:-:S03]  /*a830*/  F2FP.SATFINITE.E4M3.F32.PACK_AB_MERGE_C R164, R164, R166, R14 ;  /* 0x000000a6a4a4723e */ /* 0x000fc6000480700e */
[----:B------:R-:W-:Y:S02]  /*a840*/  IMAD.MOV.U32 R14, RZ, RZ, R50 ;  /* 0x000000ffff0e7224 */ /* 0x000fe400078e0032 */
[----:B------:R-:W-:-:S07]  /*a850*/  IMAD.MOV.U32 R86, RZ, RZ, R164 ;  /* 0x000000ffff567224 */ /* 0x000fce00078e00a4 */
.L_x_506:
[----:B------:R-:W-:Y:S05]  /*a860*/  BSYNC B3 ;  /* 0x0000000000037941 */ /* 0x000fea0003800000 */
.L_x_505:
[----:B----4-:R-:W-:-:S05]  /*a870*/  IADD3 R36, P2, R25, R11, RZ ;  /* 0x0000000b19247210 */ /* 0x010fca0007f5e0ff */
[----:B---3--:R-:W-:Y:S01]  /*a880*/  IMAD.X R37, R153, 0x1, R112, P2 ;  /* 0x0000000199257824 */ /* 0x008fe200010e0670 */
[----:B------:R-:W-:-:S04]  /*a890*/  ISETP.GE.AND P2, PT, R172, R128, PT ;  /* 0x00000080ac00720c */ /* 0x000fc80003f46270 */
[----:B0-----:R0:W-:Y:S09]  /*a8a0*/  ST.E.128 desc[UR50][R36.64], R12 ;  /* 0x0000000c24007985 */ /* 0x0011f2000c101d32 */
[----:B------:R-:W-:-:S04]  /*a8b0*/  @!P2 IADD3 R38, P5, R11, R172, RZ ;  /* 0x000000ac0b26a210 */ /* 0x000fc80007fbe0ff */
[----:B------:R-:W-:-:S05]  /*a8c0*/  @!P2 LEA.HI.X.SX32 R39, R172, R153, 0x1, P5 ;  /* 0x00000099ac27a211 */ /* 0x000fca00028f0eff */
[----:B------:R0:W-:Y:S04]  /*a8d0*/  @!P2 ST.E.128 desc[UR50][R38.64], R84 ;  /* 0x000000542600a985 */ /* 0x0001e8000c101d32 */
.L_x_504:
[----:B------:R-:W-:Y:S05]  /*a8e0*/  BSYNC B2 ;  /* 0x0000000000027941 */ /* 0x000fea0003800000 */
.L_x_503:
        /* <DEDUP_REMOVED lines=9> */
[----:B------:R-:W-:Y:S01]  /*a980*/  SHF.R.S32.HI R13, RZ, 0x1f, R12 ;  /* 0x0000001fff0d7819 */ /* 0x000fe2000001140c */
[----:B------:R-:W-:-:S03]  /*a990*/  IMAD.SHL.U32 R48, R12, 0x10, RZ ;  /* 0x000000100c307824 */ /* 0x000fc600078e00ff */
[----:B------:R-:W-:-:S04]  /*a9a0*/  LEA.HI R13, R13, R12, RZ, 0x2 ;  /* 0x0000000c0d0d7211 */ /* 0x000fc800078f10ff */
[----:B------:R-:W-:Y:S02]  /*a9b0*/  SHF.R.S32.HI R12, RZ, 0x2, R13 ;  /* 0x00000002ff0c7819 */ /* 0x000fe4000001140d */
[----:B------:R-:W-:-:S03]  /*a9c0*/  LOP3.LUT R13, R205, 0x30, R48, 0xf8, !PT ;  /* 0x00000030cd0d7812 */ /* 0x000fc600078ef830 */
[----:B------:R-:W-:Y:S01]  /*a9d0*/  IMAD R12, R12, 0x2800, R207 ;  /* 0x000028000c0c7824 */ /* 0x000fe200078e02cf */
[----:B------:R-:W-:-:S05]  /*a9e0*/  LOP3.LUT R13, R13, R206, RZ, 0x3c, !PT ;  /* 0x000000ce0d0d7212 */ /* 0x000fca00078e3cff */
[----:B------:R-:W-:Y:S02]  /*a9f0*/  IMAD.IADD R12, R12, 0x1, R13 ;  /* 0x000000010c0c7824 */ /* 0x000fe400078e020d */
[C---:B------:R-:W-:Y:S02]  /*aa00*/  IMAD R13, R19.reuse, 0x7800, R135 ;  /* 0x00007800130d7824 */ /* 0x040fe400078e0287 */
[----:B------:R-:W-:-:S03]  /*aa10*/  IMAD R15, R19, 0x7800, R12 ;  /* 0x00007800130f7824 */ /* 0x000fc600078e020c */
[C---:B------:R-:W-:Y:S01]  /*aa20*/  IADD3 R13, R18.reuse, R13, RZ ;  /* 0x0000000d120d7210 */ /* 0x040fe20007ffe0ff */
[----:B------:R-:W-:-:S05]  /*aa30*/  IMAD.IADD R36, R18, 0x1, R15 ;  /* 0x0000000112247824 */ /* 0x000fca00078e020f */
[----:B------:R-:W0:Y:S04]  /*aa40*/  LDS.128 R12, [R13+0x1a400] ;  /* 0x01a400000d0c7984 */ /* 0x000e280000000c00 */
[----:B------:R-:W0:Y:S01]  /*aa50*/  LDS.128 R36, [R36+0x1a400] ;  /* 0x01a4000024247984 */ /* 0x000e220000000c00 */
[----:B------:R-:W-:Y:S05]  /*aa60*/  @P2 BRA `(.L_x_510) ;  /* 0x0000000c00442947 */ /* 0x000fea0003800000 */
[----:B------:R-:W-:Y:S02]  /*aa70*/  SHF.R.U32.HI R50, RZ, 0x8, R53 ;  /* 0x00000008ff327819 */ /* 0x000fe40000011635 */
[----:B------:R-:W-:Y:S02]  /*aa80*/  SHF.R.U32.HI R54, RZ, 0x8, R41 ;  /* 0x00000008ff367819 */ /* 0x000fe40000011629 */
[----:B------:R-:W-:Y:S02]  /*aa90*/  LOP3.LUT R42, R53, 0xff0000ff, RZ, 0xc0, !PT ;  /* 0xff0000ff352a7812 */ /* 0x000fe400078ec0ff */
[----:B------:R-:W-:Y:S02]  /*aaa0*/  SHF.R.U32.HI R49, RZ, 0x10, R53 ;  /* 0x00000010ff317819 */ /* 0x000fe40000011635 */
[--C-:B------:R-:W-:Y:S02]  /*aab0*/  SHF.R.U32.HI R51, RZ, 0x8, R55.reuse ;  /* 0x00000008ff337819 */ /* 0x100fe40000011637 */
[----:B------:R-:W-:Y:S01]  /*aac0*/  LOP3.LUT R84, R55, 0xff0000ff, RZ, 0xc0, !PT ;  /* 0xff0000ff37547812 */ /* 0x000fe200078ec0ff */
[----:B------:R-:W-:Y:S01]  /*aad0*/  IMAD.U32 R49, R49, 0x10000, RZ ;  /* 0x0001000031317824 */ /* 0x000fe200078e00ff */
[----:B------:R-:W-:Y:S01]  /*aae0*/  SHF.R.U32.HI R40, RZ, 0x10, R55 ;  /* 0x00000010ff287819 */ /* 0x000fe20000011637 */
[----:B------:R-:W-:Y:S01]  /*aaf0*/  IMAD.SHL.U32 R55, R50, 0x100, RZ ;  /* 0x0000010032377824 */ /* 0x000fe200078e00ff */
[----:B------:R-:W-:Y:S01]  /*ab00*/  LOP3.LUT R53, R41, 0xff0000ff, RZ, 0xc0, !PT ;  /* 0xff0000ff29357812 */ /* 0x000fe200078ec0ff */
[----:B------:R-:W-:Y:S01]  /*ab10*/  IMAD.SHL.U32 R51, R51, 0x100, RZ ;  /* 0x0000010033337824 */ /* 0x000fe200078e00ff */
[----:B------:R-:W-:-:S02]  /*ab20*/  SHF.R.U32.HI R41, RZ, 0x10, R41 ;  /* 0x00000010ff297819 */ /* 0x000fc40000011629 */
[----:B------:R-:W-:Y:S02]  /*ab30*/  SHF.L.U32 R54, R54, 0x8, RZ ;  /* 0x0000000836367819 */ /* 0x000fe400000006ff */
[----:B------:R-:W-:Y:S02]  /*ab40*/  LOP3.LUT R42, R42, 0xff00, R55, 0xf8, !PT ;  /* 0x0000ff002a2a7812 */ /* 0x000fe400078ef837 */
[----:B------:R-:W-:Y:S01]  /*ab50*/  LOP3.LUT R53, R53, 0xff00, R54, 0xf8, !PT ;  /* 0x0000ff0035357812 */ /* 0x000fe200078ef836 */
[----:B------:R-:W-:Y:S01]  /*ab60*/  IMAD.U32 R54, R41, 0x10000, RZ ;  /* 0x0001000029367824 */ /* 0x000fe200078e00ff */
[----:B------:R-:W-:Y:S02]  /*ab70*/  LOP3.LUT R84, R84, 0xff00, R51, 0xf8, !PT ;  /* 0x0000ff0054547812 */ /* 0x000fe400078ef833 */
[----:B------:R-:W-:Y:S02]  /*ab80*/  LOP3.LUT R51, R42, 0xff0000, R49, 0xf8, !PT ;  /* 0x00ff00002a337812 */ /* 0x000fe400078ef831 */
[----:B------:R-:W-:-:S02]  /*ab90*/  LOP3.LUT R49, R53, 0xff0000, R54, 0xf8, !PT ;  /* 0x00ff000035317812 */ /* 0x000fc400078ef836 */
[----:B0-----:R-:W-:Y:S02]  /*aba0*/  F2FP.F16.E4M3.UNPACK_B R53, R37 ;  /* 0x00000025ff35723e */ /* 0x001fe400020006ff */
[----:B------:R-:W-:Y:S02]  /*abb0*/  F2FP.F16.E4M3.UNPACK_B R55, R49 ;  /* 0x00000031ff37723e */ /* 0x000fe400020006ff */
[----:B------:R-:W-:Y:S01]  /*abc0*/  F2FP.F16.E4M3.UNPACK_B R41, R13 ;  /* 0x0000000dff29723e */ /* 0x000fe200020006ff */
[----:B------:R-:W-:Y:S01]  /*abd0*/  HADD2.F32 R42, -RZ, R53.H0_H0 ;  /* 0x20000035ff2a7230 */ /* 0x000fe20000004100 */
[----:B------:R-:W-:Y:S01]  /*abe0*/  F2FP.F16.E4M3.UNPACK_B R85, R51 ;  /* 0x00000033ff55723e */ /* 0x000fe200020006ff */
[----:B------:R-:W-:Y:S01]  /*abf0*/  HADD2.F32 R87, -RZ, R55.H0_H0 ;  /* 0x20000037ff577230 */ /* 0x000fe20000004100 */
[----:B------:R-:W-:Y:S01]  /*ac00*/  F2FP.F16.E4M3.UNPACK_B R37, R37.H1 ;  /* 0x00000025ff25723e */ /* 0x000fe200030006ff */
[----:B------:R-:W-:Y:S01]  /*ac10*/  HADD2.F32 R54, -RZ, R41.H0_H0 ;  /* 0x20000029ff367230 */ /* 0x000fe20000004100 */
[----:B------:R-:W-:Y:S01]  /*ac20*/  F2FP.F16.E4M3.UNPACK_B R51, R51.H1 ;  /* 0x00000033ff33723e */ /* 0x000fe200030006ff */
        /* <DEDUP_REMOVED lines=8> */
[----:B------:R-:W-:Y:S01]  /*acb0*/  HADD2.F32 R86, -RZ, R53.H1_H1 ;  /* 0x30000035ff567230 */ /* 0x000fe20000004100 */
[----:B------:R-:W-:-:S02]  /*acc0*/  SHF.R.U32.HI R50, RZ, 0x8, R43 ;  /* 0x00000008ff327819 */ /* 0x000fc4000001162b */
[----:B------:R-:W-:Y:S02]  /*acd0*/  LOP3.LUT R52, R43, 0xff0000ff, RZ, 0xc0, !PT ;  /* 0xff0000ff2b347812 */ /* 0x000fe400078ec0ff */
[CC--:B------:R-:W-:Y:S01]  /*ace0*/  FMUL.FTZ R53, R86.reuse, R55.reuse ;  /* 0x0000003756357220 */ /* 0x0c0fe20000410000 */
[C---:B------:R-:W-:Y:S01]  /*acf0*/  FMUL.FTZ R55, R41.reuse, R55 ;  /* 0x0000003729377220 */ /* 0x040fe20000410000 */
[----:B------:R-:W-:Y:S02]  /*ad00*/  SHF.R.U32.HI R43, RZ, 0x10, R43 ;  /* 0x00000010ff2b7819 */ /* 0x000fe4000001162b */
[-C--:B------:R-:W-:Y:S01]  /*ad10*/  FFMA.FTZ R53, R41, R85.reuse, -R53 ;  /* 0x0000005529357223 */ /* 0x080fe20000010835 */
[----:B------:R-:W-:Y:S01]  /*ad20*/  FFMA.FTZ R41, R86, R85, R55 ;  /* 0x0000005556297223 */ /* 0x000fe20000010037 */
[----:B------:R-:W-:Y:S01]  /*ad30*/  F2FP.F16.E4M3.UNPACK_B R55, R49.H1 ;  /* 0x00000031ff37723e */ /* 0x000fe200030006ff */
[----:B------:R-:W-:Y:S01]  /*ad40*/  HADD2.F32 R86, -RZ, R51.H0_H0 ;  /* 0x20000033ff567230 */ /* 0x000fe20000004100 */
[----:B------:R-:W-:Y:S01]  /*ad50*/  F2FP.F16.E4M3.UNPACK_B R85, R13.H1 ;  /* 0x0000000dff55723e */ /* 0x000fe200030006ff */
[----:B------:R-:W-:Y:S01]  /*ad60*/  HADD2.F32 R13, -RZ, R37.H0_H0 ;  /* 0x20000025ff0d7230 */ /* 0x000fe20000004100 */
[----:B------:R-:W-:Y:S01]  /*ad70*/  SHF.L.U32 R40, R40, 0x10, RZ ;  /* 0x0000001028287819 */ /* 0x000fe200000006ff */
[----:B------:R-:W-:-:S02]  /*ad80*/  HADD2.F32 R87, -RZ, R55.H0_H0 ;  /* 0x20000037ff577230 */ /* 0x000fc40000004100 */
[----:B------:R-:W-:Y:S02]  /*ad90*/  HADD2.F32 R49, -RZ, R85.H0_H0 ;  /* 0x20000055ff317230 */ /* 0x000fe40000004100 */
[----:B------:R-:W-:Y:S02]  /*ada0*/  HADD2.F32 R37, -RZ, R37.H1_H1 ;  /* 0x30000025ff257230 */ /* 0x000fe40000004100 */
[-C--:B------:R-:W-:Y:S01]  /*adb0*/  FMUL.FTZ R164, R13, R87.reuse ;  /* 0x000000570da47220 */ /* 0x080fe20000410000 */
[----:B------:R-:W-:Y:S02]  /*adc0*/  HADD2.F32 R55, -RZ, R55.H1_H1 ;  /* 0x30000037ff377230 */ /* 0x000fe40000004100 */
[C---:B------:R-:W-:Y:S01]  /*add0*/  FMUL.FTZ R87, R49.reuse, R87 ;  /* 0x0000005731577220 */ /* 0x040fe20000410000 */
[----:B------:R-:W-:Y:S02]  /*ade0*/  HADD2.F32 R85, -RZ, R85.H1_H1 ;  /* 0x30000055ff557230 */ /* 0x000fe40000004100 */
[----:B------:R-:W-:Y:S01]  /*adf0*/  FFMA.FTZ R49, R49, R86, -R164 ;  /* 0x0000005631317223 */ /* 0x000fe200000108a4 */
[----:B------:R-:W-:-:S02]  /*ae00*/  HADD2.F32 R51, -RZ, R51.H1_H1 ;  /* 0x30000033ff337230 */ /* 0x000fc40000004100 */
[----:B------:R-:W-:Y:S01]  /*ae10*/  FFMA.FTZ R13, R13, R86, R87 ;  /* 0x000000560d0d7223 */ /* 0x000fe20000010057 */
[-C--:B------:R-:W-:Y:S01]  /*ae20*/  FMUL.FTZ R86, R37, R55.reuse ;  /* 0x0000003725567220 */ /* 0x080fe20000410000 */
[----:B------:R-:W-:Y:S01]  /*ae30*/  FMUL.FTZ R87, R85, R55 ;  /* 0x0000003755577220 */ /* 0x000fe20000410000 */
[----:B------:R-:W-:Y:S02]  /*ae40*/  IMAD.U32 R43, R43, 0x10000, RZ ;  /* 0x000100002b2b7824 */ /* 0x000fe400078e00ff */
[-C--:B------:R-:W-:Y:S01]  /*ae50*/  FFMA.FTZ R55, R85, R51.reuse, -R86 ;  /* 0x0000003355377223 */ /* 0x080fe20000010856 */
[----:B------:R-:W-:Y:S01]  /*ae60*/  FFMA.FTZ R51, R37, R51, R87 ;  /* 0x0000003325337223 */ /* 0x000fe20000010057 */
[----:B------:R-:W-:Y:S01]  /*ae70*/  IMAD.SHL.U32 R37, R50, 0x100, RZ ;  /* 0x0000010032257824 */ /* 0x000fe200078e00ff */
[----:B------:R-:W-:Y:S02]  /*ae80*/  LOP3.LUT R50, R84, 0xff0000, R40, 0xf8, !PT ;  /* 0x00ff000054327812 */ /* 0x000fe400078ef828 */
[----:B------:R-:W-:-:S02]  /*ae90*/  F2FP.F16.E4M3.UNPACK_B R40, R39 ;  /* 0x00000027ff28723e */ /* 0x000fc400020006ff */
[----:B------:R-:W-:Y:S01]  /*aea0*/  LOP3.LUT R37, R52, 0xff00, R37, 0xf8, !PT ;  /* 0x0000ff0034257812 */ /* 0x000fe200078ef825 */
[----:B------:R-:W-:Y:S01]  /*aeb0*/  IMAD.MOV.U32 R52, RZ, RZ, R15 ;  /* 0x000000ffff347224 */ /* 0x000fe200078e000f */
[----:B------:R-:W-:Y:S01]  /*aec0*/  F2FP.F16.E4M3.UNPACK_B R85, R50 ;  /* 0x00000032ff55723e */ /* 0x000fe200020006ff */
[----:B------:R-:W-:Y:S01]  /*aed0*/  HADD2.F32 R86, -RZ, R40.H0_H0 ;  /* 0x20000028ff567230 */ /* 0x000fe20000004100 */
[----:B------:R-:W-:Y:S02]  /*aee0*/  LOP3.LUT R37, R37, 0xff0000, R43, 0xf8, !PT ;  /* 0x00ff000025257812 */ /* 0x000fe400078ef82b */
[----:B------:R-:W-:Y:S01]  /*aef0*/  F2FP.F16.E4M3.UNPACK_B R15, R52 ;  /* 0x00000034ff0f723e */ /* 0x000fe200020006ff */
[--C-:B------:R-:W-:Y:S01]  /*af00*/  HADD2.F32 R87, -RZ, R85.reuse.H0_H0 ;  /* 0x20000055ff577230 */ /* 0x100fe20000004100 */
[----:B------:R-:W-:Y:S01]  /*af10*/  F2FP.F16.E4M3.UNPACK_B R84, R37 ;  /* 0x00000025ff54723e */ /* 0x000fe200020006ff */
[----:B------:R-:W-:Y:S01]  /*af20*/  HADD2.F32 R85, -RZ, R85.H1_H1 ;  /* 0x30000055ff557230 */ /* 0x000fe20000004100 */
[----:B------:R-:W-:Y:S01]  /*af30*/  F2FP.F16.E4M3.UNPACK_B R39, R39.H1 ;  /* 0x00000027ff27723e */ /* 0x000fe200030006ff */
[--C-:B------:R-:W-:Y:S01]  /*af40*/  HADD2.F32 R164, -RZ, R15.reuse.H0_H0 ;  /* 0x2000000fffa47230 */ /* 0x100fe20000004100 */
[----:B------:R-:W-:Y:S01]  /*af50*/  F2FP.F16.E4M3.UNPACK_B R37, R37.H1 ;  /* 0x00000025ff25723e */ /* 0x000fe200030006ff */
[--C-:B------:R-:W-:Y:S01]  /*af60*/  HADD2.F32 R43, -RZ, R84.reuse.H0_H0 ;  /* 0x20000054ff2b7230 */ /* 0x100fe20000004100 */
[----:B------:R-:W-:Y:S01]  /*af70*/  F2FP.F16.E4M3.UNPACK_B R50, R50.H1 ;  /* 0x00000032ff32723e */ /* 0x000fe200030006ff */
[----:B------:R-:W-:Y:S01]  /*af80*/  HADD2.F32 R84, -RZ, R84.H1_H1 ;  /* 0x30000054ff547230 */ /* 0x000fe20000004100 */
[----:B------:R-:W-:Y:S01]  /*af90*/  F2FP.SATFINITE.E4M3.F32.PACK_AB_MERGE_C R49, R55, R49, RZ ;  /* 0x000000313731723e */ /* 0x000fe200048070ff */
[----:B------:R-:W-:-:S02]  /*afa0*/  HADD2.F32 R15, -RZ, R15.H1_H1 ;  /* 0x3000000fff0f7230 */ /* 0x000fc40000004100 */
[-C--:B------:R-:W-:Y:S01]  /*afb0*/  FMUL.FTZ R165, R86, R43.reuse ;  /* 0x0000002b56a57220 */ /* 0x080fe20000410000 */
[C---:B------:R-:W-:Y:S01]  /*afc0*/  FMUL.FTZ R43, R164.reuse, R43 ;  /* 0x0000002ba42b7220 */ /* 0x040fe20000410000 */
[----:B------:R-:W-:Y:S02]  /*afd0*/  F2FP.SATFINITE.E4M3.F32.PACK_AB_MERGE_C R53, R53, R54, R49 ;  /* 0x000000363535723e */ /* 0x000fe40004807031 */
        /* <DEDUP_REMOVED lines=17> */
[----:B------:R-:W-:-:S02]  /*b0f0*/  HADD2.F32 R52, -RZ, R39.H0_H0 ;  /* 0x20000027ff347230 */ /* 0x000fc40000004100 */
[----:B------:R-:W-:Y:S02]  /*b100*/  HADD2.F32 R39, -RZ, R39.H1_H1 ;  /* 0x30000027ff277230 */ /* 0x000fe40000004100 */
[--C-:B------:R-:W-:Y:S02]  /*b110*/  HADD2.F32 R85, -RZ, R43.reuse.H0_H0 ;  /* 0x2000002bff557230 */ /* 0x100fe40000004100 */
[-C--:B------:R-:W-:Y:S01]  /*b120*/  FMUL.FTZ R164, R52, R87.reuse ;  /* 0x0000005734a47220 */ /* 0x080fe20000410000 */
[----:B------:R-:W-:Y:S02]  /*b130*/  HADD2.F32 R43, -RZ, R43.H1_H1 ;  /* 0x3000002bff2b7230 */ /* 0x000fe40000004100 */
[--C-:B------:R-:W-:Y:S02]  /*b140*/  HADD2.F32 R55, -RZ, R51.reuse.H0_H0 ;  /* 0x20000033ff377230 */ /* 0x100fe40000004100 */
[C---:B------:R-:W-:Y:S01]  /*b150*/  FFMA.FTZ R164, R85.reuse, R84, -R164 ;  /* 0x0000005455a47223 */ /* 0x040fe200000108a4 */
[----:B------:R-:W-:Y:S01]  /*b160*/  FMUL.FTZ R85, R85, R87 ;  /* 0x0000005755557220 */ /* 0x000fe20000410000 */
[----:B------:R-:W-:-:S03]  /*b170*/  HADD2.F32 R51, -RZ, R51.H1_H1 ;  /* 0x30000033ff337230 */ /* 0x000fc60000004100 */
[----:B------:R-:W-:Y:S01]  /*b180*/  FFMA.FTZ R85, R52, R84, R85 ;  /* 0x0000005434557223 */ /* 0x000fe20000010055 */
[-C--:B------:R-:W-:Y:S01]  /*b190*/  FMUL.FTZ R52, R39, R37.reuse ;  /* 0x0000002527347220 */ /* 0x080fe20000410000 */
[----:B------:R-:W-:-:S03]  /*b1a0*/  FMUL.FTZ R37, R43, R37 ;  /* 0x000000252b257220 */ /* 0x000fc60000410000 */
[-C--:B------:R-:W-:Y:S01]  /*b1b0*/  FFMA.FTZ R52, R43, R50.reuse, -R52 ;  /* 0x000000322b347223 */ /* 0x080fe20000010834 */
[----:B------:R-:W-:Y:S01]  /*b1c0*/  FFMA.FTZ R39, R39, R50, R37 ;  /* 0x0000003227277223 */ /* 0x000fe20000010025 */
[----:B------:R-:W-:Y:S01]  /*b1d0*/  F2FP.F16.E4M3.UNPACK_B R37, R160.H1 ;  /* 0x000000a0ff25723e */ /* 0x000fe200030006ff */
[--C-:B------:R-:W-:Y:S01]  /*b1e0*/  HADD2.F32 R50, -RZ, R49.reuse.H0_H0 ;  /* 0x20000031ff327230 */ /* 0x100fe20000004100 */
[----:B------:R-:W-:Y:S01]  /*b1f0*/  F2FP.F16.E4M3.UNPACK_B R43, R12.H1 ;  /* 0x0000000cff2b723e */ /* 0x000fe200030006ff */
[----:B------:R-:W-:Y:S01]  /*b200*/  HADD2.F32 R49, -RZ, R49.H1_H1 ;  /* 0x30000031ff317230 */ /* 0x000fe20000004100 */
[----:B------:R-:W-:Y:S01]  /*b210*/  F2FP.F16.E4M3.UNPACK_B R160, R160 ;  /* 0x000000a0ffa0723e */ /* 0x000fe200020006ff */
[----:B------:R-:W-:Y:S01]  /*b220*/  HADD2.F32 R87, -RZ, R37.H0_H0 ;  /* 0x20000025ff577230 */ /* 0x000fe20000004100 */
        /* <DEDUP_REMOVED lines=11> */
[-C--:B------:R-:W-:Y:S01]  /*b2e0*/  FMUL.FTZ R50, R49, R37.reuse ;  /* 0x0000002531327220 */ /* 0x080fe20000410000 */
[----:B------:R-:W-:Y:S01]  /*b2f0*/  FMUL.FTZ R37, R43, R37 ;  /* 0x000000252b257220 */ /* 0x000fe20000410000 */
[----:B------:R-:W-:Y:S01]  /*b300*/  HADD2.F32 R55, -RZ, R160.H0_H0 ;  /* 0x200000a0ff377230 */ /* 0x000fe20000004100 */
[----:B------:R-:W-:Y:S01]  /*b310*/  F2FP.SATFINITE.E4M3.F32.PACK_AB_MERGE_C R39, R15, R86, R39 ;  /* 0x000000560f27723e */ /* 0x000fe20004807027 */
[-C--:B------:R-:W-:Y:S01]  /*b320*/  FFMA.FTZ R43, R43, R51.reuse, -R50 ;  /* 0x000000332b2b7223 */ /* 0x080fe20000010832 */
[----:B------:R-:W-:Y:S01]  /*b330*/  FFMA.FTZ R37, R49, R51, R37 ;  /* 0x0000003331257223 */ /* 0x000fe20000010025 */
[----:B------:R-:W-:-:S02]  /*b340*/  HADD2.F32 R49, -RZ, R36.H0_H0 ;  /* 0x20000024ff317230 */ /* 0x000fc40000004100 */
[----:B------:R-:W-:Y:S01]  /*b350*/  HADD2.F32 R51, -RZ, R12.H0_H0 ;  /* 0x2000000cff337230 */ /* 0x000fe20000004100 */
[----:B------:R-:W-:Y:S01]  /*b360*/  F2FP.SATFINITE.E4M3.F32.PACK_AB_MERGE_C R43, R43, R84, RZ ;  /* 0x000000542b2b723e */ /* 0x000fe200048070ff */
[----:B------:R-:W-:Y:S02]  /*b370*/  HADD2.F32 R50, -RZ, R162.H0_H0 ;  /* 0x200000a2ff327230 */ /* 0x000fe40000004100 */
[-C--:B------:R-:W-:Y:S01]  /*b380*/  FMUL.FTZ R54, R49, R55.reuse ;  /* 0x0000003731367220 */ /* 0x080fe20000410000 */
[----:B------:R-:W-:Y:S02]  /*b390*/  HADD2.F32 R160, -RZ, R160.H1_H1 ;  /* 0x300000a0ffa07230 */ /* 0x000fe40000004100 */
[C---:B------:R-:W-:Y:S01]  /*b3a0*/  FMUL.FTZ R55, R51.reuse, R55 ;  /* 0x0000003733377220 */ /* 0x040fe20000410000 */
[----:B------:R-:W-:Y:S02]  /*b3b0*/  HADD2.F32 R36, -RZ, R36.H1_H1 ;  /* 0x30000024ff247230 */ /* 0x000fe40000004100 */
[----:B------:R-:W-:Y:S01]  /*b3c0*/  FFMA.FTZ R54, R51, R50, -R54 ;  /* 0x0000003233367223 */ /* 0x000fe20000010836 */
[----:B------:R-:W-:-:S02]  /*b3d0*/  HADD2.F32 R12, -RZ, R12.H1_H1 ;  /* 0x3000000cff0c7230 */ /* 0x000fc40000004100 */
[----:B------:R-:W-:Y:S01]  /*b3e0*/  FFMA.FTZ R55, R49, R50, R55 ;  /* 0x0000003231377223 */ /* 0x000fe20000010037 */
[----:B------:R-:W-:Y:S02]  /*b3f0*/  HADD2.F32 R162, -RZ, R162.H1_H1 ;  /* 0x300000a2ffa27230 */ /* 0x000fe40000004100 */
[-C--:B------:R-:W-:Y:S01]  /*b400*/  FMUL.FTZ R49, R36, R160.reuse ;  /* 0x000000a024317220 */ /* 0x080fe20000410000 */
[-C--:B------:R-:W-:Y:S01]  /*b410*/  F2FP.F16.E4M3.UNPACK_B R51, R163.reuse.H1 ;  /* 0x000000a3ff33723e */ /* 0x080fe200030006ff */
[C---:B------:R-:W-:Y:S01]  /*b420*/  FMUL.FTZ R160, R12.reuse, R160 ;  /* 0x000000a00ca07220 */ /* 0x040fe20000410000 */
[----:B------:R-:W-:Y:S01]  /*b430*/  F2FP.F16.E4M3.UNPACK_B R163, R163 ;  /* 0x000000a3ffa3723e */ /* 0x000fe200020006ff */
[-C--:B------:R-:W-:Y:S01]  /*b440*/  FFMA.FTZ R49, R12, R162.reuse, -R49 ;  /* 0x000000a20c317223 */ /* 0x080fe20000010831 */
[----:B------:R-:W-:Y:S01]  /*b450*/  F2FP.SATFINITE.E4M3.F32.PACK_AB_MERGE_C R37, R37, R87, RZ ;  /* 0x000000572525723e */ /* 0x000fe200048070ff */
[----:B------:R-:W-:Y:S01]  /*b460*/  FFMA.FTZ R12, R36, R162, R160 ;  /* 0x000000a2240c7223 */ /* 0x000fe200000100a0 */
[----:B------:R-:W-:Y:S01]  /*b470*/  IMAD.MOV.U32 R36, RZ, RZ, R14 ;  /* 0x000000ffff247224 */ /* 0x000fe200078e000e */
[-C--:B------:R-:W-:Y:S01]  /*b480*/  F2FP.F16.E4M3.UNPACK_B R14, R161.reuse.H1 ;  /* 0x000000a1ff0e723e */ /* 0x080fe200030006ff */
[--C-:B------:R-:W-:Y:S01]  /*b490*/  HADD2.F32 R160, -RZ, R51.reuse.H0_H0 ;  /* 0x20000033ffa07230 */ /* 0x100fe20000004100 */
[----:B------:R-:W-:Y:S01]  /*b4a0*/  F2FP.SATFINITE.E4M3.F32.PACK_AB_MERGE_C R54, R49, R54, R43 ;  /* 0x000000363136723e */ /* 0x000fe2000480702b */
[----:B------:R-:W-:Y:S01]  /*b4b0*/  HADD2.F32 R51, -RZ, R51.H1_H1 ;  /* 0x30000033ff337230 */ /* 0x000fe20000004100 */
        /* <DEDUP_REMOVED lines=8> */
[----:B------:R-:W-:Y:S01]  /*b540*/  F2FP.F16.E4M3.UNPACK_B R36, R36 ;  /* 0x00000024ff24723e */ /* 0x000fe200020006ff */
[----:B------:R-:W-:-:S02]  /*b550*/  HADD2.F32 R49, -RZ, R49.H1_H1 ;  /* 0x30000031ff317230 */ /* 0x000fc40000004100 */
[-C--:B------:R-:W-:Y:S01]  /*b560*/  FMUL.FTZ R162, R50, R164.reuse ;  /* 0x000000a432a27220 */ /* 0x080fe20000410000 */
[----:B------:R-:W-:Y:S02]  /*b570*/  HADD2.F32 R43, -RZ, R43.H1_H1 ;  /* 0x3000002bff2b7230 */ /* 0x000fe40000004100 */
[C---:B------:R-:W-:Y:S01]  /*b580*/  FMUL.FTZ R164, R84.reuse, R164 ;  /* 0x000000a454a47220 */ /* 0x040fe20000410000 */
[----:B------:R-:W-:Y:S02]  /*b590*/  IMAD.MOV.U32 R15, RZ, RZ, R165 ;  /* 0x000000ffff0f7224 */ /* 0x000fe400078e00a5 */
[-C--:B------:R-:W-:Y:S01]  /*b5a0*/  FFMA.FTZ R162, R84, R160.reuse, -R162 ;  /* 0x000000a054a27223 */ /* 0x080fe200000108a2 */
[----:B------:R-:W-:Y:S01]  /*b5b0*/  FFMA.FTZ R164, R50, R160, R164 ;  /* 0x000000a032a47223 */ /* 0x000fe200000100a4 */
[-C--:B------:R-:W-:Y:S01]  /*b5c0*/  FMUL.FTZ R50, R49, R14.reuse ;  /* 0x0000000e31327220 */ /* 0x080fe20000410000 */
[----:B------:R-:W-:Y:S01]  /*b5d0*/  FMUL.FTZ R14, R43, R14 ;  /* 0x0000000e2b0e7220 */ /* 0x000fe20000410000 */
[----:B------:R-:W-:-:S02]  /*b5e0*/  HADD2.F32 R160, -RZ, R161.H0_H0 ;  /* 0x200000a1ffa07230 */ /* 0x000fc40000004100 */
[-C--:B------:R-:W-:Y:S01]  /*b5f0*/  FFMA.FTZ R43, R43, R51.reuse, -R50 ;  /* 0x000000332b2b7223 */ /* 0x080fe20000010832 */
[----:B------:R-:W-:Y:S01]  /*b600*/  FFMA.FTZ R14, R49, R51, R14 ;  /* 0x00000033310e7223 */ /* 0x000fe2000001000e */
[----:B------:R-:W-:Y:S02]  /*b610*/  HADD2.F32 R49, -RZ, R38.H0_H0 ;  /* 0x20000026ff317230 */ /* 0x000fe40000004100 */
[----:B------:R-:W-:Y:S01]  /*b620*/  HADD2.F32 R51, -RZ, R36.H0_H0 ;  /* 0x20000024ff337230 */ /* 0x000fe20000004100 */
[----:B------:R-:W-:Y:S01]  /*b630*/  F2FP.SATFINITE.E4M3.F32.PACK_AB_MERGE_C R43, R43, R162, RZ ;  /* 0x000000a22b2b723e */ /* 0x000fe200048070ff */
[----:B------:R-:W-:Y:S02]  /*b640*/  HADD2.F32 R50, -RZ, R163.H0_H0 ;  /* 0x200000a3ff327230 */ /* 0x000fe40000004100 */
[-C--:B------:R-:W-:Y:S01]  /*b650*/  FMUL.FTZ R84, R49, R160.reuse ;  /* 0x000000a031547220 */ /* 0x080fe20000410000 */
[----:B------:R-:W-:Y:S02]  /*b660*/  HADD2.F32 R161, -RZ, R161.H1_H1 ;  /* 0x300000a1ffa17230 */ /* 0x000fe40000004100 */
[----:B------:R-:W-:Y:S01]  /*b670*/  FMUL.FTZ R160, R51, R160 ;  /* 0x000000a033a07220 */ /* 0x000fe20000410000 */
[----:B------:R-:W-:-:S02]  /*b680*/  HADD2.F32 R38, -RZ, R38.H1_H1 ;  /* 0x30000026ff267230 */ /* 0x000fc40000004100 */
[-C--:B------:R-:W-:Y:S01]  /*b690*/  FFMA.FTZ R84, R51, R50.reuse, -R84 ;  /* 0x0000003233547223 */ /* 0x080fe20000010854 */
[----:B------:R-:W-:Y:S02]  /*b6a0*/  HADD2.F32 R36, -RZ, R36.H1_H1 ;  /* 0x30000024ff247230 */ /* 0x000fe40000004100 */
[----:B------:R-:W-:Y:S01]  /*b6b0*/  FFMA.FTZ R160, R49, R50, R160 ;  /* 0x0000003231a07223 */ /* 0x000fe200000100a0 */
[----:B------:R-:W-:Y:S02]  /*b6c0*/  HADD2.F32 R163, -RZ, R163.H1_H1 ;  /* 0x300000a3ffa37230 */ /* 0x000fe40000004100 */
[-C--:B------:R-:W-:Y:S01]  /*b6d0*/  FMUL.FTZ R49, R38, R161.reuse ;  /* 0x000000a126317220 */ /* 0x080fe20000410000 */
[----:B------:R-:W-:-:S03]  /*b6e0*/  FMUL.FTZ R161, R36, R161 ;  /* 0x000000a124a17220 */ /* 0x000fc60000410000 */
[----:B------:R-:W-:Y:S01]  /*b6f0*/  FFMA.FTZ R49, R36, R163, -R49 ;  /* 0x000000a324317223 */ /* 0x000fe20000010831 */
[----:B------:R-:W-:Y:S01]  /*b700*/  F2FP.SATFINITE.E4M3.F32.PACK_AB_MERGE_C R36, R12, R55, R37 ;  /* 0x000000370c24723e */ /* 0x000fe20004807025 */
[----:B------:R-:W-:Y:S01]  /*b710*/  FFMA.FTZ R161, R38, R163, R161 ;  /* 0x000000a326a17223 */ /* 0x000fe200000100a1 */
[----:B------:R-:W-:Y:S02]  /*b720*/  F2FP.SATFINITE.E4M3.F32.PACK_AB_MERGE_C R38, R14, R164, RZ ;  /* 0x000000a40e26723e */ /* 0x000fe400048070ff */
[----:B------:R-:W-:Y:S01]  /*b730*/  F2FP.SATFINITE.E4M3.F32.PACK_AB_MERGE_C R37, R41, R42, R13 ;  /* 0x0000002a2925723e */ /* 0x000fe2000480700d */
[----:B------:R-:W-:Y:S01]  /*b740*/  IMAD.MOV.U32 R13, RZ, RZ, R53 ;  /* 0x000000ffff0d7224 */ /* 0x000fe200078e0035 */
[----:B------:R-:W-:Y:S02]  /*b750*/  F2FP.SATFINITE.E4M3.F32.PACK_AB_MERGE_C R14, R49, R84, R43 ;  /* 0x00000054310e723e */ /* 0x000fe4000480702b */
[----:B------:R-:W-:Y:S02]  /*b760*/  F2FP.SATFINITE.E4M3.F32.PACK_AB_MERGE_C R38, R161, R160, R38 ;  /* 0x000000a0a126723e */ /* 0x000fe40004807026 */
[----:B------:R-:W-:-:S07]  /*b770*/  MOV R12, R54 ;  /* 0x00000036000c7202 */ /* 0x000fce0000000f00 */
.L_x_510:
[----:B------:R-:W-:Y:S05]  /*b780*/  BSYNC B3 ;  /* 0x0000000000037941 */ /* 0x000fea0003800000 */
.L_x_509:
[----:B----4-:R-:W-:-:S05]  /*b790*/  IADD3 R40, P2, R26, R11, RZ ;  /* 0x0000000b1a287210 */ /* 0x010fca0007f5e0ff */
[----:B---3--:R-:W-:Y:S01]  /*b7a0*/  IMAD.X R41, R153, 0x1, R111, P2 ;  /* 0x0000000199297824 */ /* 0x008fe200010e066f */
[----:B------:R-:W-:-:S04]  /*b7b0*/  ISETP.GE.AND P2, PT, R48, R128, PT ;  /* 0x000000803000720c */ /* 0x000fc80003f46270 */
[----:B0-----:R0:W-:Y:S09]  /*b7c0*/  ST.E.128 desc[UR50][R40.64], R12 ;  /* 0x0000000c28007985 */ /* 0x0011f2000c101d32 */
[----:B------:R-:W-:-:S04]  /*b7d0*/  @!P2 IADD3 R42, P5, R11, R48, RZ ;  /* 0x000000300b2aa210 */ /* 0x000fc80007fbe0ff */
[----:B------:R-:W-:-:S05]  /*b7e0*/  @!P2 LEA.HI.X.SX32 R43, R48, R153, 0x1, P5 ;  /* 0x00000099302ba211 */ /* 0x000fca00028f0eff */
[----:B------:R0:W-:Y:S04]  /*b7f0*/  @!P2 ST.E.128 desc[UR50][R42.64], R36 ;  /* 0x000000242a00a985 */ /* 0x0001e8000c101d32 */
.L_x_508:
[----:B------:R-:W-:Y:S05]  /*b800*/  BSYNC B2 ;  /* 0x0000000000027941 */ /* 0x000fea0003800000 */
.L_x_507:
[----:B------:R-:W-:-:S13]  /*b810*/  ISETP.NE.AND P2, PT, R30, RZ, PT ;  /* 0x000000ff1e00720c */ /* 0x000fda0003f45270 */
[----:B------:R-:W-:Y:S05]  /*b820*/  @!P2 BRA `(.L_x_502) ;  /* 0x0000000c00b4a947 */ /* 0x000fea0003800000 */
[----:B0-----:R-:W5:Y:S01]  /*b830*/  LDL R12, [R1] ;  /* 0x00000000010c7983 */ /* 0x001f620000100800 */
[----:B----4-:R-:W-:Y:S01]  /*b840*/  IADD3 R40, P2, R27, R11, RZ ;  /* 0x0000000b1b287210 */ /* 0x010fe20007f5e0ff */
[----:B------:R-:W-:Y:S03]  /*b850*/  BSSY B2, `(.L_x_511) ;  /* 0x00000e5000027945 */ /* 0x000fe60003800000 */
[----:B---3--:R-:W-:Y:S02]  /*b860*/  IADD3.X R41, R153, R110, RZ, P2, !PT ;  /* 0x0000006e99297210 */ /* 0x008fe400017fe4ff */
[----:B------:R-:W-:Y:S02]  /*b870*/  ISETP.GE.AND P2, PT, R4, R117, PT ;  /* 0x000000750400720c */ /* 0x000fe40003f46270 */
[----:B-----5:R-:W-:-:S04]  /*b880*/  LOP3.LUT P5, RZ, R12, 0x1, RZ, 0xc0, !PT ;  /* 0x000000010cff7812 */ /* 0x020fc800078ac0ff */
[----:B------:R-:W-:-:S04]  /*b890*/  SEL R12, R118, R142, !P5 ;  /* 0x0000008e760c7207 */ /* 0x000fc80006800000 */
[----:B------:R-:W-:-:S04]  /*b8a0*/  SHF.R.S32.HI R13, RZ, 0x1f, R12 ;  /* 0x0000001fff0d7819 */ /* 0x000fc8000001140c */
[----:B------:R-:W-:-:S04]  /*b8b0*/  LEA.HI R13, R13, R12, RZ, 0x5 ;  /* 0x0000000c0d0d7211 */ /* 0x000fc800078f28ff */
[----:B------:R-:W-:-:S04]  /*b8c0*/  LEA.HI.SX32 R13, R13, R114, 0x1b ;  /* 0x000000720d0d7211 */ /* 0x000fc800078fdaff */
[----:B------:R-:W-:Y:S01]  /*b8d0*/  SHF.R.S32.HI R12, RZ, 0x1f, R13 ;  /* 0x0000001fff0c7819 */ /* 0x000fe2000001140d */
[----:B------:R-:W-:-:S03]  /*b8e0*/  IMAD.SHL.U32 R43, R13, 0x10, RZ ;  /* 0x000000100d2b7824 */ /* 0x000fc600078e00ff */
[----:B------:R-:W-:Y:S02]  /*b8f0*/  LEA.HI R12, R12, R13, RZ, 0x2 ;  /* 0x0000000d0c0c7211 */ /* 0x000fe400078f10ff */
[----:B------:R-:W-:Y:S02]  /*b900*/  LOP3.LUT R13, R205, 0x30, R43, 0xf8, !PT ;  /* 0x00000030cd0d7812 */ /* 0x000fe400078ef82b */
[----:B------:R-:W-:Y:S02]  /*b910*/  SHF.R.S32.HI R12, RZ, 0x2, R12 ;  /* 0x00000002ff0c7819 */ /* 0x000fe4000001140c */
[----:B------:R-:W-:-:S03]  /*b920*/  LOP3.LUT R13, R13, R206, RZ, 0x3c, !PT ;  /* 0x000000ce0d0d7212 */ /* 0x000fc600078e3cff */
[----:B------:R-:W-:-:S04]  /*b930*/  IMAD R12, R12, 0x2800, R207 ;  /* 0x000028000c0c7824 */ /* 0x000fc800078e02cf */
[----:B------:R-:W-:Y:S02]  /*b940*/  IMAD.IADD R12, R12, 0x1, R13 ;  /* 0x000000010c0c7824 */ /* 0x000fe400078e020d */
[C---:B------:R-:W-:Y:S02]  /*b950*/  IMAD R13, R19.reuse, 0x7800, R133 ;  /* 0x00007800130d7824 */ /* 0x040fe400078e0285 */
[----:B------:R-:W-:Y:S02]  /*b960*/  IMAD R15, R19, 0x7800, R12 ;  /* 0x00007800130f7824 */ /* 0x000fe400078e020c */
[----:B------:R-:W-:-:S03]  /*b970*/  IMAD.IADD R13, R18, 0x1, R13 ;  /* 0x00000001120d7824 */ /* 0x000fc600078e020d */
[----:B------:R-:W-:-:S03]  /*b980*/  IADD3 R36, R18, R15, RZ ;  /* 0x0000000f12247210 */ /* 0x000fc60007ffe0ff */
[----:B------:R-:W0:Y:S04]  /*b990*/  LDS.128 R12, [R13+0x1a400] ;  /* 0x01a400000d0c7984 */ /* 0x000e280000000c00 */
[----:B------:R-:W3:Y:S01]  /*b9a0*/  LDS.128 R36, [R36+0x1a400] ;  /* 0x01a4000024247984 */ /* 0x000ee20000000c00 */
[----:B------:R-:W-:Y:S05]  /*b9b0*/  @P2 BRA `(.L_x_512) ;  /* 0x0000000c00382947 */ /* 0x000fea0003800000 */
[----:B------:R-:W-:Y:S02]  /*b9c0*/  SHF.R.U32.HI R42, RZ, 0x8, R77 ;  /* 0x00000008ff2a7819 */ /* 0x000fe4000001164d */
[----:B------:R-:W-:Y:S02]  /*b9d0*/  SHF.R.U32.HI R44, RZ, 0x8, R45 ;  /* 0x00000008ff2c7819 */ /* 0x000fe4000001162d */
[----:B------:R-:W-:Y:S01]  /*b9e0*/  SHF.R.U32.HI R46, RZ, 0x10, R77 ;  /* 0x00000010ff2e7819 */ /* 0x000fe2000001164d */
[----:B------:R-:W-:Y:S01]  /*b9f0*/  IMAD.SHL.U32 R42, R42, 0x100, RZ ;  /* 0x000001002a2a7824 */ /* 0x000fe200078e00ff */
[----:B------:R-:W-:Y:S01]  /*ba00*/  LOP3.LUT R49, R77, 0xff0000ff, RZ, 0xc0, !PT ;  /* 0xff0000ff4d317812 */ /* 0x000fe200078ec0ff */
[----:B------:R-:W-:Y:S01]  /*ba10*/  IMAD.SHL.U32 R44, R44, 0x100, RZ ;  /* 0x000001002c2c7824 */ /* 0x000fe200078e00ff */
[----:B------:R-:W-:Y:S01]  /*ba20*/  SHF.R.U32.HI R48, RZ, 0x10, R45 ;  /* 0x00000010ff307819 */ /* 0x000fe2000001162d */
[----:B------:R-:W-:Y:S01]  /*ba30*/  IMAD.U32 R46, R46, 0x10000, RZ ;  /* 0x000100002e2e7824 */ /* 0x000fe200078e00ff */
[----:B------:R-:W-:-:S02]  /*ba40*/  LOP3.LUT R45, R45, 0xff0000ff, RZ, 0xc0, !PT ;  /* 0xff0000ff2d2d7812 */ /* 0x000fc400078ec0ff */
[----:B------:R-:W-:Y:S02]  /*ba50*/  LOP3.LUT R49, R49, 0xff00, R42, 0xf8, !PT ;  /* 0x0000ff0031317812 */ /* 0x000fe400078ef82a */
[----:B------:R-:W-:Y:S02]  /*ba60*/  LOP3.LUT R45, R45, 0xff00, R44, 0xf8, !PT ;  /* 0x0000ff002d2d7812 */ /* 0x000fe400078ef82c */
[----:B------:R-:W-:Y:S02]  /*ba70*/  SHF.L.U32 R48, R48, 0x10, RZ ;  /* 0x0000001030307819 */ /* 0x000fe400000006ff */
[----:B------:R-:W-:Y:S01]  /*ba80*/  LOP3.LUT R46, R49, 0xff0000, R46, 0xf8, !PT ;  /* 0x00ff0000312e7812 */ /* 0x000fe200078ef82e */
[----:B---3--:R-:W-:Y:S01]  /*ba90*/  IMAD.MOV.U32 R49, RZ, RZ, R37 ;  /* 0x000000ffff317224 */ /* 0x008fe200078e0025 */
[----:B------:R-:W-:Y:S02]  /*baa0*/  LOP3.LUT R48, R45, 0xff0000, R48, 0xf8, !PT ;  /* 0x00ff00002d307812 */ /* 0x000fe400078ef830 */
[----:B0-----:R-:W-:-:S02]  /*bab0*/  F2FP.F16.E4M3.UNPACK_B R44, R13 ;  /* 0x0000000dff2c723e */ /* 0x001fc400020006ff */
[-C--:B------:R-:W-:Y:S02]  /*bac0*/  F2FP.F16.E4M3.UNPACK_B R50, R49.reuse ;  /* 0x00000031ff32723e */ /* 0x080fe400020006ff */
[----:B------:R-:W-:Y:S01]  /*bad0*/  F2FP.F16.E4M3.UNPACK_B R52, R48 ;  /* 0x00000030ff34723e */ /* 0x000fe200020006ff */
[----:B------:R-:W-:Y:S01]  /*bae0*/  HADD2.F32 R45, -RZ, R44.H0_H0 ;  /* 0x2000002cff2d7230 */ /* 0x000fe20000004100 */
[-C--:B------:R-:W-:Y:S01]  /*baf0*/  F2FP.F16.E4M3.UNPACK_B R37, R46.reuse ;  /* 0x0000002eff25723e */ /* 0x080fe200020006ff */
[----:B------:R-:W-:Y:S01]  /*bb00*/  HADD2.F32 R42, -RZ, R50.H0_H0 ;  /* 0x20000032ff2a7230 */ /* 0x000fe20000004100 */
[----:B------:R-:W-:Y:S01]  /*bb10*/  F2FP.F16.E4M3.UNPACK_B R49, R49.H1 ;  /* 0x00000031ff31723e */ /* 0x000fe200030006ff */
[----:B------:R-:W-:Y:S01]  /*bb20*/  HADD2.F32 R53, -RZ, R52.H0_H0 ;  /* 0x20000034ff357230 */ /* 0x000fe20000004100 */
[----:B------:R-:W-:Y:S01]  /*bb30*/  F2FP.F16.E4M3.UNPACK_B R46, R46.H1 ;  /* 0x0000002eff2e723e */ /* 0x000fe200030006ff */
[----:B------:R-:W-:Y:S01]  /*bb40*/  HADD2.F32 R51, -RZ, R37.H0_H0 ;  /* 0x20000025ff337230 */ /* 0x000fe20000004100 */
[----:B------:R-:W-:Y:S01]  /*bb50*/  SHF.R.U32.HI R55, RZ, 0x8, R79 ;  /* 0x00000008ff377819 */ /* 0x000fe2000001164f */
[----:B------:R-:W-:-:S02]  /*bb60*/  HADD2.F32 R50, -RZ, R50.H1_H1 ;  /* 0x30000032ff327230 */ /* 0x000fc40000004100 */
[CC--:B------:R-:W-:Y:S01]  /*bb70*/  FMUL.FTZ R54, R42.reuse, R53.reuse ;  /* 0x000000352a367220 */ /* 0x0c0fe20000410000 */
[C---:B------:R-:W-:Y:S01]  /*bb80*/  FMUL.FTZ R53, R45.reuse, R53 ;  /* 0x000000352d357220 */ /* 0x040fe20000410000 */
[----:B------:R-:W-:Y:S02]  /*bb90*/  HADD2.F32 R44, -RZ, R44.H1_H1 ;  /* 0x3000002cff2c7230 */ /* 0x000fe40000004100 */
[-C--:B------:R-:W-:Y:S01]  /*bba0*/  FFMA.FTZ R45, R45, R51.reuse, -R54 ;  /* 0x000000332d2d7223 */ /* 0x080fe20000010836 */
[----:B------:R-:W-:Y:S01]  /*bbb0*/  FFMA.FTZ R42, R42, R51, R53 ;  /* 0x000000332a2a7223 */ /* 0x000fe20000010035 */
[----:B------:R-:W-:Y:S02]  /*bbc0*/  HADD2.F32 R51, -RZ, R52.H1_H1 ;  /* 0x30000034ff337230 */ /* 0x000fe40000004100 */
[----:B------:R-:W-:Y:S02]  /*bbd0*/  HADD2.F32 R37, -RZ, R37.H1_H1 ;  /* 0x30000025ff257230 */ /* 0x000fe40000004100 */
[----:B------:R-:W-:-:S02]  /*bbe0*/  HADD2.F32 R52, -RZ, R46.H0_H0 ;  /* 0x2000002eff347230 */ /* 0x000fc40000004100 */
[-C--:B------:R-:W-:Y:S01]  /*bbf0*/  FMUL.FTZ R53, R50, R51.reuse ;  /* 0x0000003332357220 */ /* 0x080fe20000410000 */
[C---:B------:R-:W-:Y:S01]  /*bc00*/  FMUL.FTZ R51, R44.reuse, R51 ;  /* 0x000000332c337220 */ /* 0x040fe20000410000 */
[----:B------:R-:W-:Y:S02]  /*bc10*/  HADD2.F32 R46, -RZ, R46.H1_H1 ;  /* 0x3000002eff2e7230 */ /* 0x000fe40000004100 */
[-C--:B------:R-:W-:Y:S01]  /*bc20*/  FFMA.FTZ R44, R44, R37.reuse, -R53 ;  /* 0x000000252c2c7223 */ /* 0x080fe20000010835 */
[----:B------:R-:W-:Y:S01]  /*bc30*/  FFMA.FTZ R37, R50, R37, R51 ;  /* 0x0000002532257223 */ /* 0x000fe20000010033 */
[----:B------:R-:W-:Y:S02]  /*bc40*/  F2FP.F16.E4M3.UNPACK_B R50, R48.H1 ;  /* 0x00000030ff32723e */ /* 0x000fe400030006ff */
[----:B------:R-:W-:Y:S01]  /*bc50*/  F2FP.F16.E4M3.UNPACK_B R48, R13.H1 ;  /* 0x0000000dff30723e */ /* 0x000fe200030006ff */
[----:B------:R-:W-:Y:S02]  /*bc60*/  HADD2.F32 R13, -RZ, R49.H0_H0 ;  /* 0x20000031ff0d7230 */ /* 0x000fe40000004100 */
        /* <DEDUP_REMOVED lines=8> */
[----:B------:R-:W-:Y:S01]  /*bcf0*/  FMUL.FTZ R51, R49, R50 ;  /* 0x0000003231337220 */ /* 0x000fe20000410000 */
[----:B------:R-:W-:Y:S01]  /*bd00*/  FFMA.FTZ R13, R13, R52, R54 ;  /* 0x000000340d0d7223 */ /* 0x000fe20000010036 */
[C---:B------:R-:W-:Y:S01]  /*bd10*/  FMUL.FTZ R50, R48.reuse, R50 ;  /* 0x0000003230327220 */ /* 0x040fe20000410000 */
[----:B------:R-:W-:Y:S01]  /*bd20*/  LOP3.LUT R52, R47, 0xff0000ff, RZ, 0xc0, !PT ;  /* 0xff0000ff2f347812 */ /* 0x000fe200078ec0ff */
[-C--:B------:R-:W-:Y:S01]  /*bd30*/  FFMA.FTZ R54, R48, R46.reuse, -R51 ;  /* 0x0000002e30367223 */ /* 0x080fe20000010833 */
[--C-:B------:R-:W-:Y:S01]  /*bd40*/  SHF.R.U32.HI R51, RZ, 0x10, R47.reuse ;  /* 0x00000010ff337819 */ /* 0x100fe2000001162f */
[----:B------:R-:W-:Y:S01]  /*bd50*/  FFMA.FTZ R46, R49, R46, R50 ;  /* 0x0000002e312e7223 */ /* 0x000fe20000010032 */
[----:B------:R-:W-:Y:S01]  /*bd60*/  SHF.R.U32.HI R49, RZ, 0x8, R47 ;  /* 0x00000008ff317819 */ /* 0x000fe2000001162f */
[----:B------:R-:W-:Y:S01]  /*bd70*/  IMAD.SHL.U32 R47, R55, 0x100, RZ ;  /* 0x00000100372f7824 */ /* 0x000fe200078e00ff */
[----:B------:R-:W-:-:S02]  /*bd80*/  SHF.R.U32.HI R48, RZ, 0x10, R79 ;  /* 0x00000010ff307819 */ /* 0x000fc4000001164f */
[----:B------:R-:W-:Y:S01]  /*bd90*/  LOP3.LUT R50, R79, 0xff0000ff, RZ, 0xc0, !PT ;  /* 0xff0000ff4f327812 */ /* 0x000fe200078ec0ff */
[----:B------:R-:W-:Y:S01]  /*bda0*/  IMAD.SHL.U32 R49, R49, 0x100, RZ ;  /* 0x0000010031317824 */ /* 0x000fe200078e00ff */
[----:B------:R-:W-:Y:S02]  /*bdb0*/  SHF.L.U32 R48, R48, 0x10, RZ ;  /* 0x0000001030307819 */ /* 0x000fe400000006ff */
[----:B------:R-:W-:Y:S02]  /*bdc0*/  LOP3.LUT R47, R50, 0xff00, R47, 0xf8, !PT ;  /* 0x0000ff00322f7812 */ /* 0x000fe400078ef82f */
[----:B------:R-:W-:Y:S01]  /*bdd0*/  LOP3.LUT R49, R52, 0xff00, R49, 0xf8, !PT ;  /* 0x0000ff0034317812 */ /* 0x000fe200078ef831 */
[----:B------:R-:W-:Y:S01]  /*bde0*/  IMAD.U32 R52, R51, 0x10000, RZ ;  /* 0x0001000033347824 */ /* 0x000fe200078e00ff */
[----:B------:R-:W-:Y:S02]  /*bdf0*/  LOP3.LUT R51, R47, 0xff0000, R48, 0xf8, !PT ;  /* 0x00ff00002f337812 */ /* 0x000fe400078ef830 */
[----:B------:R-:W-:-:S02]  /*be00*/  F2FP.F16.E4M3.UNPACK_B R47, R39 ;  /* 0x00000027ff2f723e */ /* 0x000fc400020006ff */
[----:B------:R-:W-:Y:S02]  /*be10*/  LOP3.LUT R52, R49, 0xff0000, R52, 0xf8, !PT ;  /* 0x00ff000031347812 */ /* 0x000fe400078ef834 */
[----:B------:R-:W-:Y:S01]  /*be20*/  F2FP.F16.E4M3.UNPACK_B R49, R15 ;  /* 0x0000000fff31723e */ /* 0x000fe200020006ff */
[--C-:B------:R-:W-:Y:S01]  /*be30*/  HADD2.F32 R48, -RZ, R47.reuse.H0_H0 ;  /* 0x2000002fff307230 */ /* 0x100fe20000004100 */
[-C--:B------:R-:W-:Y:S01]  /*be40*/  F2FP.F16.E4M3.UNPACK_B R55, R52.reuse ;  /* 0x00000034ff37723e */ /* 0x080fe200020006ff */
[----:B------:R-:W-:Y:S01]  /*be50*/  HADD2.F32 R47, -RZ, R47.H1_H1 ;  /* 0x3000002fff2f7230 */ /* 0x000fe20000004100 */
[-C--:B------:R-:W-:Y:S01]  /*be60*/  F2FP.F16.E4M3.UNPACK_B R76, R51.reuse ;  /* 0x00000033ff4c723e */ /* 0x080fe200020006ff */
[----:B------:R-:W-:Y:S01]  /*be70*/  HADD2.F32 R50, -RZ, R49.H0_H0 ;  /* 0x20000031ff327230 */ /* 0x000fe20000004100 */
[----:B------:R-:W-:Y:S01]  /*be80*/  F2FP.F16.E4M3.UNPACK_B R52, R52.H1 ;  /* 0x00000034ff34723e */ /* 0x000fe200030006ff */
[----:B------:R-:W-:Y:S01]  /*be90*/  HADD2.F32 R78, -RZ, R55.H1_H1 ;  /* 0x30000037ff4e7230 */ /* 0x000fe20000004100 */
[----:B------:R-:W-:Y:S01]  /*bea0*/  F2FP.F16.E4M3.UNPACK_B R51, R51.H1 ;  /* 0x00000033ff33723e */ /* 0x000fe200030006ff */
[----:B------:R-:W-:Y:S01]  /*beb0*/  HADD2.F32 R49, -RZ, R49.H1_H1 ;  /* 0x30000031ff317230 */ /* 0x000fe20000004100 */
[----:B------:R-:W-:Y:S01]  /*bec0*/  F2FP.SATFINITE.E4M3.F32.PACK_AB_MERGE_C R53, R54, R53, RZ ;  /* 0x000000353635723e */ /* 0x000fe200048070ff */
[----:B------:R-:W-:-:S02]  /*bed0*/  HADD2.F32 R77, -RZ, R76.H0_H0 ;  /* 0x2000004cff4d7230 */ /* 0x000fc40000004100 */
[-C--:B------:R-:W-:Y:S01]  /*bee0*/  FMUL.FTZ R84, R47, R78.reuse ;  /* 0x0000004e2f547220 */ /* 0x080fe20000410000 */
[----:B------:R-:W-:Y:S02]  /*bef0*/  HADD2.F32 R76, -RZ, R76.H1_H1 ;  /* 0x3000004cff4c7230 */ /* 0x000fe40000004100 */
[C---:B------:R-:W-:Y:S01]  /*bf00*/  FMUL.FTZ R78, R49.reuse, R78 ;  /* 0x0000004e314e7220 */ /* 0x040fe20000410000 */
[----:B------:R-:W-:Y:S01]  /*bf10*/  HADD2.F32 R79, -RZ, R55.H0_H0 ;  /* 0x20000037ff4f7230 */ /* 0x000fe20000004100 */
[----:B------:R-:W-:Y:S01]  /*bf20*/  F2FP.F16.E4M3.UNPACK_B R55, R39.H1 ;  /* 0x00000027ff37723e */ /* 0x000fe200030006ff */
[-C--:B------:R-:W-:Y:S01]  /*bf30*/  FFMA.FTZ R49, R49, R76.reuse, -R84 ;  /* 0x0000004c31317223 */ /* 0x080fe20000010854 */
[----:B------:R-:W-:Y:S01]  /*bf40*/  FFMA.FTZ R47, R47, R76, R78 ;  /* 0x0000004c2f2f7223 */ /* 0x000fe2000001004e */
[----:B------:R-:W-:Y:S02]  /*bf50*/  F2FP.F16.E4M3.UNPACK_B R76, R15.H1 ;  /* 0x0000000fff4c723e */ /* 0x000fe400030006ff */
[----:B------:R-:W-:-:S02]  /*bf60*/  HADD2.F32 R15, -RZ, R55.H0_H0 ;  /* 0x20000037ff0f7230 */ /* 0x000fc40000004100 */
[-C--:B------:R-:W-:Y:S01]  /*bf70*/  FMUL.FTZ R85, R48, R79.reuse ;  /* 0x0000004f30557220 */ /* 0x080fe20000410000 */
[----:B------:R-:W-:Y:S02]  /*bf80*/  HADD2.F32 R84, -RZ, R52.H0_H0 ;  /* 0x20000034ff547230 */ /* 0x000fe40000004100 */
[C---:B------:R-:W-:Y:S01]  /*bf90*/  FMUL.FTZ R79, R50.reuse, R79 ;  /* 0x0000004f324f7220 */ /* 0x040fe20000410000 */
[----:B------:R-:W-:Y:S02]  /*bfa0*/  HADD2.F32 R39, -RZ, R76.H0_H0 ;  /* 0x2000004cff277230 */ /* 0x000fe40000004100 */
[----:B------:R-:W-:Y:S01]  /*bfb0*/  FFMA.FTZ R50, R50, R77, -R85 ;  /* 0x0000004d32327223 */ /* 0x000fe20000010855 */
[----:B------:R-:W-:Y:S02]  /*bfc0*/  HADD2.F32 R78, -RZ, R51.H0_H0 ;  /* 0x20000033ff4e7230 */ /* 0x000fe40000004100 */
[----:B------:R-:W-:Y:S01]  /*bfd0*/  FMUL.FTZ R86, R15, R84 ;  /* 0x000000540f567220 */ /* 0x000fe20000410000 */
[----:B------:R-:W-:-:S02]  /*bfe0*/  HADD2.F32 R55, -RZ, R55.H1_H1 ;  /* 0x30000037ff377230 */ /* 0x000fc40000004100 */
[C---:B------:R-:W-:Y:S01]  /*bff0*/  FMUL.FTZ R84, R39.reuse, R84 ;  /* 0x0000005427547220 */ /* 0x040fe20000410000 */
[----:B------:R-:W-:Y:S02]  /*c000*/  HADD2.F32 R52, -RZ, R52.H1_H1 ;  /* 0x30000034ff347230 */ /* 0x000fe40000004100 */
[----:B------:R-:W-:Y:S01]  /*c010*/  FFMA.FTZ R48, R48, R77, R79 ;  /* 0x0000004d30307223 */ /* 0x000fe2000001004f */
[----:B------:R-:W-:Y:S02]  /*c020*/  HADD2.F32 R76, -RZ, R76.H1_H1 ;  /* 0x3000004cff4c7230 */ /* 0x000fe40000004100 */
[-C--:B------:R-:W-:Y:S01]  /*c030*/  FFMA.FTZ R39, R39, R78.reuse, -R86 ;  /* 0x0000004e27277223 */ /* 0x080fe20000010856 */
[----:B------:R-:W-:Y:S02]  /*c040*/  HADD2.F32 R51, -RZ, R51.H1_H1 ;  /* 0x30000033ff337230 */ /* 0x000fe40000004100 */
[----:B------:R-:W-:Y:S01]  /*c050*/  FFMA.FTZ R15, R15, R78, R84 ;  /* 0x0000004e0f0f7223 */ /* 0x000fe20000010054 */
[-C--:B------:R-:W-:Y:S01]  /*c060*/  FMUL.FTZ R77, R55, R52.reuse ;  /* 0x00000034374d7220 */ /* 0x080fe20000410000 */
[----:B------:R-:W-:Y:S01]  /*c070*/  FMUL.FTZ R78, R76, R52 ;  /* 0x000000344c4e7220 */ /* 0x000fe20000410000 */
[----:B------:R-:W-:-:S02]  /*c080*/  F2FP.F16.E4M3.UNPACK_B R54, R154.H1 ;  /* 0x0000009aff36723e */ /* 0x000fc400030006ff */
[-C--:B------:R-:W-:Y:S01]  /*c090*/  FFMA.FTZ R52, R76, R51.reuse, -R77 ;  /* 0x000000334c347223 */ /* 0x080fe2000001084d */
[----:B------:R-:W-:Y:S01]  /*c0a0*/  FFMA.FTZ R51, R55, R51, R78 ;  /* 0x0000003337337223 */ /* 0x000fe2000001004e */
[----:B------:R-:W-:Y:S01]  /*c0b0*/  F2FP.F16.E4M3.UNPACK_B R76, R36.H1 ;  /* 0x00000024ff4c723e */ /* 0x000fe200030006ff */
[--C-:B------:R-:W-:Y:S01]  /*c0c0*/  HADD2.F32 R86, -RZ, R54.reuse.H0_H0 ;  /* 0x20000036ff567230 */ /* 0x100fe20000004100 */
[----:B------:R-:W-:Y:S01]  /*c0d0*/  F2FP.F16.E4M3.UNPACK_B R55, R12.H1 ;  /* 0x0000000cff37723e */ /* 0x000fe200030006ff */
[----:B------:R-:W-:Y:S01]  /*c0e0*/  HADD2.F32 R54, -RZ, R54.H1_H1 ;  /* 0x30000036ff367230 */ /* 0x000fe20000004100 */
[----:B------:R-:W-:Y:S01]  /*c0f0*/  F2FP.F16.E4M3.UNPACK_B R78, R156.H1 ;  /* 0x0000009cff4e723e */ /* 0x000fe200030006ff */
        /* <DEDUP_REMOVED lines=8> */
[----:B------:R-:W-:Y:S01]  /*c180*/  HADD2.F32 R78, -RZ, R78.H1_H1 ;  /* 0x3000004eff4e7230 */ /* 0x000fe20000004100 */
[----:B------:R-:W-:Y:S01]  /*c190*/  F2FP.F16.E4M3.UNPACK_B R12, R12 ;  /* 0x0000000cff0c723e */ /* 0x000fe200020006ff */
[-C--:B------:R-:W-:Y:S01]  /*c1a0*/  FFMA.FTZ R85, R79, R84.reuse, -R85 ;  /* 0x000000544f557223 */ /* 0x080fe20000010855 */
[----:B------:R-:W-:Y:S01]  /*c1b0*/  FFMA.FTZ R86, R77, R84, R86 ;  /* 0x000000544d567223 */ /* 0x000fe20000010056 */
[----:B------:R-:W-:Y:S01]  /*c1c0*/  HADD2.F32 R77, -RZ, R76.H1_H1 ;  /* 0x3000004cff4d7230 */ /* 0x000fe20000004100 */
[----:B------:R-:W-:Y:S01]  /*c1d0*/  F2FP.F16.E4M3.UNPACK_B R156, R156 ;  /* 0x0000009cff9c723e */ /* 0x000fe200020006ff */
[--C-:B------:R-:W-:Y:S01]  /*c1e0*/  HADD2.F32 R84, -RZ, R154.reuse.H0_H0 ;  /* 0x2000009aff547230 */ /* 0x100fe20000004100 */
[----:B------:R-:W-:Y:S01]  /*c1f0*/  F2FP.SATFINITE.E4M3.F32.PACK_AB_MERGE_C R39, R52, R39, RZ ;  /* 0x000000273427723e */ /* 0x000fe200048070ff */
[----:B------:R-:W-:-:S02]  /*c200*/  HADD2.F32 R154, -RZ, R154.H1_H1 ;  /* 0x3000009aff9a7230 */ /* 0x000fc40000004100 */
[-C--:B------:R-:W-:Y:S01]  /*c210*/  FMUL.FTZ R76, R77, R54.reuse ;  /* 0x000000364d4c7220 */ /* 0x080fe20000410000 */
[C---:B------:R-:W-:Y:S01]  /*c220*/  FMUL.FTZ R54, R55.reuse, R54 ;  /* 0x0000003637367220 */ /* 0x040fe20000410000 */
[----:B------:R-:W-:Y:S01]  /*c230*/  HADD2.F32 R87, -RZ, R12.H1_H1 ;  /* 0x3000000cff577230 */ /* 0x000fe20000004100 */
[----:B------:R-:W-:Y:S01]  /*c240*/  F2FP.SATFINITE.E4M3.F32.PACK_AB_MERGE_C R46, R46, R13, RZ ;  /* 0x0000000d2e2e723e */ /* 0x000fe200048070ff */
[-C--:B------:R-:W-:Y:S01]  /*c250*/  FFMA.FTZ R55, R55, R78.reuse, -R76 ;  /* 0x0000004e37377223 */ /* 0x080fe2000001084c */
[----:B------:R-:W-:Y:S01]  /*c260*/  FFMA.FTZ R54, R77, R78, R54 ;  /* 0x0000004e4d367223 */ /* 0x000fe20000010036 */
[----:B------:R-:W-:Y:S01]  /*c270*/  HADD2.F32 R76, -RZ, R36.H0_H0 ;  /* 0x20000024ff4c7230 */ /* 0x000fe20000004100 */
[----:B------:R-:W-:Y:S01]  /*c280*/  F2FP.SATFINITE.E4M3.F32.PACK_AB_MERGE_C R51, R51, R15, RZ ;  /* 0x0000000f3333723e */ /* 0x000fe200048070ff */
[----:B------:R-:W-:Y:S01]  /*c290*/  HADD2.F32 R78, -RZ, R12.H0_H0 ;  /* 0x2000000cff4e7230 */ /* 0x000fe20000004100 */
[----:B------:R-:W-:Y:S01]  /*c2a0*/  F2FP.SATFINITE.E4M3.F32.PACK_AB_MERGE_C R85, R55, R85, RZ ;  /* 0x000000553755723e */ /* 0x000fe200048070ff */
[----:B------:R-:W-:-:S02]  /*c2b0*/  HADD2.F32 R77, -RZ, R156.H0_H0 ;  /* 0x2000009cff4d7230 */ /* 0x000fc40000004100 */
[-C--:B------:R-:W-:Y:S01]  /*c2c0*/  FMUL.FTZ R79, R76, R84.reuse ;  /* 0x000000544c4f7220 */ /* 0x080fe20000410000 */
[----:B------:R-:W-:Y:S02]  /*c2d0*/  HADD2.F32 R156, -RZ, R156.H1_H1 ;  /* 0x3000009cff9c7230 */ /* 0x000fe40000004100 */
[----:B------:R-:W-:Y:S01]  /*c2e0*/  FMUL.FTZ R84, R78, R84 ;  /* 0x000000544e547220 */ /* 0x000fe20000410000 */
[----:B------:R-:W-:Y:S01]  /*c2f0*/  F2FP.SATFINITE.E4M3.F32.PACK_AB_MERGE_C R54, R54, R86, RZ ;  /* 0x000000563636723e */ /* 0x000fe200048070ff */
[-C--:B------:R-:W-:Y:S01]  /*c300*/  FFMA.FTZ R79, R78, R77.reuse, -R79 ;  /* 0x0000004d4e4f7223 */ /* 0x080fe2000001084f */
[-C--:B------:R-:W-:Y:S01]  /*c310*/  F2FP.F16.E4M3.UNPACK_B R78, R38.reuse.H1 ;  /* 0x00000026ff4e723e */ /* 0x080fe200030006ff */
[----:B------:R-:W-:Y:S01]  /*c320*/  FFMA.FTZ R84, R76, R77, R84 ;  /* 0x0000004d4c547223 */ /* 0x000fe20000010054 */
[----:B------:R-:W-:Y:S01]  /*c330*/  HADD2.F32 R77, -RZ, R36.H1_H1 ;  /* 0x30000024ff4d7230 */ /* 0x000fe20000004100 */
[----:B------:R-:W-:Y:S01]  /*c340*/  F2FP.F16.E4M3.UNPACK_B R38, R38 ;  /* 0x00000026ff26723e */ /* 0x000fe200020006ff */
[----:B------:R-:W-:Y:S01]  /*c350*/  IMAD.MOV.U32 R76, RZ, RZ, R14 ;  /* 0x000000ffff4c7224 */ /* 0x000fe200078e000e */
[----:B------:R-:W-:Y:S01]  /*c360*/  F2FP.SATFINITE.E4M3.F32.PACK_AB_MERGE_C R15, R49, R50, R39 ;  /* 0x00000032310f723e */ /* 0x000fe20004807027 */
[----:B------:R-:W-:-:S02]  /*c370*/  HADD2.F32 R36, -RZ, R78.H0_H0 ;  /* 0x2000004eff247230 */ /* 0x000fc40000004100 */
[-C--:B------:R-:W-:Y:S01]  /*c380*/  FMUL.FTZ R12, R77, R154.reuse ;  /* 0x0000009a4d0c7220 */ /* 0x080fe20000410000 */
[C---:B------:R-:W-:Y:S01]  /*c390*/  FMUL.FTZ R154, R87.reuse, R154 ;  /* 0x0000009a579a7220 */ /* 0x040fe20000410000 */
[----:B------:R-:W-:Y:S01]  /*c3a0*/  HADD2.F32 R78, -RZ, R78.H1_H1 ;  /* 0x3000004eff4e7230 */ /* 0x000fe20000004100 */
[----:B------:R-:W-:Y:S01]  /*c3b0*/  F2FP.SATFINITE.E4M3.F32.PACK_AB_MERGE_C R13, R44, R45, R53 ;  /* 0x0000002d2c0d723e */ /* 0x000fe20004807035 */
[-C--:B------:R-:W-:Y:S01]  /*c3c0*/  FFMA.FTZ R12, R87, R156.reuse, -R12 ;  /* 0x0000009c570c7223 */ /* 0x080fe2000001080c */
[----:B------:R-:W-:Y:S01]  /*c3d0*/  FFMA.FTZ R55, R77, R156, R154 ;  /* 0x0000009c4d377223 */ /* 0x000fe2000001009a */
[-C--:B------:R-:W-:Y:S02]  /*c3e0*/  F2FP.F16.E4M3.UNPACK_B R77, R155.reuse.H1 ;  /* 0x0000009bff4d723e */ /* 0x080fe400030006ff */
[----:B------:R-:W-:Y:S02]  /*c3f0*/  F2FP.F16.E4M3.UNPACK_B R155, R155 ;  /* 0x0000009bff9b723e */ /* 0x000fe400020006ff */
[----:B------:R-:W-:Y:S01]  /*c400*/  F2FP.SATFINITE.E4M3.F32.PACK_AB_MERGE_C R12, R12, R79, R85 ;  /* 0x0000004f0c0c723e */ /* 0x000fe20004807055 */
[--C-:B------:R-:W-:Y:S01]  /*c410*/  HADD2.F32 R161, -RZ, R77.reuse.H0_H0 ;  /* 0x2000004dffa17230 */ /* 0x100fe20000004100 */
[----:B------:R-:W-:Y:S01]  /*c420*/  F2FP.F16.E4M3.UNPACK_B R79, R76.H1 ;  /* 0x0000004cff4f723e */ /* 0x000fe200030006ff */
[----:B------:R-:W-:Y:S01]  /*c430*/  HADD2.F32 R77, -RZ, R77.H1_H1 ;  /* 0x3000004dff4d7230 */ /* 0x000fe20000004100 */
[----:B------:R-:W-:-:S02]  /*c440*/  F2FP.F16.E4M3.UNPACK_B R85, R157.H1 ;  /* 0x0000009dff55723e */ /* 0x000fc400030006ff */
[----:B------:R-:W-:Y:S01]  /*c450*/  FMUL.FTZ R163, R36, R161 ;  /* 0x000000a124a37220 */ /* 0x000fe20000410000 */
[--C-:B------:R-:W-:Y:S01]  /*c460*/  HADD2.F32 R14, -RZ, R79.reuse.H0_H0 ;  /* 0x2000004fff0e7230 */ /* 0x100fe20000004100 */
[----:B------:R-:W-:Y:S01]  /*c470*/  F2FP.F16.E4M3.UNPACK_B R76, R76 ;  /* 0x0000004cff4c723e */ /* 0x000fe200020006ff */
[----:B------:R-:W-:Y:S02]  /*c480*/  HADD2.F32 R154, -RZ, R79.H1_H1 ;  /* 0x3000004fff9a7230 */ /* 0x000fe40000004100 */
[----:B------:R-:W-:Y:S01]  /*c490*/  FMUL.FTZ R79, R78, R77 ;  /* 0x0000004d4e4f7220 */ /* 0x000fe20000410000 */
[--C-:B------:R-:W-:Y:S02]  /*c4a0*/  HADD2.F32 R87, -RZ, R85.reuse.H0_H0 ;  /* 0x20000055ff577230 */ /* 0x100fe40000004100 */
[----:B------:R-:W-:Y:S01]  /*c4b0*/  FMUL.FTZ R161, R14, R161 ;  /* 0x000000a10ea17220 */ /* 0x000fe20000410000 */
[----:B------:R-:W-:Y:S02]  /*c4c0*/  HADD2.F32 R85, -RZ, R85.H1_H1 ;  /* 0x30000055ff557230 */ /* 0x000fe40000004100 */
[----:B------:R-:W-:Y:S01]  /*c4d0*/  FMUL.FTZ R77, R154, R77 ;  /* 0x0000004d9a4d7220 */ /* 0x000fe20000410000 */
[----:B------:R-:W-:Y:S01]  /*c4e0*/  F2FP.F16.E4M3.UNPACK_B R157, R157 ;  /* 0x0000009dff9d723e */ /* 0x000fe200020006ff */
[-C--:B------:R-:W-:Y:S01]  /*c4f0*/  FFMA.FTZ R14, R14, R87.reuse, -R163 ;  /* 0x000000570e0e7223 */ /* 0x080fe200000108a3 */
[----:B------:R-:W-:Y:S01]  /*c500*/  FFMA.FTZ R36, R36, R87, R161 ;  /* 0x0000005724247223 */ /* 0x000fe200000100a1 */
[-C--:B------:R-:W-:Y:S01]  /*c510*/  FFMA.FTZ R77, R78, R85.reuse, R77 ;  /* 0x000000554e4d7223 */ /* 0x080fe2000001004d */
[----:B------:R-:W-:Y:S01]  /*c520*/  FFMA.FTZ R79, R154, R85, -R79 ;  /* 0x000000559a4f7223 */ /* 0x000fe2000001084f */
[----:B------:R-:W-:Y:S01]  /*c530*/  HADD2.F32 R87, -RZ, R155.H0_H0 ;  /* 0x2000009bff577230 */ /* 0x000fe20000004100 */
[----:B------:R-:W-:Y:S01]  /*c540*/  F2FP.SATFINITE.E4M3.F32.PACK_AB_MERGE_C R37, R37, R42, R46 ;  /* 0x0000002a2525723e */ /* 0x000fe2000480702e */
[----:B------:R-:W-:Y:S01]  /*c550*/  HADD2.F32 R78, -RZ, R38.H0_H0 ;  /* 0x20000026ff4e7230 */ /* 0x000fe20000004100 */
[----:B------:R-:W-:Y:S01]  /*c560*/  F2FP.SATFINITE.E4M3.F32.PACK_AB_MERGE_C R77, R77, R36, RZ ;  /* 0x000000244d4d723e */ /* 0x000fe200048070ff */
        /* <DEDUP_REMOVED lines=12> */
[----:B------:R-:W-:Y:S01]  /*c630*/  F2FP.SATFINITE.E4M3.F32.PACK_AB_MERGE_C R36, R55, R84, R54 ;  /* 0x000000543724723e */ /* 0x000fe20004807036 */
[C---:B------:R-:W-:Y:S01]  /*c640*/  FMUL.FTZ R155, R76.reuse, R155 ;  /* 0x0000009b4c9b7220 */ /* 0x040fe20000410000 */
[----:B------:R-:W-:Y:S01]  /*c650*/  F2FP.SATFINITE.E4M3.F32.PACK_AB_MERGE_C R39, R47, R48, R51 ;  /* 0x000000302f27723e */ /* 0x000fe20004807033 */
[-C--:B------:R-:W-:Y:S02]  /*c660*/  FFMA.FTZ R85, R76, R157.reuse, -R85 ;  /* 0x0000009d4c557223 */ /* 0x080fe40000010855 */
[----:B------:R-:W-:-:S03]  /*c670*/  FFMA.FTZ R38, R38, R157, R155 ;  /* 0x0000009d26267223 */ /* 0x000fc6000001009b */
[----:B------:R-:W-:Y:S02]  /*c680*/  F2FP.SATFINITE.E4M3.F32.PACK_AB_MERGE_C R14, R85, R154, R14 ;  /* 0x0000009a550e723e */ /* 0x000fe4000480700e */
[----:B------:R-:W-:-:S07]  /*c690*/  F2FP.SATFINITE.E4M3.F32.PACK_AB_MERGE_C R38, R38, R87, R77 ;  /* 0x000000572626723e */ /* 0x000fce000480704d */
.L_x_512:
[----:B------:R-:W-:Y:S05]  /*c6a0*/  BSYNC B2 ;  /* 0x0000000000027941 */ /* 0x000fea0003800000 */
.L_x_511:
[----:B------:R-:W-:Y:S01]  /*c6b0*/  ISETP.GE.AND P2, PT, R43, R128, PT ;  /* 0x000000802b00720c */ /* 0x000fe20003f46270 */
[----:B0-----:R0:W-:-:S12]  /*c6c0*/  ST.E.128 desc[UR50][R40.64], R12 ;  /* 0x0000000c28007985 */ /* 0x0011d8000c101d32 */
[----:B------:R-:W-:-:S04]  /*c6d0*/  @!P2 IADD3 R42, P5, R11, R43, RZ ;  /* 0x0000002b0b2aa210 */ /* 0x000fc80007fbe0ff */
[----:B------:R-:W-:-:S05]  /*c6e0*/  @!P2 LEA.HI.X.SX32 R43, R43, R153, 0x1, P5 ;  /* 0x000000992b2ba211 */ /* 0x000fca00028f0eff */
[----:B---3--:R0:W-:Y:S04]  /*c6f0*/  @!P2 ST.E.128 desc[UR50][R42.64], R36 ;  /* 0x000000242a00a985 */ /* 0x0081e8000c101d32 */
.L_x_502:
[----:B------:R-:W-:Y:S05]  /*c700*/  BSYNC B1 ;  /* 0x0000000000017941 */ /* 0x000fea0003800000 */
.L_x_501:
[----:B------:R-:W-:-:S03]  /*c710*/  UMOV UR4, 0xffffffff ;  /* 0xffffffff00047882 */ /* 0x000fc60000000000 */
[----:B------:R-:W-:Y:S05]  /*c720*/  BRA.DIV UR4, `(.L_x_513) ;  /* 0x0000020604b07947 */ /* 0x000fea000b800000 */
[----:B-1----:R-:W1:Y:S04]  /*c730*/  SHFL.IDX PT, R120, R120, 0x1, 0x1e1f ;  /* 0x003e1f0078787f89 */ /* 0x002e6800000e0000 */
[----:B------:R0:W0:Y:S02]  /*c740*/  SHFL.IDX PT, R44, R121, 0x1, 0x1e1f ;  /* 0x003e1f00792c7f89 */ /* 0x00002400000e0000 */
.L_x_793:
[----:B------:R-:W-:Y:S05]  /*c750*/  @P4 BRA `(.L_x_470) ;  /* 0x0000003400404947 */ /* 0x000fea0003800000 */
[----:B------:R-:W-:Y:S01]  /*c760*/  ISETP.NE.AND P2, PT, R28, RZ, PT ;  /* 0x000000ff1c00720c */ /* 0x000fe20003f45270 */
[----:B------:R-:W-:-:S12]  /*c770*/  BSSY B1, `(.L_x_514) ;  /* 0x00000f4000017945 */ /* 0x000fd80003800000 */
[----:B------:R-:W-:Y:S05]  /*c780*/  @!P2 BRA `(.L_x_515) ;  /* 0x0000000c00c8a947 */ /* 0x000fea0003800000 */
[----:B----4-:R-:W-:Y:S01]  /*c790*/  SEL R11, R118, R142, !P0 ;  /* 0x0000008e760b7207 */ /* 0x010fe20004000000 */
[----:B------:R-:W-:Y:S01]  /*c7a0*/  BSSY B2, `(.L_x_516) ;  /* 0x00000eb000027945 */ /* 0x000fe20003800000 */
[----:B0-----:R-:W-:Y:S02]  /*c7b0*/  IADD3 R40, P2, R25, R44, RZ ;  /* 0x0000002c19287210 */ /* 0x001fe40007f5e0ff */
[----:B------:R-:W-:-:S03]  /*c7c0*/  SHF.R.S32.HI R12, RZ, 0x1f, R11 ;  /* 0x0000001fff0c7819 */ /* 0x000fc6000001140b */
[----:B-1----:R-:W-:Y:S01]  /*c7d0*/  IMAD.X R41, R120, 0x1, R112, P2 ;  /* 0x0000000178297824 */ /* 0x002fe200010e0670 */
[----:B------:R-:W-:Y:S02]  /*c7e0*/  LEA.HI R11, R12, R11, RZ, 0x5 ;  /* 0x0000000b0c0b7211 */ /* 0x000fe400078f28ff */
[----:B------:R-:W-:Y:S02]  /*c7f0*/  ISETP.GE.AND P2, PT, R16, R117, PT ;  /* 0x000000751000720c */ /* 0x000fe40003f46270 */
[----:B------:R-:W-:-:S04]  /*c800*/  LEA.HI.SX32 R11, R11, R116, 0x1b ;  /* 0x000000740b0b7211 */ /* 0x000fc800078fdaff */
[----:B------:R-:W-:-:S04]  /*c810*/  SHF.R.S32.HI R12, RZ, 0x1f, R11 ;  /* 0x0000001fff0c7819 */ /* 0x000fc8000001140b */
[----:B------:R-:W-:Y:S02]  /*c820*/  LEA.HI R12, R12, R11, RZ, 0x2 ;  /* 0x0000000b0c0c7211 */ /* 0x000fe400078f10ff */
[----:B------:R-:W-:Y:S02]  /*c830*/  SHF.L.U32 R11, R11, 0x4, RZ ;  /* 0x000000040b0b7819 */ /* 0x000fe400000006ff */
[----:B------:R-:W-:Y:S02]  /*c840*/  SHF.R.S32.HI R13, RZ, 0x2, R12 ;  /* 0x00000002ff0d7819 */ /* 0x000fe4000001140c */
[----:B------:R-:W-:-:S03]  /*c850*/  LOP3.LUT R12, R209, 0x30, R11, 0xf8, !PT ;  /* 0x00000030d10c7812 */ /* 0x000fc600078ef80b */
[----:B------:R-:W-:Y:S01]  /*c860*/  IMAD R13, R13, 0x2800, R210 ;  /* 0x000028000d0d7824 */ /* 0x000fe200078e02d2 */
[----:B------:R-:W-:-:S05]  /*c870*/  LOP3.LUT R12, R12, R5, RZ, 0x3c, !PT ;  /* 0x000000050c0c7212 */ /* 0x000fca00078e3cff */
[----:B------:R-:W-:Y:S02]  /*c880*/  IMAD.IADD R12, R13, 0x1, R12 ;  /* 0x000000010d0c7824 */ /* 0x000fe400078e020c */
[C---:B------:R-:W-:Y:S02]  /*c890*/  IMAD R13, R19.reuse, 0x7800, R134 ;  /* 0x00007800130d7824 */ /* 0x040fe400078e0286 */
[----:B------:R-:W-:Y:S02]  /*c8a0*/  IMAD R15, R19, 0x7800, R12 ;  /* 0x00007800130f7824 */ /* 0x000fe400078e020c */
[C---:B------:R-:W-:Y:S02]  /*c8b0*/  IMAD.IADD R13, R18.reuse, 0x1, R13 ;  /* 0x00000001120d7824 */ /* 0x040fe400078e020d */
[----:B------:R-:W-:-:S04]  /*c8c0*/  IMAD.IADD R36, R18, 0x1, R15 ;  /* 0x0000000112247824 */ /* 0x000fc800078e020f */
[----:B------:R-:W0:Y:S04]  /*c8d0*/  LDS.128 R12, [R13+0x1a400] ;  /* 0x01a400000d0c7984 */ /* 0x000e280000000c00 */
[----:B------:R-:W1:Y:S01]  /*c8e0*/  LDS.128 R36, [R36+0x1a400] ;  /* 0x01a4000024247984 */ /* 0x000e620000000c00 */
[----:B------:R-:W-:Y:S05]  /*c8f0*/  @P2 BRA `(.L_x_517) ;  /* 0x0000000c00542947 */ /* 0x000fea0003800000 */
[----:B------:R-:W-:Y:S01]  /*c900*/  SHF.R.U32.HI R45, RZ, 0x8, R69 ;  /* 0x00000008ff2d7819 */ /* 0x000fe20000011645 */
[----:B-1----:R-:W-:Y:S01]  /*c910*/  IMAD.MOV.U32 R48, RZ, RZ, R36 ;  /* 0x000000ffff307224 */ /* 0x002fe200078e0024 */
[----:B------:R-:W-:Y:S02]  /*c920*/  SHF.R.U32.HI R53, RZ, 0x8, R57 ;  /* 0x00000008ff357819 */ /* 0x000fe40000011639 */
[----:B------:R-:W-:Y:S02]  /*c930*/  SHF.R.U32.HI R51, RZ, 0x8, R71 ;  /* 0x00000008ff337819 */ /* 0x000fe40000011647 */
[----:B------:R-:W-:Y:S01]  /*c940*/  SHF.R.U32.HI R55, RZ, 0x8, R59 ;  /* 0x00000008ff377819 */ /* 0x000fe2000001163b */
[----:B------:R-:W-:Y:S01]  /*c950*/  IMAD.SHL.U32 R53, R53, 0x100, RZ ;  /* 0x0000010035357824 */ /* 0x000fe200078e00ff */
[----:B0-----:R-:W-:Y:S01]  /*c960*/  MOV R47, R12 ;  /* 0x0000000c002f7202 */ /* 0x001fe20000000f00 */
[----:B------:R-:W-:Y:S01]  /*c970*/  IMAD.SHL.U32 R12, R45, 0x100, RZ ;  /* 0x000001002d0c7824 */ /* 0x000fe200078e00ff */
[----:B------:R-:W-:Y:S01]  /*c980*/  LOP3.LUT R49, R69, 0xff0000ff, RZ, 0xc0, !PT ;  /* 0xff0000ff45317812 */ /* 0x000fe200078ec0ff */
[----:B------:R-:W-:Y:S01]  /*c990*/  IMAD.SHL.U32 R51, R51, 0x100, RZ ;  /* 0x0000010033337824 */ /* 0x000fe200078e00ff */
[----:B------:R-:W-:Y:S01]  /*c9a0*/  SHF.R.U32.HI R58, RZ, 0x10, R69 ;  /* 0x00000010ff3a7819 */ /* 0x000fe20000011645 */
[----:B------:R-:W-:Y:S01]  /*c9b0*/  IMAD.SHL.U32 R55, R55, 0x100, RZ ;  /* 0x0000010037377824 */ /* 0x000fe200078e00ff */
[----:B------:R-:W-:Y:S01]  /*c9c0*/  SHF.R.U32.HI R56, RZ, 0x10, R71 ;  /* 0x00000010ff387819 */ /* 0x000fe20000011647 */
[----:B------:R-:W-:Y:S01]  /*c9d0*/  IMAD.MOV.U32 R45, RZ, RZ, R14 ;  /* 0x000000ffff2d7224 */ /* 0x000fe200078e000e */
[----:B------:R-:W-:-:S02]  /*c9e0*/  LOP3.LUT R52, R57, 0xff0000ff, RZ, 0xc0, !PT ;  /* 0xff0000ff39347812 */ /* 0x000fc400078ec0ff */
[----:B------:R-:W-:Y:S02]  /*c9f0*/  LOP3.LUT R50, R71, 0xff0000ff, RZ, 0xc0, !PT ;  /* 0xff0000ff47327812 */ /* 0x000fe400078ec0ff */
[----:B------:R-:W-:Y:S02]  /*ca00*/  LOP3.LUT R54, R59, 0xff0000ff, RZ, 0xc0, !PT ;  /* 0xff0000ff3b367812 */ /* 0x000fe400078ec0ff */
[----:B------:R-:W-:Y:S02]  /*ca10*/  LOP3.LUT R12, R49, 0xff00, R12, 0xf8, !PT ;  /* 0x0000ff00310c7812 */ /* 0x000fe400078ef80c */
[----:B------:R-:W-:Y:S02]  /*ca20*/  MOV R46, R38 ;  /* 0x00000026002e7202 */ /* 0x000fe40000000f00 */
[----:B------:R-:W-:Y:S02]  /*ca30*/  SHF.L.U32 R49, R58, 0x10, RZ ;  /* 0x000000103a317819 */ /* 0x000fe400000006ff */
[----:B------:R-:W-:Y:S01]  /*ca40*/  LOP3.LUT R38, R52, 0xff00, R53, 0xf8, !PT ;  /* 0x0000ff0034267812 */ /* 0x000fe200078ef835 */
[----:B------:R-:W-:Y:S01]  /*ca50*/  IMAD.U32 R53, R56, 0x10000, RZ ;  /* 0x0001000038357824 */ /* 0x000fe200078e00ff */
[----:B------:R-:W-:-:S02]  /*ca60*/  LOP3.LUT R50, R50, 0xff00, R51, 0xf8, !PT ;  /* 0x0000ff0032327812 */ /* 0x000fc400078ef833 */
[----:B------:R-:W-:Y:S02]  /*ca70*/  LOP3.LUT R14, R54, 0xff00, R55, 0xf8, !PT ;  /* 0x0000ff00360e7812 */ /* 0x000fe400078ef837 */
[----:B------:R-:W-:Y:S02]  /*ca80*/  LOP3.LUT R36, R12, 0xff0000, R49, 0xf8, !PT ;  /* 0x00ff00000c247812 */ /* 0x000fe400078ef831 */
[----:B------:R-:W-:Y:S02]  /*ca90*/  F2FP.F16.E4M3.UNPACK_B R54, R148.H1 ;  /* 0x00000094ff36723e */ /* 0x000fe400030006ff */
[----:B------:R-:W-:Y:S02]  /*caa0*/  F2FP.F16.E4M3.UNPACK_B R51, R48.H1 ;  /* 0x00000030ff33723e */ /* 0x000fe400030006ff */
[----:B------:R-:W-:Y:S01]  /*cab0*/  F2FP.F16.E4M3.UNPACK_B R49, R47.H1 ;  /* 0x0000002fff31723e */ /* 0x000fe200030006ff */
[----:B------:R-:W-:Y:S01]  /*cac0*/  HADD2.F32 R55, -RZ, R54.H0_H0 ;  /* 0x20000036ff377230 */ /* 0x000fe20000004100 */
[----:B------:R-:W-:Y:S01]  /*cad0*/  SHF.R.U32.HI R43, RZ, 0x10, R59 ;  /* 0x00000010ff2b7819 */ /* 0x000fe2000001163b */
[----:B------:R-:W-:Y:S01]  /*cae0*/  HADD2.F32 R52, -RZ, R51.H0_H0 ;  /* 0x20000033ff347230 */ /* 0x000fe20000004100 */
[----:B------:R-:W-:Y:S01]  /*caf0*/  LOP3.LUT R12, R50, 0xff0000, R53, 0xf8, !PT ;  /* 0x00ff0000320c7812 */ /* 0x000fe200078ef835 */
[----:B------:R-:W-:Y:S01]  /*cb00*/  HADD2.F32 R50, -RZ, R49.H0_H0 ;  /* 0x20000031ff327230 */ /* 0x000fe20000004100 */
[----:B------:R-:W-:Y:S01]  /*cb10*/  F2FP.F16.E4M3.UNPACK_B R53, R150.H1 ;  /* 0x00000096ff35723e */ /* 0x000fe200030006ff */
[----:B------:R-:W-:Y:S01]  /*cb20*/  IMAD.U32 R59, R43, 0x10000, RZ ;  /* 0x000100002b3b7824 */ /* 0x000fe200078e00ff */
[----:B------:R-:W-:Y:S01]  /*cb30*/  SHF.R.U32.HI R42, RZ, 0x10, R57 ;  /* 0x00000010ff2a7819 */ /* 0x000fe20000011639 */
[-C--:B------:R-:W-:Y:S01]  /*cb40*/  FMUL.FTZ R69, R52, R55.reuse ;  /* 0x0000003734457220 */ /* 0x080fe20000410000 */
[----:B------:R-:W-:Y:S01]  /*cb50*/  FMUL.FTZ R55, R50, R55 ;  /* 0x0000003732377220 */ /* 0x000fe20000410000 */
[----:B------:R-:W-:Y:S01]  /*cb60*/  HADD2.F32 R43, -RZ, R53.H0_H0 ;  /* 0x20000035ff2b7230 */ /* 0x000fe20000004100 */
[----:B------:R-:W-:Y:S01]  /*cb70*/  F2FP.F16.E4M3.UNPACK_B R148, R148 ;  /* 0x00000094ff94723e */ /* 0x000fe200020006ff */
[----:B------:R-:W-:Y:S01]  /*cb80*/  IMAD.U32 R57, R42, 0x10000, RZ ;  /* 0x000100002a397824 */ /* 0x000fe200078e00ff */
[----:B------:R-:W-:-:S02]  /*cb90*/  F2FP.F16.E4M3.UNPACK_B R150, R150 ;  /* 0x00000096ff96723e */ /* 0x000fc400020006ff */
[-C--:B------:R-:W-:Y:S01]  /*cba0*/  FFMA.FTZ R42, R50, R43.reuse, -R69 ;  /* 0x0000002b322a7223 */ /* 0x080fe20000010845 */
[----:B------:R-:W-:Y:S01]  /*cbb0*/  FFMA.FTZ R43, R52, R43, R55 ;  /* 0x0000002b342b7223 */ /* 0x000fe20000010037 */
[----:B------:R-:W-:Y:S01]  /*cbc0*/  HADD2.F32 R55, -RZ, R53.H1_H1 ;  /* 0x30000035ff377230 */ /* 0x000fe20000004100 */
[----:B------:R-:W-:Y:S01]  /*cbd0*/  F2FP.F16.E4M3.UNPACK_B R52, R48 ;  /* 0x00000030ff34723e */ /* 0x000fe200020006ff */
[----:B------:R-:W-:Y:S01]  /*cbe0*/  HADD2.F32 R53, -RZ, R54.H1_H1 ;  /* 0x30000036ff357230 */ /* 0x000fe20000004100 */
[----:B------:R-:W-:Y:S01]  /*cbf0*/  LOP3.LUT R38, R38, 0xff0000, R57, 0xf8, !PT ;  /* 0x00ff000026267812 */ /* 0x000fe200078ef839 */
[----:B------:R-:W-:Y:S01]  /*cc00*/  HADD2.F32 R50, -RZ, R49.H1_H1 ;  /* 0x30000031ff327230 */ /* 0x000fe20000004100 */
[----:B------:R-:W-:Y:S01]  /*cc10*/  LOP3.LUT R14, R14, 0xff0000, R59, 0xf8, !PT ;  /* 0x00ff00000e0e7812 */ /* 0x000fe200078ef83b */
[----:B------:R-:W-:Y:S01]  /*cc20*/  HADD2.F32 R54, -RZ, R51.H1_H1 ;  /* 0x30000033ff367230 */ /* 0x000fe20000004100 */
[----:B------:R-:W-:Y:S01]  /*cc30*/  F2FP.F16.E4M3.UNPACK_B R51, R47 ;  /* 0x0000002fff33723e */ /* 0x000fe200020006ff */
[----:B------:R-:W-:-:S02]  /*cc40*/  HADD2.F32 R56, -RZ, R148.H0_H0 ;  /* 0x20000094ff387230 */ /* 0x000fc40000004100 */
[-C--:B------:R-:W-:Y:S01]  /*cc50*/  FMUL.FTZ R57, R50, R53.reuse ;  /* 0x0000003532397220 */ /* 0x080fe20000410000 */
[----:B------:R-:W-:Y:S02]  /*cc60*/  HADD2.F32 R148, -RZ, R148.H1_H1 ;  /* 0x30000094ff947230 */ /* 0x000fe40000004100 */
[C---:B------:R-:W-:Y:S01]  /*cc70*/  FMUL.FTZ R47, R54.reuse, R53 ;  /* 0x00000035362f7220 */ /* 0x040fe20000410000 */
[----:B------:R-:W-:Y:S02]  /*cc80*/  HADD2.F32 R53, -RZ, R52.H0_H0 ;  /* 0x20000034ff357230 */ /* 0x000fe40000004100 */
[-C--:B------:R-:W-:Y:S01]  /*cc90*/  FFMA.FTZ R48, R54, R55.reuse, R57 ;  /* 0x0000003736307223 */ /* 0x080fe20000010039 */
[----:B------:R-:W-:Y:S02]  /*cca0*/  HADD2.F32 R49, -RZ, R51.H0_H0 ;  /* 0x20000033ff317230 */ /* 0x000fe40000004100 */
[----:B------:R-:W-:Y:S01]  /*ccb0*/  FFMA.FTZ R47, R50, R55, -R47 ;  /* 0x00000037322f7223 */ /* 0x000fe2000001082f */
[----:B------:R-:W-:-:S02]  /*ccc0*/  HADD2.F32 R50, -RZ, R150.H0_H0 ;  /* 0x20000096ff327230 */ /* 0x000fc40000004100 */
[-C--:B------:R-:W-:Y:S01]  /*ccd0*/  FMUL.FTZ R58, R53, R56.reuse ;  /* 0x00000038353a7220 */ /* 0x080fe20000410000 */
[----:B------:R-:W-:Y:S02]  /*cce0*/  HADD2.F32 R54, -RZ, R52.H1_H1 ;  /* 0x30000034ff367230 */ /* 0x000fe40000004100 */
[C---:B------:R-:W-:Y:S01]  /*ccf0*/  FMUL.FTZ R56, R49.reuse, R56 ;  /* 0x0000003831387220 */ /* 0x040fe20000410000 */
[----:B------:R-:W-:Y:S02]  /*cd00*/  HADD2.F32 R51, -RZ, R51.H1_H1 ;  /* 0x30000033ff337230 */ /* 0x000fe40000004100 */
[----:B------:R-:W-:Y:S01]  /*cd10*/  FFMA.FTZ R49, R49, R50, -R58 ;  /* 0x0000003231317223 */ /* 0x000fe2000001083a */
[----:B------:R-:W-:Y:S01]  /*cd20*/  F2FP.F16.E4M3.UNPACK_B R55, R46.H1 ;  /* 0x0000002eff37723e */ /* 0x000fe200030006ff */
[----:B------:R-:W-:Y:S01]  /*cd30*/  FFMA.FTZ R50, R53, R50, R56 ;  /* 0x0000003235327223 */ /* 0x000fe20000010038 */
[----:B------:R-:W-:Y:S01]  /*cd40*/  F2FP.F16.E4M3.UNPACK_B R56, R149.H1 ;  /* 0x00000095ff38723e */ /* 0x000fe200030006ff */
[----:B------:R-:W-:-:S02]  /*cd50*/  HADD2.F32 R150, -RZ, R150.H1_H1 ;  /* 0x30000096ff967230 */ /* 0x000fc40000004100 */
[CC--:B------:R-:W-:Y:S01]  /*cd60*/  FMUL.FTZ R52, R54.reuse, R148.reuse ;  /* 0x0000009436347220 */ /* 0x0c0fe20000410000 */
[C---:B------:R-:W-:Y:S01]  /*cd70*/  FMUL.FTZ R59, R51.reuse, R148 ;  /* 0x00000094333b7220 */ /* 0x040fe20000410000 */
[----:B------:R-:W-:Y:S01]  /*cd80*/  F2FP.F16.E4M3.UNPACK_B R58, R151.H1 ;  /* 0x00000097ff3a723e */ /* 0x000fe200030006ff */
[----:B------:R-:W-:Y:S01]  /*cd90*/  HADD2.F32 R68, -RZ, R56.H0_H0 ;  /* 0x20000038ff447230 */ /* 0x000fe20000004100 */
[----:B------:R-:W-:Y:S01]  /*cda0*/  F2FP.F16.E4M3.UNPACK_B R53, R45.H1 ;  /* 0x0000002dff35723e */ /* 0x000fe200030006ff */
[----:B------:R-:W-:Y:S02]  /*cdb0*/  HADD2.F32 R57, -RZ, R55.H0_H0 ;  /* 0x20000037ff397230 */ /* 0x000fe40000004100 */
[-C--:B------:R-:W-:Y:S01]  /*cdc0*/  FFMA.FTZ R52, R51, R150.reuse, -R52 ;  /* 0x0000009633347223 */ /* 0x080fe20000010834 */
[----:B------:R-:W-:Y:S01]  /*cdd0*/  FFMA.FTZ R51, R54, R150, R59 ;  /* 0x0000009636337223 */ /* 0x000fe2000001003b */
[----:B------:R-:W-:Y:S01]  /*cde0*/  HADD2.F32 R59, -RZ, R58.H0_H0 ;  /* 0x2000003aff3b7230 */ /* 0x000fe20000004100 */
[----:B------:R-:W-:Y:S01]  /*cdf0*/  F2FP.F16.E4M3.UNPACK_B R149, R149 ;  /* 0x00000095ff95723e */ /* 0x000fe200020006ff */
[----:B------:R-:W-:-:S02]  /*ce00*/  HADD2.F32 R54, -RZ, R53.H0_H0 ;  /* 0x20000035ff367230 */ /* 0x000fc40000004100 */
[-C--:B------:R-:W-:Y:S01]  /*ce10*/  FMUL.FTZ R71, R57, R68.reuse ;  /* 0x0000004439477220 */ /* 0x080fe20000410000 */
[----:B------:R-:W-:Y:S01]  /*ce20*/  HADD2.F32 R69, -RZ, R56.H1_H1 ;  /* 0x30000038ff457230 */ /* 0x000fe20000004100 */
[----:B------:R-:W-:Y:S01]  /*ce30*/  F2FP.F16.E4M3.UNPACK_B R45, R45 ;  /* 0x0000002dff2d723e */ /* 0x000fe200020006ff */
[----:B------:R-:W-:Y:S02]  /*ce40*/  HADD2.F32 R55, -RZ, R55.H1_H1 ;  /* 0x30000037ff377230 */ /* 0x000fe40000004100 */
[C---:B------:R-:W-:Y:S01]  /*ce50*/  FMUL.FTZ R68, R54.reuse, R68 ;  /* 0x0000004436447220 */ /* 0x040fe20000410000 */
[----:B------:R-:W-:Y:S02]  /*ce60*/  HADD2.F32 R56, -RZ, R53.H1_H1 ;  /* 0x30000035ff387230 */ /* 0x000fe40000004100 */
[----:B------:R-:W-:Y:S01]  /*ce70*/  FFMA.FTZ R53, R54, R59, -R71 ;  /* 0x0000003b36357223 */ /* 0x000fe20000010847 */
[----:B------:R-:W-:Y:S02]  /*ce80*/  HADD2.F32 R58, -RZ, R58.H1_H1 ;  /* 0x3000003aff3a7230 */ /* 0x000fe40000004100 */
[----:B------:R-:W-:Y:S01]  /*ce90*/  FMUL.FTZ R71, R55, R69 ;  /* 0x0000004537477220 */ /* 0x000fe20000410000 */
[----:B------:R-:W-:Y:S01]  /*cea0*/  FFMA.FTZ R54, R57, R59, R68 ;  /* 0x0000003b39367223 */ /* 0x000fe20000010044 */
[C---:B------:R-:W-:Y:S01]  /*ceb0*/  FMUL.FTZ R70, R56.reuse, R69 ;  /* 0x0000004538467220 */ /* 0x040fe20000410000 */
[----:B------:R-:W-:Y:S01]  /*cec0*/  F2FP.F16.E4M3.UNPACK_B R151, R151 ;  /* 0x00000097ff97723e */ /* 0x000fe200020006ff */
[----:B------:R-:W-:Y:S01]  /*ced0*/  FFMA.FTZ R56, R56, R58, -R71 ;  /* 0x0000003a38387223 */ /* 0x000fe20000010847 */
[----:B------:R-:W-:-:S02]  /*cee0*/  HADD2.F32 R59, -RZ, R149.H0_H0 ;  /* 0x20000095ff3b7230 */ /* 0x000fc40000004100 */
[----:B------:R-:W-:Y:S01]  /*cef0*/  FFMA.FTZ R71, R55, R58, R70 ;  /* 0x0000003a37477223 */ /* 0x000fe20000010046 */
[----:B------:R-:W-:Y:S01]  /*cf00*/  F2FP.F16.E4M3.UNPACK_B R55, R46 ;  /* 0x0000002eff37723e */ /* 0x000fe200020006ff */
[----:B------:R-:W-:Y:S01]  /*cf10*/  HADD2.F32 R70, -RZ, R149.H1_H1 ;  /* 0x30000095ff467230 */ /* 0x000fe20000004100 */
[----:B------:R-:W-:Y:S01]  /*cf20*/  F2FP.SATFINITE.E4M3.F32.PACK_AB_MERGE_C R42, R47, R42, RZ ;  /* 0x0000002a2f2a723e */ /* 0x000fe200048070ff */
[----:B------:R-:W-:Y:S01]  /*cf30*/  HADD2.F32 R46, -RZ, R45.H0_H0 ;  /* 0x2000002dff2e7230 */ /* 0x000fe20000004100 */
[----:B------:R-:W-:Y:S01]  /*cf40*/  F2FP.SATFINITE.E4M3.F32.PACK_AB_MERGE_C R71, R71, R54, RZ ;  /* 0x000000364747723e */ /* 0x000fe200048070ff */
[--C-:B------:R-:W-:Y:S01]  /*cf50*/  HADD2.F32 R57, -RZ, R55.reuse.H0_H0 ;  /* 0x20000037ff397230 */ /* 0x100fe20000004100 */
[----:B------:R-:W-:Y:S01]  /*cf60*/  F2FP.F16.E4M3.UNPACK_B R54, R38 ;  /* 0x00000026ff36723e */ /* 0x000fe200020006ff */
[----:B------:R-:W-:Y:S02]  /*cf70*/  HADD2.F32 R55, -RZ, R55.H1_H1 ;  /* 0x30000037ff377230 */ /* 0x000fe40000004100 */
[----:B------:R-:W-:Y:S01]  /*cf80*/  FMUL.FTZ R76, R46, R59 ;  /* 0x0000003b2e4c7220 */ /* 0x000fe20000410000 */
[----:B------:R-:W-:-:S02]  /*cf90*/  HADD2.F32 R45, -RZ, R45.H1_H1 ;  /* 0x3000002dff2d7230 */ /* 0x000fc40000004100 */
[----:B------:R-:W-:Y:S01]  /*cfa0*/  FMUL.FTZ R69, R57, R59 ;  /* 0x0000003b39457220 */ /* 0x000fe20000410000 */
[--C-:B------:R-:W-:Y:S02]  /*cfb0*/  HADD2.F32 R68, -RZ, R151.reuse.H1_H1 ;  /* 0x30000097ff447230 */ /* 0x100fe40000004100 */
[-C--:B------:R-:W-:Y:S01]  /*cfc0*/  FMUL.FTZ R78, R55, R70.reuse ;  /* 0x00000046374e7220 */ /* 0x080fe20000410000 */
[----:B------:R-:W-:Y:S02]  /*cfd0*/  HADD2.F32 R58, -RZ, R151.H0_H0 ;  /* 0x20000097ff3a7230 */ /* 0x000fe40000004100 */
[C---:B------:R-:W-:Y:S01]  /*cfe0*/  FMUL.FTZ R70, R45.reuse, R70 ;  /* 0x000000462d467220 */ /* 0x040fe20000410000 */
[----:B------:R-:W-:Y:S01]  /*cff0*/  FFMA.FTZ R78, R45, R68, -R78 ;  /* 0x000000442d4e7223 */ /* 0x000fe2000001084e */
[----:B------:R-:W-:Y:S01]  /*d000*/  F2FP.SATFINITE.E4M3.F32.PACK_AB_MERGE_C R45, R48, R43, RZ ;  /* 0x0000002b302d723e */ /* 0x000fe200048070ff */
[-C--:B------:R-:W-:Y:S01]  /*d010*/  FFMA.FTZ R69, R46, R58.reuse, -R69 ;  /* 0x0000003a2e457223 */ /* 0x080fe20000010845 */
[----:B------:R-:W-:Y:S01]  /*d020*/  F2FP.SATFINITE.E4M3.F32.PACK_AB_MERGE_C R43, R56, R53, RZ ;  /* 0x00000035382b723e */ /* 0x000fe200048070ff */
[----:B------:R-:W-:Y:S01]  /*d030*/  FFMA.FTZ R76, R57, R58, R76 ;  /* 0x0000003a394c7223 */ /* 0x000fe2000001004c */
[----:B------:R-:W-:Y:S01]  /*d040*/  F2FP.F16.E4M3.UNPACK_B R53, R37 ;  /* 0x00000025ff35723e */ /* 0x000fe200020006ff */
[----:B------:R-:W-:Y:S01]  /*d050*/  FFMA.FTZ R55, R55, R68, R70 ;  /* 0x0000004437377223 */ /* 0x000fe20000010046 */
[----:B------:R-:W-:-:S02]  /*d060*/  F2FP.F16.E4M3.UNPACK_B R48, R13 ;  /* 0x0000000dff30723e */ /* 0x000fc400020006ff */
[----:B------:R-:W-:Y:S01]  /*d070*/  F2FP.SATFINITE.E4M3.F32.PACK_AB_MERGE_C R46, R52, R49, R42 ;  /* 0x00000031342e723e */ /* 0x000fe2000480702a */
[--C-:B------:R-:W-:Y:S01]  /*d080*/  HADD2.F32 R49, -RZ, R53.reuse.H0_H0 ;  /* 0x20000035ff317230 */ /* 0x100fe20000004100 */
[----:B------:R-:W-:Y:S01]  /*d090*/  F2FP.SATFINITE.E4M3.F32.PACK_AB_MERGE_C R45, R51, R50, R45 ;  /* 0x00000032332d723e */ /* 0x000fe2000480702d */
[----:B------:R-:W-:Y:S01]  /*d0a0*/  HADD2.F32 R50, -RZ, R54.H0_H0 ;  /* 0x20000036ff327230 */ /* 0x000fe20000004100 */
[----:B------:R-:W-:Y:S01]  /*d0b0*/  F2FP.F16.E4M3.UNPACK_B R51, R36 ;  /* 0x00000024ff33723e */ /* 0x000fe200020006ff */
[----:B------:R-:W-:Y:S01]  /*d0c0*/  HADD2.F32 R47, -RZ, R48.H0_H0 ;  /* 0x20000030ff2f7230 */ /* 0x000fe20000004100 */
[----:B------:R-:W-:Y:S01]  /*d0d0*/  F2FP.SATFINITE.E4M3.F32.PACK_AB_MERGE_C R42, R55, R76, R71 ;  /* 0x0000004c372a723e */ /* 0x000fe20004807047 */
[----:B------:R-:W-:Y:S02]  /*d0e0*/  HADD2.F32 R53, -RZ, R53.H1_H1 ;  /* 0x30000035ff357230 */ /* 0x000fe40000004100 */
[----:B------:R-:W-:Y:S01]  /*d0f0*/  FMUL.FTZ R56, R49, R50 ;  /* 0x0000003231387220 */ /* 0x000fe20000410000 */
[----:B------:R-:W-:-:S02]  /*d100*/  HADD2.F32 R52, -RZ, R51.H0_H0 ;  /* 0x20000033ff347230 */ /* 0x000fc40000004100 */
[C---:B------:R-:W-:Y:S01]  /*d110*/  FMUL.FTZ R58, R47.reuse, R50 ;  /* 0x000000322f3a7220 */ /* 0x040fe20000410000 */
[----:B------:R-:W-:Y:S01]  /*d120*/  HADD2.F32 R54, -RZ, R54.H1_H1 ;  /* 0x30000036ff367230 */ /* 0x000fe20000004100 */
[----:B------:R-:W-:Y:S01]  /*d130*/  F2FP.F16.E4M3.UNPACK_B R36, R36.H1 ;  /* 0x00000024ff24723e */ /* 0x000fe200030006ff */
[----:B------:R-:W-:Y:S02]  /*d140*/  HADD2.F32 R50, -RZ, R48.H1_H1 ;  /* 0x30000030ff327230 */ /* 0x000fe40000004100 */
[-C--:B------:R-:W-:Y:S01]  /*d150*/  FFMA.FTZ R47, R47, R52.reuse, -R56 ;  /* 0x000000342f2f7223 */ /* 0x080fe20000010838 */
[----:B------:R-:W-:Y:S01]  /*d160*/  FFMA.FTZ R48, R49, R52, R58 ;  /* 0x0000003431307223 */ /* 0x000fe2000001003a */
[----:B------:R-:W-:Y:S02]  /*d170*/  HADD2.F32 R52, -RZ, R51.H1_H1 ;  /* 0x30000033ff347230 */ /* 0x000fe40000004100 */
[-C--:B------:R-:W-:Y:S01]  /*d180*/  FMUL.FTZ R55, R53, R54.reuse ;  /* 0x0000003635377220 */ /* 0x080fe20000410000 */
[----:B------:R-:W-:Y:S01]  /*d190*/  FMUL.FTZ R56, R50, R54 ;  /* 0x0000003632387220 */ /* 0x000fe20000410000 */
[----:B------:R-:W-:-:S02]  /*d1a0*/  F2FP.F16.E4M3.UNPACK_B R51, R37.H1 ;  /* 0x00000025ff33723e */ /* 0x000fc400030006ff */
[----:B------:R-:W-:Y:S01]  /*d1b0*/  F2FP.F16.E4M3.UNPACK_B R54, R38.H1 ;  /* 0x00000026ff36723e */ /* 0x000fe200030006ff */
[-C--:B------:R-:W-:Y:S01]  /*d1c0*/  FFMA.FTZ R50, R50, R52.reuse, -R55 ;  /* 0x0000003432327223 */ /* 0x080fe20000010837 */
[----:B------:R-:W-:Y:S01]  /*d1d0*/  F2FP.F16.E4M3.UNPACK_B R49, R13.H1 ;  /* 0x0000000dff31723e */ /* 0x000fe200030006ff */
[----:B------:R-:W-:Y:S01]  /*d1e0*/  FFMA.FTZ R13, R53, R52, R56 ;  /* 0x00000034350d7223 */ /* 0x000fe20000010038 */
[----:B------:R-:W-:Y:S01]  /*d1f0*/  HADD2.F32 R38, -RZ, R51.H0_H0 ;  /* 0x20000033ff267230 */ /* 0x000fe20000004100 */
[-C--:B------:R-:W-:Y:S01]  /*d200*/  F2FP.F16.E4M3.UNPACK_B R68, R14.reuse ;  /* 0x0000000eff44723e */ /* 0x080fe200020006ff */
[----:B------:R-:W-:Y:S01]  /*d210*/  HADD2.F32 R53, -RZ, R54.H0_H0 ;  /* 0x20000036ff357230 */ /* 0x000fe20000004100 */
[----:B------:R-:W-:Y:S01]  /*d220*/  F2FP.SATFINITE.E4M3.F32.PACK_AB_MERGE_C R43, R78, R69, R43 ;  /* 0x000000454e2b723e */ /* 0x000fe2000480702b */
[----:B------:R-:W-:Y:S01]  /*d230*/  HADD2.F32 R37, -RZ, R49.H0_H0 ;  /* 0x20000031ff257230 */ /* 0x000fe20000004100 */
[----:B------:R-:W-:Y:S01]  /*d240*/  F2FP.F16.E4M3.UNPACK_B R69, R14.H1 ;  /* 0x0000000eff45723e */ /* 0x000fe200030006ff */
[----:B------:R-:W-:-:S02]  /*d250*/  HADD2.F32 R52, -RZ, R51.H1_H1 ;  /* 0x30000033ff347230 */ /* 0x000fc40000004100 */
[-C--:B------:R-:W-:Y:S01]  /*d260*/  FMUL.FTZ R56, R38, R53.reuse ;  /* 0x0000003526387220 */ /* 0x080fe20000410000 */
[----:B------:R-:W-:Y:S02]  /*d270*/  HADD2.F32 R55, -RZ, R54.H1_H1 ;  /* 0x30000036ff377230 */ /* 0x000fe40000004100 */
[----:B------:R-:W-:Y:S01]  /*d280*/  FMUL.FTZ R53, R37, R53 ;  /* 0x0000003525357220 */ /* 0x000fe20000410000 */
[----:B------:R-:W-:Y:S01]  /*d290*/  HADD2.F32 R49, -RZ, R49.H1_H1 ;  /* 0x30000031ff317230 */ /* 0x000fe20000004100 */
[----:B------:R-:W-:Y:S01]  /*d2a0*/  F2FP.F16.E4M3.UNPACK_B R57, R12 ;  /* 0x0000000cff39723e */ /* 0x000fe200020006ff */
[--C-:B------:R-:W-:Y:S02]  /*d2b0*/  HADD2.F32 R51, -RZ, R36.reuse.H0_H0 ;  /* 0x20000024ff337230 */ /* 0x100fe40000004100 */
[-C--:B------:R-:W-:Y:S01]  /*d2c0*/  FMUL.FTZ R58, R52, R55.reuse ;  /* 0x00000037343a7220 */ /* 0x080fe20000410000 */
[----:B------:R-:W-:Y:S02]  /*d2d0*/  HADD2.F32 R54, -RZ, R36.H1_H1 ;  /* 0x30000024ff367230 */ /* 0x000fe40000004100 */
[----:B------:R-:W-:Y:S01]  /*d2e0*/  FMUL.FTZ R55, R49, R55 ;  /* 0x0000003731377220 */ /* 0x000fe20000410000 */
[----:B------:R-:W-:-:S02]  /*d2f0*/  HADD2.F32 R71, -RZ, R69.H0_H0 ;  /* 0x20000045ff477230 */ /* 0x000fc40000004100 */
[-C--:B------:R-:W-:Y:S01]  /*d300*/  FFMA.FTZ R36, R37, R51.reuse, -R56 ;  /* 0x0000003325247223 */ /* 0x080fe20000010838 */
[----:B------:R-:W-:Y:S01]  /*d310*/  FFMA.FTZ R37, R38, R51, R53 ;  /* 0x0000003326257223 */ /* 0x000fe20000010035 */
[----:B------:R-:W-:Y:S01]  /*d320*/  F2FP.F16.E4M3.UNPACK_B R53, R39 ;  /* 0x00000027ff35723e */ /* 0x000fe200020006ff */
[-C--:B------:R-:W-:Y:S01]  /*d330*/  FFMA.FTZ R49, R49, R54.reuse, -R58 ;  /* 0x0000003631317223 */ /* 0x080fe2000001083a */
[----:B------:R-:W-:Y:S01]  /*d340*/  FFMA.FTZ R38, R52, R54, R55 ;  /* 0x0000003634267223 */ /* 0x000fe20000010037 */
[----:B------:R-:W-:Y:S01]  /*d350*/  F2FP.F16.E4M3.UNPACK_B R51, R15 ;  /* 0x0000000fff33723e */ /* 0x000fe200020006ff */
[----:B------:R-:W-:Y:S01]  /*d360*/  HADD2.F32 R14, -RZ, R57.H0_H0 ;  /* 0x20000039ff0e7230 */ /* 0x000fe20000004100 */
[----:B------:R-:W-:Y:S01]  /*d370*/  F2FP.F16.E4M3.UNPACK_B R54, R39.H1 ;  /* 0x00000027ff36723e */ /* 0x000fe200030006ff */
[----:B------:R-:W-:Y:S01]  /*d380*/  HADD2.F32 R55, -RZ, R53.H0_H0 ;  /* 0x20000035ff377230 */ /* 0x000fe20000004100 */
[----:B------:R-:W-:Y:S01]  /*d390*/  F2FP.F16.E4M3.UNPACK_B R15, R15.H1 ;  /* 0x0000000fff0f723e */ /* 0x000fe200030006ff */
[----:B------:R-:W-:Y:S01]  /*d3a0*/  HADD2.F32 R39, -RZ, R51.H0_H0 ;  /* 0x20000033ff277230 */ /* 0x000fe20000004100 */
[----:B------:R-:W-:Y:S01]  /*d3b0*/  F2FP.F16.E4M3.UNPACK_B R58, R12.H1 ;  /* 0x0000000cff3a723e */ /* 0x000fe200030006ff */
        /* <DEDUP_REMOVED lines=8> */
[----:B------:R-:W-:Y:S02]  /*d440*/  HADD2.F32 R69, -RZ, R69.H1_H1 ;  /* 0x30000045ff457230 */ /* 0x000fe40000004100 */
[-C--:B------:R-:W-:Y:S01]  /*d450*/  FMUL.FTZ R77, R56, R71.reuse ;  /* 0x00000047384d7220 */ /* 0x080fe20000410000 */
[----:B------:R-:W-:Y:S02]  /*d460*/  HADD2.F32 R15, -RZ, R15.H1_H1 ;  /* 0x3000000fff0f7230 */ /* 0x000fe40000004100 */
[----:B------:R-:W-:Y:S01]  /*d470*/  FMUL.FTZ R71, R52, R71 ;  /* 0x0000004734477220 */ /* 0x000fe20000410000 */
[----:B------:R-:W-:-:S02]  /*d480*/  HADD2.F32 R59, -RZ, R58.H0_H0 ;  /* 0x2000003aff3b7230 */ /* 0x000fc40000004100 */
[----:B------:R-:W-:Y:S01]  /*d490*/  FFMA.FTZ R12, R39, R14, -R70 ;  /* 0x0000000e270c7223 */ /* 0x000fe20000010846 */
[----:B------:R-:W-:Y:S02]  /*d4a0*/  HADD2.F32 R53, -RZ, R53.H1_H1 ;  /* 0x30000035ff357230 */ /* 0x000fe40000004100 */
[-C--:B------:R-:W-:Y:S01]  /*d4b0*/  FMUL.FTZ R70, R54, R69.reuse ;  /* 0x0000004536467220 */ /* 0x080fe20000410000 */
[----:B------:R-:W-:Y:S02]  /*d4c0*/  HADD2.F32 R68, -RZ, R68.H1_H1 ;  /* 0x30000044ff447230 */ /* 0x000fe40000004100 */
[----:B------:R-:W-:Y:S01]  /*d4d0*/  FMUL.FTZ R69, R15, R69 ;  /* 0x000000450f457220 */ /* 0x000fe20000410000 */
[----:B------:R-:W-:Y:S02]  /*d4e0*/  HADD2.F32 R51, -RZ, R51.H1_H1 ;  /* 0x30000033ff337230 */ /* 0x000fe40000004100 */
[----:B------:R-:W-:Y:S01]  /*d4f0*/  FFMA.FTZ R77, R52, R59, -R77 ;  /* 0x0000003b344d7223 */ /* 0x000fe2000001084d */
[----:B------:R-:W-:-:S02]  /*d500*/  HADD2.F32 R58, -RZ, R58.H1_H1 ;  /* 0x3000003aff3a7230 */ /* 0x000fc40000004100 */
[----:B------:R-:W-:Y:S01]  /*d510*/  FFMA.FTZ R71, R56, R59, R71 ;  /* 0x0000003b38477223 */ /* 0x000fe20000010047 */
[----:B------:R-:W-:Y:S02]  /*d520*/  HADD2.F32 R52, -RZ, R57.H1_H1 ;  /* 0x30000039ff347230 */ /* 0x000fe40000004100 */
[-C--:B------:R-:W-:Y:S01]  /*d530*/  FMUL.FTZ R56, R53, R68.reuse ;  /* 0x0000004435387220 */ /* 0x080fe20000410000 */
[----:B------:R-:W-:Y:S01]  /*d540*/  FMUL.FTZ R68, R51, R68 ;  /* 0x0000004433447220 */ /* 0x000fe20000410000 */
[-C--:B------:R-:W-:Y:S01]  /*d550*/  FFMA.FTZ R70, R15, R58.reuse, -R70 ;  /* 0x0000003a0f467223 */ /* 0x080fe20000010846 */
[----:B------:R-:W-:Y:S01]  /*d560*/  FFMA.FTZ R54, R54, R58, R69 ;  /* 0x0000003a36367223 */ /* 0x000fe20000010045 */
[----:B------:R-:W-:Y:S01]  /*d570*/  FFMA.FTZ R14, R55, R14, R76 ;  /* 0x0000000e370e7223 */ /* 0x000fe2000001004c */
[-C--:B------:R-:W-:Y:S01]  /*d580*/  FFMA.FTZ R51, R51, R52.reuse, -R56 ;  /* 0x0000003433337223 */ /* 0x080fe20000010838 */
[----:B------:R-:W-:Y:S01]  /*d590*/  FFMA.FTZ R53, R53, R52, R68 ;  /* 0x0000003435357223 */ /* 0x000fe20000010044 */
[----:B------:R-:W-:-:S02]  /*d5a0*/  F2FP.SATFINITE.E4M3.F32.PACK_AB_MERGE_C R70, R70, R77, RZ ;  /* 0x0000004d4646723e */ /* 0x000fc400048070ff */
[----:B------:R-:W-:Y:S02]  /*d5b0*/  F2FP.SATFINITE.E4M3.F32.PACK_AB_MERGE_C R54, R54, R71, RZ ;  /* 0x000000473636723e */ /* 0x000fe400048070ff */
[----:B------:R-:W-:Y:S01]  /*d5c0*/  F2FP.SATFINITE.E4M3.F32.PACK_AB_MERGE_C R47, R50, R47, R36 ;  /* 0x0000002f322f723e */ /* 0x000fe20004807024 */
[----:B------:R-:W-:Y:S01]  /*d5d0*/  IMAD.MOV.U32 R36, RZ, RZ, R45 ;  /* 0x000000ffff247224 */ /* 0x000fe200078e002d */
[----:B------:R-:W-:Y:S02]  /*d5e0*/  F2FP.SATFINITE.E4M3.F32.PACK_AB_MERGE_C R15, R51, R12, R70 ;  /* 0x0000000c330f723e */ /* 0x000fe40004807046 */
[----:B------:R-:W-:Y:S01]  /*d5f0*/  F2FP.SATFINITE.E4M3.F32.PACK_AB_MERGE_C R37, R13, R48, R37 ;  /* 0x000000300d25723e */ /* 0x000fe20004807025 */
[----:B------:R-:W-:Y:S01]  /*d600*/  IMAD.MOV.U32 R13, RZ, RZ, R47 ;  /* 0x000000ffff0d7224 */ /* 0x000fe200078e002f */
[----:B------:R-:W-:Y:S01]  /*d610*/  F2FP.SATFINITE.E4M3.F32.PACK_AB_MERGE_C R39, R53, R14, R54 ;  /* 0x0000000e3527723e */ /* 0x000fe20004807036 */
[----:B------:R-:W-:Y:S01]  /*d620*/  IMAD.MOV.U32 R14, RZ, RZ, R43 ;  /* 0x000000ffff0e7224 */ /* 0x000fe200078e002b */
[----:B------:R-:W-:-:S02]  /*d630*/  MOV R12, R46 ;  /* 0x0000002e000c7202 */ /* 0x000fc40000000f00 */
[----:B------:R-:W-:-:S07]  /*d640*/  MOV R38, R42 ;  /* 0x0000002a00267202 */ /* 0x000fce0000000f00 */
.L_x_517:
[----:B------:R-:W-:Y:S05]  /*d650*/  BSYNC B2 ;  /* 0x0000000000027941 */ /* 0x000fea0003800000 */
.L_x_516:
[----:B------:R-:W-:Y:S01]  /*d660*/  ISETP.GE.AND P2, PT, R11, R128, PT ;  /* 0x000000800b00720c */ /* 0x000fe20003f46270 */
[----:B0-----:R0:W-:-:S12]  /*d670*/  ST.E.128 desc[UR50][R40.64], R12 ;  /* 0x0000000c28007985 */ /* 0x0011d8000c101d32 */
[----:B------:R-:W-:-:S04]  /*d680*/  @!P2 IADD3 R42, P4, R11, R44, RZ ;  /* 0x0000002c0b2aa210 */ /* 0x000fc80007f9e0ff */
[----:B------:R-:W-:-:S05]  /*d690*/  @!P2 LEA.HI.X.SX32 R43, R11, R120, 0x1, P4 ;  /* 0x000000780b2ba211 */ /* 0x000fca00020f0eff */
[----:B-1----:R0:W-:Y:S04]  /*d6a0*/  @!P2 ST.E.128 desc[UR50][R42.64], R36 ;  /* 0x000000242a00a985 */ /* 0x0021e8000c101d32 */
.L_x_515:
[----:B------:R-:W-:Y:S05]  /*d6b0*/  BSYNC B1 ;  /* 0x0000000000017941 */ /* 0x000fea0003800000 */
.L_x_514:
        /* <DEDUP_REMOVED lines=24> */
[----:B------:R-:W1:Y:S01]  /*d840*/  LDS.128 R36, [R36+0x1a400] ;  /* 0x01a4000024247984 */ /* 0x000e620000000c00 */
[----:B------:R-:W-:Y:S05]  /*d850*/  @P2 BRA `(.L_x_521) ;  /* 0x0000000c004c2947 */ /* 0x000fea0003800000 */
[----:B------:R-:W-:Y:S01]  /*d860*/  SHF.R.U32.HI R43, RZ, 0x8, R73 ;  /* 0x00000008ff2b7819 */ /* 0x000fe20000011649 */
[----:B0-----:R-:W-:Y:S01]  /*d870*/  IMAD.MOV.U32 R47, RZ, RZ, R12 ;  /* 0x000000ffff2f7224 */ /* 0x001fe200078e000c */
[----:B------:R-:W-:Y:S01]  /*d880*/  LOP3.LUT R45, R73, 0xff0000ff, RZ, 0xc0, !PT ;  /* 0xff0000ff492d7812 */ /* 0x000fe200078ec0ff */
[----:B------:R-:W-:Y:S01]  /*d890*/  IMAD.MOV.U32 R42, RZ, RZ, R13 ;  /* 0x000000ffff2a7224 */ /* 0x000fe200078e000d */
[----:B------:R-:W-:Y:S01]  /*d8a0*/  SHF.R.U32.HI R55, RZ, 0x8, R75 ;  /* 0x00000008ff377819 */ /* 0x000fe2000001164b */
[----:B------:R-:W-:Y:S01]  /*d8b0*/  IMAD.SHL.U32 R12, R43, 0x100, RZ ;  /* 0x000001002b0c7824 */ /* 0x000fe200078e00ff */
[----:B------:R-:W-:Y:S01]  /*d8c0*/  SHF.R.U32.HI R46, RZ, 0x8, R63 ;  /* 0x00000008ff2e7819 */ /* 0x000fe2000001163f */
[----:B------:R-:W-:Y:S01]  /*d8d0*/  IMAD.MOV.U32 R43, RZ, RZ, R14 ;  /* 0x000000ffff2b7224 */ /* 0x000fe200078e000e */
[----:B------:R-:W-:Y:S02]  /*d8e0*/  SHF.R.U32.HI R50, RZ, 0x8, R61 ;  /* 0x00000008ff327819 */ /* 0x000fe4000001163d */
[----:B------:R-:W-:Y:S01]  /*d8f0*/  LOP3.LUT R45, R45, 0xff00, R12, 0xf8, !PT ;  /* 0x0000ff002d2d7812 */ /* 0x000fe200078ef80c */
[----:B------:R-:W-:Y:S01]  /*d900*/  IMAD.SHL.U32 R12, R55, 0x100, RZ ;  /* 0x00000100370c7824 */ /* 0x000fe200078e00ff */
[----:B------:R-:W-:Y:S01]  /*d910*/  SHF.R.U32.HI R57, RZ, 0x10, R73 ;  /* 0x00000010ff397819 */ /* 0x000fe20000011649 */
[----:B------:R-:W-:Y:S01]  /*d920*/  IMAD.SHL.U32 R46, R46, 0x100, RZ ;  /* 0x000001002e2e7824 */ /* 0x000fe200078e00ff */
[----:B------:R-:W-:-:S02]  /*d930*/  SHF.R.U32.HI R56, RZ, 0x10, R75 ;  /* 0x00000010ff387819 */ /* 0x000fc4000001164b */
[----:B------:R-:W-:Y:S01]  /*d940*/  LOP3.LUT R49, R75, 0xff0000ff, RZ, 0xc0, !PT ;  /* 0xff0000ff4b317812 */ /* 0x000fe200078ec0ff */
[----:B------:R-:W-:Y:S01]  /*d950*/  IMAD.U32 R14, R57, 0x10000, RZ ;  /* 0x00010000390e7824 */ /* 0x000fe200078e00ff */
[----:B-1----:R-:W-:Y:S02]  /*d960*/  MOV R48, R36 ;  /* 0x0000002400307202 */ /* 0x002fe40000000f00 */
[----:B------:R-:W-:Y:S02]  /*d970*/  LOP3.LUT R51, R61, 0xff0000ff, RZ, 0xc0, !PT ;  /* 0xff0000ff3d337812 */ /* 0x000fe400078ec0ff */
[----:B------:R-:W-:Y:S02]  /*d980*/  LOP3.LUT R53, R63, 0xff0000ff, RZ, 0xc0, !PT ;  /* 0xff0000ff3f357812 */ /* 0x000fe400078ec0ff */
[----:B------:R-:W-:Y:S02]  /*d990*/  SHF.L.U32 R36, R50, 0x8, RZ ;  /* 0x0000000832247819 */ /* 0x000fe400000006ff */
[----:B------:R-:W-:Y:S01]  /*d9a0*/  LOP3.LUT R13, R49, 0xff00, R12, 0xf8, !PT ;  /* 0x0000ff00310d7812 */ /* 0x000fe200078ef80c */
[----:B------:R-:W-:Y:S01]  /*d9b0*/  IMAD.U32 R12, R56, 0x10000, RZ ;  /* 0x00010000380c7824 */ /* 0x000fe200078e00ff */
[----:B------:R-:W-:-:S02]  /*d9c0*/  LOP3.LUT R55, R51, 0xff00, R36, 0xf8, !PT ;  /* 0x0000ff0033377812 */ /* 0x000fc400078ef824 */
[----:B------:R-:W-:Y:S02]  /*d9d0*/  LOP3.LUT R57, R53, 0xff00, R46, 0xf8, !PT ;  /* 0x0000ff0035397812 */ /* 0x000fe400078ef82e */
[----:B------:R-:W-:Y:S02]  /*d9e0*/  F2FP.F16.E4M3.UNPACK_B R53, R143.H1 ;  /* 0x0000008fff35723e */ /* 0x000fe400030006ff */
[----:B------:R-:W-:Y:S02]  /*d9f0*/  F2FP.F16.E4M3.UNPACK_B R51, R48.H1 ;  /* 0x00000030ff33723e */ /* 0x000fe400030006ff */
[----:B------:R-:W-:Y:S02]  /*da00*/  F2FP.F16.E4M3.UNPACK_B R49, R47.H1 ;  /* 0x0000002fff31723e */ /* 0x000fe400030006ff */
[----:B------:R-:W-:Y:S01]  /*da10*/  SHF.R.U32.HI R54, RZ, 0x10, R63 ;  /* 0x00000010ff367819 */ /* 0x000fe2000001163f */
[----:B------:R-:W-:Y:S01]  /*da20*/  HADD2.F32 R46, -RZ, R51.H0_H0 ;  /* 0x20000033ff2e7230 */ /* 0x000fe20000004100 */
[----:B------:R-:W-:-:S02]  /*da30*/  SHF.R.U32.HI R52, RZ, 0x10, R61 ;  /* 0x00000010ff347819 */ /* 0x000fc4000001163d */
[----:B------:R-:W-:Y:S01]  /*da40*/  LOP3.LUT R14, R45, 0xff0000, R14, 0xf8, !PT ;  /* 0x00ff00002d0e7812 */ /* 0x000fe200078ef80e */
[----:B------:R-:W-:Y:S01]  /*da50*/  HADD2.F32 R45, -RZ, R49.H0_H0 ;  /* 0x20000031ff2d7230 */ /* 0x000fe20000004100 */
[----:B------:R-:W-:Y:S01]  /*da60*/  LOP3.LUT R12, R13, 0xff0000, R12, 0xf8, !PT ;  /* 0x00ff00000d0c7812 */ /* 0x000fe200078ef80c */
[--C-:B------:R-:W-:Y:S01]  /*da70*/  HADD2.F32 R13, -RZ, R53.reuse.H0_H0 ;  /* 0x20000035ff0d7230 */ /* 0x100fe20000004100 */
[----:B------:R-:W-:Y:S01]  /*da80*/  F2FP.F16.E4M3.UNPACK_B R50, R145.H1 ;  /* 0x00000091ff32723e */ /* 0x000fe200030006ff */
[----:B------:R-:W-:Y:S01]  /*da90*/  IMAD.U32 R54, R54, 0x10000, RZ ;  /* 0x0001000036367824 */ /* 0x000fe200078e00ff */
[----:B------:R-:W-:Y:S01]  /*daa0*/  SHF.L.U32 R36, R52, 0x10, RZ ;  /* 0x0000001034247819 */ /* 0x000fe200000006ff */
[----:B------:R-:W-:Y:S02]  /*dab0*/  HADD2.F32 R53, -RZ, R53.H1_H1 ;  /* 0x30000035ff357230 */ /* 0x000fe40000004100 */
[----:B------:R-:W-:Y:S01]  /*dac0*/  FMUL.FTZ R56, R46, R13 ;  /* 0x0000000d2e387220 */ /* 0x000fe20000410000 */
[----:B------:R-:W-:-:S02]  /*dad0*/  HADD2.F32 R52, -RZ, R50.H0_H0 ;  /* 0x20000032ff347230 */ /* 0x000fc40000004100 */
[----:B------:R-:W-:Y:S01]  /*dae0*/  FMUL.FTZ R59, R45, R13 ;  /* 0x0000000d2d3b7220 */ /* 0x000fe20000410000 */
[----:B------:R-:W-:Y:S01]  /*daf0*/  LOP3.LUT R36, R55, 0xff0000, R36, 0xf8, !PT ;  /* 0x00ff000037247812 */ /* 0x000fe200078ef824 */
[----:B------:R-:W-:Y:S01]  /*db00*/  HADD2.F32 R55, -RZ, R50.H1_H1 ;  /* 0x30000032ff377230 */ /* 0x000fe20000004100 */
[----:B------:R-:W-:Y:S01]  /*db10*/  LOP3.LUT R13, R57, 0xff0000, R54, 0xf8, !PT ;  /* 0x00ff0000390d7812 */ /* 0x000fe200078ef836 */
[-C--:B------:R-:W-:Y:S01]  /*db20*/  FFMA.FTZ R45, R45, R52.reuse, -R56 ;  /* 0x000000342d2d7223 */ /* 0x080fe20000010838 */
[----:B------:R-:W-:Y:S01]  /*db30*/  FFMA.FTZ R46, R46, R52, R59 ;  /* 0x000000342e2e7223 */ /* 0x000fe2000001003b */
[----:B------:R-:W-:Y:S01]  /*db40*/  HADD2.F32 R50, -RZ, R49.H1_H1 ;  /* 0x30000031ff327230 */ /* 0x000fe20000004100 */
[----:B------:R-:W-:Y:S01]  /*db50*/  F2FP.F16.E4M3.UNPACK_B R143, R143 ;  /* 0x0000008fff8f723e */ /* 0x000fe200020006ff */
[----:B------:R-:W-:Y:S01]  /*db60*/  HADD2.F32 R54, -RZ, R51.H1_H1 ;  /* 0x30000033ff367230 */ /* 0x000fe20000004100 */
[----:B------:R-:W-:Y:S02]  /*db70*/  F2FP.F16.E4M3.UNPACK_B R52, R48 ;  /* 0x00000030ff34723e */ /* 0x000fe400020006ff */
[----:B------:R-:W-:Y:S01]  /*db80*/  F2FP.F16.E4M3.UNPACK_B R51, R47 ;  /* 0x0000002fff33723e */ /* 0x000fe200020006ff */
[----:B------:R-:W-:Y:S01]  /*db90*/  FMUL.FTZ R57, R50, R53 ;  /* 0x0000003532397220 */ /* 0x000fe20000410000 */
[----:B------:R-:W-:Y:S01]  /*dba0*/  F2FP.F16.E4M3.UNPACK_B R145, R145 ;  /* 0x00000091ff91723e */ /* 0x000fe200020006ff */
[----:B------:R-:W-:Y:S01]  /*dbb0*/  FMUL.FTZ R47, R54, R53 ;  /* 0x00000035362f7220 */ /* 0x000fe20000410000 */
[----:B------:R-:W-:-:S02]  /*dbc0*/  HADD2.F32 R56, -RZ, R143.H0_H0 ;  /* 0x2000008fff387230 */ /* 0x000fc40000004100 */
[--C-:B------:R-:W-:Y:S02]  /*dbd0*/  HADD2.F32 R53, -RZ, R52.reuse.H0_H0 ;  /* 0x20000034ff357230 */ /* 0x100fe40000004100 */
[-C--:B------:R-:W-:Y:S01]  /*dbe0*/  FFMA.FTZ R48, R50, R55.reuse, -R47 ;  /* 0x0000003732307223 */ /* 0x080fe2000001082f */
[----:B------:R-:W-:Y:S02]  /*dbf0*/  HADD2.F32 R49, -RZ, R51.H0_H0 ;  /* 0x20000033ff317230 */ /* 0x000fe40000004100 */
[----:B------:R-:W-:Y:S01]  /*dc00*/  FFMA.FTZ R47, R54, R55, R57 ;  /* 0x00000037362f7223 */ /* 0x000fe20000010039 */
[----:B------:R-:W-:Y:S02]  /*dc10*/  HADD2.F32 R50, -RZ, R145.H0_H0 ;  /* 0x20000091ff327230 */ /* 0x000fe40000004100 */
[-C--:B------:R-:W-:Y:S01]  /*dc20*/  FMUL.FTZ R58, R53, R56.reuse ;  /* 0x00000038353a7220 */ /* 0x080fe20000410000 */
[----:B------:R-:W-:Y:S02]  /*dc30*/  HADD2.F32 R143, -RZ, R143.H1_H1 ;  /* 0x3000008fff8f7230 */ /* 0x000fe40000004100 */
[----:B------:R-:W-:Y:S01]  /*dc40*/  FMUL.FTZ R56, R49, R56 ;  /* 0x0000003831387220 */ /* 0x000fe20000410000 */
[----:B------:R-:W-:-:S02]  /*dc50*/  HADD2.F32 R54, -RZ, R52.H1_H1 ;  /* 0x30000034ff367230 */ /* 0x000fc40000004100 */
[----:B------:R-:W-:Y:S01]  /*dc60*/  FFMA.FTZ R49, R49, R50, -R58 ;  /* 0x0000003231317223 */ /* 0x000fe2000001083a */
[----:B------:R-:W-:Y:S01]  /*dc70*/  HADD2.F32 R51, -RZ, R51.H1_H1 ;  /* 0x30000033ff337230 */ /* 0x000fe20000004100 */
[----:B------:R-:W-:Y:S01]  /*dc80*/  F2FP.F16.E4M3.UNPACK_B R58, R144.H1 ;  /* 0x00000090ff3a723e */ /* 0x000fe200030006ff */
[----:B------:R-:W-:Y:S01]  /*dc90*/  HADD2.F32 R145, -RZ, R145.H1_H1 ;  /* 0x30000091ff917230 */ /* 0x000fe20000004100 */
[----:B------:R-:W-:Y:S01]  /*dca0*/  F2FP.F16.E4M3.UNPACK_B R55, R38.H1 ;  /* 0x00000026ff37723e */ /* 0x000fe200030006ff */
[----:B------:R-:W-:Y:S01]  /*dcb0*/  FFMA.FTZ R50, R53, R50, R56 ;  /* 0x0000003235327223 */ /* 0x000fe20000010038 */
[-C--:B------:R-:W-:Y:S01]  /*dcc0*/  FMUL.FTZ R52, R54, R143.reuse ;  /* 0x0000008f36347220 */ /* 0x080fe20000410000 */
[----:B------:R-:W-:Y:S01]  /*dcd0*/  FMUL.FTZ R143, R51, R143 ;  /* 0x0000008f338f7220 */ /* 0x000fe20000410000 */
[----:B------:R-:W-:Y:S01]  /*dce0*/  F2FP.F16.E4M3.UNPACK_B R57, R146.H1 ;  /* 0x00000092ff39723e */ /* 0x000fe200030006ff */
[----:B------:R-:W-:Y:S01]  /*dcf0*/  HADD2.F32 R61, -RZ, R58.H0_H0 ;  /* 0x2000003aff3d7230 */ /* 0x000fe20000004100 */
[----:B------:R-:W-:Y:S01]  /*dd00*/  F2FP.F16.E4M3.UNPACK_B R53, R43.H1 ;  /* 0x0000002bff35723e */ /* 0x000fe200030006ff */
[----:B------:R-:W-:-:S02]  /*dd10*/  HADD2.F32 R56, -RZ, R55.H0_H0 ;  /* 0x20000037ff387230 */ /* 0x000fc40000004100 */
[-C--:B------:R-:W-:Y:S01]  /*dd20*/  FFMA.FTZ R52, R51, R145.reuse, -R52 ;  /* 0x0000009133347223 */ /* 0x080fe20000010834 */
[----:B------:R-:W-:Y:S01]  /*dd30*/  FFMA.FTZ R51, R54, R145, R143 ;  /* 0x0000009136337223 */ /* 0x000fe2000001008f */
[----:B------:R-:W-:Y:S01]  /*dd40*/  HADD2.F32 R59, -RZ, R57.H0_H0 ;  /* 0x20000039ff3b7230 */ /* 0x000fe20000004100 */
[----:B------:R-:W-:Y:S01]  /*dd50*/  F2FP.F16.E4M3.UNPACK_B R144, R144 ;  /* 0x00000090ff90723e */ /* 0x000fe200020006ff */
[----:B------:R-:W-:Y:S02]  /*dd60*/  HADD2.F32 R54, -RZ, R53.H0_H0 ;  /* 0x20000035ff367230 */ /* 0x000fe40000004100 */
[----:B------:R-:W-:Y:S01]  /*dd70*/  FMUL.FTZ R63, R56, R61 ;  /* 0x0000003d383f7220 */ /* 0x000fe20000410000 */
[----:B------:R-:W-:Y:S01]  /*dd80*/  HADD2.F32 R58, -RZ, R58.H1_H1 ;  /* 0x3000003aff3a7230 */ /* 0x000fe20000004100 */
[----:B------:R-:W-:Y:S01]  /*dd90*/  F2FP.F16.E4M3.UNPACK_B R43, R43 ;  /* 0x0000002bff2b723e */ /* 0x000fe200020006ff */
[----:B------:R-:W-:Y:S02]  /*dda0*/  HADD2.F32 R55, -RZ, R55.H1_H1 ;  /* 0x30000037ff377230 */ /* 0x000fe40000004100 */
[C---:B------:R-:W-:Y:S01]  /*ddb0*/  FMUL.FTZ R61, R54.reuse, R61 ;  /* 0x0000003d363d7220 */ /* 0x040fe20000410000 */
[----:B------:R-:W-:Y:S01]  /*ddc0*/  FFMA.FTZ R63, R54, R59, -R63 ;  /* 0x0000003b363f7223 */ /* 0x000fe2000001083f */
[----:B------:R-:W-:Y:S01]  /*ddd0*/  HADD2.F32 R53, -RZ, R53.H1_H1 ;  /* 0x30000035ff357230 */ /* 0x000fe20000004100 */
[----:B------:R-:W-:Y:S01]  /*dde0*/  F2FP.F16.E4M3.UNPACK_B R146, R146 ;  /* 0x00000092ff92723e */ /* 0x000fe200020006ff */
[----:B------:R-:W-:-:S02]  /*ddf0*/  HADD2.F32 R54, -RZ, R57.H1_H1 ;  /* 0x30000039ff367230 */ /* 0x000fc40000004100 */
[-C--:B------:R-:W-:Y:S01]  /*de00*/  FMUL.FTZ R60, R55, R58.reuse ;  /* 0x0000003a373c7220 */ /* 0x080fe20000410000 */
[--C-:B------:R-:W-:Y:S02]  /*de10*/  HADD2.F32 R57, -RZ, R144.reuse.H0_H0 ;  /* 0x20000090ff397230 */ /* 0x100fe40000004100 */
[C---:B------:R-:W-:Y:S01]  /*de20*/  FMUL.FTZ R58, R53.reuse, R58 ;  /* 0x0000003a353a7220 */ /* 0x040fe20000410000 */
[----:B------:R-:W-:Y:S02]  /*de30*/  HADD2.F32 R144, -RZ, R144.H1_H1 ;  /* 0x30000090ff907230 */ /* 0x000fe40000004100 */
[----:B------:R-:W-:Y:S01]  /*de40*/  FFMA.FTZ R60, R53, R54, -R60 ;  /* 0x00000036353c7223 */ /* 0x000fe2000001083c */
[----:B------:R-:W-:Y:S01]  /*de50*/  F2FP.F16.E4M3.UNPACK_B R53, R38 ;  /* 0x00000026ff35723e */ /* 0x000fe200020006ff */
[----:B------:R-:W-:Y:S01]  /*de60*/  FFMA.FTZ R58, R55, R54, R58 ;  /* 0x00000036373a7223 */ /* 0x000fe2000001003a */
[--C-:B------:R-:W-:Y:S02]  /*de70*/  HADD2.F32 R38, -RZ, R43.reuse.H0_H0 ;  /* 0x2000002bff267230 */ /* 0x100fe40000004100 */
[----:B------:R-:W-:Y:S01]  /*de80*/  FFMA.FTZ R61, R56, R59, R61 ;  /* 0x0000003b383d7223 */ /* 0x000fe2000001003d */
[----:B------:R-:W-:Y:S01]  /*de90*/  HADD2.F32 R43, -RZ, R43.H1_H1 ;  /* 0x3000002bff2b7230 */ /* 0x000fe20000004100 */
[----:B------:R-:W-:Y:S01]  /*dea0*/  F2FP.SATFINITE.E4M3.F32.PACK_AB_MERGE_C R45, R48, R45, RZ ;  /* 0x0000002d302d723e */ /* 0x000fe200048070ff */
[--C-:B------:R-:W-:Y:S01]  /*deb0*/  HADD2.F32 R54, -RZ, R53.reuse.H0_H0 ;  /* 0x20000035ff367230 */ /* 0x100fe20000004100 */
[----:B------:R-:W-:Y:S01]  /*dec0*/  F2FP.SATFINITE.E4M3.F32.PACK_AB_MERGE_C R47, R47, R46, RZ ;  /* 0x0000002e2f2f723e */ /* 0x000fe200048070ff */
[----:B------:R-:W-:Y:S01]  /*ded0*/  HADD2.F32 R53, -RZ, R53.H1_H1 ;  /* 0x30000035ff357230 */ /* 0x000fe20000004100 */
[----:B------:R-:W-:Y:S01]  /*dee0*/  F2FP.F16.E4M3.UNPACK_B R48, R42 ;  /* 0x0000002aff30723e */ /* 0x000fe200020006ff */
[----:B------:R-:W-:-:S02]  /*def0*/  HADD2.F32 R55, -RZ, R146.H0_H0 ;  /* 0x20000092ff377230 */ /* 0x000fc40000004100 */
[-C--:B------:R-:W-:Y:S01]  /*df00*/  FMUL.FTZ R59, R54, R57.reuse ;  /* 0x00000039363b7220 */ /* 0x080fe20000410000 */
[----:B------:R-:W-:Y:S02]  /*df10*/  HADD2.F32 R146, -RZ, R146.H1_H1 ;  /* 0x30000092ff927230 */ /* 0x000fe40000004100 */
[C---:B------:R-:W-:Y:S01]  /*df20*/  FMUL.FTZ R57, R38.reuse, R57 ;  /* 0x0000003926397220 */ /* 0x040fe20000410000 */
[-C--:B------:R-:W-:Y:S01]  /*df30*/  FMUL.FTZ R56, R53, R144.reuse ;  /* 0x0000009035387220 */ /* 0x080fe20000410000 */
[----:B------:R-:W-:Y:S01]  /*df40*/  FMUL.FTZ R144, R43, R144 ;  /* 0x000000902b907220 */ /* 0x000fe20000410000 */
[-C--:B------:R-:W-:Y:S01]  /*df50*/  FFMA.FTZ R59, R38, R55.reuse, -R59 ;  /* 0x00000037263b7223 */ /* 0x080fe2000001083b */
[----:B------:R-:W-:Y:S01]  /*df60*/  FFMA.FTZ R38, R54, R55, R57 ;  /* 0x0000003736267223 */ /* 0x000fe20000010039 */
[----:B------:R-:W-:Y:S01]  /*df70*/  F2FP.F16.E4M3.UNPACK_B R54, R36 ;  /* 0x00000024ff36723e */ /* 0x000fe200020006ff */
[-C--:B------:R-:W-:Y:S01]  /*df80*/  FFMA.FTZ R55, R53, R146.reuse, R144 ;  /* 0x0000009235377223 */ /* 0x080fe20000010090 */
[----:B------:R-:W-:Y:S01]  /*df90*/  F2FP.F16.E4M3.UNPACK_B R53, R37 ;  /* 0x00000025ff35723e */ /* 0x000fe200020006ff */
[----:B------:R-:W-:Y:S01]  /*dfa0*/  FFMA.FTZ R56, R43, R146, -R56 ;  /* 0x000000922b387223 */ /* 0x000fe20000010838 */
[----:B------:R-:W-:-:S02]  /*dfb0*/  F2FP.SATFINITE.E4M3.F32.PACK_AB_MERGE_C R46, R52, R49, R45 ;  /* 0x00000031342e723e */ /* 0x000fc4000480702d */
[----:B------:R-:W-:Y:S01]  /*dfc0*/  F2FP.SATFINITE.E4M3.F32.PACK_AB_MERGE_C R45, R51, R50, R47 ;  /* 0x00000032332d723e */ /* 0x000fe2000480702f */
[--C-:B------:R-:W-:Y:S01]  /*dfd0*/  HADD2.F32 R49, -RZ, R53.reuse.H0_H0 ;  /* 0x20000035ff317230 */ /* 0x100fe20000004100 */
[----:B------:R-:W-:Y:S01]  /*dfe0*/  F2FP.SATFINITE.E4M3.F32.PACK_AB_MERGE_C R43, R60, R63, RZ ;  /* 0x0000003f3c2b723e */ /* 0x000fe200048070ff */
[----:B------:R-:W-:Y:S01]  /*dff0*/  HADD2.F32 R50, -RZ, R54.H0_H0 ;  /* 0x20000036ff327230 */ /* 0x000fe20000004100 */
[----:B------:R-:W-:Y:S01]  /*e000*/  F2FP.SATFINITE.E4M3.F32.PACK_AB_MERGE_C R58, R58, R61, RZ ;  /* 0x0000003d3a3a723e */ /* 0x000fe200048070ff */
[----:B------:R-:W-:Y:S01]  /*e010*/  HADD2.F32 R47, -RZ, R48.H0_H0 ;  /* 0x20000030ff2f7230 */ /* 0x000fe20000004100 */
[----:B------:R-:W-:Y:S01]  /*e020*/  F2FP.F16.E4M3.UNPACK_B R51, R14 ;  /* 0x0000000eff33723e */ /* 0x000fe200020006ff */
[----:B------:R-:W-:Y:S01]  /*e030*/  HADD2.F32 R53, -RZ, R53.H1_H1 ;  /* 0x30000035ff357230 */ /* 0x000fe20000004100 */
[----:B------:R-:W-:Y:S01]  /*e040*/  F2FP.SATFINITE.E4M3.F32.PACK_AB_MERGE_C R43, R56, R59, R43 ;  /* 0x0000003b382b723e */ /* 0x000fe2000480702b */
[----:B------:R-:W-:Y:S01]  /*e050*/  FMUL.FTZ R56, R49, R50 ;  /* 0x0000003231387220 */ /* 0x000fe20000410000 */
[----:B------:R-:W-:Y:S01]  /*e060*/  F2FP.SATFINITE.E4M3.F32.PACK_AB_MERGE_C R38, R55, R38, R58 ;  /* 0x000000263726723e */ /* 0x000fe2000480703a */
        /* <DEDUP_REMOVED lines=12> */
[----:B------:R-:W-:Y:S01]  /*e130*/  FFMA.FTZ R37, R53, R52, R56 ;  /* 0x0000003435257223 */ /* 0x000fe20000010038 */
[----:B------:R-:W-:Y:S01]  /*e140*/  F2FP.F16.E4M3.UNPACK_B R49, R42.H1 ;  /* 0x0000002aff31723e */ /* 0x000fe200030006ff */
[----:B------:R-:W-:Y:S01]  /*e150*/  FFMA.FTZ R42, R50, R52, -R55 ;  /* 0x00000034322a7223 */ /* 0x000fe20000010837 */
[----:B------:R-:W-:Y:S01]  /*e160*/  HADD2.F32 R50, -RZ, R51.H0_H0 ;  /* 0x20000033ff327230 */ /* 0x000fe20000004100 */
[----:B------:R-:W-:Y:S01]  /*e170*/  F2FP.F16.E4M3.UNPACK_B R58, R13.H1 ;  /* 0x0000000dff3a723e */ /* 0x000fe200030006ff */
[----:B------:R-:W-:Y:S02]  /*e180*/  HADD2.F32 R55, -RZ, R54.H0_H0 ;  /* 0x20000036ff377230 */ /* 0x000fe40000004100 */
[----:B------:R-:W-:Y:S02]  /*e190*/  HADD2.F32 R36, -RZ, R49.H0_H0 ;  /* 0x20000031ff247230 */ /* 0x000fe40000004100 */
[----:B------:R-:W-:-:S02]  /*e1a0*/  HADD2.F32 R53, -RZ, R14.H0_H0 ;  /* 0x2000000eff357230 */ /* 0x000fc40000004100 */
[-C--:B------:R-:W-:Y:S01]  /*e1b0*/  FMUL.FTZ R57, R50, R55.reuse ;  /* 0x0000003732397220 */ /* 0x080fe20000410000 */
[----:B------:R-:W-:Y:S02]  /*e1c0*/  HADD2.F32 R49, -RZ, R49.H1_H1 ;  /* 0x30000031ff317230 */ /* 0x000fe40000004100 */
[C---:B------:R-:W-:Y:S01]  /*e1d0*/  FMUL.FTZ R55, R36.reuse, R55 ;  /* 0x0000003724377220 */ /* 0x040fe20000410000 */
[----:B------:R-:W-:Y:S02]  /*e1e0*/  HADD2.F32 R52, -RZ, R54.H1_H1 ;  /* 0x30000036ff347230 */ /* 0x000fe40000004100 */
[----:B------:R-:W-:Y:S02]  /*e1f0*/  HADD2.F32 R54, -RZ, R14.H1_H1 ;  /* 0x3000000eff367230 */ /* 0x000fe40000004100 */
[-C--:B------:R-:W-:Y:S01]  /*e200*/  FFMA.FTZ R14, R36, R53.reuse, -R57 ;  /* 0x00000035240e7223 */ /* 0x080fe20000010839 */
[----:B------:R-:W-:Y:S02]  /*e210*/  HADD2.F32 R51, -RZ, R51.H1_H1 ;  /* 0x30000033ff337230 */ /* 0x000fe40000004100 */
[----:B------:R-:W-:Y:S01]  /*e220*/  FFMA.FTZ R36, R50, R53, R55 ;  /* 0x0000003532247223 */ /* 0x000fe20000010037 */
[----:B------:R-:W-:Y:S01]  /*e230*/  FMUL.FTZ R50, R49, R52 ;  /* 0x0000003431327220 */ /* 0x000fe20000410000 */
[----:B------:R-:W-:Y:S01]  /*e240*/  F2FP.F16.E4M3.UNPACK_B R57, R13 ;  /* 0x0000000dff39723e */ /* 0x000fe200020006ff */
[----:B------:R-:W-:-:S02]  /*e250*/  HADD2.F32 R59, -RZ, R58.H0_H0 ;  /* 0x2000003aff3b7230 */ /* 0x000fc40000004100 */
[C---:B------:R-:W-:Y:S01]  /*e260*/  FMUL.FTZ R56, R51.reuse, R52 ;  /* 0x0000003433387220 */ /* 0x040fe20000410000 */
[-C--:B------:R-:W-:Y:S01]  /*e270*/  FFMA.FTZ R63, R51, R54.reuse, R50 ;  /* 0x00000036333f7223 */ /* 0x080fe20000010032 */
[----:B------:R-:W-:Y:S01]  /*e280*/  F2FP.F16.E4M3.UNPACK_B R51, R39.H1 ;  /* 0x00000027ff33723e */ /* 0x000fe200030006ff */
[----:B------:R-:W-:Y:S02]  /*e290*/  HADD2.F32 R58, -RZ, R58.H1_H1 ;  /* 0x3000003aff3a7230 */ /* 0x000fe40000004100 */
[----:B------:R-:W-:Y:S01]  /*e2a0*/  FFMA.FTZ R61, R49, R54, -R56 ;  /* 0x00000036313d7223 */ /* 0x000fe20000010838 */
[-C--:B------:R-:W-:Y:S01]  /*e2b0*/  F2FP.F16.E4M3.UNPACK_B R49, R15.reuse ;  /* 0x0000000fff31723e */ /* 0x080fe200020006ff */
[--C-:B------:R-:W-:Y:S01]  /*e2c0*/  HADD2.F32 R60, -RZ, R57.reuse.H0_H0 ;  /* 0x20000039ff3c7230 */ /* 0x100fe20000004100 */
[----:B------:R-:W-:Y:S01]  /*e2d0*/  F2FP.F16.E4M3.UNPACK_B R15, R15.H1 ;  /* 0x0000000fff0f723e */ /* 0x000fe200030006ff */
[----:B------:R-:W-:Y:S01]  /*e2e0*/  HADD2.F32 R57, -RZ, R57.H1_H1 ;  /* 0x30000039ff397230 */ /* 0x000fe20000004100 */
[----:B------:R-:W-:-:S02]  /*e2f0*/  F2FP.F16.E4M3.UNPACK_B R13, R12 ;  /* 0x0000000cff0d723e */ /* 0x000fc400020006ff */
[----:B------:R-:W-:Y:S01]  /*e300*/  F2FP.F16.E4M3.UNPACK_B R54, R12.H1 ;  /* 0x0000000cff36723e */ /* 0x000fe200030006ff */
[----:B------:R-:W-:Y:S01]  /*e310*/  HADD2.F32 R12, -RZ, R51.H0_H0 ;  /* 0x20000033ff0c7230 */ /* 0x000fe20000004100 */
[----:B------:R-:W-:Y:S01]  /*e320*/  F2FP.F16.E4M3.UNPACK_B R52, R39 ;  /* 0x00000027ff34723e */ /* 0x000fe200020006ff */
        /* <DEDUP_REMOVED lines=8> */
[--C-:B------:R-:W-:Y:S02]  /*e3b0*/  HADD2.F32 R53, -RZ, R52.reuse.H0_H0 ;  /* 0x20000034ff357230 */ /* 0x100fe40000004100 */
[-C--:B------:R-:W-:Y:S01]  /*e3c0*/  FMUL.FTZ R50, R51, R58.reuse ;  /* 0x0000003a33327220 */ /* 0x080fe20000410000 */
[--C-:B------:R-:W-:Y:S02]  /*e3d0*/  HADD2.F32 R39, -RZ, R49.reuse.H0_H0 ;  /* 0x20000031ff277230 */ /* 0x100fe40000004100 */
[----:B------:R-:W-:Y:S01]  /*e3e0*/  FMUL.FTZ R58, R15, R58 ;  /* 0x0000003a0f3a7220 */ /* 0x000fe20000410000 */
[----:B------:R-:W-:Y:S02]  /*e3f0*/  HADD2.F32 R52, -RZ, R52.H1_H1 ;  /* 0x30000034ff347230 */ /* 0x000fe40000004100 */
[----:B------:R-:W-:Y:S01]  /*e400*/  FFMA.FTZ R59, R12, R55, R59 ;  /* 0x000000370c3b7223 */ /* 0x000fe2000001003b */
[----:B------:R-:W-:-:S02]  /*e410*/  HADD2.F32 R49, -RZ, R49.H1_H1 ;  /* 0x30000031ff317230 */ /* 0x000fc40000004100 */
[-C--:B------:R-:W-:Y:S01]  /*e420*/  FMUL.FTZ R62, R53, R60.reuse ;  /* 0x0000003c353e7220 */ /* 0x080fe20000410000 */
[----:B------:R-:W-:Y:S02]  /*e430*/  HADD2.F32 R54, -RZ, R54.H1_H1 ;  /* 0x30000036ff367230 */ /* 0x000fe40000004100 */
[CC--:B------:R-:W-:Y:S01]  /*e440*/  FMUL.FTZ R12, R52.reuse, R57.reuse ;  /* 0x00000039340c7220 */ /* 0x0c0fe20000410000 */
[--C-:B------:R-:W-:Y:S02]  /*e450*/  HADD2.F32 R56, -RZ, R13.reuse.H0_H0 ;  /* 0x2000000dff387230 */ /* 0x100fe40000004100 */
[----:B------:R-:W-:Y:S01]  /*e460*/  FMUL.FTZ R60, R39, R60 ;  /* 0x0000003c273c7220 */ /* 0x000fe20000410000 */
[----:B------:R-:W-:Y:S02]  /*e470*/  HADD2.F32 R13, -RZ, R13.H1_H1 ;  /* 0x3000000dff0d7230 */ /* 0x000fe40000004100 */
[----:B------:R-:W-:Y:S01]  /*e480*/  FMUL.FTZ R57, R49, R57 ;  /* 0x0000003931397220 */ /* 0x000fe20000410000 */
[-C--:B------:R-:W-:Y:S01]  /*e490*/  FFMA.FTZ R50, R15, R54.reuse, -R50 ;  /* 0x000000360f327223 */ /* 0x080fe20000010832 */
[----:B------:R-:W-:Y:S01]  /*e4a0*/  FFMA.FTZ R58, R51, R54, R58 ;  /* 0x00000036333a7223 */ /* 0x000fe2000001003a */
[-C--:B------:R-:W-:Y:S01]  /*e4b0*/  FFMA.FTZ R62, R39, R56.reuse, -R62 ;  /* 0x00000038273e7223 */ /* 0x080fe2000001083e */
[----:B------:R-:W-:Y:S01]  /*e4c0*/  FFMA.FTZ R60, R53, R56, R60 ;  /* 0x00000038353c7223 */ /* 0x000fe2000001003c */
[-C--:B------:R-:W-:Y:S01]  /*e4d0*/  FFMA.FTZ R49, R49, R13.reuse, -R12 ;  /* 0x0000000d31317223 */ /* 0x080fe2000001080c */
[----:B------:R-:W-:Y:S01]  /*e4e0*/  FFMA.FTZ R57, R52, R13, R57 ;  /* 0x0000000d34397223 */ /* 0x000fe20000010039 */
[----:B------:R-:W-:Y:S01]  /*e4f0*/  F2FP.SATFINITE.E4M3.F32.PACK_AB_MERGE_C R36, R63, R36, RZ ;  /* 0x000000243f24723e */ /* 0x000fe200048070ff */
[----:B------:R-:W-:Y:S01]  /*e500*/  IMAD.MOV.U32 R12, RZ, RZ, R46 ;  /* 0x000000ffff0c7224 */ /* 0x000fe200078e002e */
[----:B------:R-:W-:-:S02]  /*e510*/  F2FP.SATFINITE.E4M3.F32.PACK_AB_MERGE_C R50, R50, R69, RZ ;  /* 0x000000453232723e */ /* 0x000fc400048070ff */
[----:B------:R-:W-:Y:S02]  /*e520*/  F2FP.SATFINITE.E4M3.F32.PACK_AB_MERGE_C R58, R58, R59, RZ ;  /* 0x0000003b3a3a723e */ /* 0x000fe400048070ff */
[----:B------:R-:W-:Y:S02]  /*e530*/  F2FP.SATFINITE.E4M3.F32.PACK_AB_MERGE_C R13, R42, R47, R14 ;  /* 0x0000002f2a0d723e */ /* 0x000fe4000480700e */
[----:B------:R-:W-:Y:S01]  /*e540*/  F2FP.SATFINITE.E4M3.F32.PACK_AB_MERGE_C R37, R37, R48, R36 ;  /* 0x000000302525723e */ /* 0x000fe20004807024 */
[----:B------:R-:W-:Y:S01]  /*e550*/  IMAD.MOV.U32 R36, RZ, RZ, R45 ;  /* 0x000000ffff247224 */ /* 0x000fe200078e002d */
[----:B------:R-:W-:Y:S02]  /*e560*/  F2FP.SATFINITE.E4M3.F32.PACK_AB_MERGE_C R15, R49, R62, R50 ;  /* 0x0000003e310f723e */ /* 0x000fe40004807032 */
[----:B------:R-:W-:Y:S02]  /*e570*/  F2FP.SATFINITE.E4M3.F32.PACK_AB_MERGE_C R39, R57, R60, R58 ;  /* 0x0000003c3927723e */ /* 0x000fe4000480703a */
[----:B------:R-:W-:-:S07]  /*e580*/  MOV R14, R43 ;  /* 0x0000002b000e7202 */ /* 0x000fce0000000f00 */
.L_x_521:
[----:B------:R-:W-:Y:S05]  /*e590*/  BSYNC B2 ;  /* 0x0000000000027941 */ /* 0x000fea0003800000 */
.L_x_520:
[----:B------:R-:W-:Y:S01]  /*e5a0*/  ISETP.GE.AND P2, PT, R11, R128, PT ;  /* 0x000000800b00720c */ /* 0x000fe20003f46270 */
[----:B0-----:R0:W-:-:S12]  /*e5b0*/  ST.E.128 desc[UR50][R40.64], R12 ;  /* 0x0000000c28007985 */ /* 0x0011d8000c101d32 */
[----:B------:R-:W-:-:S04]  /*e5c0*/  @!P2 IADD3 R42, P4, R11, R44, RZ ;  /* 0x0000002c0b2aa210 */ /* 0x000fc80007f9e0ff */
[----:B------:R-:W-:-:S05]  /*e5d0*/  @!P2 LEA.HI.X.SX32 R43, R11, R120, 0x1, P4 ;  /* 0x000000780b2ba211 */ /* 0x000fca00020f0eff */
[----:B-1----:R0:W-:Y:S04]  /*e5e0*/  @!P2 ST.E.128 desc[UR50][R42.64], R36 ;  /* 0x000000242a00a985 */ /* 0x0021e8000c101d32 */
.L_x_519:
[----:B------:R-:W-:Y:S05]  /*e5f0*/  BSYNC B1 ;  /* 0x0000000000017941 */ /* 0x000fea0003800000 */
.L_x_518:
[----:B------:R-:W-:-:S13]  /*e600*/  ISETP.NE.AND P2, PT, R30, RZ, PT ;  /* 0x000000ff1e00720c */ /* 0x000fda0003f45270 */
[----:B------:R-:W-:Y:S05]  /*e610*/  @!P2 BRA `(.L_x_470) ;  /* 0x000000140090a947 */ /* 0x000fea0003800000 */
[----:B----4-:R-:W4:Y:S01]  /*e620*/  LDL R11, [R1] ;  /* 0x00000000010b7983 */ /* 0x010f220000100800 */
[----:B0-----:R-:W-:Y:S01]  /*e630*/  IADD3 R40, P2, R27, R44, RZ ;  /* 0x0000002c1b287210 */ /* 0x001fe20007f5e0ff */
[----:B------:R-:W-:Y:S04]  /*e640*/  BSSY B1, `(.L_x_522) ;  /* 0x00000eb000017945 */ /* 0x000fe80003800000 */
[----:B-1----:R-:W-:Y:S01]  /*e650*/  IMAD.X R41, R120, 0x1, R110, P2 ;  /* 0x0000000178297824 */ /* 0x002fe200010e066e */
[----:B------:R-:W-:Y:S02]  /*e660*/  ISETP.GE.AND P2, PT, R4, R117, PT ;  /* 0x000000750400720c */ /* 0x000fe40003f46270 */
[----:B----4-:R-:W-:-:S04]  /*e670*/  LOP3.LUT P4, RZ, R11, 0x1, RZ, 0xc0, !PT ;  /* 0x000000010bff7812 */ /* 0x010fc8000788c0ff */
[----:B------:R-:W-:-:S04]  /*e680*/  SEL R142, R118, R142, !P4 ;  /* 0x0000008e768e7207 */ /* 0x000fc80006000000 */
        /* <DEDUP_REMOVED lines=18> */
[--C-:B------:R-:W-:Y:S01]  /*e7b0*/  SHF.R.U32.HI R43, RZ, 0x8, R81.reuse ;  /* 0x00000008ff2b7819 */ /* 0x100fe20000011651 */
[----:B0-----:R-:W-:Y:S01]  /*e7c0*/  IMAD.MOV.U32 R47, RZ, RZ, R12 ;  /* 0x000000ffff2f7224 */ /* 0x001fe200078e000c */
[----:B------:R-:W-:Y:S01]  /*e7d0*/  SHF.R.U32.HI R56, RZ, 0x10, R81 ;  /* 0x00000010ff387819 */ /* 0x000fe20000011651 */
[----:B------:R-:W-:Y:S01]  /*e7e0*/  IMAD.MOV.U32 R42, RZ, RZ, R13 ;  /* 0x000000ffff2a7224 */ /* 0x000fe200078e000d */
[----:B------:R-:W-:Y:S01]  /*e7f0*/  SHF.R.U32.HI R53, RZ, 0x8, R67 ;  /* 0x00000008ff357819 */ /* 0x000fe20000011643 */
[----:B------:R-:W-:Y:S01]  /*e800*/  IMAD.SHL.U32 R12, R43, 0x100, RZ ;  /* 0x000001002b0c7824 */ /* 0x000fe200078e00ff */
[----:B------:R-:W-:Y:S01]  /*e810*/  LOP3.LUT R45, R81, 0xff0000ff, RZ, 0xc0, !PT ;  /* 0xff0000ff512d7812 */ /* 0x000fe200078ec0ff */
[----:B------:R-:W-:Y:S01]  /*e820*/  IMAD.U32 R13, R56, 0x10000, RZ ;  /* 0x00010000380d7824 */ /* 0x000fe200078e00ff */
[----:B------:R-:W-:Y:S01]  /*e830*/  SHF.R.U32.HI R54, RZ, 0x8, R83 ;  /* 0x00000008ff367819 */ /* 0x000fe20000011653 */
[----:B------:R-:W-:Y:S01]  /*e840*/  IMAD.SHL.U32 R53, R53, 0x100, RZ ;  /* 0x0000010035357824 */ /* 0x000fe200078e00ff */
[----:B------:R-:W-:Y:S01]  /*e850*/  SHF.R.U32.HI R51, RZ, 0x8, R65 ;  /* 0x00000008ff337819 */ /* 0x000fe20000011641 */
[----:B------:R-:W-:Y:S01]  /*e860*/  IMAD.MOV.U32 R43, RZ, RZ, R14 ;  /* 0x000000ffff2b7224 */ /* 0x000fe200078e000e */
[----:B------:R-:W-:-:S02]  /*e870*/  SHF.R.U32.HI R52, RZ, 0x10, R83 ;  /* 0x00000010ff347819 */ /* 0x000fc40000011653 */
[----:B------:R-:W-:Y:S01]  /*e880*/  LOP3.LUT R12, R45, 0xff00, R12, 0xf8, !PT ;  /* 0x0000ff002d0c7812 */ /* 0x000fe200078ef80c */
[----:B------:R-:W-:Y:S01]  /*e890*/  IMAD.SHL.U32 R45, R54, 0x100, RZ ;  /* 0x00000100362d7824 */ /* 0x000fe200078e00ff */
[----:B------:R-:W-:Y:S02]  /*e8a0*/  LOP3.LUT R48, R65, 0xff0000ff, RZ, 0xc0, !PT ;  /* 0xff0000ff41307812 */ /* 0x000fe400078ec0ff */
[----:B------:R-:W-:Y:S02]  /*e8b0*/  LOP3.LUT R50, R67, 0xff0000ff, RZ, 0xc0, !PT ;  /* 0xff0000ff43327812 */ /* 0x000fe400078ec0ff */
[----:B------:R-:W-:Y:S02]  /*e8c0*/  SHF.L.U32 R51, R51, 0x8, RZ ;  /* 0x0000000833337819 */ /* 0x000fe400000006ff */
[----:B------:R-:W-:Y:S02]  /*e8d0*/  LOP3.LUT R46, R83, 0xff0000ff, RZ, 0xc0, !PT ;  /* 0xff0000ff532e7812 */ /* 0x000fe400078ec0ff */
[----:B-1----:R-:W-:-:S02]  /*e8e0*/  MOV R49, R36 ;  /* 0x0000002400317202 */ /* 0x002fc40000000f00 */
[----:B------:R-:W-:Y:S01]  /*e8f0*/  LOP3.LUT R14, R12, 0xff0000, R13, 0xf8, !PT ;  /* 0x00ff00000c0e7812 */ /* 0x000fe200078ef80d */
[----:B------:R-:W-:Y:S01]  /*e900*/  IMAD.U32 R12, R52, 0x10000, RZ ;  /* 0x00010000340c7824 */ /* 0x000fe200078e00ff */
[----:B------:R-:W-:Y:S02]  /*e910*/  LOP3.LUT R36, R48, 0xff00, R51, 0xf8, !PT ;  /* 0x0000ff0030247812 */ /* 0x000fe400078ef833 */
[----:B------:R-:W-:Y:S02]  /*e920*/  LOP3.LUT R54, R50, 0xff00, R53, 0xf8, !PT ;  /* 0x0000ff0032367812 */ /* 0x000fe400078ef835 */
[----:B------:R-:W-:Y:S02]  /*e930*/  LOP3.LUT R45, R46, 0xff00, R45, 0xf8, !PT ;  /* 0x0000ff002e2d7812 */ /* 0x000fe400078ef82d */
[----:B------:R-:W-:Y:S02]  /*e940*/  F2FP.F16.E4M3.UNPACK_B R53, R141.H1 ;  /* 0x0000008dff35723e */ /* 0x000fe400030006ff */
[----:B------:R-:W-:-:S02]  /*e950*/  F2FP.F16.E4M3.UNPACK_B R50, R49.H1 ;  /* 0x00000031ff32723e */ /* 0x000fc400030006ff */
[----:B------:R-:W-:Y:S01]  /*e960*/  F2FP.F16.E4M3.UNPACK_B R48, R47.H1 ;  /* 0x0000002fff30723e */ /* 0x000fe200030006ff */
[----:B------:R-:W-:Y:S01]  /*e970*/  HADD2.F32 R13, -RZ, R53.H0_H0 ;  /* 0x20000035ff0d7230 */ /* 0x000fe20000004100 */
[----:B------:R-:W-:Y:S01]  /*e980*/  LOP3.LUT R12, R45, 0xff0000, R12, 0xf8, !PT ;  /* 0x00ff00002d0c7812 */ /* 0x000fe200078ef80c */
[----:B------:R-:W-:Y:S01]  /*e990*/  HADD2.F32 R46, -RZ, R50.H0_H0 ;  /* 0x20000032ff2e7230 */ /* 0x000fe20000004100 */
[----:B------:R-:W-:Y:S01]  /*e9a0*/  F2FP.F16.E4M3.UNPACK_B R51, R139.H1 ;  /* 0x0000008bff33723e */ /* 0x000fe200030006ff */
[--C-:B------:R-:W-:Y:S01]  /*e9b0*/  HADD2.F32 R45, -RZ, R48.reuse.H0_H0 ;  /* 0x20000030ff2d7230 */ /* 0x100fe20000004100 */
[----:B------:R-:W-:Y:S01]  /*e9c0*/  SHF.R.U32.HI R57, RZ, 0x10, R67 ;  /* 0x00000010ff397819 */ /* 0x000fe20000011643 */
[----:B------:R-:W-:Y:S02]  /*e9d0*/  HADD2.F32 R48, -RZ, R48.H1_H1 ;  /* 0x30000030ff307230 */ /* 0x000fe40000004100 */
[----:B------:R-:W-:Y:S01]  /*e9e0*/  FMUL.FTZ R56, R46, R13 ;  /* 0x0000000d2e387220 */ /* 0x000fe20000410000 */
[----:B------:R-:W-:-:S02]  /*e9f0*/  HADD2.F32 R52, -RZ, R51.H0_H0 ;  /* 0x20000033ff347230 */ /* 0x000fc40000004100 */
[----:B------:R-:W-:Y:S01]  /*ea00*/  FMUL.FTZ R59, R45, R13 ;  /* 0x0000000d2d3b7220 */ /* 0x000fe20000410000 */
[----:B------:R-:W-:Y:S01]  /*ea10*/  IMAD.U32 R57, R57, 0x10000, RZ ;  /* 0x0001000039397824 */ /* 0x000fe200078e00ff */
[----:B------:R-:W-:Y:S01]  /*ea20*/  SHF.R.U32.HI R55, RZ, 0x10, R65 ;  /* 0x00000010ff377819 */ /* 0x000fe20000011641 */
[-C--:B------:R-:W-:Y:S01]  /*ea30*/  FFMA.FTZ R45, R45, R52.reuse, -R56 ;  /* 0x000000342d2d7223 */ /* 0x080fe20000010838 */
[----:B------:R-:W-:Y:S01]  /*ea40*/  FFMA.FTZ R46, R46, R52, R59 ;  /* 0x000000342e2e7223 */ /* 0x000fe2000001003b */
[----:B------:R-:W-:Y:S01]  /*ea50*/  HADD2.F32 R52, -RZ, R53.H1_H1 ;  /* 0x30000035ff347230 */ /* 0x000fe20000004100 */
[----:B------:R-:W-:Y:S01]  /*ea60*/  LOP3.LUT R13, R54, 0xff0000, R57, 0xf8, !PT ;  /* 0x00ff0000360d7812 */ /* 0x000fe200078ef839 */
[----:B------:R-:W-:Y:S01]  /*ea70*/  HADD2.F32 R53, -RZ, R50.H1_H1 ;  /* 0x30000032ff357230 */ /* 0x000fe20000004100 */
[----:B------:R-:W-:Y:S01]  /*ea80*/  SHF.L.U32 R55, R55, 0x10, RZ ;  /* 0x0000001037377819 */ /* 0x000fe200000006ff */
[----:B------:R-:W-:Y:S01]  /*ea90*/  HADD2.F32 R54, -RZ, R51.H1_H1 ;  /* 0x30000033ff367230 */ /* 0x000fe20000004100 */
[----:B------:R-:W-:Y:S01]  /*eaa0*/  F2FP.F16.E4M3.UNPACK_B R141, R141 ;  /* 0x0000008dff8d723e */ /* 0x000fe200020006ff */
[----:B------:R-:W-:Y:S01]  /*eab0*/  FMUL.FTZ R56, R48, R52 ;  /* 0x0000003430387220 */ /* 0x000fe20000410000 */
[----:B------:R-:W-:-:S02]  /*eac0*/  F2FP.F16.E4M3.UNPACK_B R50, R49 ;  /* 0x00000031ff32723e */ /* 0x000fc400020006ff */
[----:B------:R-:W-:Y:S01]  /*ead0*/  F2FP.F16.E4M3.UNPACK_B R51, R47 ;  /* 0x0000002fff33723e */ /* 0x000fe200020006ff */
[C---:B------:R-:W-:Y:S01]  /*eae0*/  FMUL.FTZ R47, R53.reuse, R52 ;  /* 0x00000034352f7220 */ /* 0x040fe20000410000 */
[----:B------:R-:W-:Y:S01]  /*eaf0*/  LOP3.LUT R36, R36, 0xff0000, R55, 0xf8, !PT ;  /* 0x00ff000024247812 */ /* 0x000fe200078ef837 */
[----:B------:R-:W-:Y:S01]  /*eb00*/  HADD2.F32 R55, -RZ, R141.H0_H0 ;  /* 0x2000008dff377230 */ /* 0x000fe20000004100 */
[----:B------:R-:W-:Y:S01]  /*eb10*/  F2FP.F16.E4M3.UNPACK_B R139, R139 ;  /* 0x0000008bff8b723e */ /* 0x000fe200020006ff */
[----:B------:R-:W-:Y:S02]  /*eb20*/  HADD2.F32 R52, -RZ, R50.H0_H0 ;  /* 0x20000032ff347230 */ /* 0x000fe40000004100 */
[-C--:B------:R-:W-:Y:S01]  /*eb30*/  FFMA.FTZ R48, R48, R54.reuse, -R47 ;  /* 0x0000003630307223 */ /* 0x080fe2000001082f */
[----:B------:R-:W-:Y:S02]  /*eb40*/  HADD2.F32 R49, -RZ, R51.H0_H0 ;  /* 0x20000033ff317230 */ /* 0x000fe40000004100 */
[----:B------:R-:W-:Y:S01]  /*eb50*/  FFMA.FTZ R47, R53, R54, R56 ;  /* 0x00000036352f7223 */ /* 0x000fe20000010038 */
        /* <DEDUP_REMOVED lines=10> */
[----:B------:R-:W-:Y:S01]  /*ec00*/  F2FP.F16.E4M3.UNPACK_B R57, R140.H1 ;  /* 0x0000008cff39723e */ /* 0x000fe200030006ff */
[C---:B------:R-:W-:Y:S01]  /*ec10*/  FMUL.FTZ R62, R51.reuse, R56 ;  /* 0x00000038333e7220 */ /* 0x040fe20000410000 */
[----:B------:R-:W-:Y:S01]  /*ec20*/  F2FP.F16.E4M3.UNPACK_B R54, R38.H1 ;  /* 0x00000026ff36723e */ /* 0x000fe200030006ff */
[-C--:B------:R-:W-:Y:S01]  /*ec30*/  FFMA.FTZ R60, R51, R52.reuse, -R58 ;  /* 0x00000034333c7223 */ /* 0x080fe2000001083a */
[----:B------:R-:W-:Y:S01]  /*ec40*/  F2FP.F16.E4M3.UNPACK_B R51, R43.H1 ;  /* 0x0000002bff33723e */ /* 0x000fe200030006ff */
[----:B------:R-:W-:Y:S01]  /*ec50*/  HADD2.F32 R58, -RZ, R57.H0_H0 ;  /* 0x20000039ff3a7230 */ /* 0x000fe20000004100 */
[----:B------:R-:W-:Y:S01]  /*ec60*/  F2FP.F16.E4M3.UNPACK_B R56, R129.H1 ;  /* 0x00000081ff38723e */ /* 0x000fe200030006ff */
[----:B------:R-:W-:Y:S02]  /*ec70*/  HADD2.F32 R55, -RZ, R54.H0_H0 ;  /* 0x20000036ff377230 */ /* 0x000fe40000004100 */
[----:B------:R-:W-:Y:S01]  /*ec80*/  FFMA.FTZ R59, R53, R52, R62 ;  /* 0x00000034353b7223 */ /* 0x000fe2000001003e */
[----:B------:R-:W-:Y:S01]  /*ec90*/  HADD2.F32 R52, -RZ, R51.H0_H0 ;  /* 0x20000033ff347230 */ /* 0x000fe20000004100 */
[----:B------:R-:W-:Y:S01]  /*eca0*/  F2FP.F16.E4M3.UNPACK_B R140, R140 ;  /* 0x0000008cff8c723e */ /* 0x000fe200020006ff */
[----:B------:R-:W-:-:S02]  /*ecb0*/  HADD2.F32 R53, -RZ, R56.H0_H0 ;  /* 0x20000038ff357230 */ /* 0x000fc40000004100 */
[CC--:B------:R-:W-:Y:S01]  /*ecc0*/  FMUL.FTZ R61, R55.reuse, R58.reuse ;  /* 0x0000003a373d7220 */ /* 0x0c0fe20000410000 */
[----:B------:R-:W-:Y:S02]  /*ecd0*/  HADD2.F32 R57, -RZ, R57.H1_H1 ;  /* 0x30000039ff397230 */ /* 0x000fe40000004100 */
[C---:B------:R-:W-:Y:S01]  /*ece0*/  FMUL.FTZ R62, R52.reuse, R58 ;  /* 0x0000003a343e7220 */ /* 0x040fe20000410000 */
[----:B------:R-:W-:Y:S02]  /*ecf0*/  HADD2.F32 R54, -RZ, R54.H1_H1 ;  /* 0x30000036ff367230 */ /* 0x000fe40000004100 */
[----:B------:R-:W-:Y:S01]  /*ed00*/  FFMA.FTZ R58, R52, R53, -R61 ;  /* 0x00000035343a7223 */ /* 0x000fe2000001083d */
[----:B------:R-:W-:Y:S01]  /*ed10*/  HADD2.F32 R51, -RZ, R51.H1_H1 ;  /* 0x30000033ff337230 */ /* 0x000fe20000004100 */
[----:B------:R-:W-:Y:S01]  /*ed20*/  F2FP.F16.E4M3.UNPACK_B R43, R43 ;  /* 0x0000002bff2b723e */ /* 0x000fe200020006ff */
[----:B------:R-:W-:Y:S02]  /*ed30*/  HADD2.F32 R56, -RZ, R56.H1_H1 ;  /* 0x30000038ff387230 */ /* 0x000fe40000004100 */
[----:B------:R-:W-:Y:S01]  /*ed40*/  FMUL.FTZ R52, R54, R57 ;  /* 0x0000003936347220 */ /* 0x000fe20000410000 */
[----:B------:R-:W-:Y:S01]  /*ed50*/  FFMA.FTZ R62, R55, R53, R62 ;  /* 0x00000035373e7223 */ /* 0x000fe2000001003e */
[----:B------:R-:W-:Y:S01]  /*ed60*/  FMUL.FTZ R57, R51, R57 ;  /* 0x0000003933397220 */ /* 0x000fe20000410000 */
[----:B------:R-:W-:-:S02]  /*ed70*/  HADD2.F32 R55, -RZ, R140.H0_H0 ;  /* 0x2000008cff377230 */ /* 0x000fc40000004100 */
[----:B------:R-:W-:Y:S01]  /*ed80*/  FFMA.FTZ R63, R51, R56, -R52 ;  /* 0x00000038333f7223 */ /* 0x000fe20000010834 */
[----:B------:R-:W-:Y:S01]  /*ed90*/  F2FP.F16.E4M3.UNPACK_B R51, R38 ;  /* 0x00000026ff33723e */ /* 0x000fe200020006ff */
[----:B------:R-:W-:Y:S01]  /*eda0*/  HADD2.F32 R140, -RZ, R140.H1_H1 ;  /* 0x3000008cff8c7230 */ /* 0x000fe20000004100 */
[----:B------:R-:W-:Y:S01]  /*edb0*/  F2FP.F16.E4M3.UNPACK_B R129, R129 ;  /* 0x00000081ff81723e */ /* 0x000fe200020006ff */
[----:B------:R-:W-:Y:S02]  /*edc0*/  HADD2.F32 R38, -RZ, R43.H0_H0 ;  /* 0x2000002bff267230 */ /* 0x000fe40000004100 */
[----:B------:R-:W-:Y:S01]  /*edd0*/  FFMA.FTZ R65, R54, R56, R57 ;  /* 0x0000003836417223 */ /* 0x000fe20000010039 */
[--C-:B------:R-:W-:Y:S01]  /*ede0*/  HADD2.F32 R52, -RZ, R51.reuse.H0_H0 ;  /* 0x20000033ff347230 */ /* 0x100fe20000004100 */
[----:B------:R-:W-:Y:S01]  /*edf0*/  F2FP.SATFINITE.E4M3.F32.PACK_AB_MERGE_C R45, R48, R45, RZ ;  /* 0x0000002d302d723e */ /* 0x000fe200048070ff */
[----:B------:R-:W-:Y:S01]  /*ee00*/  HADD2.F32 R51, -RZ, R51.H1_H1 ;  /* 0x30000033ff337230 */ /* 0x000fe20000004100 */
[----:B------:R-:W-:Y:S01]  /*ee10*/  F2FP.SATFINITE.E4M3.F32.PACK_AB_MERGE_C R47, R47, R46, RZ ;  /* 0x0000002e2f2f723e */ /* 0x000fe200048070ff */
[----:B------:R-:W-:-:S02]  /*ee20*/  HADD2.F32 R43, -RZ, R43.H1_H1 ;  /* 0x3000002bff2b7230 */ /* 0x000fc40000004100 */
[-C--:B------:R-:W-:Y:S01]  /*ee30*/  FMUL.FTZ R57, R52, R55.reuse ;  /* 0x0000003734397220 */ /* 0x080fe20000410000 */
[--C-:B------:R-:W-:Y:S02]  /*ee40*/  HADD2.F32 R53, -RZ, R129.reuse.H0_H0 ;  /* 0x20000081ff357230 */ /* 0x100fe40000004100 */
[-C--:B------:R-:W-:Y:S01]  /*ee50*/  FMUL.FTZ R56, R51, R140.reuse ;  /* 0x0000008c33387220 */ /* 0x080fe20000410000 */
[----:B------:R-:W-:Y:S02]  /*ee60*/  HADD2.F32 R54, -RZ, R129.H1_H1 ;  /* 0x30000081ff367230 */ /* 0x000fe40000004100 */
[C---:B------:R-:W-:Y:S01]  /*ee70*/  FMUL.FTZ R55, R38.reuse, R55 ;  /* 0x0000003726377220 */ /* 0x040fe20000410000 */
[----:B------:R-:W-:Y:S01]  /*ee80*/  FMUL.FTZ R140, R43, R140 ;  /* 0x0000008c2b8c7220 */ /* 0x000fe20000410000 */
[-C--:B------:R-:W-:Y:S01]  /*ee90*/  FFMA.FTZ R57, R38, R53.reuse, -R57 ;  /* 0x0000003526397223 */ /* 0x080fe20000010839 */
[----:B------:R-:W-:Y:S01]  /*eea0*/  F2FP.F16.E4M3.UNPACK_B R48, R42 ;  /* 0x0000002aff30723e */ /* 0x000fe200020006ff */
[----:B------:R-:W-:Y:S01]  /*eeb0*/  FFMA.FTZ R38, R52, R53, R55 ;  /* 0x0000003534267223 */ /* 0x000fe20000010037 */
[-C--:B------:R-:W-:Y:S01]  /*eec0*/  FFMA.FTZ R61, R51, R54.reuse, R140 ;  /* 0x00000036333d7223 */ /* 0x080fe2000001008c */
[----:B------:R-:W-:Y:S01]  /*eed0*/  F2FP.F16.E4M3.UNPACK_B R51, R37 ;  /* 0x00000025ff33723e */ /* 0x000fe200020006ff */
[----:B------:R-:W-:Y:S01]  /*eee0*/  FFMA.FTZ R56, R43, R54, -R56 ;  /* 0x000000362b387223 */ /* 0x000fe20000010838 */
[----:B------:R-:W-:-:S02]  /*eef0*/  F2FP.F16.E4M3.UNPACK_B R55, R36 ;  /* 0x00000024ff37723e */ /* 0x000fc400020006ff */
[----:B------:R-:W-:Y:S01]  /*ef00*/  F2FP.SATFINITE.E4M3.F32.PACK_AB_MERGE_C R46, R60, R49, R45 ;  /* 0x000000313c2e723e */ /* 0x000fe2000480702d */
[----:B------:R-:W-:Y:S01]  /*ef10*/  HADD2.F32 R49, -RZ, R51.H0_H0 ;  /* 0x20000033ff317230 */ /* 0x000fe20000004100 */
[----:B------:R-:W-:Y:S01]  /*ef20*/  F2FP.SATFINITE.E4M3.F32.PACK_AB_MERGE_C R45, R59, R50, R47 ;  /* 0x000000323b2d723e */ /* 0x000fe2000480702f */
[----:B------:R-:W-:Y:S01]  /*ef30*/  HADD2.F32 R50, -RZ, R55.H0_H0 ;  /* 0x20000037ff327230 */ /* 0x000fe20000004100 */
[----:B------:R-:W-:Y:S01]  /*ef40*/  F2FP.SATFINITE.E4M3.F32.PACK_AB_MERGE_C R43, R63, R58, RZ ;  /* 0x0000003a3f2b723e */ /* 0x000fe200048070ff */
[--C-:B------:R-:W-:Y:S01]  /*ef50*/  HADD2.F32 R47, -RZ, R48.reuse.H0_H0 ;  /* 0x20000030ff2f7230 */ /* 0x100fe20000004100 */
[----:B------:R-:W-:Y:S01]  /*ef60*/  F2FP.F16.E4M3.UNPACK_B R53, R14 ;  /* 0x0000000eff35723e */ /* 0x000fe200020006ff */
[----:B------:R-:W-:Y:S01]  /*ef70*/  HADD2.F32 R52, -RZ, R51.H1_H1 ;  /* 0x30000033ff347230 */ /* 0x000fe20000004100 */
[----:B------:R-:W-:Y:S01]  /*ef80*/  F2FP.SATFINITE.E4M3.F32.PACK_AB_MERGE_C R43, R56, R57, R43 ;  /* 0x00000039382b723e */ /* 0x000fe2000480702b */
[-C--:B------:R-:W-:Y:S01]  /*ef90*/  FMUL.FTZ R56, R49, R50.reuse ;  /* 0x0000003231387220 */ /* 0x080fe20000410000 */
[----:B------:R-:W-:Y:S01]  /*efa0*/  FMUL.FTZ R58, R47, R50 ;  /* 0x000000322f3a7220 */ /* 0x000fe20000410000 */
[----:B------:R-:W-:Y:S01]  /*efb0*/  HADD2.F32 R54, -RZ, R53.H0_H0 ;  /* 0x20000035ff367230 */ /* 0x000fe20000004100 */
[----:B------:R-:W-:Y:S01]  /*efc0*/  F2FP.F16.E4M3.UNPACK_B R51, R37.H1 ;  /* 0x00000025ff33723e */ /* 0x000fe200030006ff */
[----:B------:R-:W-:Y:S01]  /*efd0*/  HADD2.F32 R55, -RZ, R55.H1_H1 ;  /* 0x30000037ff377230 */ /* 0x000fe20000004100 */
[----:B------:R-:W-:Y:S01]  /*efe0*/  F2FP.F16.E4M3.UNPACK_B R14, R14.H1 ;  /* 0x0000000eff0e723e */ /* 0x000fe200030006ff */
[----:B------:R-:W-:-:S02]  /*eff0*/  HADD2.F32 R50, -RZ, R48.H1_H1 ;  /* 0x30000030ff327230 */ /* 0x000fc40000004100 */
[-C--:B------:R-:W-:Y:S01]  /*f000*/  FFMA.FTZ R47, R47, R54.reuse, -R56 ;  /* 0x000000362f2f7223 */ /* 0x080fe20000010838 */
[----:B------:R-:W-:Y:S01]  /*f010*/  FFMA.FTZ R48, R49, R54, R58 ;  /* 0x0000003631307223 */ /* 0x000fe2000001003a */
[----:B------:R-:W-:Y:S02]  /*f020*/  HADD2.F32 R53, -RZ, R53.H1_H1 ;  /* 0x30000035ff357230 */ /* 0x000fe40000004100 */
[-C--:B------:R-:W-:Y:S01]  /*f030*/  FMUL.FTZ R57, R52, R55.reuse ;  /* 0x0000003734397220 */ /* 0x080fe20000410000 */
[C---:B------:R-:W-:Y:S01]  /*f040*/  FMUL.FTZ R55, R50.reuse, R55 ;  /* 0x0000003732377220 */ /* 0x040fe20000410000 */
[----:B------:R-:W-:Y:S02]  /*f050*/  F2FP.F16.E4M3.UNPACK_B R54, R36.H1 ;  /* 0x00000024ff36723e */ /* 0x000fe400030006ff */
[----:B------:R-:W-:Y:S01]  /*f060*/  F2FP.F16.E4M3.UNPACK_B R49, R42.H1 ;  /* 0x0000002aff31723e */ /* 0x000fe200030006ff */
[-C--:B------:R-:W-:Y:S01]  /*f070*/  FFMA.FTZ R42, R50, R53.reuse, -R57 ;  /* 0x00000035322a7223 */ /* 0x080fe20000010839 */
[----:B------:R-:W-:Y:S01]  /*f080*/  FFMA.FTZ R37, R52, R53, R55 ;  /* 0x0000003534257223 */ /* 0x000fe20000010037 */
[----:B------:R-:W-:Y:S01]  /*f090*/  HADD2.F32 R50, -RZ, R51.H0_H0 ;  /* 0x20000033ff327230 */ /* 0x000fe20000004100 */
[----:B------:R-:W-:Y:S01]  /*f0a0*/  F2FP.SATFINITE.E4M3.F32.PACK_AB_MERGE_C R62, R65, R62, RZ ;  /* 0x0000003e413e723e */ /* 0x000fe200048070ff */
[----:B------:R-:W-:Y:S01]  /*f0b0*/  HADD2.F32 R55, -RZ, R54.H0_H0 ;  /* 0x20000036ff377230 */ /* 0x000fe20000004100 */
[----:B------:R-:W-:Y:S01]  /*f0c0*/  F2FP.F16.E4M3.UNPACK_B R56, R13.H1 ;  /* 0x0000000dff38723e */ /* 0x000fe200030006ff */
[----:B------:R-:W-:Y:S01]  /*f0d0*/  HADD2.F32 R36, -RZ, R49.H0_H0 ;  /* 0x20000031ff247230 */ /* 0x000fe20000004100 */
[----:B------:R-:W-:Y:S01]  /*f0e0*/  F2FP.SATFINITE.E4M3.F32.PACK_AB_MERGE_C R38, R61, R38, R62 ;  /* 0x000000263d26723e */ /* 0x000fe2000480703e */
[----:B------:R-:W-:-:S02]  /*f0f0*/  HADD2.F32 R51, -RZ, R51.H1_H1 ;  /* 0x30000033ff337230 */ /* 0x000fc40000004100 */
[-C--:B------:R-:W-:Y:S01]  /*f100*/  FMUL.FTZ R57, R50, R55.reuse ;  /* 0x0000003732397220 */ /* 0x080fe20000410000 */
[----:B------:R-:W-:Y:S02]  /*f110*/  HADD2.F32 R54, -RZ, R54.H1_H1 ;  /* 0x30000036ff367230 */ /* 0x000fe40000004100 */
[----:B------:R-:W-:Y:S01]  /*f120*/  FMUL.FTZ R55, R36, R55 ;  /* 0x0000003724377220 */ /* 0x000fe20000410000 */
[----:B------:R-:W-:Y:S02]  /*f130*/  HADD2.F32 R49, -RZ, R49.H1_H1 ;  /* 0x30000031ff317230 */ /* 0x000fe40000004100 */
[--C-:B------:R-:W-:Y:S02]  /*f140*/  HADD2.F32 R53, -RZ, R14.reuse.H0_H0 ;  /* 0x2000000eff357230 */ /* 0x100fe40000004100 */
[----:B------:R-:W-:Y:S02]  /*f150*/  HADD2.F32 R52, -RZ, R14.H1_H1 ;  /* 0x3000000eff347230 */ /* 0x000fe40000004100 */
[-C--:B------:R-:W-:Y:S01]  /*f160*/  FMUL.FTZ R14, R51, R54.reuse ;  /* 0x00000036330e7220 */ /* 0x080fe20000410000 */
[C---:B------:R-:W-:Y:S01]  /*f170*/  FMUL.FTZ R54, R49.reuse, R54 ;  /* 0x0000003631367220 */ /* 0x040fe20000410000 */
[----:B------:R-:W-:Y:S01]  /*f180*/  FFMA.FTZ R60, R50, R53, R55 ;  /* 0x00000035323c7223 */ /* 0x000fe20000010037 */
[----:B------:R-:W-:Y:S01]  /*f190*/  F2FP.F16.E4M3.UNPACK_B R55, R13 ;  /* 0x0000000dff37723e */ /* 0x000fe200020006ff */
[-C--:B------:R-:W-:Y:S01]  /*f1a0*/  FFMA.FTZ R62, R49, R52.reuse, -R14 ;  /* 0x00000034313e7223 */ /* 0x080fe2000001080e */
[----:B------:R-:W-:Y:S01]  /*f1b0*/  F2FP.F16.E4M3.UNPACK_B R14, R15 ;  /* 0x0000000fff0e723e */ /* 0x000fe200020006ff */
[----:B------:R-:W-:Y:S01]  /*f1c0*/  FFMA.FTZ R59, R36, R53, -R57 ;  /* 0x00000035243b7223 */ /* 0x000fe20000010839 */
[-C--:B------:R-:W-:Y:S01]  /*f1d0*/  F2FP.F16.E4M3.UNPACK_B R49, R39.reuse ;  /* 0x00000027ff31723e */ /* 0x080fe200020006ff */
[----:B------:R-:W-:Y:S01]  /*f1e0*/  FFMA.FTZ R61, R51, R52, R54 ;  /* 0x00000034333d7223 */ /* 0x000fe20000010036 */
[----:B------:R-:W-:Y:S01]  /*f1f0*/  F2FP.F16.E4M3.UNPACK_B R50, R39.H1 ;  /* 0x00000027ff32723e */ /* 0x000fe200030006ff */
[----:B------:R-:W-:Y:S01]  /*f200*/  HADD2.F32 R36, -RZ, R14.H0_H0 ;  /* 0x2000000eff247230 */ /* 0x000fe20000004100 */
[----:B------:R-:W-:Y:S01]  /*f210*/  F2FP.F16.E4M3.UNPACK_B R15, R15.H1 ;  /* 0x0000000fff0f723e */ /* 0x000fe200030006ff */
[----:B------:R-:W-:Y:S01]  /*f220*/  HADD2.F32 R51, -RZ, R49.H0_H0 ;  /* 0x20000031ff337230 */ /* 0x000fe20000004100 */
[-C--:B------:R-:W-:Y:S01]  /*f230*/  F2FP.F16.E4M3.UNPACK_B R13, R12.reuse ;  /* 0x0000000cff0d723e */ /* 0x080fe200020006ff */
[----:B------:R-:W-:Y:S01]  /*f240*/  HADD2.F32 R57, -RZ, R55.H0_H0 ;  /* 0x20000037ff397230 */ /* 0x000fe20000004100 */
[----:B------:R-:W-:Y:S01]  /*f250*/  F2FP.F16.E4M3.UNPACK_B R52, R12.H1 ;  /* 0x0000000cff34723e */ /* 0x000fe200030006ff */
[----:B------:R-:W-:Y:S01]  /*f260*/  HADD2.F32 R12, -RZ, R50.H0_H0 ;  /* 0x20000032ff0c7230 */ /* 0x000fe20000004100 */
[----:B------:R-:W-:Y:S01]  /*f270*/  F2FP.SATFINITE.E4M3.F32.PACK_AB_MERGE_C R59, R62, R59, RZ ;  /* 0x0000003b3e3b723e */ /* 0x000fe200048070ff */
[----:B------:R-:W-:-:S02]  /*f280*/  HADD2.F32 R58, -RZ, R56.H0_H0 ;  /* 0x20000038ff3a7230 */ /* 0x000fc40000004100 */
[-C--:B------:R-:W-:Y:S01]  /*f290*/  FMUL.FTZ R63, R51, R57.reuse ;  /* 0x00000039333f7220 */ /* 0x080fe20000410000 */
[----:B------:R-:W-:Y:S02]  /*f2a0*/  HADD2.F32 R39, -RZ, R15.H0_H0 ;  /* 0x2000000fff277230 */ /* 0x000fe40000004100 */
[----:B------:R-:W-:Y:S01]  /*f2b0*/  FMUL.FTZ R64, R36, R57 ;  /* 0x0000003924407220 */ /* 0x000fe20000410000 */
        /* <DEDUP_REMOVED lines=18> */
[----:B------:R-:W-:Y:S02]  /*f3e0*/  HADD2.F32 R13, -RZ, R13.H1_H1 ;  /* 0x3000000dff0d7230 */ /* 0x000fe40000004100 */
[----:B------:R-:W-:Y:S01]  /*f3f0*/  FMUL.FTZ R12, R14, R55 ;  /* 0x000000370e0c7220 */ /* 0x000fe20000410000 */
[----:B------:R-:W-:Y:S01]  /*f400*/  F2FP.SATFINITE.E4M3.F32.PACK_AB_MERGE_C R47, R42, R47, R59 ;  /* 0x0000002f2a2f723e */ /* 0x000fe2000480703b */
        /* <DEDUP_REMOVED lines=8> */
[----:B------:R-:W-:Y:S01]  /*f490*/  F2FP.SATFINITE.E4M3.F32.PACK_AB_MERGE_C R15, R14, R63, R15 ;  /* 0x0000003f0e0f723e */ /* 0x000fe2000480700f */
[----:B------:R-:W-:Y:S01]  /*f4a0*/  IMAD.MOV.U32 R14, RZ, RZ, R43 ;  /* 0x000000ffff0e7224 */ /* 0x000fe200078e002b */
[----:B------:R-:W-:Y:S01]  /*f4b0*/  F2FP.SATFINITE.E4M3.F32.PACK_AB_MERGE_C R39, R13, R64, R50 ;  /* 0x000000400d27723e */ /* 0x000fe20004807032 */
[----:B------:R-:W-:Y:S01]  /*f4c0*/  IMAD.MOV.U32 R13, RZ, RZ, R47 ;  /* 0x000000ffff0d7224 */ /* 0x000fe200078e002f */
[----:B------:R-:W-:Y:S02]  /*f4d0*/  F2FP.SATFINITE.E4M3.F32.PACK_AB_MERGE_C R37, R37, R48, R60 ;  /* 0x000000302525723e */ /* 0x000fe4000480703c */
[----:B------:R-:W-:-:S07]  /*f4e0*/  MOV R36, R45 ;  /* 0x0000002d00247202 */ /* 0x000fce0000000f00 */
.L_x_523:
[----:B------:R-:W-:Y:S05]  /*f4f0*/  BSYNC B1 ;  /* 0x0000000000017941 */ /* 0x000fea0003800000 */
.L_x_522:
[----:B0-----:R0:W-:Y:S01]  /*f500*/  ST.E.128 desc[UR50][R40.64], R12 ;  /* 0x0000000c28007985 */ /* 0x0011e2000c101d32 */
[----:B------:R-:W-:-:S13]  /*f510*/  ISETP.GE.AND P2, PT, R11, R128, PT ;  /* 0x000000800b00720c */ /* 0x000fda0003f46270 */
[----:B------:R-:W-:Y:S05]  /*f520*/  @P2 BRA `(.L_x_470) ;  /* 0x0000000400cc2947 */ /* 0x000fea0003800000 */
[----:B0-----:R-:W-:-:S04]  /*f530*/  IADD3 R12, P2, R11, R44, RZ ;  /* 0x0000002c0b0c7210 */ /* 0x001fc80007f5e0ff */
[----:B------:R-:W-:-:S05]  /*f540*/  LEA.HI.X.SX32 R13, R11, R120, 0x1, P2 ;  /* 0x000000780b0d7211 */ /* 0x000fca00010f0eff */
[----:B-1----:R0:W-:Y:S01]  /*f550*/  ST.E.128 desc[UR50][R12.64], R36 ;  /* 0x000000240c007985 */ /* 0x0021e2000c101d32 */
[----:B------:R-:W-:Y:S05]  /*f560*/  BRA `(.L_x_470) ;  /* 0x0000000400bc7947 */ /* 0x000fea0003800000 */
.L_x_435:
[----:B------:R-:W-:-:S06]  /*f570*/  UISETP.NE.AND UP0, UPT, UR48, 0x3, UPT ;  /* 0x000000033000788c */ /* 0x000fcc000bf05270 */
[----:B------:R-:W-:-:S13]  /*f580*/  PLOP3.LUT P1, PT, PT, PT, UP0, 0x80, 0x0 ;  /* 0x000000000000781c */ /* 0x000fda0003f2f008 */
[----:B------:R-:W-:Y:S05]  /*f590*/  @!P1 BRA `(.L_x_524) ;  /* 0x0000000000049947 */ /* 0x000fea0003800000 */
[----:B------:R-:W-:Y:S01]  /*f5a0*/  BPT.TRAP 0x1 ;  /* 0x000000040000795c */ /* 0x000fe20000300000 */
.L_x_524:
[----:B------:R-:W-:Y:S01]  /*f5b0*/  IMAD R91, R19, 0x8, R18 ;  /* 0x00000008135b7824 */ /* 0x000fe200078e0212 */
[----:B------:R-:W-:Y:S01]  /*f5c0*/  SHF.L.U32 R92, R196, 0x1f, RZ ;  /* 0x0000001fc45c7819 */ /* 0x000fe200000006ff */
[----:B------:R-:W-:Y:S01]  /*f5d0*/  BSSY B1, `(.L_x_525) ;  /* 0x0000004000017945 */ /* 0x000fe20003800000 */
[----:B------:R-:W-:Y:S02]  /*f5e0*/  SHF.R.S32.HI R88, RZ, 0x1f, R35 ;  /* 0x0000001fff587819 */ /* 0x000fe40000011423 */
[----:B------:R-:W1:Y:S02]  /*f5f0*/  SYNCS.PHASECHK.TRANS64.TRYWAIT P2, [R91+URZ+0x29890], R92 ;  /* 0x0298905c5b0075a7 */ /* 0x000e64000804017f */
[----:B-1----:R-:W-:Y:S05]  /*f600*/  @!P2 BRA `(.L_x_526) ;  /* 0x000001d80044a947 */ /* 0x002fea0003800000 */
.L_x_794:
[----:B------:R-:W-:Y:S05]  /*f610*/  BSYNC B1 ;  /* 0x0000000000017941 */ /* 0x000fea0003800000 */
.L_x_525:
[----:B------:R-:W-:Y:S01]  /*f620*/  ULDC.64 UR4, c[0x0][0x300] ;  /* 0x0000c00000047ab9 */ /* 0x000fe20000000a00 */
[----:B-----5:R-:W-:Y:S01]  /*f630*/  SHF.R.S32.HI R89, RZ, 0x1f, R34 ;  /* 0x0000001fff597819 */ /* 0x020fe20000011422 */
[----:B------:R-:W-:Y:S01]  /*f640*/  IMAD R14, R88, UR4, RZ ;  /* 0x00000004580e7c24 */ /* 0x000fe2000f8e02ff */
[----:B------:R-:W-:Y:S01]  /*f650*/  ULDC.64 UR6, c[0x0][0x2e8] ;  /* 0x0000ba0000067ab9 */ /* 0x000fe20000000a00 */
[----:B0-----:R-:W-:-:S04]  /*f660*/  IMAD.WIDE.U32 R12, R35, UR4, RZ ;  /* 0x00000004230c7c25 */ /* 0x001fc8000f8e00ff */
[----:B------:R-:W-:Y:S01]  /*f670*/  IMAD R11, R35, UR5, R14 ;  /* 0x00000005230b7c24 */ /* 0x000fe2000f8e020e */
[----:B------:R-:W-:Y:S01]  /*f680*/  ULDC.64 UR4, c[0x0][0x310] ;  /* 0x0000c40000047ab9 */ /* 0x000fe20000000a00 */
[----:B------:R-:W-:Y:S02]  /*f690*/  IMAD R90, R24, -0xa0, R2 ;  /* 0xffffff60185a7824 */ /* 0x000fe400078e0202 */
[----:B------:R-:W-:Y:S02]  /*f6a0*/  IMAD R15, R89, UR4, RZ ;  /* 0x00000004590f7c24 */ /* 0x000fe4000f8e02ff */
[----:B------:R-:W-:Y:S01]  /*f6b0*/  IMAD.IADD R13, R13, 0x1, R11 ;  /* 0x000000010d0d7824 */ /* 0x000fe200078e020b */
[----:B------:R-:W-:Y:S01]  /*f6c0*/  VIMNMX R90, R90, 0xa0, PT ;  /* 0x000000a05a5a7848 */ /* 0x000fe20003fe0100 */
[C---:B------:R-:W-:Y:S02]  /*f6d0*/  IMAD R15, R34.reuse, UR5, R15 ;  /* 0x00000005220f7c24 */ /* 0x040fe4000f8e020f */
[----:B------:R-:W-:Y:S01]  /*f6e0*/  IMAD.WIDE.U32 R12, R34, UR4, R12 ;  /* 0x00000004220c7c25 */ /* 0x000fe2000f8e000c */
[----:B------:R-:W-:-:S03]  /*f6f0*/  ULDC.64 UR4, c[0x0][0x308] ;  /* 0x0000c20000047ab9 */ /* 0x000fc60000000a00 */
[----:B------:R-:W-:Y:S01]  /*f700*/  IMAD.IADD R49, R90, 0x1, -R195 ;  /* 0x000000015a317824 */ /* 0x000fe200078e0ac3 */
[----:B------:R-:W-:-:S03]  /*f710*/  IADD3 R13, R13, R15, RZ ;  /* 0x0000000f0d0d7210 */ /* 0x000fc60007ffe0ff */
[----:B------:R-:W-:Y:S01]  /*f720*/  IMAD.WIDE.U32 R12, R169, UR4, R12 ;  /* 0x00000004a90c7c25 */ /* 0x000fe2000f8e000c */
[----:B------:R-:W-:-:S03]  /*f730*/  UMOV UR4, 0xffffffff ;  /* 0xffffffff00047882 */ /* 0x000fc60000000000 */
[----:B------:R-:W-:Y:S01]  /*f740*/  IMAD R46, R169, UR5, R13 ;  /* 0x00000005a92e7c24 */ /* 0x000fe2000f8e020d */
[----:B------:R-:W-:-:S04]  /*f750*/  IADD3 R44, P2, R12, UR6, RZ ;  /* 0x000000060c2c7c10 */ /* 0x000fc8000ff5e0ff */
[----:B------:R-:W-:Y:S02]  /*f760*/  IADD3.X R46, R46, UR7, RZ, P2, !PT ;  /* 0x000000072e2e7c10 */ /* 0x000fe400097fe4ff */
[----:B------:R-:W-:Y:S01]  /*f770*/  ISETP.GE.AND P2, PT, R49, 0x1, PT ;  /* 0x000000013100780c */ /* 0x000fe20003f46270 */
[----:B------:R-:W-:-:S12]  /*f780*/  BRA.DIV UR4, `(.L_x_527) ;  /* 0x000001d604f87947 */ /* 0x000fd8000b800000 */
[----:B------:R0:W2:Y:S04]  /*f790*/  SHFL.IDX PT, R45, R46, RZ, 0x1e1f ;  /* 0x001e1fff2e2d7589 */ /* 0x0000a800000e0000 */
[----:B------:R0:W3:Y:S02]  /*f7a0*/  SHFL.IDX PT, R47, R44, RZ, 0x1e1f ;  /* 0x001e1fff2c2f7589 */ /* 0x0000e400000e0000 */
.L_x_798:
[----:B------:R-:W-:Y:S04]  /*f7b0*/  BSSY B1, `(.L_x_528) ;  /* 0x0000023000017945 */ /* 0x000fe80003800000 */
[----:B------:R-:W-:Y:S05]  /*f7c0*/  @!P2 BRA `(.L_x_529) ;  /* 0x000000000084a947 */ /* 0x000fea0003800000 */
[----:B------:R-:W-:Y:S02]  /*f7d0*/  ULDC UR4, c[0x0][0x2f4] ;  /* 0x0000bd0000047ab9 */ /* 0x000fe40000000800 */
[----:B------:R-:W-:-:S13]  /*f7e0*/  ISETP.GE.AND P5, PT, R16, UR4, PT ;  /* 0x0000000410007c0c */ /* 0x000fda000bfa6270 */
[----:B------:R-:W4:Y:S01]  /*f7f0*/  @!P5 LDS.128 R12, [R37+0x1a400] ;  /* 0x01a40000250cd984 */ /* 0x000f220000000c00 */
[----:B---3--:R-:W-:-:S05]  /*f800*/  @!P5 IADD3 R42, P2, R16, R47, RZ ;  /* 0x0000002f102ad210 */ /* 0x008fca0007f5e0ff */
[----:B--2---:R-:W-:Y:S01]  /*f810*/  @!P5 IMAD.X R43, R45, 0x1, R17, P2 ;  /* 0x000000012d2bd824 */ /* 0x004fe200010e0611 */
[----:B------:R-:W-:-:S13]  /*f820*/  ISETP.GE.AND P2, PT, R168, UR4, PT ;  /* 0x00000004a8007c0c */ /* 0x000fda000bf46270 */
[----:B------:R-:W-:-:S05]  /*f830*/  @!P2 IADD3 R40, P4, R168, R47, RZ ;  /* 0x0000002fa828a210 */ /* 0x000fca0007f9e0ff */
[----:B------:R-:W-:Y:S01]  /*f840*/  @!P2 IMAD.X R41, R45, 0x1, R194, P4 ;  /* 0x000000012d29a824 */ /* 0x000fe200020e06c2 */
[----:B------:R-:W-:-:S13]  /*f850*/  ISETP.GE.AND P4, PT, R192, UR4, PT ;  /* 0x00000004c0007c0c */ /* 0x000fda000bf86270 */
[----:B------:R-:W-:Y:S01]  /*f860*/  @!P4 IADD3 R38, P6, R192, R47, RZ ;  /* 0x0000002fc026c210 */ /* 0x000fe20007fde0ff */
[----:B----4-:R2:W-:Y:S01]  /*f870*/  @!P5 ST.E.128 desc[UR50][R42.64], R12 ;  /* 0x0000000c2a00d985 */ /* 0x0105e2000c101d32 */
[----:B------:R-:W-:Y:S02]  /*f880*/  ISETP.GE.AND P5, PT, R3, UR4, PT ;  /* 0x0000000403007c0c */ /* 0x000fe4000bfa6270 */
[----:B------:R-:W-:-:S11]  /*f890*/  @!P4 IADD3.X R39, R45, R204, RZ, P6, !PT ;  /* 0x000000cc2d27c210 */ /* 0x000fd600037fe4ff */
[----:B------:R-:W3:Y:S01]  /*f8a0*/  @!P5 LDS.128 R12, [R36+0x1a400] ;  /* 0x01a40000240cd984 */ /* 0x000ee20000000c00 */
[----:B------:R-:W-:-:S05]  /*f8b0*/  @!P5 IMAD.SHL.U32 R48, R170, 0x10, RZ ;  /* 0x00000010aa30d824 */ /* 0x000fca00078e00ff */
[----:B--2---:R-:W-:-:S04]  /*f8c0*/  @!P5 IADD3 R42, P6, R48, R47, RZ ;  /* 0x0000002f302ad210 */ /* 0x004fc80007fde0ff */
[----:B------:R-:W-:-:S05]  /*f8d0*/  @!P5 LEA.HI.X.SX32 R43, R48, R45, 0x1, P6 ;  /* 0x0000002d302bd211 */ /* 0x000fca00030f0eff */
[----:B---3--:R2:W-:Y:S01]  /*f8e0*/  @!P5 ST.E.128 desc[UR50][R42.64], R12 ;  /* 0x0000000c2a00d985 */ /* 0x0085e2000c101d32 */
[----:B------:R-:W-:-:S13]  /*f8f0*/  ISETP.GE.AND P5, PT, R4, UR4, PT ;  /* 0x0000000404007c0c */ /* 0x000fda000bfa6270 */
[----:B------:R-:W3:Y:S01]  /*f900*/  @!P5 LDS.128 R12, [R37+0x1cc00] ;  /* 0x01cc0000250cd984 */ /* 0x000ee20000000c00 */
[----:B------:R-:W-:-:S05]  /*f910*/  @!P5 IMAD.SHL.U32 R48, R171, 0x10, RZ ;  /* 0x00000010ab30d824 */ /* 0x000fca00078e00ff */
[----:B--2---:R-:W-:-:S04]  /*f920*/  @!P5 IADD3 R42, P6, R48, R47, RZ ;  /* 0x0000002f302ad210 */ /* 0x004fc80007fde0ff */
[----:B------:R-:W-:-:S05]  /*f930*/  @!P5 LEA.HI.X.SX32 R43, R48, R45, 0x1, P6 ;  /* 0x0000002d302bd211 */ /* 0x000fca00030f0eff */
[----:B---3--:R2:W-:Y:S01]  /*f940*/  @!P5 ST.E.128 desc[UR50][R42.64], R12 ;  /* 0x0000000c2a00d985 */ /* 0x0085e2000c101d32 */
[----:B------:R-:W-:-:S03]  /*f950*/  ISETP.GE.AND P5, PT, R193, UR4, PT ;  /* 0x00000004c1007c0c */ /* 0x000fc6000bfa6270 */
[----:B------:R-:W3:Y:S10]  /*f960*/  @!P2 LDS.128 R12, [R36+0x1cc00] ;  /* 0x01cc0000240ca984 */ /* 0x000ef40000000c00 */
[----:B--2---:R-:W-:-:S05]  /*f970*/  @!P5 IADD3 R42, P6, R193, R47, RZ ;  /* 0x0000002fc12ad210 */ /* 0x004fca0007fde0ff */
[----:B------:R-:W-:Y:S01]  /*f980*/  @!P5 IMAD.X R43, R45, 0x1, R203, P6 ;  /* 0x000000012d2bd824 */ /* 0x000fe200030e06cb */
[----:B---3--:R-:W-:Y:S04]  /*f990*/  @!P2 ST.E.128 desc[UR50][R40.64], R12 ;  /* 0x0000000c2800a985 */ /* 0x008fe8000c101d32 */
[----:B------:R-:W2:Y:S04]  /*f9a0*/  @!P4 LDS.128 R12, [R37+0x1f400] ;  /* 0x01f40000250cc984 */ /* 0x000ea80000000c00 */
[----:B--2---:R-:W-:Y:S04]  /*f9b0*/  @!P4 ST.E.128 desc[UR50][R38.64], R12 ;  /* 0x0000000c2600c985 */ /* 0x004fe8000c101d32 */
[----:B------:R-:W2:Y:S04]  /*f9c0*/  @!P5 LDS.128 R12, [R36+0x1f400] ;  /* 0x01f40000240cd984 */ /* 0x000ea80000000c00 */
[----:B--2---:R4:W-:Y:S02]  /*f9d0*/  @!P5 ST.E.128 desc[UR50][R42.64], R12 ;  /* 0x0000000c2a00d985 */ /* 0x0049e4000c101d32 */
.L_x_529:
[----:B------:R-:W-:Y:S05]  /*f9e0*/  BSYNC B1 ;  /* 0x0000000000017941 */ /* 0x000fea0003800000 */
.L_x_528:
[----:B------:R-:W-:-:S03]  /*f9f0*/  UMOV UR4, 0xffffffff ;  /* 0xffffffff00047882 */ /* 0x000fc60000000000 */
[----:B------:R-:W-:Y:S05]  /*fa00*/  BRA.DIV UR4, `(.L_x_530) ;  /* 0x000001d604a47947 */ /* 0x000fea000b800000 */
[----:B--2---:R2:W0:Y:S04]  /*fa10*/  SHFL.IDX PT, R45, R46, 0x1, 0x1e1f ;  /* 0x003e1f002e2d7f89 */ /* 0x00442800000e0000 */
[----:B---3--:R2:W3:Y:S02]  /*fa20*/  SHFL.IDX PT, R47, R44, 0x1, 0x1e1f ;  /* 0x003e1f002c2f7f89 */ /* 0x0084e400000e0000 */
.L_x_802:
[----:B------:R-:W-:-:S13]  /*fa30*/  ISETP.GE.AND P2, PT, R49, 0x81, PT ;  /* 0x000000813100780c */ /* 0x000fda0003f46270 */
[----:B------:R-:W-:Y:S05]  /*fa40*/  @!P2 BRA `(.L_x_470) ;  /* 0x000000000084a947 */ /* 0x000fea0003800000 */
[----:B------:R-:W-:Y:S02]  /*fa50*/  ULDC UR4, c[0x0][0x2f4] ;  /* 0x0000bd0000047ab9 */ /* 0x000fe40000000800 */
[----:B------:R-:W-:-:S13]  /*fa60*/  ISETP.GE.AND P5, PT, R16, UR4, PT ;  /* 0x0000000410007c0c */ /* 0x000fda000bfa6270 */
[----:B----4-:R-:W4:Y:S01]  /*fa70*/  @!P5 LDS.128 R12, [R37+0x1c400] ;  /* 0x01c40000250cd984 */ /* 0x010f220000000c00 */
[----:B---3--:R-:W-:-:S04]  /*fa80*/  @!P5 IADD3 R42, P2, R16, R47, RZ ;  /* 0x0000002f102ad210 */ /* 0x008fc80007f5e0ff */
[----:B0-----:R-:W-:Y:S02]  /*fa90*/  @!P5 IADD3.X R43, R45, R17, RZ, P2, !PT ;  /* 0x000000112d2bd210 */ /* 0x001fe400017fe4ff */
[----:B------:R-:W-:-:S13]  /*faa0*/  ISETP.GE.AND P2, PT, R168, UR4, PT ;  /* 0x00000004a8007c0c */ /* 0x000fda000bf46270 */
[----:B------:R-:W-:-:S05]  /*fab0*/  @!P2 IADD3 R40, P4, R168, R47, RZ ;  /* 0x0000002fa828a210 */ /* 0x000fca0007f9e0ff */
[----:B------:R-:W-:Y:S01]  /*fac0*/  @!P2 IMAD.X R41, R45, 0x1, R194, P4 ;  /* 0x000000012d29a824 */ /* 0x000fe200020e06c2 */
[----:B------:R-:W-:-:S13]  /*fad0*/  ISETP.GE.AND P4, PT, R192, UR4, PT ;  /* 0x00000004c0007c0c */ /* 0x000fda000bf86270 */
[----:B------:R-:W-:Y:S01]  /*fae0*/  @!P4 IADD3 R38, P6, R192, R47, RZ ;  /* 0x0000002fc026c210 */ /* 0x000fe20007fde0ff */
[----:B----4-:R0:W-:Y:S01]  /*faf0*/  @!P5 ST.E.128 desc[UR50][R42.64], R12 ;  /* 0x0000000c2a00d985 */ /* 0x0101e2000c101d32 */
[----:B------:R-:W-:-:S03]  /*fb00*/  ISETP.GE.AND P5, PT, R3, UR4, PT ;  /* 0x0000000403007c0c */ /* 0x000fc6000bfa6270 */
[----:B------:R-:W-:-:S10]  /*fb10*/  @!P4 IMAD.X R39, R45, 0x1, R204, P6 ;  /* 0x000000012d27c824 */ /* 0x000fd400030e06cc */
[----:B------:R-:W3:Y:S01]  /*fb20*/  @!P5 LDS.128 R12, [R36+0x1c400] ;  /* 0x01c40000240cd984 */ /* 0x000ee20000000c00 */
[----:B--2---:R-:W-:-:S05]  /*fb30*/  @!P5 IMAD.SHL.U32 R44, R170, 0x10, RZ ;  /* 0x00000010aa2cd824 */ /* 0x004fca00078e00ff */
[----:B0-----:R-:W-:-:S04]  /*fb40*/  @!P5 IADD3 R42, P6, R44, R47, RZ ;  /* 0x0000002f2c2ad210 */ /* 0x001fc80007fde0ff */
[----:B------:R-:W-:-:S05]  /*fb50*/  @!P5 LEA.HI.X.SX32 R43, R44, R45, 0x1, P6 ;  /* 0x0000002d2c2bd211 */ /* 0x000fca00030f0eff */
[----:B---3--:R0:W-:Y:S01]  /*fb60*/  @!P5 ST.E.128 desc[UR50][R42.64], R12 ;  /* 0x0000000c2a00d985 */ /* 0x0081e2000c101d32 */
[----:B------:R-:W-:-:S13]  /*fb70*/  ISETP.GE.AND P5, PT, R4, UR4, PT ;  /* 0x0000000404007c0c */ /* 0x000fda000bfa6270 */
[----:B------:R-:W2:Y:S01]  /*fb80*/  @!P5 LDS.128 R12, [R37+0x1ec00] ;  /* 0x01ec0000250cd984 */ /* 0x000ea20000000c00 */
[----:B------:R-:W-:-:S04]  /*fb90*/  @!P5 SHF.L.U32 R44, R171, 0x4, RZ ;  /* 0x00000004ab2cd819 */ /* 0x000fc800000006ff */
[----:B0-----:R-:W-:-:S04]  /*fba0*/  @!P5 IADD3 R42, P6, R44, R47, RZ ;  /* 0x0000002f2c2ad210 */ /* 0x001fc80007fde0ff */
[----:B------:R-:W-:-:S05]  /*fbb0*/  @!P5 LEA.HI.X.SX32 R43, R44, R45, 0x1, P6 ;  /* 0x0000002d2c2bd211 */ /* 0x000fca00030f0eff */
[----:B--2---:R0:W-:Y:S01]  /*fbc0*/  @!P5 ST.E.128 desc[UR50][R42.64], R12 ;  /* 0x0000000c2a00d985 */ /* 0x0041e2000c101d32 */
[----:B------:R-:W-:-:S03]  /*fbd0*/  ISETP.GE.AND P5, PT, R193, UR4, PT ;  /* 0x00000004c1007c0c */ /* 0x000fc6000bfa6270 */
[----:B------:R-:W2:Y:S10]  /*fbe0*/  @!P2 LDS.128 R12, [R36+0x1ec00] ;  /* 0x01ec0000240ca984 */ /* 0x000eb40000000c00 */
[----:B0-----:R-:W-:-:S05]  /*fbf0*/  @!P5 IADD3 R42, P6, R193, R47, RZ ;  /* 0x0000002fc12ad210 */ /* 0x001fca0007fde0ff */
[----:B------:R-:W-:Y:S01]  /*fc00*/  @!P5 IMAD.X R43, R45, 0x1, R203, P6 ;  /* 0x000000012d2bd824 */ /* 0x000fe200030e06cb */
[----:B--2---:R-:W-:Y:S04]  /*fc10*/  @!P2 ST.E.128 desc[UR50][R40.64], R12 ;  /* 0x0000000c2800a985 */ /* 0x004fe8000c101d32 */
[----:B------:R-:W0:Y:S04]  /*fc20*/  @!P4 LDS.128 R12, [R37+0x21400] ;  /* 0x02140000250cc984 */ /* 0x000e280000000c00 */
[----:B0-----:R-:W-:Y:S04]  /*fc30*/  @!P4 ST.E.128 desc[UR50][R38.64], R12 ;  /* 0x0000000c2600c985 */ /* 0x001fe8000c101d32 */
[----:B------:R-:W0:Y:S04]  /*fc40*/  @!P5 LDS.128 R12, [R36+0x21400] ;  /* 0x02140000240cd984 */ /* 0x000e280000000c00 */
[----:B0-----:R0:W-:Y:S02]  /*fc50*/  @!P5 ST.E.128 desc[UR50][R42.64], R12 ;  /* 0x0000000c2a00d985 */ /* 0x0011e4000c101d32 */
.L_x_470:
[----:B------:R-:W-:Y:S05]  /*fc60*/  BSYNC B0 ;  /* 0x0000000000007941 */ /* 0x000fea0003800000 */
.L_x_434:
[----:B----4-:R-:W4:Y:S01]  /*fc70*/  S2R R11, SR_TID.X ;  /* 0x00000000000b7919 */ /* 0x010f220000002100 */
[----:B------:R-:W-:Y:S01]  /*fc80*/  @!PT LDS RZ, [RZ] ;  /* 0x00000000fffff984 */ /* 0x000fe20000000800 */
[----:B------:R-:W-:Y:S01]  /*fc90*/  @!PT LDS RZ, [RZ] ;  /* 0x00000000fffff984 */ /* 0x000fe20000000800 */
[----:B------:R-:W-:Y:S01]  /*fca0*/  @!PT LDS RZ, [RZ] ;  /* 0x00000000fffff984 */ /* 0x000fe20000000800 */
[----:B------:R-:W-:Y:S01]  /*fcb0*/  @!PT LDS RZ, [RZ] ;  /* 0x00000000fffff984 */ /* 0x000fe20000000800 */
[----:B------:R5:W-:Y:S06]  /*fcc0*/  MEMBAR.ALL.CTA ;  /* 0x0000000000007992 */ /* 0x000bec0000008000 */
[----:B-----5:R-:W5:Y:S01]  /*fcd0*/  FENCE.VIEW.ASYNC.S ;  /* 0x00000000000073c6 */ /* 0x020f620000000000 */
[----:B------:R-:W-:Y:S05]  /*fce0*/  WARPSYNC.ALL ;  /* 0x0000000000007948 */ /* 0x000fea0003800000 */
[----:B------:R-:W-:Y:S01]  /*fcf0*/  BSSY B0, `(.L_x_531) ;  /* 0x0000008000007945 */ /* 0x000fe20003800000 */
[----:B-----5:R0:W-:Y:S01]  /*fd00*/  BAR.SYNC.DEFER_BLOCKING R158, 0x80 ;  /* 0x0002009e0000751d */ /* 0x0201e20000010000 */
[----:B----4-:R-:W-:-:S13]  /*fd10*/  LOP3.LUT P2, RZ, R11, 0x7f, RZ, 0xc0, !PT ;  /* 0x0000007f0bff7812 */ /* 0x010fda000784c0ff */
[----:B------:R-:W-:-:S05]  /*fd20*/  @!P2 VIADD R11, R91, 0x298a0 ;  /* 0x000298a05b0ba836 */ /* 0x000fca0000000000 */
[----:B------:R-:W-:-:S04]  /*fd30*/  @!P2 PRMT R11, RZ, 0x654, R11 ;  /* 0x00000654ff0ba816 */ /* 0x000fc8000000000b */
[----:B------:R4:W-:Y:S01]  /*fd40*/  @!P2 SYNCS.ARRIVE.TRANS64.RED.A1T0 RZ, [R11+URZ], RZ ;  /* 0x000000ff0bffa9a7 */ /* 0x0009e2000810043f */
[----:B0-----:R-:W-:Y:S05]  /*fd50*/  @!P1 BRA `(.L_x_532) ;  /* 0x0000000000049947 */ /* 0x001fea0003800000 */
[----:B------:R-:W-:Y:S01]  /*fd60*/  BPT.TRAP 0x1 ;  /* 0x000000040000795c */ /* 0x000fe20000300000 */
.L_x_532:
[----:B------:R-:W-:Y:S05]  /*fd70*/  BSYNC B0 ;  /* 0x0000000000007941 */ /* 0x000fea0003800000 */
.L_x_531:
[----:B------:R-:W0:Y:S01]  /*fd80*/  SYNCS.PHASECHK.TRANS64.TRYWAIT P1, [R91+URZ+0x298b0], R92 ;  /* 0x0298b05c5b0075a7 */ /* 0x000e22000802017f */
[----:B------:R-:W-:Y:S04]  /*fd90*/  BSSY B0, `(.L_x_533) ;  /* 0x0000002000007945 */ /* 0x000fe80003800000 */
[----:B0-----:R-:W-:Y:S05]  /*fda0*/  @!P1 BRA `(.L_x_534) ;  /* 0x000001d400089947 */ /* 0x001fea0003800000 */
.L_x_803:
[----:B------:R-:W-:Y:S05]  /*fdb0*/  BSYNC B0 ;  /* 0x0000000000007941 */ /* 0x000fea0003800000 */
.L_x_533:
[----:B------:R-:W-:Y:S01]  /*fdc0*/  ULDC.64 UR4, c[0x0][0x328] ;  /* 0x0000ca0000047ab9 */ /* 0x000fe20000000a00 */
[----:B------:R-:W-:Y:S01]  /*fdd0*/  ULDC.64 UR6, c[0x0][0x318] ;  /* 0x0000c60000067ab9 */ /* 0x000fe20000000a00 */
[----:B------:R-:W-:Y:S01]  /*fde0*/  IMAD R88, R88, UR4, RZ ;  /* 0x0000000458587c24 */ /* 0x000fe2000f8e02ff */
[----:B------:R-:W-:Y:S01]  /*fdf0*/  BSSY B0, `(.L_x_535) ;  /* 0x000002e000007945 */ /* 0x000fe20003800000 */
[----:B------:R-:W-:-:S04]  /*fe00*/  IMAD.WIDE.U32 R12, R35, UR4, RZ ;  /* 0x00000004230c7c25 */ /* 0x000fc8000f8e00ff */
[----:B------:R-:W-:Y:S01]  /*fe10*/  IMAD R35, R35, UR5, R88 ;  /* 0x0000000523237c24 */ /* 0x000fe2000f8e0258 */
[----:B------:R-:W-:Y:S01]  /*fe20*/  ULDC.64 UR4, c[0x0][0x338] ;  /* 0x0000ce0000047ab9 */ /* 0x000fe20000000a00 */
[----:B------:R-:W-:Y:S02]  /*fe30*/  IMAD.IADD R90, R90, 0x1, -R195 ;  /* 0x000000015a5a7824 */ /* 0x000fe400078e0ac3 */
[----:B------:R-:W-:Y:S02]  /*fe40*/  IMAD R89, R89, UR4, RZ ;  /* 0x0000000459597c24 */ /* 0x000fe4000f8e02ff */
[----:B------:R-:W-:Y:S02]  /*fe50*/  IMAD.IADD R13, R13, 0x1, R35 ;  /* 0x000000010d0d7824 */ /* 0x000fe400078e0223 */
[C---:B------:R-:W-:Y:S02]  /*fe60*/  IMAD R89, R34.reuse, UR5, R89 ;  /* 0x0000000522597c24 */ /* 0x040fe4000f8e0259 */
[----:B------:R-:W-:Y:S01]  /*fe70*/  IMAD.WIDE.U32 R12, R34, UR4, R12 ;  /* 0x00000004220c7c25 */ /* 0x000fe2000f8e000c */
[----:B------:R-:W-:-:S04]  /*fe80*/  ULDC.64 UR4, c[0x0][0x330] ;  /* 0x0000cc0000047ab9 */ /* 0x000fc80000000a00 */
[----:B------:R-:W-:-:S03]  /*fe90*/  IADD3 R13, R13, R89, RZ ;  /* 0x000000590d0d7210 */ /* 0x000fc60007ffe0ff */
[----:B------:R-:W-:-:S04]  /*fea0*/  IMAD.WIDE.U32 R12, R169, UR4, R12 ;  /* 0x00000004a90c7c25 */ /* 0x000fc8000f8e000c */
[----:B----4-:R-:W-:Y:S01]  /*feb0*/  IMAD R11, R169, UR5, R13 ;  /* 0x00000005a90b7c24 */ /* 0x010fe2000f8e020d */
[----:B------:R-:W-:-:S04]  /*fec0*/  IADD3 R40, P1, R12, UR6, RZ ;  /* 0x000000060c287c10 */ /* 0x000fc8000ff3e0ff */
[----:B------:R-:W-:Y:S01]  /*fed0*/  IADD3.X R41, R11, UR7, RZ, P1, !PT ;  /* 0x000000070b297c10 */ /* 0x000fe20008ffe4ff */
[----:B------:R-:W-:Y:S01]  /*fee0*/  IMAD R11, R19, 0x5000, R216 ;  /* 0x00005000130b7824 */ /* 0x000fe200078e02d8 */
[----:B------:R-:W-:Y:S01]  /*fef0*/  ISETP.GE.AND P1, PT, R90, 0x1, PT ;  /* 0x000000015a00780c */ /* 0x000fe20003f26270 */
[----:B------:R0:W4:Y:S02]  /*ff00*/  SHFL.IDX PT, R43, R40, RZ, 0x1e1f ;  /* 0x001e1fff282b7589 */ /* 0x00012400000e0000 */
[C---:B------:R-:W-:Y:S01]  /*ff10*/  IMAD.IADD R42, R18.reuse, 0x1, R11 ;  /* 0x00000001122a7824 */ /* 0x040fe200078e020b */
[CC--:B--2---:R-:W-:Y:S02]  /*ff20*/  IADD3 R44, R18.reuse, R11.reuse, R123 ;  /* 0x0000000b122c7210 */ /* 0x0c4fe40007ffe07b */
[CC--:B------:R-:W-:Y:S02]  /*ff30*/  IADD3 R45, R18.reuse, R11.reuse, R122 ;  /* 0x0000000b122d7210 */ /* 0x0c0fe40007ffe07a */
[----:B------:R-:W-:-:S02]  /*ff40*/  IADD3 R46, R18, R11, R130 ;  /* 0x0000000b122e7210 */ /* 0x000fc40007ffe082 */
[----:B------:R0:W2:Y:S03]  /*ff50*/  SHFL.IDX PT, R11, R41, RZ, 0x1e1f ;  /* 0x001e1fff290b7589 */ /* 0x0000a600000e0000 */
[----:B------:R-:W-:Y:S05]  /*ff60*/  @!P1 BRA `(.L_x_536) ;  /* 0x0000000000589947 */ /* 0x000fea0003800000 */
[----:B------:R-:W-:Y:S02]  /*ff70*/  ISETP.NE.AND P5, PT, R6, RZ, PT ;  /* 0x000000ff0600720c */ /* 0x000fe40003fa5270 */
[----:B------:R-:W-:-:S11]  /*ff80*/  ISETP.NE.AND P4, PT, R7, RZ, PT ;  /* 0x000000ff0700720c */ /* 0x000fd60003f85270 */
[----:B-1--4-:R-:W-:Y:S02]  /*ff90*/  @P5 IADD3 R36, P1, R16, R43, RZ ;  /* 0x0000002b10245210 */ /* 0x012fe40007f3e0ff */
[----:B------:R-:W-:-:S03]  /*ffa0*/  @P4 SHF.L.U32 R12, R170, 0x4, RZ ;  /* 0x00000004aa0c4819 */ /* 0x000fc600000006ff */
[----:B--2---:R-:W-:Y:S01]  /*ffb0*/  @P5 IMAD.X R37, R11, 0x1, R17, P1 ;  /* 0x000000010b255824 */ /* 0x004fe200008e0611 */
[----:B------:R-:W-:-:S04]  /*ffc0*/  @P4 IADD3 R38, P1, R12, R43, RZ ;  /* 0x0000002b0c264210 */ /* 0x000fc80007f3e0ff */
[----:B------:R-:W-:Y:S02]  /*ffd0*/  @P4 LEA.HI.X.SX32 R39, R12, R11, 0x1, P1 ;  /* 0x0000000b0c274211 */ /* 0x000fe400008f0eff */
[----:B------:R-:W-:-:S13]  /*ffe0*/  ISETP.NE.AND P1, PT, R8, RZ, PT ;  /* 0x000000ff0800720c */ /* 0x000fda0003f25270 */
[----:B------:R-:W-:-:S05]  /*fff0*/  @P1 IMAD.SHL.U32 R12, R171, 0x10, RZ ;  /* 0x00000010ab0c1824 */ /* 0x000fca00078e00ff */
[----:B------:R-:W-:-:S04]  /*10000*/  @P1 IADD3 R34, P6, R12, R43, RZ ;  /* 0x0000002b0c221210 */ /* 0x000fc80007fde0ff */
[----:B------:R-:W-:Y:S02]  /*10010*/  @P1 LEA.HI.X.SX32 R35, R12, R11, 0x1, P6 ;  /* 0x0000000b0c231211 */ /* 0x000fe400030f0eff */
[----:B------:R-:W1:Y:S04]  /*10020*/  @P5 LDS.128 R12, [R42+0xa400] ;  /* 0x00a400002a0c5984 */ /* 0x000e680000000c00 */
[----:B-1----:R1:W-:Y:S01]  /*10030*/  @P5 ST.E.128 desc[UR50][R36.64], R12 ;  /* 0x0000000c24005985 */ /* 0x0023e2000c101d32 */
[----:B------:R-:W-:-:S03]  /*10040*/  ISETP.NE.AND P5, PT, R9, RZ, PT ;  /* 0x000000ff0900720c */ /* 0x000fc60003fa5270 */
[----:B------:R-:W2:Y:S10]  /*10050*/  @P4 LDS.128 R12, [R44+0xa400] ;  /* 0x00a400002c0c4984 */ /* 0x000eb40000000c00 */
[----:B-1----:R-:W-:-:S05]  /*10060*/  @P5 IADD3 R36, P6, R168, R43, RZ ;  /* 0x0000002ba8245210 */ /* 0x002fca0007fde0ff */
[----:B------:R-:W-:Y:S01]  /*10070*/  @P5 IMAD.X R37, R11, 0x1, R194, P6 ;  /* 0x000000010b255824 */ /* 0x000fe200030e06c2 */
[----:B--2---:R-:W-:Y:S04]  /*10080*/  @P4 ST.E.128 desc[UR50][R38.64], R12 ;  /* 0x0000000c26004985 */ /* 0x004fe8000c101d32 */
[----:B------:R-:W1:Y:S04]  /*10090*/  @P1 LDS.128 R12, [R45+0xa400] ;  /* 0x00a400002d0c1984 */ /* 0x000e680000000c00 */
[----:B-1----:R-:W-:Y:S04]  /*100a0*/  @P1 ST.E.128 desc[UR50][R34.64], R12 ;  /* 0x0000000c22001985 */ /* 0x002fe8000c101d32 */
[----:B------:R-:W1:Y:S04]  /*100b0*/  @P5 LDS.128 R12, [R46+0xa400] ;  /* 0x00a400002e0c5984 */ /* 0x000e680000000c00 */
[----:B-1----:R1:W-:Y:S02]  /*100c0*/  @P5 ST.E.128 desc[UR50][R36.64], R12 ;  /* 0x0000000c24005985 */ /* 0x0023e4000c101d32 */
.L_x_536:
[----:B------:R-:W-:Y:S05]  /*100d0*/  BSYNC B0 ;  /* 0x0000000000007941 */ /* 0x000fea0003800000 */
.L_x_535:
[----:B------:R-:W-:Y:S01]  /*100e0*/  ISETP.GE.AND P1, PT, R90, 0x81, PT ;  /* 0x000000815a00780c */ /* 0x000fe20003f26270 */
[----:B0-----:R-:W0:Y:S01]  /*100f0*/  SHFL.IDX PT, R41, R41, 0x1, 0x1e1f ;  /* 0x003e1f0029297f89 */ /* 0x001e2200000e0000 */
[----:B------:R-:W-:Y:S03]  /*10100*/  BSSY B0, `(.L_x_537) ;  /* 0x0000019000007945 */ /* 0x000fe60003800000 */
[----:B--2---:R2:W0:Y:S08]  /*10110*/  SHFL.IDX PT, R11, R40, 0x1, 0x1e1f ;  /* 0x003e1f00280b7f89 */ /* 0x00443000000e0000 */
[----:B--2---:R-:W-:Y:S05]  /*10120*/  @!P1 BRA `(.L_x_538) ;  /* 0x0000000000589947 */ /* 0x004fea0003800000 */
[----:B------:R-:W-:Y:S02]  /*10130*/  ISETP.NE.AND P5, PT, R6, RZ, PT ;  /* 0x000000ff0600720c */ /* 0x000fe40003fa5270 */
[----:B------:R-:W-:-:S11]  /*10140*/  ISETP.NE.AND P4, PT, R7, RZ, PT ;  /* 0x000000ff0700720c */ /* 0x000fd60003f85270 */
[----:B01----:R-:W-:Y:S02]  /*10150*/  @P5 IADD3 R36, P1, R16, R11, RZ ;  /* 0x0000000b10245210 */ /* 0x003fe40007f3e0ff */
[----:B------:R-:W-:-:S03]  /*10160*/  @P4 SHF.L.U32 R12, R170, 0x4, RZ ;  /* 0x00000004aa0c4819 */ /* 0x000fc600000006ff */
[----:B------:R-:W-:Y:S01]  /*10170*/  @P5 IMAD.X R37, R41, 0x1, R17, P1 ;  /* 0x0000000129255824 */ /* 0x000fe200008e0611 */
[----:B------:R-:W-:-:S04]  /*10180*/  @P4 IADD3 R38, P1, R12, R11, RZ ;  /* 0x0000000b0c264210 */ /* 0x000fc80007f3e0ff */
[----:B------:R-:W-:Y:S02]  /*10190*/  @P4 LEA.HI.X.SX32 R39, R12, R41, 0x1, P1 ;  /* 0x000000290c274211 */ /* 0x000fe400008f0eff */
[----:B------:R-:W-:-:S13]  /*101a0*/  ISETP.NE.AND P1, PT, R8, RZ, PT ;  /* 0x000000ff0800720c */ /* 0x000fda0003f25270 */
[----:B------:R-:W-:-:S05]  /*101b0*/  @P1 IMAD.SHL.U32 R12, R171, 0x10, RZ ;  /* 0x00000010ab0c1824 */ /* 0x000fca00078e00ff */
[----:B------:R-:W-:-:S04]  /*101c0*/  @P1 IADD3 R34, P6, R12, R11, RZ ;  /* 0x0000000b0c221210 */ /* 0x000fc80007fde0ff */
[----:B------:R-:W-:Y:S02]  /*101d0*/  @P1 LEA.HI.X.SX32 R35, R12, R41, 0x1, P6 ;  /* 0x000000290c231211 */ /* 0x000fe400030f0eff */
[----:B------:R-:W0:Y:S04]  /*101e0*/  @P5 LDS.128 R12, [R42+0xe400] ;  /* 0x00e400002a0c5984 */ /* 0x000e280000000c00 */
[----:B0-----:R0:W-:Y:S01]  /*101f0*/  @P5 ST.E.128 desc[UR50][R36.64], R12 ;  /* 0x0000000c24005985 */ /* 0x0011e2000c101d32 */
[----:B------:R-:W-:-:S03]  /*10200*/  ISETP.NE.AND P5, PT, R9, RZ, PT ;  /* 0x000000ff0900720c */ /* 0x000fc60003fa5270 */
[----:B------:R-:W1:Y:S10]  /*10210*/  @P4 LDS.128 R12, [R44+0xe400] ;  /* 0x00e400002c0c4984 */ /* 0x000e740000000c00 */
[----:B0-----:R-:W-:-:S05]  /*10220*/  @P5 IADD3 R36, P6, R168, R11, RZ ;  /* 0x0000000ba8245210 */ /* 0x001fca0007fde0ff */
[----:B------:R-:W-:Y:S01]  /*10230*/  @P5 IMAD.X R37, R41, 0x1, R194, P6 ;  /* 0x0000000129255824 */ /* 0x000fe200030e06c2 */
[----:B-1----:R-:W-:Y:S04]  /*10240*/  @P4 ST.E.128 desc[UR50][R38.64], R12 ;  /* 0x0000000c26004985 */ /* 0x002fe8000c101d32 */
[----:B------:R-:W0:Y:S04]  /*10250*/  @P1 LDS.128 R12, [R45+0xe400] ;  /* 0x00e400002d0c1984 */ /* 0x000e280000000c00 */
[----:B0-----:R-:W-:Y:S04]  /*10260*/  @P1 ST.E.128 desc[UR50][R34.64], R12 ;  /* 0x0000000c22001985 */ /* 0x001fe8000c101d32 */
[----:B------:R-:W0:Y:S04]  /*10270*/  @P5 LDS.128 R12, [R46+0xe400] ;  /* 0x00e400002e0c5984 */ /* 0x000e280000000c00 */
[----:B0-----:R2:W-:Y:S02]  /*10280*/  @P5 ST.E.128 desc[UR50][R36.64], R12 ;  /* 0x0000000c24005985 */ /* 0x0015e4000c101d32 */
.L_x_538:
[----:B------:R-:W-:Y:S05]  /*10290*/  BSYNC B0 ;  /* 0x0000000000007941 */ /* 0x000fea0003800000 */
.L_x_537:
[----:B0-----:R-:W5:Y:S01]  /*102a0*/  LDL R11, [R1] ;  /* 0x00000000010b7983 */ /* 0x001f620000100800 */
[----:B-1----:R-:W-:Y:S01]  /*102b0*/  @!P2 VIADD R91, R91, 0x298c0 ;  /* 0x000298c05b5ba836 */ /* 0x002fe20000000000 */
[----:B------:R-:W-:Y:S01]  /*102c0*/  IADD3 R19, R19, 0x1, RZ ;  /* 0x0000000113137810 */ /* 0x000fe20007ffe0ff */
[----:B------:R-:W-:Y:S01]  /*102d0*/  @!PT LDS RZ, [RZ] ;  /* 0x00000000fffff984 */ /* 0x000fe20000000800 */
[----:B------:R-:W-:Y:S01]  /*102e0*/  @!PT LDS RZ, [RZ] ;  /* 0x00000000fffff984 */ /* 0x000fe20000000800 */
[----:B------:R-:W-:Y:S01]  /*102f0*/  @!PT LDS RZ, [RZ] ;  /* 0x00000000fffff984 */ /* 0x000fe20000000800 */
[----:B------:R-:W-:Y:S01]  /*10300*/  @!PT LDS RZ, [RZ] ;  /* 0x00000000fffff984 */ /* 0x000fe20000000800 */
[----:B------:R0:W-:Y:S06]  /*10310*/  MEMBAR.ALL.CTA ;  /* 0x0000000000007992 */ /* 0x0001ec0000008000 */
[----:B0-----:R-:W0:Y:S02]  /*10320*/  FENCE.VIEW.ASYNC.S ;  /* 0x00000000000073c6 */ /* 0x001e240000000000 */
[----:B0-----:R0:W-:Y:S01]  /*10330*/  BAR.SYNC.DEFER_BLOCKING R158, 0x80 ;  /* 0x0002009e0000751d */ /* 0x0011e20000010000 */
[----:B------:R-:W-:-:S02]  /*10340*/  ISETP.NE.AND P1, PT, R19, 0x2, PT ;  /* 0x000000021300780c */ /* 0x000fc40003f25270 */
[----:B------:R-:W-:Y:S02]  /*10350*/  @!P2 PRMT R91, RZ, 0x654, R91 ;  /* 0x00000654ff5ba816 */ /* 0x000fe4000000005b */
[----:B------:R-:W-:Y:S02]  /*10360*/  SEL R19, R19, RZ, P1 ;  /* 0x000000ff13137207 */ /* 0x000fe40000800000 */
[----:B------:R0:W-:Y:S01]  /*10370*/  @!P2 SYNCS.ARRIVE.TRANS64.RED.A1T0 RZ, [R91+URZ], RZ ;  /* 0x000000ff5bffa9a7 */ /* 0x0001e2000810043f */
[----:B-----5:R-:W-:Y:S02]  /*10380*/  LOP3.LUT P4, RZ, R11, 0x2, RZ, 0xc0, !PT ;  /* 0x000000020bff7812 */ /* 0x020fe4000788c0ff */
[----:B------:R-:W-:-:S04]  /*10390*/  SEL R11, RZ, 0x1, P1 ;  /* 0x00000001ff0b7807 */ /* 0x000fc80000800000 */
[----:B------:R-:W-:-:S07]  /*103a0*/  LOP3.LUT R196, R196, R11, RZ, 0x3c, !PT ;  /* 0x0000000bc4c47212 */ /* 0x000fce00078e3cff */
[----:B0-----:R-:W-:Y:S05]  /*103b0*/  @P4 BRA `(.L_x_539) ;  /* 0xffffff2400fc4947 */ /* 0x001fea000383ffff */
[----:B--2---:R-:W0:Y:S01]  /*103c0*/  S2R R12, SR_TID.X ;  /* 0x00000000000c7919 */ /* 0x004e220000002100 */
[----:B------:R-:W-:Y:S02]  /*103d0*/  PLOP3.LUT P0, PT, PT, PT, PT, 0x8, 0x0 ;  /* 0x000000000000781c */ /* 0x000fe40003f0e170 */
[----:B0-----:R-:W-:-:S04]  /*103e0*/  SHF.R.U32.HI R12, RZ, 0x7, R12 ;  /* 0x00000007ff0c7819 */ /* 0x001fc8000001160c */
[----:B------:R-:W-:-:S13]  /*103f0*/  ISETP.NE.AND P4, PT, R12, 0x1, PT ;  /* 0x000000010c00780c */ /* 0x000fda0003f85270 */
[----:B------:R-:W-:Y:S06]  /*10400*/  @!P4 BAR.ARV 0x9, 0x100 ;  /* 0x024400000000cb1d */ /* 0x000fec0000002000 */
.L_x_429:
[----:B------:R-:W-:Y:S01]  /*10410*/  IMAD.MOV.U32 R0, RZ, RZ, RZ ;  /* 0x000000ffff007224 */ /* 0x000fe200078e00ff */
[----:B------:R-:W-:Y:S06]  /*10420*/  @P0 BRA `(.L_x_540) ;  /* 0x00000000000c0947 */ /* 0x000fec0003800000 */
[----:B------:R-:W1:Y:S01]  /*10430*/  FENCE.VIEW.ASYNC.G ;  /* 0x00000000000073c6 */ /* 0x000e620000000100 */
[----:B------:R-:W-:Y:S05]  /*10440*/  WARPSYNC.ALL ;  /* 0x0000000000007948 */ /* 0x000fea0003800000 */
[----:B-1----:R-:W-:Y:S06]  /*10450*/  BAR.ARV 0xc, 0x180 ;  /* 0x0306000000007b1d */ /* 0x002fec0000002000 */
.L_x_540:
[----:B------:R-:W2:Y:S01]  /*10460*/  LDL R2, [R1] ;  /* 0x0000000001027983 */ /* 0x000ea20000100800 */
[----:B------:R-:W-:Y:S01]  /*10470*/  BSSY B0, `(.L_x_541) ;  /* 0x0000021000007945 */ /* 0x000fe20003800000 */
[----:B--2---:R-:W-:-:S13]  /*10480*/  LOP3.LUT P0, RZ, R2, 0x8, RZ, 0xc0, !PT ;  /* 0x0000000802ff7812 */ /* 0x004fda000780c0ff */
[----:B------:R-:W-:Y:S05]  /*10490*/  @!P0 BRA `(.L_x_542) ;  /* 0x0000000000788947 */ /* 0x000fea0003800000 */
[----:B------:R-:W-:Y:S01]  /*104a0*/  ISETP.NE.AND P0, PT, R219, RZ, PT ;  /* 0x000000ffdb00720c */ /* 0x000fe20003f05270 */
[----:B------:R-:W-:-:S03]  /*104b0*/  ULDC UR4, c[0x0][0x9f0] ;  /* 0x00027c0000047ab9 */ /* 0x000fc60000000800 */
[----:B0-----:R-:W-:-:S04]  /*104c0*/  SEL R6, R219, UR4, P0 ;  /* 0x00000004db067c07 */ /* 0x001fc80008000000 */
[-C--:B------:R-:W-:Y:S02]  /*104d0*/  IABS R5, R6.reuse ;  /* 0x0000000600057213 */ /* 0x080fe40000000000 */
[----:B------:R-:W-:Y:S02]  /*104e0*/  IADD3 R0, R147, -0x1, R6 ;  /* 0xffffffff93007810 */ /* 0x000fe40007ffe006 */
[----:B------:R-:W0:Y:S01]  /*104f0*/  I2F.RP R4, R5 ;  /* 0x0000000500047306 */ /* 0x000e220000209400 */
[----:B------:R-:W-:-:S04]  /*10500*/  IABS R9, R6 ;  /* 0x0000000600097213 */ /* 0x000fc80000000000 */
[----:B------:R-:W-:-:S03]  /*10510*/  IADD3 R9, RZ, -R9, RZ ;  /* 0x80000009ff097210 */ /* 0x000fc60007ffe0ff */
[----:B0-----:R-:W0:Y:S02]  /*10520*/  MUFU.RCP R4, R4 ;  /* 0x0000000400047308 */ /* 0x001e240000001000 */
[----:B0-----:R-:W-:Y:S01]  /*10530*/  VIADD R2, R4, 0xffffffe ;  /* 0x0ffffffe04027836 */ /* 0x001fe20000000000 */
[----:B------:R-:W-:Y:S02]  /*10540*/  IABS R4, R0 ;  /* 0x0000000000047213 */ /* 0x000fe40000000000 */
[----:B------:R-:W-:-:S03]  /*10550*/  LOP3.LUT R0, R0, R6, RZ, 0x3c, !PT ;  /* 0x0000000600007212 */ /* 0x000fc600078e3cff */
[----:B------:R0:W1:Y:S01]  /*10560*/  F2I.FTZ.U32.TRUNC.NTZ R3, R2 ;  /* 0x0000000200037305 */ /* 0x000062000021f000 */
[----:B------:R-:W-:Y:S01]  /*10570*/  ISETP.GE.AND P2, PT, R0, RZ, PT ;  /* 0x000000ff0000720c */ /* 0x000fe20003f46270 */
[----:B0-----:R-:W-:Y:S02]  /*10580*/  IMAD.MOV.U32 R2, RZ, RZ, RZ ;  /* 0x000000ffff027224 */ /* 0x001fe400078e00ff */
[----:B-1----:R-:W-:-:S04]  /*10590*/  IMAD.MOV R8, RZ, RZ, -R3 ;  /* 0x000000ffff087224 */ /* 0x002fc800078e0a03 */
[----:B------:R-:W-:-:S04]  /*105a0*/  IMAD R7, R8, R5, RZ ;  /* 0x0000000508077224 */ /* 0x000fc800078e02ff */
[----:B------:R-:W-:-:S04]  /*105b0*/  IMAD.HI.U32 R3, R3, R7, R2 ;  /* 0x0000000703037227 */ /* 0x000fc800078e0002 */
[----:B------:R-:W-:Y:S02]  /*105c0*/  IMAD.MOV.U32 R2, RZ, RZ, R9 ;  /* 0x000000ffff027224 */ /* 0x000fe400078e0009 */
        /* <DEDUP_REMOVED lines=11> */
.L_x_542:
[----:B------:R-:W-:Y:S05]  /*10680*/  BSYNC B0 ;  /* 0x0000000000007941 */ /* 0x000fea0003800000 */
.L_x_541:
[-C--:B------:R-:W-:Y:S01]  /*10690*/  IMAD R211, R226, R0.reuse, RZ ;  /* 0x00000000e2d37224 */ /* 0x080fe200078e02ff */
[----:B------:R-:W-:Y:S02]  /*106a0*/  PLOP3.LUT P0, PT, PT, PT, PT, 0x80, 0x0 ;  /* 0x000000000000781c */ /* 0x000fe40003f0f070 */
[----:B------:R-:W-:Y:S02]  /*106b0*/  CS2R R88, SRZ ;  /* 0x0000000000587805 */ /* 0x000fe4000001ff00 */
[----:B------:R-:W-:Y:S02]  /*106c0*/  MOV R14, RZ ;  /* 0x000000ff000e7202 */ /* 0x000fe40000000f00 */
[----:B------:R-:W-:Y:S02]  /*106d0*/  CS2R R10, SRZ ;  /* 0x00000000000a7805 */ /* 0x000fe4000001ff00 */
[----:B------:R-:W-:Y:S02]  /*106e0*/  VIADDMNMX R147, R211, R0, R147, PT ;  /* 0x00000000d3937246 */ /* 0x000fe40003800193 */
[----:B------:R-:W-:-:S02]  /*106f0*/  CS2R R110, SRZ ;  /* 0x00000000006e7805 */ /* 0x000fc4000001ff00 */
[----:B------:R-:W-:Y:S02]  /*10700*/  CS2R R52, SRZ ;  /* 0x0000000000347805 */ /* 0x000fe4000001ff00 */
[----:B------:R-:W-:Y:S02]  /*10710*/  CS2R R98, SRZ ;  /* 0x0000000000627805 */ /* 0x000fe4000001ff00 */
[----:B------:R-:W-:Y:S01]  /*10720*/  ISETP.GT.AND P1, PT, R147, R211, PT ;  /* 0x000000d39300720c */ /* 0x000fe20003f24270 */
[----:B------:R-:W-:Y:S01]  /*10730*/  IMAD.MOV.U32 R69, RZ, RZ, RZ ;  /* 0x000000ffff457224 */ /* 0x000fe200078e00ff */
[----:B------:R-:W-:Y:S01]  /*10740*/  CS2R R36, SRZ ;  /* 0x0000000000247805 */ /* 0x000fe2000001ff00 */
[----:B------:R-:W-:Y:S01]  /*10750*/  IMAD.MOV.U32 R63, RZ, RZ, RZ ;  /* 0x000000ffff3f7224 */ /* 0x000fe200078e00ff */
[----:B------:R-:W-:Y:S02]  /*10760*/  CS2R R114, SRZ ;  /* 0x0000000000727805 */ /* 0x000fe4000001ff00 */
[----:B------:R-:W-:Y:S01]  /*10770*/  CS2R R56, SRZ ;  /* 0x0000000000387805 */ /* 0x000fe2000001ff00 */
[----:B------:R-:W-:Y:S01]  /*10780*/  IMAD.MOV.U32 R119, RZ, RZ, RZ ;  /* 0x000000ffff777224 */ /* 0x000fe200078e00ff */
[----:B------:R-:W-:-:S02]  /*10790*/  CS2R R112, SRZ ;  /* 0x0000000000707805 */ /* 0x000fc4000001ff00 */
[----:B------:R-:W-:Y:S02]  /*107a0*/  CS2R R60, SRZ ;  /* 0x00000000003c7805 */ /* 0x000fe4000001ff00 */
[----:B------:R-:W-:Y:S02]  /*107b0*/  CS2R R84, SRZ ;  /* 0x0000000000547805 */ /* 0x000fe4000001ff00 */
[----:B------:R-:W-:Y:S02]  /*107c0*/  MOV R117, RZ ;  /* 0x000000ff00757202 */ /* 0x000fe40000000f00 */
[----:B------:R-:W-:Y:S02]  /*107d0*/  CS2R R44, SRZ ;  /* 0x00000000002c7805 */ /* 0x000fe4000001ff00 */
[----:B------:R-:W-:Y:S01]  /*107e0*/  CS2R R40, SRZ ;  /* 0x0000000000287805 */ /* 0x000fe2000001ff00 */
[----:B------:R-:W-:Y:S01]  /*107f0*/  IMAD.MOV.U32 R0, RZ, RZ, RZ ;  /* 0x000000ffff007224 */ /* 0x000fe200078e00ff */
[----:B------:R-:W-:-:S02]  /*10800*/  CS2R R48, SRZ ;  /* 0x0000000000307805 */ /* 0x000fc4000001ff00 */
[----:B------:R-:W-:Y:S01]  /*10810*/  CS2R R108, SRZ ;  /* 0x00000000006c7805 */ /* 0x000fe2000001ff00 */
[----:B------:R-:W-:Y:S01]  /*10820*/  IMAD.MOV.U32 R82, RZ, RZ, RZ ;  /* 0x000000ffff527224 */ /* 0x000fe200078e00ff */
[----:B------:R-:W-:Y:S01]  /*10830*/  CS2R R92, SRZ ;  /* 0x00000000005c7805 */ /* 0x000fe2000001ff00 */
[----:B------:R-:W-:Y:S01]  /*10840*/  IMAD.MOV.U32 R121, RZ, RZ, RZ ;  /* 0x000000ffff797224 */ /* 0x000fe200078e00ff */
[----:B------:R-:W-:Y:S01]  /*10850*/  MOV R39, RZ ;  /* 0x000000ff00277202 */ /* 0x000fe20000000f00 */
[----:B------:R-:W-:Y:S01]  /*10860*/  IMAD.MOV.U32 R94, RZ, RZ, RZ ;  /* 0x000000ffff5e7224 */ /* 0x000fe200078e00ff */
[----:B------:R-:W-:Y:S02]  /*10870*/  CS2R R80, SRZ ;  /* 0x0000000000507805 */ /* 0x000fe4000001ff00 */
[----:B------:R-:W-:Y:S02]  /*10880*/  CS2R R24, SRZ ;  /* 0x0000000000187805 */ /* 0x000fe4000001ff00 */
[----:B------:R-:W-:Y:S01]  /*10890*/  CS2R R90, SRZ ;  /* 0x00000000005a7805 */ /* 0x000fe2000001ff00 */
[----:B----4-:R-:W-:Y:S01]  /*108a0*/  IMAD.MOV.U32 R43, RZ, RZ, RZ ;  /* 0x000000ffff2b7224 */ /* 0x010fe200078e00ff */
[----:B------:R-:W-:Y:S01]  /*108b0*/  CS2R R76, SRZ ;  /* 0x00000000004c7805 */ /* 0x000fe2000001ff00 */
[----:B------:R-:W-:Y:S01]  /*108c0*/  IMAD.MOV.U32 R4, RZ, RZ, RZ ;  /* 0x000000ffff047224 */ /* 0x000fe200078e00ff */
[----:B------:R-:W-:Y:S01]  /*108d0*/  MOV R97, RZ ;  /* 0x000000ff00617202 */ /* 0x000fe20000000f00 */
[----:B------:R-:W-:Y:S01]  /*108e0*/  IMAD.MOV.U32 R64, RZ, RZ, RZ ;  /* 0x000000ffff407224 */ /* 0x000fe200078e00ff */
[----:B------:R-:W-:Y:S01]  /*108f0*/  MOV R78, RZ ;  /* 0x000000ff004e7202 */ /* 0x000fe20000000f00 */
[----:B------:R-:W-:Y:S01]  /*10900*/  IMAD.MOV.U32 R35, RZ, RZ, RZ ;  /* 0x000000ffff237224 */ /* 0x000fe200078e00ff */
[----:B------:R-:W-:Y:S01]  /*10910*/  CS2R R72, SRZ ;  /* 0x0000000000487805 */ /* 0x000fe2000001ff00 */
[----:B------:R-:W-:Y:S01]  /*10920*/  IMAD.MOV.U32 R12, RZ, RZ, RZ ;  /* 0x000000ffff0c7224 */ /* 0x000fe200078e00ff */
[----:B------:R-:W-:Y:S01]  /*10930*/  CS2R R8, SRZ ;  /* 0x0000000000087805 */ /* 0x000fe2000001ff00 */
[----:B------:R-:W-:Y:S01]  /*10940*/  IMAD.MOV.U32 R55, RZ, RZ, RZ ;  /* 0x000000ffff377224 */ /* 0x000fe200078e00ff */
[----:B0-----:R-:W-:Y:S01]  /*10950*/  CS2R R6, SRZ ;  /* 0x0000000000067805 */ /* 0x001fe2000001ff00 */
[----:B------:R-:W-:-:S02]  /*10960*/  IMAD.MOV.U32 R86, RZ, RZ, RZ ;  /* 0x000000ffff567224 */ /* 0x000fc400078e00ff */
[----:B------:R-:W-:Y:S01]  /*10970*/  IMAD.MOV.U32 R74, RZ, RZ, RZ ;  /* 0x000000ffff4a7224 */ /* 0x000fe200078e00ff */
[----:B------:R-:W-:Y:S06]  /*10980*/  @!P1 BRA `(.L_x_543) ;  /* 0x000000f800ac9947 */ /* 0x000fec0003800000 */
[----:B------:R-:W-:-:S03]  /*10990*/  UMOV UR4, 0xffffffff ;  /* 0xffffffff00047882 */ /* 0x000fc60000000000 */
[----:B------:R-:W-:Y:S05]  /*109a0*/  BRA.DIV UR4, `(.L_x_544) ;  /* 0x000001ca041c7947 */ /* 0x000fea000b800000 */
[----:B------:R-:W0:Y:S02]  /*109b0*/  S2R R0, SR_TID.X ;  /* 0x0000000000007919 */ /* 0x000e240000002100 */
[----:B0-----:R-:W-:-:S04]  /*109c0*/  IADD3 R2, R0, -0x80, RZ ;  /* 0xffffff8000027810 */ /* 0x001fc80007ffe0ff */
[----:B------:R-:W-:-:S04]  /*109d0*/  SHF.R.S32.HI R0, RZ, 0x1f, R2 ;  /* 0x0000001fff007819 */ /* 0x000fc80000011402 */
[----:B------:R-:W-:-:S04]  /*109e0*/  LEA.HI R0, R0, R2, RZ, 0x7 ;  /* 0x0000000200007211 */ /* 0x000fc800078f38ff */
[----:B------:R-:W-:-:S05]  /*109f0*/  SHF.R.S32.HI R0, RZ, 0x7, R0 ;  /* 0x00000007ff007819 */ /* 0x000fca0000011400 */
[----:B------:R0:W1:Y:S02]  /*10a00*/  SHFL.IDX PT, R212, R0, RZ, 0x1f ;  /* 0x00001fff00d47589 */ /* 0x00006400000e0000 */
.L_x_806:
[----:B01----:R-:W-:Y:S01]  /*10a10*/  LEA.HI R0, R212, R212, RZ, 0x1 ;  /* 0x000000d4d4007211 */ /* 0x003fe200078f08ff */
[----:B------:R-:W-:-:S03]  /*10a20*/  ULOP3.LUT UP0, URZ, UR39, 0x9f, URZ, 0xc0, !UPT ;  /* 0x0000009f273f7892 */ /* 0x000fc6000f80c03f */
[----:B------:R-:W-:-:S03]  /*10a30*/  LOP3.LUT R3, R0, 0x3e, RZ, 0xc0, !PT ;  /* 0x0000003e00037812 */ /* 0x000fc600078ec0ff */
[----:B------:R-:W-:Y:S02]  /*10a40*/  PLOP3.LUT P0, PT, PT, PT, UP0, 0x80, 0x0 ;  /* 0x000000000000781c */ /* 0x000fe40003f0f008 */
[----:B------:R-:W-:-:S05]  /*10a50*/  IMAD.IADD R3, R212, 0x1, -R3 ;  /* 0x00000001d4037824 */ /* 0x000fca00078e0a03 */
[----:B------:R-:W-:-:S04]  /*10a60*/  LEA R3, R3, UR39, 0xc ;  /* 0x0000002703037c11 */ /* 0x000fc8000f8e60ff */
[----:B------:R-:W-:-:S04]  /*10a70*/  SHF.R.U32.HI R3, RZ, 0x4, R3 ;  /* 0x00000004ff037819 */ /* 0x000fc80000011603 */
[----:B------:R-:W-:Y:S01]  /*10a80*/  LOP3.LUT R44, R3, 0x3fff, RZ, 0xc0, !PT ;  /* 0x00003fff032c7812 */ /* 0x000fe200078ec0ff */
[----:B------:R-:W-:Y:S06]  /*10a90*/  @!P0 BRA `(.L_x_545) ;  /* 0x0000000000408947 */ /* 0x000fec0003800000 */
[----:B------:R-:W-:Y:S01]  /*10aa0*/  MOV R0, 0x0 ;  /* 0x0000000000007802 */ /* 0x000fe20000000f00 */
[----:B------:R-:W-:Y:S01]  /*10ab0*/  ULDC.64 UR4, c[0x4][0xc8] ;  /* 0x0100320000047ab9 */ /* 0x000fe20000000a00 */
[----:B------:R-:W-:Y:S01]  /*10ac0*/  ULDC.64 UR6, c[0x4][0xd0] ;  /* 0x0100340000067ab9 */ /* 0x000fe20000000a00 */
[----:B------:R-:W-:Y:S01]  /*10ad0*/  IMAD.U32 R4, RZ, RZ, UR4 ;  /* 0x00000004ff047e24 */ /* 0x000fe2000f8e00ff */
[----:B------:R0:W1:Y:S01]  /*10ae0*/  LDC.64 R2, c[0x4][R0] ;  /* 0x0100000000027b82 */ /* 0x0000620000000a00 */
[----:B------:R-:W-:Y:S01]  /*10af0*/  IMAD.U32 R5, RZ, RZ, UR5 ;  /* 0x00000005ff057e24 */ /* 0x000fe2000f8e00ff */
[----:B------:R-:W-:Y:S01]  /*10b00*/  ULDC.64 UR4, c[0x4][0x38] ;  /* 0x01000e0000047ab9 */ /* 0x000fe20000000a00 */
[----:B------:R-:W-:Y:S01]  /*10b10*/  MOV R6, UR6 ;  /* 0x0000000600067c02 */ /* 0x000fe20008000f00 */
[----:B------:R-:W-:Y:S01]  /*10b20*/  IMAD.U32 R7, RZ, RZ, UR7 ;  /* 0x00000007ff077e24 */ /* 0x000fe2000f8e00ff */
[----:B------:R-:W-:Y:S01]  /*10b30*/  MOV R8, 0x70 ;  /* 0x0000007000087802 */ /* 0x000fe20000000f00 */
[----:B------:R-:W-:-:S02]  /*10b40*/  IMAD.U32 R10, RZ, RZ, UR4 ;  /* 0x00000004ff0a7e24 */ /* 0x000fc4000f8e00ff */
[----:B------:R-:W-:Y:S02]  /*10b50*/  IMAD.U32 R11, RZ, RZ, UR5 ;  /* 0x00000005ff0b7e24 */ /* 0x000fe4000f8e00ff */
[----:B------:R-:W-:Y:S02]  /*10b60*/  IMAD.MOV.U32 R12, RZ, RZ, 0x1 ;  /* 0x00000001ff0c7424 */ /* 0x000fe400078e00ff */
[----:B0-----:R-:W-:-:S07]  /*10b70*/  IMAD.MOV.U32 R13, RZ, RZ, RZ ;  /* 0x000000ffff0d7224 */ /* 0x001fce00078e00ff */
[----:B------:R-:W-:-:S07]  /*10b80*/  LEPC R20, `(.L_x_545) ;  /* 0x000000001014794e */ /* 0x000fce0000000000 */
[----:B-1-3-5:R-:W-:Y:S05]  /*10b90*/  CALL.ABS.NOINC R2 ;  /* 0x0000000002007343 */ /* 0x02afea0003c00000 */
.L_x_545:
        /* <DEDUP_REMOVED lines=9> */
[----:B------:R-:W4:Y:S01]  /*10c30*/  @P1 LDC.64 R12, c[0x0][0x9c0] ;  /* 0x00027000ff0c1b82 */ /* 0x000f220000000a00 */
[----:B0-----:R-:W-:-:S02]  /*10c40*/  @P1 IMAD R2, R222, R8, RZ ;  /* 0x00000008de021224 */ /* 0x001fc400078e02ff */
[----:B------:R-:W-:-:S04]  /*10c50*/  @P1 IMAD.WIDE.U32 R4, R214, R8, RZ ;  /* 0x00000008d6041225 */ /* 0x000fc800078e00ff */
[----:B------:R-:W-:Y:S02]  /*10c60*/  @P1 IMAD R9, R214, R9, R2 ;  /* 0x00000009d6091224 */ /* 0x000fe400078e0202 */
[-C--:B-1----:R-:W-:Y:S02]  /*10c70*/  @P0 IMAD R0, R222, R6.reuse, RZ ;  /* 0x00000006de000224 */ /* 0x082fe400078e02ff */
[----:B------:R-:W-:Y:S01]  /*10c80*/  @P0 IMAD.WIDE.U32 R2, R214, R6, RZ ;  /* 0x00000006d6020225 */ /* 0x000fe200078e00ff */
[----:B------:R-:W-:-:S03]  /*10c90*/  @P1 IADD3 R5, R5, R9, RZ ;  /* 0x0000000905051210 */ /* 0x000fc60007ffe0ff */
[----:B------:R-:W-:Y:S02]  /*10ca0*/  @P0 IMAD R7, R214, R7, R0 ;  /* 0x00000007d6070224 */ /* 0x000fe400078e0200 */
[----:B------:R-:W-:Y:S02]  /*10cb0*/  IMAD.MOV.U32 R0, RZ, RZ, 0x3f800000 ;  /* 0x3f800000ff007424 */ /* 0x000fe400078e00ff */
[----:B------:R-:W-:Y:S02]  /*10cc0*/  @P0 IMAD.IADD R3, R3, 0x1, R7 ;  /* 0x0000000103030824 */ /* 0x000fe400078e0207 */
[----:B--2---:R-:W-:-:S04]  /*10cd0*/  @P0 IMAD.WIDE.U32 R2, R169, R10, R2 ;  /* 0x0000000aa9020225 */ /* 0x004fc800078e0002 */
[C---:B----4-:R-:W-:Y:S01]  /*10ce0*/  @P1 IMAD.WIDE.U32 R6, R169.reuse, R12, R4 ;  /* 0x0000000ca9061225 */ /* 0x050fe200078e0004 */
[----:B------:R-:W-:Y:S01]  /*10cf0*/  @P0 LEA R4, P2, R2, UR4, 0x2 ;  /* 0x0000000402040c11 */ /* 0x000fe2000f8410ff */
[----:B------:R-:W-:Y:S02]  /*10d00*/  ULDC UR4, c[0x0][0x3f4] ;  /* 0x0000fd0000047ab9 */ /* 0x000fe40000000800 */
[C---:B------:R-:W-:Y:S01]  /*10d10*/  @P0 IMAD R5, R169.reuse, R11, R3 ;  /* 0x0000000ba9050224 */ /* 0x040fe200078e0203 */
[----:B------:R-:W-:Y:S01]  /*10d20*/  @P1 LEA R8, P3, R6, UR6, 0x2 ;  /* 0x0000000606081c11 */ /* 0x000fe2000f8610ff */
[----:B------:R-:W-:-:S03]  /*10d30*/  @P1 IMAD R3, R169, R13, R7 ;  /* 0x0000000da9031224 */ /* 0x000fc600078e0207 */
[----:B------:R-:W-:Y:S02]  /*10d40*/  @P0 LEA.HI.X R5, R2, UR5, R5, 0x2, P2 ;  /* 0x0000000502050c11 */ /* 0x000fe400090f1405 */
[----:B------:R-:W-:Y:S01]  /*10d50*/  @P1 LEA.HI.X R9, R6, UR7, R3, 0x2, P3 ;  /* 0x0000000706091c11 */ /* 0x000fe200098f1403 */
[----:B------:R-:W-:-:S04]  /*10d60*/  IMAD.MOV.U32 R3, RZ, RZ, 0x3f800000 ;  /* 0x3f800000ff037424 */ /* 0x000fc800078e00ff */
[----:B------:R-:W2:Y:S04]  /*10d70*/  @P1 LDG.E R0, desc[UR50][R8.64] ;  /* 0x0000003208001981 */ /* 0x000ea8000c1e1900 */
[----:B------:R-:W2:Y:S01]  /*10d80*/  @P0 LDG.E R3, desc[UR50][R4.64] ;  /* 0x0000003204030981 */ /* 0x000ea2000c1e1900 */
[----:B------:R-:W-:Y:S01]  /*10d90*/  ISETP.LT.AND P0, PT, RZ, UR4, PT ;  /* 0x00000004ff007c0c */ /* 0x000fe2000bf01270 */
[----:B------:R-:W-:Y:S01]  /*10da0*/  ULDC UR4, c[0x0][0x9d8] ;  /* 0x0002760000047ab9 */ /* 0x000fe20000000800 */
[----:B--2---:R-:W-:-:S04]  /*10db0*/  FMUL.FTZ R0, R3, R0 ;  /* 0x0000000003007220 */ /* 0x004fc80000410000 */
[----:B------:R-:W-:-:S07]  /*10dc0*/  FMUL.FTZ R2, R0, UR4 ;  /* 0x0000000400027c20 */ /* 0x000fce0008410000 */
[----:B------:R-:W-:Y:S05]  /*10dd0*/  @P0 BRA `(.L_x_546) ;  /* 0x0000000000400947 */ /* 0x000fea0003800000 */
[----:B------:R-:W-:-:S04]  /*10de0*/  ULEA.HI UR4, UR37, UR37, URZ, 0x1 ;  /* 0x0000002525047291 */ /* 0x000fc8000f8f083f */
[----:B------:R-:W-:-:S04]  /*10df0*/  ULOP3.LUT UR4, UR4, 0xfffffffe, URZ, 0xc0, !UPT ;  /* 0xfffffffe04047892 */ /* 0x000fc8000f8ec03f */
[----:B------:R-:W-:-:S06]  /*10e00*/  UIADD3 UR4, UR37, -UR4, URZ ;  /* 0x8000000425047290 */ /* 0x000fcc000fffe03f */
[----:B------:R-:W-:-:S05]  /*10e10*/  IMAD.U32 R3, RZ, RZ, UR4 ;  /* 0x00000004ff037e24 */ /* 0x000fca000f8e00ff */
[----:B------:R-:W-:-:S04]  /*10e20*/  SHF.L.U32 R3, R3, 0x1f, RZ ;  /* 0x0000001f03037819 */ /* 0x000fc800000006ff */
[----:B------:R0:W1:Y:S03]  /*10e30*/  SYNCS.PHASECHK.TRANS64.TRYWAIT P0, [R18+URZ+0x29800], R3 ;  /* 0x02980003120075a7 */ /* 0x000066000800017f */
[----:B-1----:R-:W-:Y:S05]  /*10e40*/  @!P0 NANOSLEEP.SYNCS 0x989680 ;  /* 0x009896800000895d */ /* 0x002fea0003900000 */
[----:B------:R-:W1:Y:S01]  /*10e50*/  @!P0 SYNCS.PHASECHK.TRANS64 P0, [R18+URZ+0x29800], R3 ;  /* 0x02980003120085a7 */ /* 0x000e62000800007f */
[----:B------:R-:W-:Y:S04]  /*10e60*/  BSSY B0, `(.L_x_547) ;  /* 0x0000006000007945 */ /* 0x000fe80003800000 */
[----:B-1----:R-:W-:Y:S05]  /*10e70*/  @P0 BRA `(.L_x_548) ;  /* 0x0000000000100947 */ /* 0x002fea0003800000 */
.L_x_549:
[----:B-1----:R1:W2:Y:S02]  /*10e80*/  SYNCS.PHASECHK.TRANS64.TRYWAIT P0, [R18+URZ+0x29800], R3 ;  /* 0x02980003120075a7 */ /* 0x0022a4000800017f */
[----:B--2---:R-:W-:Y:S05]  /*10e90*/  @!P0 NANOSLEEP.SYNCS 0x989680 ;  /* 0x009896800000895d */ /* 0x004fea0003900000 */
[----:B------:R-:W2:Y:S02]  /*10ea0*/  @!P0 SYNCS.PHASECHK.TRANS64 P0, [R18+URZ+0x29800], R3 ;  /* 0x02980003120085a7 */ /* 0x000ea4000800007f */
[----:B--2---:R-:W-:Y:S05]  /*10eb0*/  @!P0 BRA `(.L_x_549) ;  /* 0xfffffffc00f08947 */ /* 0x004fea000383ffff */
.L_x_548:
[----:B------:R-:W-:Y:S05]  /*10ec0*/  BSYNC B0 ;  /* 0x0000000000007941 */ /* 0x000fea0003800000 */
.L_x_547:
[----:B------:R-:W-:Y:S05]  /*10ed0*/  BRA `(.L_x_550) ;  /* 0x0000006c00207947 */ /* 0x000fea0003800000 */
.L_x_546:
[----:B------:R-:W0:Y:S01]  /*10ee0*/  LDC.64 R24, c[0x0][0x3e8] ;  /* 0x0000fa00ff187b82 */ /* 0x000e220000000a00 */
[----:B------:R-:W-:Y:S01]  /*10ef0*/  ULOP3.LUT UP0, URZ, UR39, 0x1bf, URZ, 0xc0, !UPT ;  /* 0x000001bf273f7892 */ /* 0x000fe2000f80c03f */
[----:B-----5:R-:W-:Y:S01]  /*10f00*/  SHF.R.S32.HI R0, RZ, 0x1f, R138 ;  /* 0x0000001fff007819 */ /* 0x020fe2000001148a */
[----:B------:R-:W-:Y:S01]  /*10f10*/  ULDC.64 UR4, c[0x0][0x3f8] ;  /* 0x0000fe0000047ab9 */ /* 0x000fe20000000a00 */
[----:B------:R-:W-:-:S03]  /*10f20*/  ULDC.64 UR6, c[0x0][0x408] ;  /* 0x0001020000067ab9 */ /* 0x000fc60000000a00 */
[----:B------:R-:W-:Y:S01]  /*10f30*/  PLOP3.LUT P0, PT, PT, PT, UP0, 0x80, 0x0 ;  /* 0x000000000000781c */ /* 0x000fe20003f0f008 */
[----:B------:R-:W1:Y:S01]  /*10f40*/  LDC.64 R4, c[0x0][0x400] ;  /* 0x00010000ff047b82 */ /* 0x000e620000000a00 */
[C---:B------:R-:W-:Y:S02]  /*10f50*/  IMAD R3, R0.reuse, UR4, RZ ;  /* 0x0000000400037c24 */ /* 0x040fe4000f8e02ff */
[----:B------:R-:W-:Y:S02]  /*10f60*/  IMAD R7, R0, UR6, RZ ;  /* 0x0000000600077c24 */ /* 0x000fe4000f8e02ff */
[C---:B------:R-:W-:Y:S02]  /*10f70*/  IMAD R3, R138.reuse, UR5, R3 ;  /* 0x000000058a037c24 */ /* 0x040fe4000f8e0203 */
[C---:B------:R-:W-:Y:S02]  /*10f80*/  IMAD R7, R138.reuse, UR7, R7 ;  /* 0x000000078a077c24 */ /* 0x040fe4000f8e0207 */
[----:B0-----:R-:W-:-:S05]  /*10f90*/  IMAD.WIDE.U32 R24, R138, UR4, R24 ;  /* 0x000000048a187c25 */ /* 0x001fca000f8e0018 */
[----:B------:R-:W-:Y:S01]  /*10fa0*/  IADD3 R26, R3, R25, RZ ;  /* 0x00000019031a7210 */ /* 0x000fe20007ffe0ff */
[----:B-1----:R-:W-:-:S04]  /*10fb0*/  IMAD.WIDE.U32 R138, R138, UR6, R4 ;  /* 0x000000068a8a7c25 */ /* 0x002fc8000f8e0004 */
[----:B------:R-:W-:Y:S01]  /*10fc0*/  IMAD.IADD R37, R7, 0x1, R139 ;  /* 0x0000000107257824 */ /* 0x000fe200078e028b */
        /* <DEDUP_REMOVED lines=16> */
[----:B-1-3--:R-:W-:Y:S05]  /*110d0*/  CALL.ABS.NOINC R14 ;  /* 0x000000000e007343 */ /* 0x00afea0003c00000 */
.L_x_551:
[----:B------:R-:W-:Y:S01]  /*110e0*/  ULDC.U8 UR4, c[0x0][0x410] ;  /* 0x0001040000047ab9 */ /* 0x000fe20000000000 */
[----:B------:R-:W-:Y:S01]  /*110f0*/  BSSY B0, `(.L_x_552) ;  /* 0x000069e000007945 */ /* 0x000fe20003800000 */
[----:B------:R-:W-:Y:S01]  /*11100*/  ISETP.NE.AND P0, PT, RZ, UR4, PT ;  /* 0x00000004ff007c0c */ /* 0x000fe2000bf05270 */
[----:B------:R-:W-:-:S12]  /*11110*/  IMAD R5, R137, 0x80, R195 ;  /* 0x0000008089057824 */ /* 0x000fd800078e02c3 */
[----:B------:R-:W-:Y:S05]  /*11120*/  @!P0 BRA `(.L_x_553) ;  /* 0x0000003400388947 */ /* 0x000fea0003800000 */
[----:B------:R-:W-:-:S03]  /*11130*/  UMOV UR4, 0xffffffff ;  /* 0xffffffff00047882 */ /* 0x000fc60000000000 */
[----:B------:R-:W-:Y:S05]  /*11140*/  BRA.DIV UR4, `(.L_x_554) ;  /* 0x000001c204747947 */ /* 0x000fea000b800000 */
[----:B------:R0:W1:Y:S04]  /*11150*/  SHFL.IDX PT, R3, R24, RZ, 0x1e1f ;  /* 0x001e1fff18037589 */ /* 0x00006800000e0000 */
[----:B------:R0:W2:Y:S04]  /*11160*/  SHFL.IDX PT, R14, R138, RZ, 0x1e1f ;  /* 0x001e1fff8a0e7589 */ /* 0x0000a800000e0000 */
[----:B------:R0:W4:Y:S04]  /*11170*/  SHFL.IDX PT, R0, R26, RZ, 0x1e1f ;  /* 0x001e1fff1a007589 */ /* 0x00012800000e0000 */
[----:B------:R0:W0:Y:S02]  /*11180*/  SHFL.IDX PT, R4, R37, RZ, 0x1e1f ;  /* 0x001e1fff25047589 */ /* 0x00002400000e0000 */
.L_x_812:
[----:B------:R-:W-:Y:S01]  /*11190*/  ULDC UR4, c[0x0][0x448] ;  /* 0x0001120000047ab9 */ /* 0x000fe20000000800 */
[----:B------:R-:W-:Y:S01]  /*111a0*/  BSSY B1, `(.L_x_555) ;  /* 0x000004d000017945 */ /* 0x000fe20003800000 */
[----:B------:R-:W-:Y:S01]  /*111b0*/  IMAD R152, R152, UR4, RZ ;  /* 0x0000000498987c24 */ /* 0x000fe2000f8e02ff */
[----:B------:R-:W-:Y:S02]  /*111c0*/  CS2R R8, SRZ ;  /* 0x0000000000087805 */ /* 0x000fe4000001ff00 */
[----:B------:R-:W-:Y:S02]  /*111d0*/  CS2R R20, SRZ ;  /* 0x0000000000147805 */ /* 0x000fe4000001ff00 */
[----:B0-----:R-:W-:Y:S02]  /*111e0*/  CS2R R24, SRZ ;  /* 0x0000000000187805 */ /* 0x001fe4000001ff00 */
[----:B------:R-:W-:Y:S02]  /*111f0*/  CS2R R30, SRZ ;  /* 0x00000000001e7805 */ /* 0x000fe4000001ff00 */
[----:B------:R-:W-:-:S02]  /*11200*/  ISETP.GE.AND P0, PT, R5, R152, PT ;  /* 0x000000980500720c */ /* 0x000fc40003f06270 */
        /* <DEDUP_REMOVED lines=8> */
[----:B------:R-:W-:Y:S06]  /*11290*/  @P0 BRA `(.L_x_556) ;  /* 0x0000000000f40947 */ /* 0x000fec0003800000 */
[----:B------:R-:W-:Y:S01]  /*112a0*/  ULDC UR4, c[0x0][0x3f4] ;  /* 0x0000fd0000047ab9 */ /* 0x000fe20000000800 */
[----:B------:R-:W-:Y:S02]  /*112b0*/  SHF.R.S32.HI R5, RZ, 0x1f, R197 ;  /* 0x0000001fff057819 */ /* 0x000fe400000114c5 */
[----:B------:R-:W-:Y:S02]  /*112c0*/  CS2R R32, SRZ ;  /* 0x0000000000207805 */ /* 0x000fe4000001ff00 */
[----:B------:R-:W-:Y:S02]  /*112d0*/  ISETP.GE.AND P4, PT, R197, UR4, PT ;  /* 0x00000004c5007c0c */ /* 0x000fe4000bf86270 */
[----:B------:R-:W-:Y:S02]  /*112e0*/  CS2R R34, SRZ ;  /* 0x0000000000227805 */ /* 0x000fe4000001ff00 */
[----:B------:R-:W-:Y:S02]  /*112f0*/  ISETP.GE.AND P3, PT, R199, UR4, PT ;  /* 0x00000004c7007c0c */ /* 0x000fe4000bf66270 */
[----:B------:R-:W-:-:S07]  /*11300*/  ISETP.GE.AND P2, PT, R200, UR4, PT ;  /* 0x00000004c8007c0c */ /* 0x000fce000bf46270 */
[C---:B--2---:R-:W-:Y:S02]  /*11310*/  @!P4 IADD3 R8, P1, R197.reuse, R14, RZ ;  /* 0x0000000ec508c210 */ /* 0x044fe40007f3e0ff */
[----:B-1----:R-:W-:-:S03]  /*11320*/  @!P4 IADD3 R6, P0, R197, R3, RZ ;  /* 0x00000003c506c210 */ /* 0x002fc60007f1e0ff */
[----:B------:R-:W-:Y:S01]  /*11330*/  @!P4 IMAD.X R9, R4, 0x1, R5, P1 ;  /* 0x000000010409c824 */ /* 0x000fe200008e0605 */
[----:B----4-:R-:W-:Y:S02]  /*11340*/  @!P4 IADD3.X R7, R0, R5, RZ, P0, !PT ;  /* 0x000000050007c210 */ /* 0x010fe400007fe4ff */
[----:B------:R-:W-:Y:S02]  /*11350*/  ISETP.GE.AND P1, PT, R198, UR4, PT ;  /* 0x00000004c6007c0c */ /* 0x000fe4000bf26270 */
[----:B------:R-:W5:Y:S01]  /*11360*/  @!P4 LD.E.64 R34, desc[UR50][R8.64] ;  /* 0x000000320822c980 */ /* 0x000f62000c101b00 */
[----:B------:R-:W-:-:S03]  /*11370*/  SHF.R.S32.HI R5, RZ, 0x1f, R199 ;  /* 0x0000001fff057819 */ /* 0x000fc600000114c7 */
[----:B------:R0:W5:Y:S01]  /*11380*/  @!P4 LD.E.64 R32, desc[UR50][R6.64] ;  /* 0x000000320620c980 */ /* 0x000162000c101b00 */
[CC--:B------:R-:W-:Y:S02]  /*11390*/  @!P3 IADD3 R10, P4, R199.reuse, R3.reuse, RZ ;  /* 0x00000003c70ab210 */ /* 0x0c0fe40007f9e0ff */
[-C--:B------:R-:W-:Y:S02]  /*113a0*/  @!P3 IADD3 R42, P5, R199, R14.reuse, RZ ;  /* 0x0000000ec72ab210 */ /* 0x080fe40007fbe0ff */
[----:B------:R-:W-:Y:S01]  /*113b0*/  SHF.R.S32.HI R13, RZ, 0x1f, R200 ;  /* 0x0000001fff0d7819 */ /* 0x000fe200000114c8 */
[--C-:B------:R-:W-:Y:S01]  /*113c0*/  @!P3 IMAD.X R11, R0, 0x1, R5.reuse, P4 ;  /* 0x00000001000bb824 */ /* 0x100fe200020e0605 */
[----:B------:R-:W-:Y:S01]  /*113d0*/  ISETP.GE.AND P0, PT, R22, UR4, PT ;  /* 0x0000000416007c0c */ /* 0x000fe2000bf06270 */
[----:B------:R-:W-:Y:S01]  /*113e0*/  @!P3 IMAD.X R43, R4, 0x1, R5, P5 ;  /* 0x00000001042bb824 */ /* 0x000fe200028e0605 */
[C---:B------:R-:W-:Y:S02]  /*113f0*/  @!P2 IADD3 R46, P4, R200.reuse, R3, RZ ;  /* 0x00000003c82ea210 */ /* 0x040fe40007f9e0ff */
[----:B------:R-:W-:-:S02]  /*11400*/  @!P2 IADD3 R48, P5, R200, R14, RZ ;  /* 0x0000000ec830a210 */ /* 0x000fc40007fbe0ff */
[----:B---3--:R-:W-:Y:S02]  /*11410*/  @!P2 IADD3.X R47, R0, R13, RZ, P4, !PT ;  /* 0x0000000d002fa210 */ /* 0x008fe400027fe4ff */
[----:B------:R-:W-:Y:S01]  /*11420*/  SHF.R.S32.HI R15, RZ, 0x1f, R198 ;  /* 0x0000001fff0f7819 */ /* 0x000fe200000114c6 */
[----:B------:R-:W-:Y:S01]  /*11430*/  @!P2 IMAD.X R49, R4, 0x1, R13, P5 ;  /* 0x000000010431a824 */ /* 0x000fe200028e060d */
[C---:B------:R-:W-:Y:S02]  /*11440*/  @!P1 IADD3 R50, P4, R198.reuse, R3, RZ ;  /* 0x00000003c6329210 */ /* 0x040fe40007f9e0ff */
[----:B------:R-:W-:-:S03]  /*11450*/  @!P1 IADD3 R52, P5, R198, R14, RZ ;  /* 0x0000000ec6349210 */ /* 0x000fc60007fbe0ff */
[--C-:B------:R-:W-:Y:S01]  /*11460*/  @!P1 IMAD.X R51, R0, 0x1, R15.reuse, P4 ;  /* 0x0000000100339824 */ /* 0x100fe200020e060f */
[----:B------:R-:W-:Y:S01]  /*11470*/  ISETP.GE.AND P4, PT, R201, UR4, PT ;  /* 0x00000004c9007c0c */ /* 0x000fe2000bf86270 */
[----:B------:R-:W-:Y:S01]  /*11480*/  @!P1 IMAD.X R53, R4, 0x1, R15, P5 ;  /* 0x0000000104359824 */ /* 0x000fe200028e060f */
[----:B------:R-:W-:Y:S02]  /*11490*/  @!P0 SHF.R.S32.HI R5, RZ, 0x1f, R22 ;  /* 0x0000001fff058819 */ /* 0x000fe40000011416 */
[----:B0-----:R-:W-:-:S04]  /*114a0*/  @!P0 IADD3 R6, P5, R22, R3, RZ ;  /* 0x0000000316068210 */ /* 0x001fc80007fbe0ff */
[----:B------:R-:W-:Y:S02]  /*114b0*/  @!P0 IADD3.X R7, R0, R5, RZ, P5, !PT ;  /* 0x0000000500078210 */ /* 0x000fe40002ffe4ff */
[----:B------:R-:W-:Y:S02]  /*114c0*/  @!P0 IADD3 R40, P5, R22, R14, RZ ;  /* 0x0000000e16288210 */ /* 0x000fe40007fbe0ff */
[----:B------:R-:W-:-:S03]  /*114d0*/  SHF.R.S32.HI R9, RZ, 0x1f, R201 ;  /* 0x0000001fff097819 */ /* 0x000fc600000114c9 */
[----:B------:R-:W-:Y:S01]  /*114e0*/  @!P0 IMAD.X R41, R4, 0x1, R5, P5 ;  /* 0x0000000104298824 */ /* 0x000fe200028e0605 */
[----:B------:R-:W-:Y:S02]  /*114f0*/  @!P4 IADD3 R54, P5, R201, R3, RZ ;  /* 0x00000003c936c210 */ /* 0x000fe40007fbe0ff */
[----:B------:R-:W-:-:S03]  /*11500*/  CS2R R30, SRZ ;  /* 0x00000000001e7805 */ /* 0x000fc6000001ff00 */
[--C-:B------:R-:W-:Y:S01]  /*11510*/  @!P4 IMAD.X R55, R0, 0x1, R9.reuse, P5 ;  /* 0x000000010037c824 */ /* 0x100fe200028e0609 */
[----:B------:R-:W-:Y:S02]  /*11520*/  @!P4 IADD3 R14, P5, R201, R14, RZ ;  /* 0x0000000ec90ec210 */ /* 0x000fe40007fbe0ff */
[----:B------:R0:W5:Y:S01]  /*11530*/  @!P3 LD.E.64 R30, desc[UR50][R10.64] ;  /* 0x000000320a1eb980 */ /* 0x000162000c101b00 */
[----:B------:R-:W-:Y:S02]  /*11540*/  CS2R R28, SRZ ;  /* 0x00000000001c7805 */ /* 0x000fe4000001ff00 */
[----:B------:R-:W-:Y:S02]  /*11550*/  CS2R R24, SRZ ;  /* 0x0000000000187805 */ /* 0x000fe4000001ff00 */
[----:B------:R-:W-:Y:S01]  /*11560*/  CS2R R26, SRZ ;  /* 0x00000000001a7805 */ /* 0x000fe2000001ff00 */
[----:B------:R-:W-:Y:S01]  /*11570*/  @!P4 IMAD.X R15, R4, 0x1, R9, P5 ;  /* 0x00000001040fc824 */ /* 0x000fe200028e0609 */
[----:B------:R-:W-:-:S02]  /*11580*/  CS2R R20, SRZ ;  /* 0x0000000000147805 */ /* 0x000fc4000001ff00 */
[----:B------:R-:W-:Y:S02]  /*11590*/  CS2R R12, SRZ ;  /* 0x00000000000c7805 */ /* 0x000fe4000001ff00 */
[----:B------:R-:W-:Y:S02]  /*115a0*/  CS2R R36, SRZ ;  /* 0x0000000000247805 */ /* 0x000fe4000001ff00 */
[----:B------:R-:W-:Y:S02]  /*115b0*/  CS2R R38, SRZ ;  /* 0x0000000000267805 */ /* 0x000fe4000001ff00 */
[----:B------:R-:W-:Y:S02]  /*115c0*/  CS2R R8, SRZ ;  /* 0x0000000000087805 */ /* 0x000fe4000001ff00 */
[----:B0-----:R-:W-:Y:S01]  /*115d0*/  CS2R R10, SRZ ;  /* 0x00000000000a7805 */ /* 0x001fe2000001ff00 */
[----:B------:R0:W5:Y:S04]  /*115e0*/  @!P3 LD.E.64 R28, desc[UR50][R42.64] ;  /* 0x000000322a1cb980 */ /* 0x000168000c101b00 */
[----:B------:R0:W5:Y:S04]  /*115f0*/  @!P2 LD.E.64 R24, desc[UR50][R46.64] ;  /* 0x000000322e18a980 */ /* 0x000168000c101b00 */
[----:B------:R0:W5:Y:S04]  /*11600*/  @!P2 LD.E.64 R26, desc[UR50][R48.64] ;  /* 0x00000032301aa980 */ /* 0x000168000c101b00 */
[----:B------:R0:W5:Y:S04]  /*11610*/  @!P1 LD.E.64 R20, desc[UR50][R50.64] ;  /* 0x0000003232149980 */ /* 0x000168000c101b00 */
[----:B------:R0:W5:Y:S04]  /*11620*/  @!P1 LD.E.64 R12, desc[UR50][R52.64] ;  /* 0x00000032340c9980 */ /* 0x000168000c101b00 */
[----:B------:R0:W5:Y:S04]  /*11630*/  @!P0 LD.E.64 R36, desc[UR50][R6.64] ;  /* 0x0000003206248980 */ /* 0x000168000c101b00 */
[----:B------:R0:W5:Y:S04]  /*11640*/  @!P0 LD.E.64 R38, desc[UR50][R40.64] ;  /* 0x0000003228268980 */ /* 0x000168000c101b00 */
[----:B------:R0:W5:Y:S04]  /*11650*/  @!P4 LD.E.64 R8, desc[UR50][R54.64] ;  /* 0x000000323608c980 */ /* 0x000168000c101b00 */
[----:B------:R0:W5:Y:S02]  /*11660*/  @!P4 LD.E.64 R10, desc[UR50][R14.64] ;  /* 0x000000320e0ac980 */ /* 0x000164000c101b00 */
.L_x_556:
[----:B------:R-:W-:Y:S05]  /*11670*/  BSYNC B1 ;  /* 0x0000000000017941 */ /* 0x000fea0003800000 */
.L_x_555:
[----:B------:R-:W-:Y:S01]  /*11680*/  ULEA.HI UR4, UR37, UR37, URZ, 0x1 ;  /* 0x0000002525047291 */ /* 0x000fe2000f8f083f */
[----:B----4-:R-:W-:Y:S01]  /*11690*/  IMAD R0, R137, -0x80, R152 ;  /* 0xffffff8089007824 */ /* 0x010fe200078e0298 */
[----:B------:R-:W-:Y:S02]  /*116a0*/  BSSY B1, `(.L_x_557) ;  /* 0x0000009000017945 */ /* 0x000fe40003800000 */
[----:B------:R-:W-:Y:S02]  /*116b0*/  ULOP3.LUT UR4, UR4, 0xfffffffe, URZ, 0xc0, !UPT ;  /* 0xfffffffe04047892 */ /* 0x000fe4000f8ec03f */
[----:B------:R-:W-:Y:S02]  /*116c0*/  VIMNMX R0, R0, 0x80, PT ;  /* 0x0000008000007848 */ /* 0x000fe40003fe0100 */
[----:B------:R-:W-:Y:S02]  /*116d0*/  UIADD3 UR4, UR37, -UR4, URZ ;  /* 0x8000000425047290 */ /* 0x000fe4000fffe03f */
[----:B------:R-:W-:-:S04]  /*116e0*/  ISETP.GE.AND P1, PT, R195, R0, PT ;  /* 0x00000000c300720c */ /* 0x000fc80003f26270 */
[----:B-1----:R-:W-:-:S04]  /*116f0*/  MOV R3, UR4 ;  /* 0x0000000400037c02 */ /* 0x002fc80008000f00 */
[----:B------:R-:W-:-:S04]  /*11700*/  SHF.L.U32 R3, R3, 0x1f, RZ ;  /* 0x0000001f03037819 */ /* 0x000fc800000006ff */
[----:B------:R-:W1:Y:S02]  /*11710*/  SYNCS.PHASECHK.TRANS64.TRYWAIT P0, [R18+URZ+0x29800], R3 ;  /* 0x02980003120075a7 */ /* 0x000e64000800017f */
[----:B-1----:R-:W-:Y:S05]  /*11720*/  @!P0 BRA `(.L_x_558) ;  /* 0x000001bc006c8947 */ /* 0x002fea0003800000 */
.L_x_813:
[----:B------:R-:W-:Y:S05]  /*11730*/  BSYNC B1 ;  /* 0x0000000000017941 */ /* 0x000fea0003800000 */
.L_x_557:
[----:B------:R-:W-:Y:S05]  /*11740*/  @P1 BRA `(.L_x_559) ;  /* 0x0000006000e01947 */ /* 0x000fea0003800000 */
[----:B------:R-:W4:Y:S01]  /*11750*/  LDC R0, c[0x0][0x3f4] ;  /* 0x0000fd00ff007b82 */ /* 0x000f220000000800 */
[----:B------:R-:W-:Y:S01]  /*11760*/  BSSY B1, `(.L_x_560) ;  /* 0x000007f000017945 */ /* 0x000fe20003800000 */
[-C--:B----4-:R-:W-:Y:S02]  /*11770*/  ISETP.GE.AND P0, PT, R22, R0.reuse, PT ;  /* 0x000000001600720c */ /* 0x090fe40003f06270 */
[-C--:B------:R-:W-:Y:S02]  /*11780*/  ISETP.GE.AND P1, PT, R197, R0.reuse, PT ;  /* 0x00000000c500720c */ /* 0x080fe40003f26270 */
[-C--:B------:R-:W-:Y:S02]  /*11790*/  ISETP.GE.AND P2, PT, R199, R0.reuse, PT ;  /* 0x00000000c700720c */ /* 0x080fe40003f46270 */
[-C--:B------:R-:W-:Y:S02]  /*117a0*/  ISETP.GE.AND P3, PT, R200, R0.reuse, PT ;  /* 0x00000000c800720c */ /* 0x080fe40003f66270 */
[----:B------:R-:W-:-:S02]  /*117b0*/  ISETP.GE.AND P4, PT, R198, R0, PT ;  /* 0x00000000c600720c */ /* 0x000fc40003f86270 */
[----:B------:R-:W-:Y:S01]  /*117c0*/  ISETP.GE.AND P5, PT, R201, R0, PT ;  /* 0x00000000c900720c */ /* 0x000fe20003fa6270 */
[----:B------:R-:W-:Y:S02]  /*117d0*/  IMAD.IADD R0, R18, 0x1, R213 ;  /* 0x0000000112007824 */ /* 0x000fe400078e02d5 */
[----:B------:R-:W-:Y:S10]  /*117e0*/  @P0 BRA `(.L_x_561) ;  /* 0x0000000400d80947 */ /* 0x000ff40003800000 */
[----:B0-----:R-:W0:Y:S01]  /*117f0*/  LDS.128 R4, [R0+0x14400] ;  /* 0x0144000000047984 */ /* 0x001e220000000c00 */
[----:B--2--5:R-:W-:Y:S02]  /*11800*/  SHF.R.U32.HI R14, RZ, 0x8, R36 ;  /* 0x00000008ff0e7819 */ /* 0x024fe40000011624 */
[----:B-1----:R-:W-:Y:S02]  /*11810*/  LOP3.LUT R3, R36, 0xff, RZ, 0xc0, !PT ;  /* 0x000000ff24037812 */ /* 0x002fe400078ec0ff */
[----:B------:R-:W-:Y:S02]  /*11820*/  LOP3.LUT R14, R14, 0xff, RZ, 0xc0, !PT ;  /* 0x000000ff0e0e7812 */ /* 0x000fe400078ec0ff */
[----:B------:R-:W-:Y:S02]  /*11830*/  SHF.R.U32.HI R40, RZ, 0x8, R37 ;  /* 0x00000008ff287819 */ /* 0x000fe40000011625 */
[----:B------:R-:W-:Y:S02]  /*11840*/  SHF.R.U32.HI R43, RZ, 0x8, R39 ;  /* 0x00000008ff2b7819 */ /* 0x000fe40000011627 */
[----:B------:R-:W-:-:S02]  /*11850*/  PRMT R3, R14, 0x7604, R3 ;  /* 0x000076040e037816 */ /* 0x000fc40000000003 */
[----:B------:R-:W-:Y:S02]  /*11860*/  LOP3.LUT R15, R37, 0xff, RZ, 0xc0, !PT ;  /* 0x000000ff250f7812 */ /* 0x000fe400078ec0ff */
[----:B------:R-:W-:Y:S02]  /*11870*/  LOP3.LUT R40, R40, 0xff, RZ, 0xc0, !PT ;  /* 0x000000ff28287812 */ /* 0x000fe400078ec0ff */
[----:B------:R-:W-:Y:S02]  /*11880*/  SHF.R.U32.HI R46, RZ, 0x10, R37 ;  /* 0x00000010ff2e7819 */ /* 0x000fe40000011625 */
[----:B------:R-:W-:Y:S02]  /*11890*/  SHF.R.U32.HI R14, RZ, 0x8, R38 ;  /* 0x00000008ff0e7819 */ /* 0x000fe40000011626 */
[----:B------:R-:W-:Y:S02]  /*118a0*/  SHF.R.U32.HI R45, RZ, 0x10, R39 ;  /* 0x00000010ff2d7819 */ /* 0x000fe40000011627 */
[----:B------:R-:W-:-:S02]  /*118b0*/  LOP3.LUT R42, R39, 0xff, RZ, 0xc0, !PT ;  /* 0x000000ff272a7812 */ /* 0x000fc400078ec0ff */
[----:B------:R-:W-:Y:S01]  /*118c0*/  LOP3.LUT R43, R43, 0xff, RZ, 0xc0, !PT ;  /* 0x000000ff2b2b7812 */ /* 0x000fe200078ec0ff */
[----:B------:R-:W-:Y:S01]  /*118d0*/  IMAD.U32 R45, R45, 0x10000, RZ ;  /* 0x000100002d2d7824 */ /* 0x000fe200078e00ff */
[----:B------:R-:W-:Y:S02]  /*118e0*/  PRMT R15, R40, 0x7604, R15 ;  /* 0x00007604280f7816 */ /* 0x000fe4000000000f */
[----:B------:R-:W-:Y:S01]  /*118f0*/  LOP3.LUT R41, R14, 0xff, RZ, 0xc0, !PT ;  /* 0x000000ff0e297812 */ /* 0x000fe200078ec0ff */
[----:B------:R-:W-:Y:S01]  /*11900*/  IMAD.U32 R14, R46, 0x10000, RZ ;  /* 0x000100002e0e7824 */ /* 0x000fe200078e00ff */
[----:B------:R-:W-:Y:S02]  /*11910*/  LOP3.LUT R40, R38, 0xff, RZ, 0xc0, !PT ;  /* 0x000000ff26287812 */ /* 0x000fe400078ec0ff */
[----:B------:R-:W-:Y:S02]  /*11920*/  PRMT R42, R43, 0x7604, R42 ;  /* 0x000076042b2a7816 */ /* 0x000fe4000000002a */
[----:B------:R-:W-:-:S02]  /*11930*/  PRMT R43, R41, 0x7604, R40 ;  /* 0x00007604292b7816 */ /* 0x000fc40000000028 */
[----:B------:R-:W-:Y:S02]  /*11940*/  LOP3.LUT R41, R15, 0xff0000, R14, 0xf8, !PT ;  /* 0x00ff00000f297812 */ /* 0x000fe400078ef80e */
[----:B------:R-:W-:Y:S02]  /*11950*/  LOP3.LUT R45, R42, 0xff0000, R45, 0xf8, !PT ;  /* 0x00ff00002a2d7812 */ /* 0x000fe400078ef82d */
[----:B------:R-:W-:Y:S02]  /*11960*/  LOP3.LUT R43, R43, 0xff0000, R38, 0xf8, !PT ;  /* 0x00ff00002b2b7812 */ /* 0x000fe400078ef826 */
[----:B------:R-:W-:Y:S02]  /*11970*/  LOP3.LUT R45, R45, 0xff000000, R39, 0xf8, !PT ;  /* 0xff0000002d2d7812 */ /* 0x000fe400078ef827 */
[----:B------:R-:W-:Y:S02]  /*11980*/  LOP3.LUT R41, R41, 0xff000000, R37, 0xf8, !PT ;  /* 0xff00000029297812 */ /* 0x000fe400078ef825 */
[----:B------:R-:W-:-:S02]  /*11990*/  LOP3.LUT R15, R3, 0xff0000, R36, 0xf8, !PT ;  /* 0x00ff0000030f7812 */ /* 0x000fc400078ef824 */
[----:B------:R-:W-:Y:S02]  /*119a0*/  LOP3.LUT R43, R43, 0xff000000, R38, 0xf8, !PT ;  /* 0xff0000002b2b7812 */ /* 0x000fe400078ef826 */
[-C--:B0-----:R-:W-:Y:S02]  /*119b0*/  F2FP.F16.E4M3.UNPACK_B R3, R6.reuse.H1 ;  /* 0x00000006ff03723e */ /* 0x081fe400030006ff */
[----:B------:R-:W-:Y:S02]  /*119c0*/  F2FP.F16.E4M3.UNPACK_B R42, R45 ;  /* 0x0000002dff2a723e */ /* 0x000fe400020006ff */
[----:B------:R-:W-:Y:S01]  /*119d0*/  F2FP.F16.E4M3.UNPACK_B R38, R41 ;  /* 0x00000029ff26723e */ /* 0x000fe200020006ff */
[--C-:B------:R-:W-:Y:S01]  /*119e0*/  HADD2.F32 R14, -RZ, R3.reuse.H1_H1 ;  /* 0x30000003ff0e7230 */ /* 0x100fe20000004100 */
[----:B------:R-:W-:Y:S01]  /*119f0*/  F2FP.F16.E4M3.UNPACK_B R6, R6 ;  /* 0x00000006ff06723e */ /* 0x000fe200020006ff */
[----:B------:R-:W-:Y:S01]  /*11a00*/  HADD2.F32 R46, -RZ, R42.H1_H1 ;  /* 0x3000002aff2e7230 */ /* 0x000fe20000004100 */
[----:B------:R-:W-:Y:S01]  /*11a10*/  LOP3.LUT R40, R15, 0xff000000, R36, 0xf8, !PT ;  /* 0xff0000000f287812 */ /* 0x000fe200078ef824 */
[----:B------:R-:W-:Y:S01]  /*11a20*/  HADD2.F32 R39, -RZ, R38.H1_H1 ;  /* 0x30000026ff277230 */ /* 0x000fe20000004100 */
[-C--:B------:R-:W-:Y:S01]  /*11a30*/  F2FP.F16.E4M3.UNPACK_B R36, R7.reuse ;  /* 0x00000007ff24723e */ /* 0x080fe200020006ff */
[----:B------:R-:W-:Y:S01]  /*11a40*/  HADD2.F32 R15, -RZ, R3.H0_H0 ;  /* 0x20000003ff0f7230 */ /* 0x000fe20000004100 */
[----:B------:R-:W-:Y:S01]  /*11a50*/  F2FP.F16.E4M3.UNPACK_B R37, R7.H1 ;  /* 0x00000007ff25723e */ /* 0x000fe200030006ff */
[C---:B------:R-:W-:Y:S01]  /*11a60*/  FMUL.FTZ R48, R14.reuse, R46 ;  /* 0x0000002e0e307220 */ /* 0x040fe20000410000 */
[----:B---3--:R-:W-:Y:S01]  /*11a70*/  FMUL.FTZ R47, R14, R39 ;  /* 0x000000270e2f7220 */ /* 0x008fe20000410000 */
[-C--:B------:R-:W-:Y:S01]  /*11a80*/  F2FP.F16.E4M3.UNPACK_B R7, R5.reuse ;  /* 0x00000005ff07723e */ /* 0x080fe200020006ff */
[----:B------:R-:W-:Y:S01]  /*11a90*/  HADD2.F32 R42, -RZ, R42.H0_H0 ;  /* 0x2000002aff2a7230 */ /* 0x000fe20000004100 */
[----:B------:R-:W-:Y:S01]  /*11aa0*/  F2FP.F16.E4M3.UNPACK_B R14, R5.H1 ;  /* 0x00000005ff0e723e */ /* 0x000fe200030006ff */
[----:B------:R-:W-:-:S02]  /*11ab0*/  HADD2.F32 R5, -RZ, R6.H1_H1 ;  /* 0x30000006ff057230 */ /* 0x000fc40000004100 */
[C---:B------:R-:W-:Y:S01]  /*11ac0*/  FFMA.FTZ R50, R15.reuse, R39, -R48 ;  /* 0x000000270f327223 */ /* 0x040fe20000010830 */
[----:B------:R-:W-:Y:S02]  /*11ad0*/  HADD2.F32 R38, -RZ, R38.H0_H0 ;  /* 0x20000026ff267230 */ /* 0x000fe40000004100 */
[----:B------:R-:W-:Y:S01]  /*11ae0*/  FFMA.FTZ R51, R15, R46, R47 ;  /* 0x0000002e0f337223 */ /* 0x000fe2000001002f */
[----:B------:R-:W-:Y:S01]  /*11af0*/  HADD2.F32 R6, -RZ, R6.H0_H0 ;  /* 0x20000006ff067230 */ /* 0x000fe20000004100 */
[----:B------:R-:W-:Y:S01]  /*11b00*/  F2FP.F16.E4M3.UNPACK_B R45, R45.H1 ;  /* 0x0000002dff2d723e */ /* 0x000fe200030006ff */
[C---:B------:R-:W-:Y:S01]  /*11b10*/  FMUL.FTZ R15, R5.reuse, R42 ;  /* 0x0000002a050f7220 */ /* 0x040fe20000410000 */
[----:B------:R-:W-:Y:S01]  /*11b20*/  F2FP.F16.E4M3.UNPACK_B R41, R41.H1 ;  /* 0x00000029ff29723e */ /* 0x000fe200030006ff */
[-C--:B------:R-:W-:Y:S01]  /*11b30*/  FMUL.FTZ R49, R5, R38.reuse ;  /* 0x0000002605317220 */ /* 0x080fe20000410000 */
[----:B------:R-:W-:Y:S02]  /*11b40*/  HADD2.F32 R5, -RZ, R36.H1_H1 ;  /* 0x30000024ff057230 */ /* 0x000fe40000004100 */
[----:B------:R-:W-:Y:S01]  /*11b50*/  FFMA.FTZ R47, R6, R38, -R15 ;  /* 0x00000026062f7223 */ /* 0x000fe2000001080f */
[----:B------:R-:W-:-:S02]  /*11b60*/  HADD2.F32 R39, -RZ, R45.H0_H0 ;  /* 0x2000002dff277230 */ /* 0x000fc40000004100 */
[----:B------:R-:W-:Y:S01]  /*11b70*/  FFMA.FTZ R48, R6, R42, R49 ;  /* 0x0000002a06307223 */ /* 0x000fe20000010031 */
[----:B------:R-:W-:Y:S01]  /*11b80*/  HADD2.F32 R15, -RZ, R41.H0_H0 ;  /* 0x20000029ff0f7230 */ /* 0x000fe20000004100 */
[----:B------:R-:W-:Y:S01]  /*11b90*/  F2FP.F16.E4M3.UNPACK_B R3, R4 ;  /* 0x00000004ff03723e */ /* 0x000fe200020006ff */
[----:B------:R-:W-:Y:S02]  /*11ba0*/  HADD2.F32 R36, -RZ, R36.H0_H0 ;  /* 0x20000024ff247230 */ /* 0x000fe40000004100 */
[C---:B------:R-:W-:Y:S01]  /*11bb0*/  FMUL.FTZ R49, R5.reuse, R39 ;  /* 0x0000002705317220 */ /* 0x040fe20000410000 */
[----:B------:R-:W-:Y:S02]  /*11bc0*/  HADD2.F32 R45, -RZ, R45.H1_H1 ;  /* 0x3000002dff2d7230 */ /* 0x000fe40000004100 */
[-C--:B------:R-:W-:Y:S01]  /*11bd0*/  FMUL.FTZ R5, R5, R15.reuse ;  /* 0x0000000f05057220 */ /* 0x080fe20000410000 */
[----:B------:R-:W-:Y:S02]  /*11be0*/  HADD2.F32 R6, -RZ, R37.H1_H1 ;  /* 0x30000025ff067230 */ /* 0x000fe40000004100 */
[----:B------:R-:W-:Y:S01]  /*11bf0*/  FFMA.FTZ R49, R36, R15, -R49 ;  /* 0x0000000f24317223 */ /* 0x000fe20000010831 */
[----:B------:R-:W-:-:S02]  /*11c00*/  HADD2.F32 R41, -RZ, R41.H1_H1 ;  /* 0x30000029ff297230 */ /* 0x000fc40000004100 */
[----:B------:R-:W-:Y:S01]  /*11c10*/  FFMA.FTZ R52, R36, R39, R5 ;  /* 0x0000002724347223 */ /* 0x000fe20000010005 */
[----:B------:R-:W-:Y:S02]  /*11c20*/  HADD2.F32 R37, -RZ, R37.H0_H0 ;  /* 0x20000025ff257230 */ /* 0x000fe40000004100 */
[C---:B------:R-:W-:Y:S01]  /*11c30*/  FMUL.FTZ R38, R6.reuse, R45 ;  /* 0x0000002d06267220 */ /* 0x040fe20000410000 */
[----:B------:R-:W-:Y:S01]  /*11c40*/  F2FP.F16.E4M3.UNPACK_B R5, R43 ;  /* 0x0000002bff05723e */ /* 0x000fe200020006ff */
[-C--:B------:R-:W-:Y:S01]  /*11c50*/  FMUL.FTZ R36, R6, R41.reuse ;  /* 0x0000002906247220 */ /* 0x080fe20000410000 */
[----:B------:R-:W-:Y:S01]  /*11c60*/  F2FP.F16.E4M3.UNPACK_B R4, R4.H1 ;  /* 0x00000004ff04723e */ /* 0x000fe200030006ff */
[C---:B------:R-:W-:Y:S01]  /*11c70*/  FFMA.FTZ R53, R37.reuse, R41, -R38 ;  /* 0x0000002925357223 */ /* 0x040fe20000010826 */
[-C--:B------:R-:W-:Y:S01]  /*11c80*/  F2FP.F16.E4M3.UNPACK_B R15, R40.reuse ;  /* 0x00000028ff0f723e */ /* 0x080fe200020006ff */
[----:B------:R-:W-:Y:S01]  /*11c90*/  FFMA.FTZ R54, R37, R45, R36 ;  /* 0x0000002d25367223 */ /* 0x000fe20000010024 */
[--C-:B------:R-:W-:Y:S01]  /*11ca0*/  HADD2.F32 R38, -RZ, R5.reuse.H1_H1 ;  /* 0x30000005ff267230 */ /* 0x100fe20000004100 */
[----:B------:R-:W-:Y:S01]  /*11cb0*/  F2FP.F16.E4M3.UNPACK_B R40, R40.H1 ;  /* 0x00000028ff28723e */ /* 0x000fe200030006ff */
[----:B------:R-:W-:Y:S01]  /*11cc0*/  HADD2.F32 R37, -RZ, R5.H0_H0 ;  /* 0x20000005ff257230 */ /* 0x000fe20000004100 */
[----:B------:R-:W-:Y:S01]  /*11cd0*/  F2FP.F16.E4M3.UNPACK_B R43, R43.H1 ;  /* 0x0000002bff2b723e */ /* 0x000fe200030006ff */
[----:B------:R-:W-:-:S02]  /*11ce0*/  HADD2.F32 R6, -RZ, R4.H1_H1 ;  /* 0x30000004ff067230 */ /* 0x000fc40000004100 */
[----:B------:R-:W-:Y:S02]  /*11cf0*/  HADD2.F32 R36, -RZ, R15.H1_H1 ;  /* 0x3000000fff247230 */ /* 0x000fe40000004100 */
[----:B------:R-:W-:Y:S02]  /*11d00*/  HADD2.F32 R5, -RZ, R4.H0_H0 ;  /* 0x20000004ff057230 */ /* 0x000fe40000004100 */
[C---:B------:R-:W-:Y:S01]  /*11d10*/  FMUL.FTZ R42, R6.reuse, R38 ;  /* 0x00000026062a7220 */ /* 0x040fe20000410000 */
[----:B------:R-:W-:Y:S02]  /*11d20*/  HADD2.F32 R4, -RZ, R3.H1_H1 ;  /* 0x30000003ff047230 */ /* 0x000fe40000004100 */
[-C--:B------:R-:W-:Y:S01]  /*11d30*/  FMUL.FTZ R46, R6, R36.reuse ;  /* 0x00000024062e7220 */ /* 0x080fe20000410000 */
[----:B------:R-:W-:Y:S02]  /*11d40*/  HADD2.F32 R15, -RZ, R15.H0_H0 ;  /* 0x2000000fff0f7230 */ /* 0x000fe40000004100 */
[----:B------:R-:W-:Y:S01]  /*11d50*/  FFMA.FTZ R42, R5, R36, -R42 ;  /* 0x00000024052a7223 */ /* 0x000fe2000001082a */
[----:B------:R-:W-:-:S02]  /*11d60*/  HADD2.F32 R3, -RZ, R3.H0_H0 ;  /* 0x20000003ff037230 */ /* 0x000fc40000004100 */
[C---:B------:R-:W-:Y:S01]  /*11d70*/  FMUL.FTZ R6, R4.reuse, R37 ;  /* 0x0000002504067220 */ /* 0x040fe20000410000 */
[----:B------:R-:W-:Y:S01]  /*11d80*/  FFMA.FTZ R39, R5, R38, R46 ;  /* 0x0000002605277223 */ /* 0x000fe2000001002e */
[-C--:B------:R-:W-:Y:S01]  /*11d90*/  FMUL.FTZ R4, R4, R15.reuse ;  /* 0x0000000f04047220 */ /* 0x080fe20000410000 */
[----:B------:R-:W-:Y:S02]  /*11da0*/  HADD2.F32 R5, -RZ, R40.H1_H1 ;  /* 0x30000028ff057230 */ /* 0x000fe40000004100 */
[C---:B------:R-:W-:Y:S01]  /*11db0*/  FFMA.FTZ R36, R3.reuse, R15, -R6 ;  /* 0x0000000f03247223 */ /* 0x040fe20000010806 */
[--C-:B------:R-:W-:Y:S02]  /*11dc0*/  HADD2.F32 R15, -RZ, R43.reuse.H1_H1 ;  /* 0x3000002bff0f7230 */ /* 0x100fe40000004100 */
[----:B------:R-:W-:Y:S01]  /*11dd0*/  FFMA.FTZ R37, R3, R37, R4 ;  /* 0x0000002503257223 */ /* 0x000fe20000010004 */
[----:B------:R-:W-:Y:S02]  /*11de0*/  HADD2.F32 R4, -RZ, R14.H1_H1 ;  /* 0x3000000eff047230 */ /* 0x000fe40000004100 */
[----:B------:R-:W-:-:S02]  /*11df0*/  HADD2.F32 R6, -RZ, R43.H0_H0 ;  /* 0x2000002bff067230 */ /* 0x000fc40000004100 */
[--C-:B------:R-:W-:Y:S02]  /*11e00*/  HADD2.F32 R3, -RZ, R7.reuse.H1_H1 ;  /* 0x30000007ff037230 */ /* 0x100fe40000004100 */
[C---:B------:R-:W-:Y:S01]  /*11e10*/  FMUL.FTZ R41, R4.reuse, R15 ;  /* 0x0000000f04297220 */ /* 0x040fe20000410000 */
[----:B------:R-:W-:Y:S02]  /*11e20*/  HADD2.F32 R40, -RZ, R40.H0_H0 ;  /* 0x20000028ff287230 */ /* 0x000fe40000004100 */
[-C--:B------:R-:W-:Y:S01]  /*11e30*/  FMUL.FTZ R38, R4, R5.reuse ;  /* 0x0000000504267220 */ /* 0x080fe20000410000 */
[----:B------:R-:W-:Y:S02]  /*11e40*/  HADD2.F32 R14, -RZ, R14.H0_H0 ;  /* 0x2000000eff0e7230 */ /* 0x000fe40000004100 */
[C---:B------:R-:W-:Y:S01]  /*11e50*/  FMUL.FTZ R4, R3.reuse, R6 ;  /* 0x0000000603047220 */ /* 0x040fe20000410000 */
[----:B------:R-:W-:Y:S02]  /*11e60*/  HADD2.F32 R7, -RZ, R7.H0_H0 ;  /* 0x20000007ff077230 */ /* 0x000fe40000004100 */
[-C--:B------:R-:W-:Y:S01]  /*11e70*/  FMUL.FTZ R3, R3, R40.reuse ;  /* 0x0000002803037220 */ /* 0x080fe20000410000 */
[C---:B------:R-:W-:Y:S01]  /*11e80*/  FFMA.FTZ R41, R14.reuse, R5, -R41 ;  /* 0x000000050e297223 */ /* 0x040fe20000010829 */
[----:B------:R-:W-:Y:S01]  /*11e90*/  FFMA.FTZ R38, R14, R15, R38 ;  /* 0x0000000f0e267223 */ /* 0x000fe20000010026 */
[C---:B------:R-:W-:Y:S01]  /*11ea0*/  FFMA.FTZ R5, R7.reuse, R40, -R4 ;  /* 0x0000002807057223 */ /* 0x040fe20000010804 */
[----:B------:R-:W-:Y:S01]  /*11eb0*/  FFMA.FTZ R14, R7, R6, R3 ;  /* 0x00000006070e7223 */ /* 0x000fe20000010003 */
[----:B------:R-:W-:-:S02]  /*11ec0*/  F2FP.SATFINITE.E4M3.F32.PACK_AB_MERGE_C R6, R51, R50, RZ ;  /* 0x000000323306723e */ /* 0x000fc400048070ff */
[----:B------:R-:W-:Y:S02]  /*11ed0*/  F2FP.SATFINITE.E4M3.F32.PACK_AB_MERGE_C R7, R54, R53, RZ ;  /* 0x000000353607723e */ /* 0x000fe400048070ff */
[----:B------:R-:W-:Y:S02]  /*11ee0*/  F2FP.SATFINITE.E4M3.F32.PACK_AB_MERGE_C R4, R39, R42, RZ ;  /* 0x0000002a2704723e */ /* 0x000fe400048070ff */
[----:B------:R-:W-:Y:S02]  /*11ef0*/  F2FP.SATFINITE.E4M3.F32.PACK_AB_MERGE_C R38, R38, R41, RZ ;  /* 0x000000292626723e */ /* 0x000fe400048070ff */
[----:B------:R-:W-:Y:S02]  /*11f00*/  F2FP.SATFINITE.E4M3.F32.PACK_AB_MERGE_C R6, R48, R47, R6 ;  /* 0x0000002f3006723e */ /* 0x000fe40004807006 */
[----:B------:R-:W-:Y:S02]  /*11f10*/  F2FP.SATFINITE.E4M3.F32.PACK_AB_MERGE_C R7, R52, R49, R7 ;  /* 0x000000313407723e */ /* 0x000fe40004807007 */
[----:B------:R-:W-:-:S02]  /*11f20*/  F2FP.SATFINITE.E4M3.F32.PACK_AB_MERGE_C R4, R37, R36, R4 ;  /* 0x000000242504723e */ /* 0x000fc40004807004 */
[----:B------:R-:W-:-:S05]  /*11f30*/  F2FP.SATFINITE.E4M3.F32.PACK_AB_MERGE_C R5, R14, R5, R38 ;  /* 0x000000050e05723e */ /* 0x000fca0004807026 */
[----:B------:R4:W-:Y:S02]  /*11f40*/  STS.128 [R0+0x14400], R4 ;  /* 0x0144000400007388 */ /* 0x0009e40000000c00 */
.L_x_561:
[----:B------:R-:W-:Y:S05]  /*11f50*/  BSYNC B1 ;  /* 0x0000000000017941 */ /* 0x000fea0003800000 */
.L_x_560:
[----:B------:R-:W-:Y:S04]  /*11f60*/  BSSY B1, `(.L_x_562) ;  /* 0x000007d000017945 */ /* 0x000fe80003800000 */
[----:B------:R-:W-:Y:S05]  /*11f70*/  @P1 BRA `(.L_x_563) ;  /* 0x0000000400ec1947 */ /* 0x000fea0003800000 */
[----:B0-----:R-:W4:Y:S01]  /*11f80*/  LDL R51, [R1+0x14] ;  /* 0x0000140001337983 */ /* 0x001f220000100800 */
[----:B-----5:R-:W-:Y:S02]  /*11f90*/  SHF.R.U32.HI R15, RZ, 0x8, R33 ;  /* 0x00000008ff0f7819 */ /* 0x020fe40000011621 */
[----:B------:R-:W-:Y:S02]  /*11fa0*/  SHF.R.U32.HI R40, RZ, 0x8, R35 ;  /* 0x00000008ff287819 */ /* 0x000fe40000011623 */
[----:B------:R-:W-:Y:S02]  /*11fb0*/  SHF.R.U32.HI R37, RZ, 0x8, R34 ;  /* 0x00000008ff257819 */ /* 0x000fe40000011622 */
[----:B------:R-:W-:Y:S02]  /*11fc0*/  LOP3.LUT R36, R33, 0xff, RZ, 0xc0, !PT ;  /* 0x000000ff21247812 */ /* 0x000fe400078ec0ff */
[----:B------:R-:W-:Y:S02]  /*11fd0*/  LOP3.LUT R41, R35, 0xff, RZ, 0xc0, !PT ;  /* 0x000000ff23297812 */ /* 0x000fe400078ec0ff */
[----:B------:R-:W-:-:S02]  /*11fe0*/  LOP3.LUT R15, R15, 0xff, RZ, 0xc0, !PT ;  /* 0x000000ff0f0f7812 */ /* 0x000fc400078ec0ff */
[----:B------:R-:W-:Y:S02]  /*11ff0*/  LOP3.LUT R40, R40, 0xff, RZ, 0xc0, !PT ;  /* 0x000000ff28287812 */ /* 0x000fe400078ec0ff */
[----:B-1----:R-:W-:Y:S02]  /*12000*/  SHF.R.U32.HI R3, RZ, 0x8, R32 ;  /* 0x00000008ff037819 */ /* 0x002fe40000011620 */
[----:B------:R-:W-:Y:S02]  /*12010*/  LOP3.LUT R38, R37, 0xff, RZ, 0xc0, !PT ;  /* 0x000000ff25267812 */ /* 0x000fe400078ec0ff */
[----:B------:R-:W-:Y:S02]  /*12020*/  PRMT R37, R15, 0x7604, R36 ;  /* 0x000076040f257816 */ /* 0x000fe40000000024 */
[----:B------:R-:W-:Y:S02]  /*12030*/  PRMT R41, R40, 0x7604, R41 ;  /* 0x0000760428297816 */ /* 0x000fe40000000029 */
[----:B------:R-:W-:-:S02]  /*12040*/  SHF.R.U32.HI R36, RZ, 0x10, R33 ;  /* 0x00000010ff247819 */ /* 0x000fc40000011621 */
[----:B------:R-:W-:Y:S02]  /*12050*/  SHF.R.U32.HI R40, RZ, 0x10, R35 ;  /* 0x00000010ff287819 */ /* 0x000fe40000011623 */
[----:B--2---:R-:W-:Y:S02]  /*12060*/  LOP3.LUT R14, R32, 0xff, RZ, 0xc0, !PT ;  /* 0x000000ff200e7812 */ /* 0x004fe400078ec0ff */
[----:B------:R-:W-:Y:S02]  /*12070*/  LOP3.LUT R39, R34, 0xff, RZ, 0xc0, !PT ;  /* 0x000000ff22277812 */ /* 0x000fe400078ec0ff */
[----:B------:R-:W-:Y:S02]  /*12080*/  LOP3.LUT R3, R3, 0xff, RZ, 0xc0, !PT ;  /* 0x000000ff03037812 */ /* 0x000fe400078ec0ff */
[----:B------:R-:W-:Y:S02]  /*12090*/  SHF.R.U32.HI R15, RZ, 0x10, R34 ;  /* 0x00000010ff0f7819 */ /* 0x000fe40000011622 */
[----:B------:R-:W-:-:S02]  /*120a0*/  LOP3.LUT R36, R36, 0xff, RZ, 0xc0, !PT ;  /* 0x000000ff24247812 */ /* 0x000fc400078ec0ff */
[----:B------:R-:W-:Y:S02]  /*120b0*/  LOP3.LUT R40, R40, 0xff, RZ, 0xc0, !PT ;  /* 0x000000ff28287812 */ /* 0x000fe400078ec0ff */
[----:B------:R-:W-:Y:S02]  /*120c0*/  PRMT R14, R3, 0x7604, R14 ;  /* 0x00007604030e7816 */ /* 0x000fe4000000000e */
[----:B------:R-:W-:Y:S02]  /*120d0*/  PRMT R39, R38, 0x7604, R39 ;  /* 0x0000760426277816 */ /* 0x000fe40000000027 */
[----:B------:R-:W-:Y:S02]  /*120e0*/  SHF.R.U32.HI R3, RZ, 0x10, R32 ;  /* 0x00000010ff037819 */ /* 0x000fe40000011620 */
[----:B------:R-:W-:Y:S02]  /*120f0*/  LOP3.LUT R38, R15, 0xff, RZ, 0xc0, !PT ;  /* 0x000000ff0f267812 */ /* 0x000fe400078ec0ff */
[----:B------:R-:W-:-:S02]  /*12100*/  PRMT R37, R36, 0x7054, R37 ;  /* 0x0000705424257816 */ /* 0x000fc40000000025 */
[----:B------:R-:W-:Y:S02]  /*12110*/  PRMT R41, R40, 0x7054, R41 ;  /* 0x0000705428297816 */ /* 0x000fe40000000029 */
[----:B------:R-:W-:Y:S02]  /*12120*/  LOP3.LUT R3, R3, 0xff, RZ, 0xc0, !PT ;  /* 0x000000ff03037812 */ /* 0x000fe400078ec0ff */
[----:B------:R-:W-:Y:S02]  /*12130*/  PRMT R39, R38, 0x7054, R39 ;  /* 0x0000705426277816 */ /* 0x000fe40000000027 */
[----:B------:R-:W-:Y:S02]  /*12140*/  LOP3.LUT R41, R41, 0xff000000, R35, 0xf8, !PT ;  /* 0xff00000029297812 */ /* 0x000fe400078ef823 */
[----:B------:R-:W-:Y:S02]  /*12150*/  LOP3.LUT R37, R37, 0xff000000, R33, 0xf8, !PT ;  /* 0xff00000025257812 */ /* 0x000fe400078ef821 */
[----:B------:R-:W-:-:S02]  /*12160*/  PRMT R15, R3, 0x7054, R14 ;  /* 0x00007054030f7816 */ /* 0x000fc4000000000e */
[----:B------:R-:W-:Y:S02]  /*12170*/  LOP3.LUT R39, R39, 0xff000000, R34, 0xf8, !PT ;  /* 0xff00000027277812 */ /* 0x000fe400078ef822 */
[----:B------:R-:W-:Y:S02]  /*12180*/  F2FP.F16.E4M3.UNPACK_B R38, R41 ;  /* 0x00000029ff26723e */ /* 0x000fe400020006ff */
[----:B------:R-:W-:Y:S02]  /*12190*/  F2FP.F16.E4M3.UNPACK_B R34, R37 ;  /* 0x00000025ff22723e */ /* 0x000fe400020006ff */
[----:B------:R-:W-:Y:S01]  /*121a0*/  LOP3.LUT R36, R15, 0xff000000, R32, 0xf8, !PT ;  /* 0xff0000000f247812 */ /* 0x000fe200078ef820 */
[----:B------:R-:W-:Y:S01]  /*121b0*/  HADD2.F32 R40, -RZ, R38.H1_H1 ;  /* 0x30000026ff287230 */ /* 0x000fe20000004100 */
[----:B------:R-:W-:Y:S01]  /*121c0*/  F2FP.F16.E4M3.UNPACK_B R41, R41.H1 ;  /* 0x00000029ff29723e */ /* 0x000fe200030006ff */
[----:B------:R-:W-:Y:S01]  /*121d0*/  HADD2.F32 R35, -RZ, R34.H1_H1 ;  /* 0x30000022ff237230 */ /* 0x000fe20000004100 */
[----:B------:R-:W-:Y:S01]  /*121e0*/  F2FP.F16.E4M3.UNPACK_B R37, R37.H1 ;  /* 0x00000025ff25723e */ /* 0x000fe200030006ff */
[----:B------:R-:W-:-:S02]  /*121f0*/  HADD2.F32 R38, -RZ, R38.H0_H0 ;  /* 0x20000026ff267230 */ /* 0x000fc40000004100 */
[----:B------:R-:W-:Y:S01]  /*12200*/  HADD2.F32 R34, -RZ, R34.H0_H0 ;  /* 0x20000022ff227230 */ /* 0x000fe20000004100 */
[----:B----4-:R-:W0:Y:S02]  /*12210*/  LDS.128 R4, [R51] ;  /* 0x0000000033047984 */ /* 0x010e240000000c00 */
[-C--:B0-----:R-:W-:Y:S02]  /*12220*/  F2FP.F16.E4M3.UNPACK_B R3, R6.reuse.H1 ;  /* 0x00000006ff03723e */ /* 0x081fe400030006ff */
[----:B------:R-:W-:Y:S02]  /*12230*/  F2FP.F16.E4M3.UNPACK_B R6, R6 ;  /* 0x00000006ff06723e */ /* 0x000fe400020006ff */
[-C--:B------:R-:W-:Y:S01]  /*12240*/  F2FP.F16.E4M3.UNPACK_B R32, R7.reuse ;  /* 0x00000007ff20723e */ /* 0x080fe200020006ff */
[--C-:B------:R-:W-:Y:S01]  /*12250*/  HADD2.F32 R14, -RZ, R3.reuse.H1_H1 ;  /* 0x30000003ff0e7230 */ /* 0x100fe20000004100 */
[----:B------:R-:W-:Y:S01]  /*12260*/  F2FP.F16.E4M3.UNPACK_B R33, R7.H1 ;  /* 0x00000007ff21723e */ /* 0x000fe200030006ff */
[----:B------:R-:W-:Y:S01]  /*12270*/  HADD2.F32 R15, -RZ, R3.H0_H0 ;  /* 0x20000003ff0f7230 */ /* 0x000fe20000004100 */
[----:B------:R-:W-:-:S02]  /*12280*/  F2FP.F16.E4M3.UNPACK_B R7, R5 ;  /* 0x00000005ff07723e */ /* 0x000fc400020006ff */
[CC--:B------:R-:W-:Y:S01]  /*12290*/  FMUL.FTZ R42, R14.reuse, R40.reuse ;  /* 0x000000280e2a7220 */ /* 0x0c0fe20000410000 */
[----:B------:R-:W-:Y:S01]  /*122a0*/  FMUL.FTZ R43, R14, R35 ;  /* 0x000000230e2b7220 */ /* 0x000fe20000410000 */
[----:B------:R-:W-:Y:S01]  /*122b0*/  F2FP.F16.E4M3.UNPACK_B R14, R5.H1 ;  /* 0x00000005ff0e723e */ /* 0x000fe200030006ff */
[--C-:B------:R-:W-:Y:S02]  /*122c0*/  HADD2.F32 R5, -RZ, R6.reuse.H1_H1 ;  /* 0x30000006ff057230 */ /* 0x100fe40000004100 */
[C---:B------:R-:W-:Y:S01]  /*122d0*/  FFMA.FTZ R45, R15.reuse, R35, -R42 ;  /* 0x000000230f2d7223 */ /* 0x040fe2000001082a */
[----:B------:R-:W-:Y:S01]  /*122e0*/  FFMA.FTZ R46, R15, R40, R43 ;  /* 0x000000280f2e7223 */ /* 0x000fe2000001002b */
[----:B------:R-:W-:Y:S01]  /*122f0*/  HADD2.F32 R6, -RZ, R6.H0_H0 ;  /* 0x20000006ff067230 */ /* 0x000fe20000004100 */
[----:B------:R-:W-:Y:S01]  /*12300*/  F2FP.F16.E4M3.UNPACK_B R3, R4 ;  /* 0x00000004ff03723e */ /* 0x000fe200020006ff */
[C---:B------:R-:W-:Y:S01]  /*12310*/  FMUL.FTZ R15, R5.reuse, R38 ;  /* 0x00000026050f7220 */ /* 0x040fe20000410000 */
[----:B------:R-:W-:Y:S01]  /*12320*/  FMUL.FTZ R43, R5, R34 ;  /* 0x00000022052b7220 */ /* 0x000fe20000410000 */
[----:B------:R-:W-:Y:S01]  /*12330*/  HADD2.F32 R5, -RZ, R32.H1_H1 ;  /* 0x30000020ff057230 */ /* 0x000fe20000004100 */
[----:B------:R-:W-:Y:S01]  /*12340*/  F2FP.F16.E4M3.UNPACK_B R4, R4.H1 ;  /* 0x00000004ff04723e */ /* 0x000fe200030006ff */
[----:B------:R-:W-:-:S02]  /*12350*/  HADD2.F32 R35, -RZ, R41.H0_H0 ;  /* 0x20000029ff237230 */ /* 0x000fc40000004100 */
[C---:B------:R-:W-:Y:S01]  /*12360*/  FFMA.FTZ R42, R6.reuse, R34, -R15 ;  /* 0x00000022062a7223 */ /* 0x040fe2000001080f */
[----:B------:R-:W-:Y:S02]  /*12370*/  HADD2.F32 R15, -RZ, R37.H0_H0 ;  /* 0x20000025ff0f7230 */ /* 0x000fe40000004100 */
[----:B------:R-:W-:Y:S01]  /*12380*/  FFMA.FTZ R43, R6, R38, R43 ;  /* 0x00000026062b7223 */ /* 0x000fe2000001002b */
[----:B------:R-:W-:Y:S02]  /*12390*/  HADD2.F32 R32, -RZ, R32.H0_H0 ;  /* 0x20000020ff207230 */ /* 0x000fe40000004100 */
[C---:B---3--:R-:W-:Y:S01]  /*123a0*/  FMUL.FTZ R47, R5.reuse, R35 ;  /* 0x00000023052f7220 */ /* 0x048fe20000410000 */
[----:B------:R-:W-:Y:S02]  /*123b0*/  HADD2.F32 R41, -RZ, R41.H1_H1 ;  /* 0x30000029ff297230 */ /* 0x000fe40000004100 */
[----:B------:R-:W-:Y:S01]  /*123c0*/  FMUL.FTZ R5, R5, R15 ;  /* 0x0000000f05057220 */ /* 0x000fe20000410000 */
[----:B------:R-:W-:-:S02]  /*123d0*/  HADD2.F32 R6, -RZ, R33.H1_H1 ;  /* 0x30000021ff067230 */ /* 0x000fc40000004100 */
[C---:B------:R-:W-:Y:S01]  /*123e0*/  FFMA.FTZ R47, R32.reuse, R15, -R47 ;  /* 0x0000000f202f7223 */ /* 0x040fe2000001082f */
[----:B------:R-:W-:Y:S02]  /*123f0*/  HADD2.F32 R37, -RZ, R37.H1_H1 ;  /* 0x30000025ff257230 */ /* 0x000fe40000004100 */
[----:B------:R-:W-:Y:S01]  /*12400*/  FFMA.FTZ R48, R32, R35, R5 ;  /* 0x0000002320307223 */ /* 0x000fe20000010005 */
[----:B------:R-:W-:Y:S02]  /*12410*/  HADD2.F32 R33, -RZ, R33.H0_H0 ;  /* 0x20000021ff217230 */ /* 0x000fe40000004100 */
[C---:B------:R-:W-:Y:S01]  /*12420*/  FMUL.FTZ R34, R6.reuse, R41 ;  /* 0x0000002906227220 */ /* 0x040fe20000410000 */
[----:B------:R-:W-:Y:S01]  /*12430*/  F2FP.F16.E4M3.UNPACK_B R5, R39 ;  /* 0x00000027ff05723e */ /* 0x000fe200020006ff */
[-C--:B------:R-:W-:Y:S01]  /*12440*/  FMUL.FTZ R32, R6, R37.reuse ;  /* 0x0000002506207220 */ /* 0x080fe20000410000 */
[----:B------:R-:W-:Y:S01]  /*12450*/  F2FP.F16.E4M3.UNPACK_B R15, R36 ;  /* 0x00000024ff0f723e */ /* 0x000fe200020006ff */
[----:B------:R-:W-:Y:S01]  /*12460*/  FFMA.FTZ R49, R33, R37, -R34 ;  /* 0x0000002521317223 */ /* 0x000fe20000010822 */
[----:B------:R-:W-:-:S02]  /*12470*/  HADD2.F32 R6, -RZ, R4.H1_H1 ;  /* 0x30000004ff067230 */ /* 0x000fc40000004100 */
[----:B------:R-:W-:Y:S01]  /*12480*/  FFMA.FTZ R50, R33, R41, R32 ;  /* 0x0000002921327223 */ /* 0x000fe20000010020 */
[--C-:B------:R-:W-:Y:S01]  /*12490*/  HADD2.F32 R34, -RZ, R5.reuse.H1_H1 ;  /* 0x30000005ff227230 */ /* 0x100fe20000004100 */
[----:B------:R-:W-:Y:S01]  /*124a0*/  F2FP.F16.E4M3.UNPACK_B R36, R36.H1 ;  /* 0x00000024ff24723e */ /* 0x000fe200030006ff */
[----:B------:R-:W-:Y:S01]  /*124b0*/  HADD2.F32 R33, -RZ, R5.H0_H0 ;  /* 0x20000005ff217230 */ /* 0x000fe20000004100 */
[----:B------:R-:W-:Y:S01]  /*124c0*/  F2FP.F16.E4M3.UNPACK_B R39, R39.H1 ;  /* 0x00000027ff27723e */ /* 0x000fe200030006ff */
[----:B------:R-:W-:Y:S02]  /*124d0*/  HADD2.F32 R32, -RZ, R15.H1_H1 ;  /* 0x3000000fff207230 */ /* 0x000fe40000004100 */
[----:B------:R-:W-:Y:S01]  /*124e0*/  FMUL.FTZ R38, R6, R34 ;  /* 0x0000002206267220 */ /* 0x000fe20000410000 */
[----:B------:R-:W-:Y:S02]  /*124f0*/  HADD2.F32 R5, -RZ, R4.H0_H0 ;  /* 0x20000004ff057230 */ /* 0x000fe40000004100 */
[----:B------:R-:W-:-:S02]  /*12500*/  HADD2.F32 R4, -RZ, R3.H1_H1 ;  /* 0x30000003ff047230 */ /* 0x000fc40000004100 */
[-C--:B------:R-:W-:Y:S01]  /*12510*/  FMUL.FTZ R40, R6, R32.reuse ;  /* 0x0000002006287220 */ /* 0x080fe20000410000 */
[----:B------:R-:W-:Y:S02]  /*12520*/  HADD2.F32 R15, -RZ, R15.H0_H0 ;  /* 0x2000000fff0f7230 */ /* 0x000fe40000004100 */
[C---:B------:R-:W-:Y:S01]  /*12530*/  FFMA.FTZ R38, R5.reuse, R32, -R38 ;  /* 0x0000002005267223 */ /* 0x040fe20000010826 */
[----:B------:R-:W-:Y:S02]  /*12540*/  HADD2.F32 R3, -RZ, R3.H0_H0 ;  /* 0x20000003ff037230 */ /* 0x000fe40000004100 */
[C---:B------:R-:W-:Y:S01]  /*12550*/  FMUL.FTZ R6, R4.reuse, R33 ;  /* 0x0000002104067220 */ /* 0x040fe20000410000 */
[----:B------:R-:W-:Y:S01]  /*12560*/  FFMA.FTZ R35, R5, R34, R40 ;  /* 0x0000002205237223 */ /* 0x000fe20000010028 */
[-C--:B------:R-:W-:Y:S01]  /*12570*/  FMUL.FTZ R4, R4, R15.reuse ;  /* 0x0000000f04047220 */ /* 0x080fe20000410000 */
[----:B------:R-:W-:Y:S02]  /*12580*/  HADD2.F32 R5, -RZ, R36.H1_H1 ;  /* 0x30000024ff057230 */ /* 0x000fe40000004100 */
[----:B------:R-:W-:Y:S01]  /*12590*/  FFMA.FTZ R32, R3, R15, -R6 ;  /* 0x0000000f03207223 */ /* 0x000fe20000010806 */
[----:B------:R-:W-:-:S02]  /*125a0*/  HADD2.F32 R15, -RZ, R39.H1_H1 ;  /* 0x30000027ff0f7230 */ /* 0x000fc40000004100 */
[----:B------:R-:W-:Y:S01]  /*125b0*/  FFMA.FTZ R33, R3, R33, R4 ;  /* 0x0000002103217223 */ /* 0x000fe20000010004 */
[----:B------:R-:W-:Y:S02]  /*125c0*/  HADD2.F32 R4, -RZ, R14.H1_H1 ;  /* 0x3000000eff047230 */ /* 0x000fe40000004100 */
[----:B------:R-:W-:Y:S02]  /*125d0*/  HADD2.F32 R6, -RZ, R39.H0_H0 ;  /* 0x20000027ff067230 */ /* 0x000fe40000004100 */
[----:B------:R-:W-:Y:S02]  /*125e0*/  HADD2.F32 R3, -RZ, R7.H1_H1 ;  /* 0x30000007ff037230 */ /* 0x000fe40000004100 */
[C---:B------:R-:W-:Y:S01]  /*125f0*/  FMUL.FTZ R37, R4.reuse, R15 ;  /* 0x0000000f04257220 */ /* 0x040fe20000410000 */
[----:B------:R-:W-:Y:S02]  /*12600*/  HADD2.F32 R36, -RZ, R36.H0_H0 ;  /* 0x20000024ff247230 */ /* 0x000fe40000004100 */
[----:B------:R-:W-:Y:S01]  /*12610*/  FMUL.FTZ R34, R4, R5 ;  /* 0x0000000504227220 */ /* 0x000fe20000410000 */
[----:B------:R-:W-:-:S02]  /*12620*/  HADD2.F32 R14, -RZ, R14.H0_H0 ;  /* 0x2000000eff0e7230 */ /* 0x000fc40000004100 */
[C---:B------:R-:W-:Y:S01]  /*12630*/  FMUL.FTZ R4, R3.reuse, R6 ;  /* 0x0000000603047220 */ /* 0x040fe20000410000 */
[----:B------:R-:W-:Y:S02]  /*12640*/  HADD2.F32 R7, -RZ, R7.H0_H0 ;  /* 0x20000007ff077230 */ /* 0x000fe40000004100 */
[-C--:B------:R-:W-:Y:S01]  /*12650*/  FMUL.FTZ R3, R3, R36.reuse ;  /* 0x0000002403037220 */ /* 0x080fe20000410000 */
[C---:B------:R-:W-:Y:S01]  /*12660*/  FFMA.FTZ R37, R14.reuse, R5, -R37 ;  /* 0x000000050e257223 */ /* 0x040fe20000010825 */
[----:B------:R-:W-:Y:S01]  /*12670*/  FFMA.FTZ R34, R14, R15, R34 ;  /* 0x0000000f0e227223 */ /* 0x000fe20000010022 */
[C---:B------:R-:W-:Y:S01]  /*12680*/  FFMA.FTZ R5, R7.reuse, R36, -R4 ;  /* 0x0000002407057223 */ /* 0x040fe20000010804 */
[----:B------:R-:W-:Y:S01]  /*12690*/  FFMA.FTZ R14, R7, R6, R3 ;  /* 0x00000006070e7223 */ /* 0x000fe20000010003 */
[----:B------:R-:W-:Y:S02]  /*126a0*/  F2FP.SATFINITE.E4M3.F32.PACK_AB_MERGE_C R6, R46, R45, RZ ;  /* 0x0000002d2e06723e */ /* 0x000fe400048070ff */
[----:B------:R-:W-:-:S02]  /*126b0*/  F2FP.SATFINITE.E4M3.F32.PACK_AB_MERGE_C R7, R50, R49, RZ ;  /* 0x000000313207723e */ /* 0x000fc400048070ff */
[----:B------:R-:W-:Y:S02]  /*126c0*/  F2FP.SATFINITE.E4M3.F32.PACK_AB_MERGE_C R4, R35, R38, RZ ;  /* 0x000000262304723e */ /* 0x000fe400048070ff */
[----:B------:R-:W-:Y:S02]  /*126d0*/  F2FP.SATFINITE.E4M3.F32.PACK_AB_MERGE_C R34, R34, R37, RZ ;  /* 0x000000252222723e */ /* 0x000fe400048070ff */
[----:B------:R-:W-:Y:S02]  /*126e0*/  F2FP.SATFINITE.E4M3.F32.PACK_AB_MERGE_C R6, R43, R42, R6 ;  /* 0x0000002a2b06723e */ /* 0x000fe40004807006 */
[----:B------:R-:W-:Y:S02]  /*126f0*/  F2FP.SATFINITE.E4M3.F32.PACK_AB_MERGE_C R7, R48, R47, R7 ;  /* 0x0000002f3007723e */ /* 0x000fe40004807007 */
[----:B------:R-:W-:Y:S02]  /*12700*/  F2FP.SATFINITE.E4M3.F32.PACK_AB_MERGE_C R4, R33, R32, R4 ;  /* 0x000000202104723e */ /* 0x000fe40004807004 */
[----:B------:R-:W-:-:S05]  /*12710*/  F2FP.SATFINITE.E4M3.F32.PACK_AB_MERGE_C R5, R14, R5, R34 ;  /* 0x000000050e05723e */ /* 0x000fca0004807022 */
[----:B------:R0:W-:Y:S02]  /*12720*/  STS.128 [R51], R4 ;  /* 0x0000000433007388 */ /* 0x0001e40000000c00 */
.L_x_563:
[----:B------:R-:W-:Y:S05]  /*12730*/  BSYNC B1 ;  /* 0x0000000000017941 */ /* 0x000fea0003800000 */
.L_x_562:
[----:B------:R-:W-:Y:S04]  /*12740*/  BSSY B1, `(.L_x_564) ;  /* 0x0000078000017945 */ /* 0x000fe80003800000 */
[----:B------:R-:W-:Y:S05]  /*12750*/  @P2 BRA `(.L_x_565) ;  /* 0x0000000400d82947 */ /* 0x000fea0003800000 */
[----:B0---4-:R-:W0:Y:S01]  /*12760*/  LDS.128 R4, [R0+0x16400] ;  /* 0x0164000000047984 */ /* 0x011e220000000c00 */
[----:B--2--5:R-:W-:Y:S02]  /*12770*/  SHF.R.U32.HI R14, RZ, 0x8, R30 ;  /* 0x00000008ff0e7819 */ /* 0x024fe4000001161e */
[----:B------:R-:W-:Y:S02]  /*12780*/  SHF.R.U32.HI R32, RZ, 0x8, R31 ;  /* 0x00000008ff207819 */ /* 0x000fe4000001161f */
[----:B-1----:R-:W-:Y:S02]  /*12790*/  LOP3.LUT R3, R30, 0xff, RZ, 0xc0, !PT ;  /* 0x000000ff1e037812 */ /* 0x002fe400078ec0ff */
[----:B------:R-:W-:Y:S02]  /*127a0*/  LOP3.LUT R14, R14, 0xff, RZ, 0xc0, !PT ;  /* 0x000000ff0e0e7812 */ /* 0x000fe400078ec0ff */
[----:B------:R-:W-:Y:S02]  /*127b0*/  SHF.R.U32.HI R35, RZ, 0x8, R29 ;  /* 0x00000008ff237819 */ /* 0x000fe4000001161d */
[----:B------:R-:W-:-:S02]  /*127c0*/  LOP3.LUT R15, R31, 0xff, RZ, 0xc0, !PT ;  /* 0x000000ff1f0f7812 */ /* 0x000fc400078ec0ff */
[----:B------:R-:W-:Y:S02]  /*127d0*/  LOP3.LUT R32, R32, 0xff, RZ, 0xc0, !PT ;  /* 0x000000ff20207812 */ /* 0x000fe400078ec0ff */
[----:B------:R-:W-:Y:S02]  /*127e0*/  PRMT R3, R14, 0x7604, R3 ;  /* 0x000076040e037816 */ /* 0x000fe40000000003 */
[----:B------:R-:W-:Y:S02]  /*127f0*/  SHF.R.U32.HI R37, RZ, 0x10, R29 ;  /* 0x00000010ff257819 */ /* 0x000fe4000001161d */
[----:B------:R-:W-:Y:S02]  /*12800*/  SHF.R.U32.HI R14, RZ, 0x8, R28 ;  /* 0x00000008ff0e7819 */ /* 0x000fe4000001161c */
[----:B------:R-:W-:Y:S01]  /*12810*/  SHF.R.U32.HI R36, RZ, 0x10, R31 ;  /* 0x00000010ff247819 */ /* 0x000fe2000001161f */
[----:B------:R-:W-:Y:S01]  /*12820*/  IMAD.U32 R37, R37, 0x10000, RZ ;  /* 0x0001000025257824 */ /* 0x000fe200078e00ff */
[----:B------:R-:W-:-:S02]  /*12830*/  LOP3.LUT R34, R29, 0xff, RZ, 0xc0, !PT ;  /* 0x000000ff1d227812 */ /* 0x000fc400078ec0ff */
[----:B------:R-:W-:Y:S02]  /*12840*/  LOP3.LUT R35, R35, 0xff, RZ, 0xc0, !PT ;  /* 0x000000ff23237812 */ /* 0x000fe400078ec0ff */
[----:B------:R-:W-:Y:S02]  /*12850*/  PRMT R15, R32, 0x7604, R15 ;  /* 0x00007604200f7816 */ /* 0x000fe4000000000f */
[----:B------:R-:W-:Y:S02]  /*12860*/  LOP3.LUT R32, R28, 0xff, RZ, 0xc0, !PT ;  /* 0x000000ff1c207812 */ /* 0x000fe400078ec0ff */
[----:B------:R-:W-:Y:S02]  /*12870*/  LOP3.LUT R33, R14, 0xff, RZ, 0xc0, !PT ;  /* 0x000000ff0e217812 */ /* 0x000fe400078ec0ff */
[----:B------:R-:W-:Y:S02]  /*12880*/  SHF.L.U32 R14, R36, 0x10, RZ ;  /* 0x00000010240e7819 */ /* 0x000fe400000006ff */
[----:B------:R-:W-:-:S02]  /*12890*/  PRMT R34, R35, 0x7604, R34 ;  /* 0x0000760423227816 */ /* 0x000fc40000000022 */
[----:B------:R-:W-:Y:S02]  /*128a0*/  PRMT R35, R33, 0x7604, R32 ;  /* 0x0000760421237816 */ /* 0x000fe40000000020 */
[----:B------:R-:W-:Y:S02]  /*128b0*/  LOP3.LUT R33, R15, 0xff0000, R14, 0xf8, !PT ;  /* 0x00ff00000f217812 */ /* 0x000fe400078ef80e */
[----:B------:R-:W-:Y:S02]  /*128c0*/  LOP3.LUT R37, R34, 0xff0000, R37, 0xf8, !PT ;  /* 0x00ff000022257812 */ /* 0x000fe400078ef825 */
[----:B------:R-:W-:Y:S02]  /*128d0*/  LOP3.LUT R33, R33, 0xff000000, R31, 0xf8, !PT ;  /* 0xff00000021217812 */ /* 0x000fe400078ef81f */
[----:B------:R-:W-:Y:S02]  /*128e0*/  LOP3.LUT R37, R37, 0xff000000, R29, 0xf8, !PT ;  /* 0xff00000025257812 */ /* 0x000fe400078ef81d */
[----:B------:R-:W-:-:S02]  /*128f0*/  LOP3.LUT R15, R3, 0xff0000, R30, 0xf8, !PT ;  /* 0x00ff0000030f7812 */ /* 0x000fc400078ef81e */
[-C--:B0-----:R-:W-:Y:S02]  /*12900*/  F2FP.F16.E4M3.UNPACK_B R3, R6.reuse.H1 ;  /* 0x00000006ff03723e */ /* 0x081fe400030006ff */
[----:B------:R-:W-:Y:S02]  /*12910*/  F2FP.F16.E4M3.UNPACK_B R34, R37 ;  /* 0x00000025ff22723e */ /* 0x000fe400020006ff */
[----:B------:R-:W-:Y:S01]  /*12920*/  F2FP.F16.E4M3.UNPACK_B R31, R33 ;  /* 0x00000021ff1f723e */ /* 0x000fe200020006ff */
[----:B------:R-:W-:Y:S01]  /*12930*/  HADD2.F32 R14, -RZ, R3.H1_H1 ;  /* 0x30000003ff0e7230 */ /* 0x000fe20000004100 */
[--C-:B------:R-:W-:Y:S01]  /*12940*/  LOP3.LUT R35, R35, 0xff0000, R28.reuse, 0xf8, !PT ;  /* 0x00ff000023237812 */ /* 0x100fe200078ef81c */
[--C-:B------:R-:W-:Y:S01]  /*12950*/  HADD2.F32 R36, -RZ, R34.reuse.H1_H1 ;  /* 0x30000022ff247230 */ /* 0x100fe20000004100 */
[----:B------:R-:W-:Y:S01]  /*12960*/  F2FP.F16.E4M3.UNPACK_B R6, R6 ;  /* 0x00000006ff06723e */ /* 0x000fe200020006ff */
[----:B------:R-:W-:Y:S01]  /*12970*/  HADD2.F32 R32, -RZ, R31.H1_H1 ;  /* 0x3000001fff207230 */ /* 0x000fe20000004100 */
[----:B------:R-:W-:Y:S01]  /*12980*/  LOP3.LUT R35, R35, 0xff000000, R28, 0xf8, !PT ;  /* 0xff00000023237812 */ /* 0x000fe200078ef81c */
[----:B------:R-:W-:Y:S01]  /*12990*/  HADD2.F32 R34, -RZ, R34.H0_H0 ;  /* 0x20000022ff227230 */ /* 0x000fe20000004100 */
[----:B------:R-:W-:Y:S01]  /*129a0*/  LOP3.LUT R30, R15, 0xff000000, R30, 0xf8, !PT ;  /* 0xff0000000f1e7812 */ /* 0x000fe200078ef81e */
[C---:B------:R-:W-:Y:S01]  /*129b0*/  FMUL.FTZ R38, R14.reuse, R36 ;  /* 0x000000240e267220 */ /* 0x040fe20000410000 */
[-C--:B------:R-:W-:Y:S01]  /*129c0*/  F2FP.F16.E4M3.UNPACK_B R28, R7.reuse ;  /* 0x00000007ff1c723e */ /* 0x080fe200020006ff */
[----:B------:R-:W-:Y:S01]  /*129d0*/  FMUL.FTZ R39, R14, R32 ;  /* 0x000000200e277220 */ /* 0x000fe20000410000 */
[----:B------:R-:W-:Y:S01]  /*129e0*/  F2FP.F16.E4M3.UNPACK_B R29, R7.H1 ;  /* 0x00000007ff1d723e */ /* 0x000fe200030006ff */
[----:B------:R-:W-:Y:S01]  /*129f0*/  HADD2.F32 R15, -RZ, R3.H0_H0 ;  /* 0x20000003ff0f7230 */ /* 0x000fe20000004100 */
[-C--:B------:R-:W-:Y:S01]  /*12a00*/  F2FP.F16.E4M3.UNPACK_B R7, R5.reuse ;  /* 0x00000005ff07723e */ /* 0x080fe200020006ff */
[----:B------:R-:W-:Y:S01]  /*12a10*/  HADD2.F32 R31, -RZ, R31.H0_H0 ;  /* 0x2000001fff1f7230 */ /* 0x000fe20000004100 */
[----:B------:R-:W-:Y:S01]  /*12a20*/  F2FP.F16.E4M3.UNPACK_B R14, R5.H1 ;  /* 0x00000005ff0e723e */ /* 0x000fe200030006ff */
[----:B------:R-:W-:-:S02]  /*12a30*/  HADD2.F32 R5, -RZ, R6.H1_H1 ;  /* 0x30000006ff057230 */ /* 0x000fc40000004100 */
[C---:B------:R-:W-:Y:S01]  /*12a40*/  FFMA.FTZ R38, R15.reuse, R32, -R38 ;  /* 0x000000200f267223 */ /* 0x040fe20000010826 */
        /* <DEDUP_REMOVED lines=71> */
.L_x_565:
[----:B------:R-:W-:Y:S05]  /*12ec0*/  BSYNC B1 ;  /* 0x0000000000017941 */ /* 0x000fea0003800000 */
.L_x_564:
        /* <DEDUP_REMOVED lines=43> */
[----:B----4-:R-:W0:Y:S02]  /*13180*/  LDS.128 R4, [R41+0x2000] ;  /* 0x0020000029047984 */ /* 0x010e240000000c00 */
        /* <DEDUP_REMOVED lines=24> */
[C---:B------:R-:W-:Y:S01]  /*13310*/  FMUL.FTZ R39, R5.reuse, R27 ;  /* 0x0000001b05277220 */ /* 0x040fe20000410000 */
        /* <DEDUP_REMOVED lines=55> */
[----:B------:R0:W-:Y:S02]  /*13690*/  STS.128 [R41+0x2000], R4 ;  /* 0x0020000429007388 */ /* 0x0001e40000000c00 */
.L_x_567:
[----:B------:R-:W-:Y:S05]  /*136a0*/  BSYNC B1 ;  /* 0x0000000000017941 */ /* 0x000fea0003800000 */
.L_x_566:
[----:B------:R-:W-:Y:S04]  /*136b0*/  BSSY B1, `(.L_x_568) ;  /* 0x0000078000017945 */ /* 0x000fe80003800000 */
[----:B------:R-:W-:Y:S05]  /*136c0*/  @P4 BRA `(.L_x_569) ;  /* 0x0000000400d84947 */ /* 0x000fea0003800000 */
[----:B0---4-:R-:W0:Y:S01]  /*136d0*/  LDS.128 R4, [R0+0x18400] ;  /* 0x0184000000047984 */ /* 0x011e220000000c00 */
        /* <DEDUP_REMOVED lines=25> */
[----:B0-----:R-:W-:-:S02]  /*13870*/  F2FP.F16.E4M3.UNPACK_B R3, R6.H1 ;  /* 0x00000006ff03723e */ /* 0x001fc400030006ff */
[--C-:B------:R-:W-:Y:S02]  /*13880*/  LOP3.LUT R27, R27, 0xff0000, R12.reuse, 0xf8, !PT ;  /* 0x00ff00001b1b7812 */ /* 0x100fe400078ef80c */
[----:B------:R-:W-:Y:S01]  /*13890*/  F2FP.F16.E4M3.UNPACK_B R26, R29 ;  /* 0x0000001dff1a723e */ /* 0x000fe200020006ff */
[--C-:B------:R-:W-:Y:S01]  /*138a0*/  HADD2.F32 R13, -RZ, R3.reuse.H0_H0 ;  /* 0x20000003ff0d7230 */ /* 0x100fe20000004100 */
[----:B------:R-:W-:Y:S02]  /*138b0*/  F2FP.F16.E4M3.UNPACK_B R21, R25 ;  /* 0x00000019ff15723e */ /* 0x000fe400020006ff */
[----:B------:R-:W-:Y:S01]  /*138c0*/  LOP3.LUT R27, R27, 0xff000000, R12, 0xf8, !PT ;  /* 0xff0000001b1b7812 */ /* 0x000fe200078ef80c */
[----:B------:R-:W-:Y:S01]  /*138d0*/  HADD2.F32 R12, -RZ, R3.H1_H1 ;  /* 0x30000003ff0c7230 */ /* 0x000fe20000004100 */
[----:B------:R-:W-:Y:S01]  /*138e0*/  F2FP.F16.E4M3.UNPACK_B R6, R6 ;  /* 0x00000006ff06723e */ /* 0x000fe200020006ff */
[--C-:B------:R-:W-:Y:S01]  /*138f0*/  HADD2.F32 R28, -RZ, R26.reuse.H1_H1 ;  /* 0x3000001aff1c7230 */ /* 0x100fe20000004100 */
[----:B------:R-:W-:Y:S01]  /*13900*/  LOP3.LUT R20, R15, 0xff000000, R20, 0xf8, !PT ;  /* 0xff0000000f147812 */ /* 0x000fe200078ef814 */
[--C-:B------:R-:W-:Y:S01]  /*13910*/  HADD2.F32 R24, -RZ, R21.reuse.H1_H1 ;  /* 0x30000015ff187230 */ /* 0x100fe20000004100 */
[-C--:B------:R-:W-:Y:S01]  /*13920*/  F2FP.F16.E4M3.UNPACK_B R14, R7.reuse ;  /* 0x00000007ff0e723e */ /* 0x080fe200020006ff */
[----:B------:R-:W-:Y:S01]  /*13930*/  HADD2.F32 R26, -RZ, R26.H0_H0 ;  /* 0x2000001aff1a7230 */ /* 0x000fe20000004100 */
[----:B------:R-:W-:Y:S01]  /*13940*/  F2FP.F16.E4M3.UNPACK_B R15, R7.H1 ;  /* 0x00000007ff0f723e */ /* 0x000fe200030006ff */
[C---:B------:R-:W-:Y:S01]  /*13950*/  FMUL.FTZ R30, R12.reuse, R28 ;  /* 0x0000001c0c1e7220 */ /* 0x040fe20000410000 */
[----:B------:R-:W-:Y:S01]  /*13960*/  FMUL.FTZ R31, R12, R24 ;  /* 0x000000180c1f7220 */ /* 0x000fe20000410000 */
        /* <DEDUP_REMOVED lines=76> */
.L_x_569:
[----:B------:R-:W-:Y:S05]  /*13e30*/  BSYNC B1 ;  /* 0x0000000000017941 */ /* 0x000fea0003800000 */
.L_x_568:
[----:B------:R-:W-:Y:S05]  /*13e40*/  @P5 BRA `(.L_x_559) ;  /* 0x0000003c00205947 */ /* 0x000fea0003800000 */
[----:B-----5:R-:W3:Y:S01]  /*13e50*/  LDL R31, [R1+0x14] ;  /* 0x00001400011f7983 */ /* 0x020ee20000100800 */
[----:B------:R-:W-:Y:S02]  /*13e60*/  SHF.R.U32.HI R12, RZ, 0x8, R9 ;  /* 0x00000008ff0c7819 */ /* 0x000fe40000011609 */
[----:B------:R-:W-:Y:S02]  /*13e70*/  SHF.R.U32.HI R20, RZ, 0x8, R11 ;  /* 0x00000008ff147819 */ /* 0x000fe4000001160b */
[----:B------:R-:W-:Y:S02]  /*13e80*/  LOP3.LUT R13, R9, 0xff, RZ, 0xc0, !PT ;  /* 0x000000ff090d7812 */ /* 0x000fe400078ec0ff */
[----:B------:R-:W-:Y:S02]  /*13e90*/  LOP3.LUT R21, R11, 0xff, RZ, 0xc0, !PT ;  /* 0x000000ff0b157812 */ /* 0x000fe400078ec0ff */
[----:B------:R-:W-:Y:S02]  /*13ea0*/  LOP3.LUT R12, R12, 0xff, RZ, 0xc0, !PT ;  /* 0x000000ff0c0c7812 */ /* 0x000fe400078ec0ff */
[----:B------:R-:W-:-:S02]  /*13eb0*/  LOP3.LUT R20, R20, 0xff, RZ, 0xc0, !PT ;  /* 0x000000ff14147812 */ /* 0x000fc400078ec0ff */
[----:B0---4-:R-:W-:Y:S02]  /*13ec0*/  SHF.R.U32.HI R0, RZ, 0x8, R8 ;  /* 0x00000008ff007819 */ /* 0x011fe40000011608 */
[----:B--2---:R-:W-:Y:S02]  /*13ed0*/  SHF.R.U32.HI R14, RZ, 0x8, R10 ;  /* 0x00000008ff0e7819 */ /* 0x004fe4000001160a */
[----:B------:R-:W-:Y:S02]  /*13ee0*/  PRMT R13, R12, 0x7604, R13 ;  /* 0x000076040c0d7816 */ /* 0x000fe4000000000d */
[----:B------:R-:W-:Y:S02]  /*13ef0*/  PRMT R21, R20, 0x7604, R21 ;  /* 0x0000760414157816 */ /* 0x000fe40000000015 */
[----:B------:R-:W-:Y:S02]  /*13f00*/  SHF.R.U32.HI R12, RZ, 0x10, R9 ;  /* 0x00000010ff0c7819 */ /* 0x000fe40000011609 */
[----:B------:R-:W-:-:S02]  /*13f10*/  SHF.R.U32.HI R20, RZ, 0x10, R11 ;  /* 0x00000010ff147819 */ /* 0x000fc4000001160b */
[----:B-1----:R-:W-:Y:S02]  /*13f20*/  LOP3.LUT R3, R8, 0xff, RZ, 0xc0, !PT ;  /* 0x000000ff08037812 */ /* 0x002fe400078ec0ff */
[----:B------:R-:W-:Y:S02]  /*13f30*/  LOP3.LUT R15, R10, 0xff, RZ, 0xc0, !PT ;  /* 0x000000ff0a0f7812 */ /* 0x000fe400078ec0ff */
[----:B------:R-:W-:Y:S02]  /*13f40*/  LOP3.LUT R0, R0, 0xff, RZ, 0xc0, !PT ;  /* 0x000000ff00007812 */ /* 0x000fe400078ec0ff */
[----:B------:R-:W-:Y:S02]  /*13f50*/  LOP3.LUT R14, R14, 0xff, RZ, 0xc0, !PT ;  /* 0x000000ff0e0e7812 */ /* 0x000fe400078ec0ff */
[----:B------:R-:W-:Y:S02]  /*13f60*/  LOP3.LUT R12, R12, 0xff, RZ, 0xc0, !PT ;  /* 0x000000ff0c0c7812 */ /* 0x000fe400078ec0ff */
[----:B------:R-:W-:-:S02]  /*13f70*/  LOP3.LUT R20, R20, 0xff, RZ, 0xc0, !PT ;  /* 0x000000ff14147812 */ /* 0x000fc400078ec0ff */
[----:B------:R-:W-:Y:S02]  /*13f80*/  PRMT R3, R0, 0x7604, R3 ;  /* 0x0000760400037816 */ /* 0x000fe40000000003 */
[----:B------:R-:W-:Y:S02]  /*13f90*/  PRMT R15, R14, 0x7604, R15 ;  /* 0x000076040e0f7816 */ /* 0x000fe4000000000f */
[----:B------:R-:W-:Y:S02]  /*13fa0*/  SHF.R.U32.HI R0, RZ, 0x10, R8 ;  /* 0x00000010ff007819 */ /* 0x000fe40000011608 */
[----:B------:R-:W-:Y:S02]  /*13fb0*/  SHF.R.U32.HI R14, RZ, 0x10, R10 ;  /* 0x00000010ff0e7819 */ /* 0x000fe4000001160a */
[----:B------:R-:W-:Y:S02]  /*13fc0*/  PRMT R13, R12, 0x7054, R13 ;  /* 0x000070540c0d7816 */ /* 0x000fe4000000000d */
[----:B------:R-:W-:-:S02]  /*13fd0*/  PRMT R21, R20, 0x7054, R21 ;  /* 0x0000705414157816 */ /* 0x000fc40000000015 */
[----:B------:R-:W-:Y:S02]  /*13fe0*/  LOP3.LUT R0, R0, 0xff, RZ, 0xc0, !PT ;  /* 0x000000ff00007812 */ /* 0x000fe400078ec0ff */
[----:B------:R-:W-:Y:S02]  /*13ff0*/  LOP3.LUT R14, R14, 0xff, RZ, 0xc0, !PT ;  /* 0x000000ff0e0e7812 */ /* 0x000fe400078ec0ff */
[----:B------:R-:W-:Y:S02]  /*14000*/  LOP3.LUT R21, R21, 0xff000000, R11, 0xf8, !PT ;  /* 0xff00000015157812 */ /* 0x000fe400078ef80b */
[----:B------:R-:W-:Y:S02]  /*14010*/  LOP3.LUT R13, R13, 0xff000000, R9, 0xf8, !PT ;  /* 0xff0000000d0d7812 */ /* 0x000fe400078ef809 */
[----:B------:R-:W-:Y:S02]  /*14020*/  PRMT R3, R0, 0x7054, R3 ;  /* 0x0000705400037816 */ /* 0x000fe40000000003 */
[----:B------:R-:W-:-:S02]  /*14030*/  PRMT R15, R14, 0x7054, R15 ;  /* 0x000070540e0f7816 */ /* 0x000fc4000000000f */
[----:B------:R-:W-:Y:S02]  /*14040*/  F2FP.F16.E4M3.UNPACK_B R24, R21 ;  /* 0x00000015ff18723e */ /* 0x000fe400020006ff */
[----:B------:R-:W-:Y:S02]  /*14050*/  F2FP.F16.E4M3.UNPACK_B R14, R13 ;  /* 0x0000000dff0e723e */ /* 0x000fe400020006ff */
[----:B------:R-:W-:Y:S01]  /*14060*/  LOP3.LUT R12, R3, 0xff000000, R8, 0xf8, !PT ;  /* 0xff000000030c7812 */ /* 0x000fe200078ef808 */
[----:B------:R-:W-:Y:S01]  /*14070*/  HADD2.F32 R25, -RZ, R24.H1_H1 ;  /* 0x30000018ff197230 */ /* 0x000fe20000004100 */
[----:B------:R-:W-:Y:S01]  /*14080*/  LOP3.LUT R20, R15, 0xff000000, R10, 0xf8, !PT ;  /* 0xff0000000f147812 */ /* 0x000fe200078ef80a */
[----:B------:R-:W-:Y:S01]  /*14090*/  HADD2.F32 R15, -RZ, R14.H1_H1 ;  /* 0x3000000eff0f7230 */ /* 0x000fe20000004100 */
[----:B------:R-:W-:Y:S01]  /*140a0*/  F2FP.F16.E4M3.UNPACK_B R21, R21.H1 ;  /* 0x00000015ff15723e */ /* 0x000fe200030006ff */
[----:B------:R-:W-:Y:S01]  /*140b0*/  HADD2.F32 R24, -RZ, R24.H0_H0 ;  /* 0x20000018ff187230 */ /* 0x000fe20000004100 */
[----:B------:R-:W-:Y:S01]  /*140c0*/  F2FP.F16.E4M3.UNPACK_B R13, R13.H1 ;  /* 0x0000000dff0d723e */ /* 0x000fe200030006ff */
[----:B------:R-:W-:Y:S01]  /*140d0*/  HADD2.F32 R14, -RZ, R14.H0_H0 ;  /* 0x2000000eff0e7230 */ /* 0x000fe20000004100 */
[----:B---3--:R-:W0:Y:S02]  /*140e0*/  LDS.128 R4, [R31+0x4000] ;  /* 0x004000001f047984 */ /* 0x008e240000000c00 */
[----:B0-----:R-:W-:-:S02]  /*140f0*/  F2FP.F16.E4M3.UNPACK_B R0, R6.H1 ;  /* 0x00000006ff00723e */ /* 0x001fc400030006ff */
[----:B------:R-:W-:Y:S02]  /*14100*/  F2FP.F16.E4M3.UNPACK_B R3, R6 ;  /* 0x00000006ff03723e */ /* 0x000fe400020006ff */
[-C--:B------:R-:W-:Y:S01]  /*14110*/  F2FP.F16.E4M3.UNPACK_B R10, R7.reuse ;  /* 0x00000007ff0a723e */ /* 0x080fe200020006ff */
[--C-:B------:R-:W-:Y:S01]  /*14120*/  HADD2.F32 R9, -RZ, R0.reuse.H1_H1 ;  /* 0x30000000ff097230 */ /* 0x100fe20000004100 */
[----:B------:R-:W-:Y:S01]  /*14130*/  F2FP.F16.E4M3.UNPACK_B R11, R7.H1 ;  /* 0x00000007ff0b723e */ /* 0x000fe200030006ff */
[----:B------:R-:W-:Y:S01]  /*14140*/  HADD2.F32 R8, -RZ, R0.H0_H0 ;  /* 0x20000000ff087230 */ /* 0x000fe20000004100 */
[-C--:B------:R-:W-:Y:S02]  /*14150*/  F2FP.F16.E4M3.UNPACK_B R6, R5.reuse ;  /* 0x00000005ff06723e */ /* 0x080fe400020006ff */
[----:B------:R-:W-:Y:S01]  /*14160*/  F2FP.F16.E4M3.UNPACK_B R7, R5.H1 ;  /* 0x00000005ff07723e */ /* 0x000fe200030006ff */
[C---:B------:R-:W-:Y:S01]  /*14170*/  FMUL.FTZ R27, R9.reuse, R25 ;  /* 0x00000019091b7220 */ /* 0x040fe20000410000 */
[-C--:B------:R-:W-:Y:S01]  /*14180*/  FMUL.FTZ R26, R9, R15.reuse ;  /* 0x0000000f091a7220 */ /* 0x080fe20000410000 */
[--C-:B------:R-:W-:Y:S01]  /*14190*/  HADD2.F32 R5, -RZ, R3.reuse.H1_H1 ;  /* 0x30000003ff057230 */ /* 0x100fe20000004100 */
[----:B------:R-:W-:Y:S01]  /*141a0*/  F2FP.F16.E4M3.UNPACK_B R0, R4 ;  /* 0x00000004ff00723e */ /* 0x000fe200020006ff */
[C---:B------:R-:W-:Y:S01]  /*141b0*/  FFMA.FTZ R27, R8.reuse, R15, -R27 ;  /* 0x0000000f081b7223 */ /* 0x040fe2000001081b */
[----:B------:R-:W-:Y:S01]  /*141c0*/  FFMA.FTZ R26, R8, R25, R26 ;  /* 0x00000019081a7223 */ /* 0x000fe2000001001a */
[----:B------:R-:W-:-:S02]  /*141d0*/  HADD2.F32 R3, -RZ, R3.H0_H0 ;  /* 0x20000003ff037230 */ /* 0x000fc40000004100 */
[C---:B------:R-:W-:Y:S01]  /*141e0*/  FMUL.FTZ R8, R5.reuse, R24 ;  /* 0x0000001805087220 */ /* 0x040fe20000410000 */
[----:B------:R-:W-:Y:S01]  /*141f0*/  FMUL.FTZ R15, R5, R14 ;  /* 0x0000000e050f7220 */ /* 0x000fe20000410000 */
[--C-:B------:R-:W-:Y:S01]  /*14200*/  HADD2.F32 R5, -RZ, R10.reuse.H1_H1 ;  /* 0x3000000aff057230 */ /* 0x100fe20000004100 */
[----:B------:R-:W-:Y:S01]  /*14210*/  F2FP.F16.E4M3.UNPACK_B R4, R4.H1 ;  /* 0x00000004ff04723e */ /* 0x000fe200030006ff */
[----:B------:R-:W-:Y:S02]  /*14220*/  HADD2.F32 R9, -RZ, R21.H0_H0 ;  /* 0x20000015ff097230 */ /* 0x000fe40000004100 */
[C---:B------:R-:W-:Y:S01]  /*14230*/  FFMA.FTZ R25, R3.reuse, R14, -R8 ;  /* 0x0000000e03197223 */ /* 0x040fe20000010808 */
[----:B------:R-:W-:Y:S01]  /*14240*/  FFMA.FTZ R24, R3, R24, R15 ;  /* 0x0000001803187223 */ /* 0x000fe2000001000f */
[----:B------:R-:W-:Y:S02]  /*14250*/  HADD2.F32 R8, -RZ, R13.H0_H0 ;  /* 0x2000000dff087230 */ /* 0x000fe40000004100 */
[----:B------:R-:W-:-:S02]  /*14260*/  HADD2.F32 R10, -RZ, R10.H0_H0 ;  /* 0x2000000aff0a7230 */ /* 0x000fc40000004100 */
[CC--:B------:R-:W-:Y:S01]  /*14270*/  FMUL.FTZ R15, R5.reuse, R9.reuse ;  /* 0x00000009050f7220 */ /* 0x0c0fe20000410000 */
[----:B------:R-:W-:Y:S02]  /*14280*/  HADD2.F32 R14, -RZ, R21.H1_H1 ;  /* 0x30000015ff0e7230 */ /* 0x000fe40000004100 */
[-C--:B------:R-:W-:Y:S01]  /*14290*/  FMUL.FTZ R5, R5, R8.reuse ;  /* 0x0000000805057220 */ /* 0x080fe20000410000 */
[----:B------:R-:W-:Y:S02]  /*142a0*/  HADD2.F32 R3, -RZ, R11.H1_H1 ;  /* 0x3000000bff037230 */ /* 0x000fe40000004100 */
[C---:B------:R-:W-:Y:S01]  /*142b0*/  FFMA.FTZ R21, R10.reuse, R8, -R15 ;  /* 0x000000080a157223 */ /* 0x040fe2000001080f */
[----:B------:R-:W-:Y:S02]  /*142c0*/  HADD2.F32 R8, -RZ, R13.H1_H1 ;  /* 0x3000000dff087230 */ /* 0x000fe40000004100 */
[----:B------:R-:W-:Y:S01]  /*142d0*/  FFMA.FTZ R28, R10, R9, R5 ;  /* 0x000000090a1c7223 */ /* 0x000fe20000010005 */
[----:B------:R-:W-:-:S02]  /*142e0*/  HADD2.F32 R11, -RZ, R11.H0_H0 ;  /* 0x2000000bff0b7230 */ /* 0x000fc40000004100 */
[C---:B------:R-:W-:Y:S01]  /*142f0*/  FMUL.FTZ R30, R3.reuse, R14 ;  /* 0x0000000e031e7220 */ /* 0x040fe20000410000 */
[----:B------:R-:W-:Y:S01]  /*14300*/  F2FP.F16.E4M3.UNPACK_B R9, R20 ;  /* 0x00000014ff09723e */ /* 0x000fe200020006ff */
[-C--:B------:R-:W-:Y:S01]  /*14310*/  FMUL.FTZ R10, R3, R8.reuse ;  /* 0x00000008030a7220 */ /* 0x080fe20000410000 */
[----:B------:R-:W-:Y:S02]  /*14320*/  HADD2.F32 R5, -RZ, R4.H1_H1 ;  /* 0x30000004ff057230 */ /* 0x000fe40000004100 */
[C---:B------:R-:W-:Y:S01]  /*14330*/  FFMA.FTZ R30, R11.reuse, R8, -R30 ;  /* 0x000000080b1e7223 */ /* 0x040fe2000001081e */
[----:B------:R-:W-:Y:S01]  /*14340*/  F2FP.F16.E4M3.UNPACK_B R8, R12 ;  /* 0x0000000cff08723e */ /* 0x000fe200020006ff */
[----:B------:R-:W-:Y:S01]  /*14350*/  FFMA.FTZ R29, R11, R14, R10 ;  /* 0x0000000e0b1d7223 */ /* 0x000fe2000001000a */
[--C-:B------:R-:W-:Y:S01]  /*14360*/  HADD2.F32 R13, -RZ, R9.reuse.H1_H1 ;  /* 0x30000009ff0d7230 */ /* 0x100fe20000004100 */
[----:B------:R-:W-:Y:S01]  /*14370*/  F2FP.F16.E4M3.UNPACK_B R12, R12.H1 ;  /* 0x0000000cff0c723e */ /* 0x000fe200030006ff */
[----:B------:R-:W-:Y:S01]  /*14380*/  HADD2.F32 R10, -RZ, R9.H0_H0 ;  /* 0x20000009ff0a7230 */ /* 0x000fe20000004100 */
[----:B------:R-:W-:Y:S01]  /*14390*/  F2FP.F16.E4M3.UNPACK_B R20, R20.H1 ;  /* 0x00000014ff14723e */ /* 0x000fe200030006ff */
[----:B------:R-:W-:-:S02]  /*143a0*/  HADD2.F32 R9, -RZ, R8.H1_H1 ;  /* 0x30000008ff097230 */ /* 0x000fc40000004100 */
[C---:B------:R-:W-:Y:S01]  /*143b0*/  FMUL.FTZ R11, R5.reuse, R13 ;  /* 0x0000000d050b7220 */ /* 0x040fe20000410000 */
[----:B------:R-:W-:Y:S02]  /*143c0*/  HADD2.F32 R3, -RZ, R0.H1_H1 ;  /* 0x30000000ff037230 */ /* 0x000fe40000004100 */
        /* <DEDUP_REMOVED lines=10> */
[----:B------:R-:W-:-:S02]  /*14470*/  HADD2.F32 R4, -RZ, R12.H1_H1 ;  /* 0x3000000cff047230 */ /* 0x000fc40000004100 */
[--C-:B------:R-:W-:Y:S02]  /*14480*/  HADD2.F32 R3, -RZ, R7.reuse.H1_H1 ;  /* 0x30000007ff037230 */ /* 0x100fe40000004100 */
[--C-:B------:R-:W-:Y:S02]  /*14490*/  HADD2.F32 R8, -RZ, R20.reuse.H1_H1 ;  /* 0x30000014ff087230 */ /* 0x100fe40000004100 */
[----:B------:R-:W-:Y:S02]  /*144a0*/  HADD2.F32 R9, -RZ, R20.H0_H0 ;  /* 0x20000014ff097230 */ /* 0x000fe40000004100 */
[C---:B------:R-:W-:Y:S01]  /*144b0*/  FMUL.FTZ R13, R3.reuse, R4 ;  /* 0x00000004030d7220 */ /* 0x040fe20000410000 */
[----:B------:R-:W-:Y:S02]  /*144c0*/  HADD2.F32 R0, -RZ, R6.H1_H1 ;  /* 0x30000006ff007230 */ /* 0x000fe40000004100 */
        /* <DEDUP_REMOVED lines=18> */
[----:B------:R0:W-:Y:S01]  /*145f0*/  STS.128 [R31+0x4000], R4 ;  /* 0x004000041f007388 */ /* 0x0001e20000000c00 */
[----:B------:R-:W-:Y:S05]  /*14600*/  BRA `(.L_x_559) ;  /* 0x0000003400307947 */ /* 0x000fea0003800000 */
.L_x_553:
[----:B------:R-:W-:-:S03]  /*14610*/  UMOV UR4, 0xffffffff ;  /* 0xffffffff00047882 */ /* 0x000fc60000000000 */
[----:B------:R-:W-:Y:S05]  /*14620*/  BRA.DIV UR4, `(.L_x_570) ;  /* 0x0000018e04c07947 */ /* 0x000fea000b800000 */
[----:B------:R0:W1:Y:S04]  /*14630*/  SHFL.IDX PT, R21, R24, RZ, 0x1e1f ;  /* 0x001e1fff18157589 */ /* 0x00006800000e0000 */
[----:B------:R0:W2:Y:S04]  /*14640*/  SHFL.IDX PT, R39, R138, RZ, 0x1e1f ;  /* 0x001e1fff8a277589 */ /* 0x0000a800000e0000 */
[----:B------:R0:W4:Y:S04]  /*14650*/  SHFL.IDX PT, R3, R26, RZ, 0x1e1f ;  /* 0x001e1fff1a037589 */ /* 0x00012800000e0000 */
[----:B------:R-:W0:Y:S02]  /*14660*/  SHFL.IDX PT, R37, R37, RZ, 0x1e1f ;  /* 0x001e1fff25257589 */ /* 0x000e2400000e0000 */
.L_x_819:
[----:B------:R-:W-:Y:S01]  /*14670*/  ULDC UR4, c[0x0][0x448] ;  /* 0x0001120000047ab9 */ /* 0x000fe20000000800 */
[----:B------:R-:W-:Y:S01]  /*14680*/  BSSY B1, `(.L_x_571) ;  /* 0x0000038000017945 */ /* 0x000fe20003800000 */
[----:B------:R-:W-:Y:S01]  /*14690*/  IMAD R0, R152, UR4, RZ ;  /* 0x0000000498007c24 */ /* 0x000fe2000f8e02ff */
[----:B------:R-:W-:Y:S02]  /*146a0*/  CS2R R28, SRZ ;  /* 0x00000000001c7805 */ /* 0x000fe4000001ff00 */
[----:B------:R-:W-:Y:S02]  /*146b0*/  CS2R R30, SRZ ;  /* 0x00000000001e7805 */ /* 0x000fe4000001ff00 */
[----:B------:R-:W-:Y:S02]  /*146c0*/  CS2R R6, SRZ ;  /* 0x0000000000067805 */ /* 0x000fe4000001ff00 */
        /* <DEDUP_REMOVED lines=8> */
[----:B0-----:R-:W-:Y:S02]  /*14750*/  CS2R R24, SRZ ;  /* 0x0000000000187805 */ /* 0x001fe4000001ff00 */
[----:B------:R-:W-:Y:S01]  /*14760*/  CS2R R26, SRZ ;  /* 0x00000000001a7805 */ /* 0x000fe2000001ff00 */
[----:B------:R-:W-:Y:S06]  /*14770*/  @P0 BRA `(.L_x_572) ;  /* 0x0000000000a00947 */ /* 0x000fec0003800000 */
[C---:B------:R-:W-:Y:S01]  /*14780*/  IADD3 R4, R16.reuse, 0x20, RZ ;  /* 0x0000002010047810 */ /* 0x040fe20007ffe0ff */
[----:B------:R-:W-:Y:S01]  /*14790*/  ULDC UR4, c[0x0][0x3f4] ;  /* 0x0000fd0000047ab9 */ /* 0x000fe20000000800 */
[C---:B------:R-:W-:Y:S01]  /*147a0*/  VIADD R5, R16.reuse, 0x40 ;  /* 0x0000004010057836 */ /* 0x040fe20000000000 */
[----:B------:R-:W-:Y:S02]  /*147b0*/  ISETP.GE.AND P2, PT, R16, UR4, PT ;  /* 0x0000000410007c0c */ /* 0x000fe4000bf46270 */
[----:B------:R-:W-:Y:S02]  /*147c0*/  CS2R R32, SRZ ;  /* 0x0000000000207805 */ /* 0x000fe4000001ff00 */
[----:B------:R-:W-:Y:S02]  /*147d0*/  ISETP.GE.AND P1, PT, R4, UR4, PT ;  /* 0x0000000404007c0c */ /* 0x000fe4000bf26270 */
[----:B------:R-:W-:Y:S02]  /*147e0*/  CS2R R34, SRZ ;  /* 0x0000000000227805 */ /* 0x000fe4000001ff00 */
[----:B------:R-:W-:-:S02]  /*147f0*/  ISETP.GE.AND P0, PT, R5, UR4, PT ;  /* 0x0000000405007c0c */ /* 0x000fc4000bf06270 */
[----:B------:R-:W-:Y:S02]  /*14800*/  CS2R R28, SRZ ;  /* 0x00000000001c7805 */ /* 0x000fe4000001ff00 */
[----:B------:R-:W-:Y:S02]  /*14810*/  CS2R R30, SRZ ;  /* 0x00000000001e7805 */ /* 0x000fe4000001ff00 */
[----:B------:R-:W-:Y:S02]  /*14820*/  CS2R R12, SRZ ;  /* 0x00000000000c7805 */ /* 0x000fe4000001ff00 */
[----:B------:R-:W-:Y:S02]  /*14830*/  CS2R R14, SRZ ;  /* 0x00000000000e7805 */ /* 0x000fe4000001ff00 */
[----:B-1----:R-:W-:Y:S01]  /*14840*/  @!P2 IADD3 R40, P3, R16, R21, RZ ;  /* 0x000000151028a210 */ /* 0x002fe20007f7e0ff */
[----:B------:R-:W-:Y:S02]  /*14850*/  @!P1 IMAD.SHL.U32 R46, R170, 0x10, RZ ;  /* 0x00000010aa2e9824 */ /* 0x000fe400078e00ff */
[----:B------:R-:W-:Y:S01]  /*14860*/  @!P0 IMAD.SHL.U32 R48, R171, 0x10, RZ ;  /* 0x00000010ab308824 */ /* 0x000fe200078e00ff */
[----:B----4-:R-:W-:-:S02]  /*14870*/  @!P2 IADD3.X R41, R3, R17, RZ, P3, !PT ;  /* 0x000000110329a210 */ /* 0x010fc40001ffe4ff */
[----:B------:R-:W-:Y:S02]  /*14880*/  @!P1 SHF.R.S32.HI R4, RZ, 0x1f, R46 ;  /* 0x0000001fff049819 */ /* 0x000fe4000001142e */
[C---:B------:R-:W-:Y:S02]  /*14890*/  @!P1 IADD3 R42, P5, R46.reuse, R21, RZ ;  /* 0x000000152e2a9210 */ /* 0x040fe40007fbe0ff */
[----:B------:R-:W-:Y:S02]  /*148a0*/  CS2R R24, SRZ ;  /* 0x0000000000187805 */ /* 0x000fe4000001ff00 */
[----:B--2---:R-:W-:Y:S02]  /*148b0*/  @!P1 IADD3 R46, P4, R46, R39, RZ ;  /* 0x000000272e2e9210 */ /* 0x004fe40007f9e0ff */
[----:B------:R-:W-:Y:S02]  /*148c0*/  CS2R R26, SRZ ;  /* 0x00000000001a7805 */ /* 0x000fe4000001ff00 */
[C---:B------:R-:W-:Y:S01]  /*148d0*/  @!P0 IADD3 R38, P3, R48.reuse, R21, RZ ;  /* 0x0000001530268210 */ /* 0x040fe20007f7e0ff */
[----:B------:R-:W-:Y:S01]  /*148e0*/  @!P1 IMAD.X R43, R3, 0x1, R4, P5 ;  /* 0x00000001032b9824 */ /* 0x000fe200028e0604 */
[----:B------:R-:W-:Y:S01]  /*148f0*/  @!P0 SHF.R.S32.HI R6, RZ, 0x1f, R48 ;  /* 0x0000001fff068819 */ /* 0x000fe20000011430 */
[----:B---3--:R-:W-:Y:S01]  /*14900*/  @!P1 IMAD.X R47, R37, 0x1, R4, P4 ;  /* 0x00000001252f9824 */ /* 0x008fe200020e0604 */
[----:B------:R-:W-:-:S02]  /*14910*/  @!P0 IADD3 R48, P5, R48, R39, RZ ;  /* 0x0000002730308210 */ /* 0x000fc40007fbe0ff */
[----:B------:R-:W-:Y:S02]  /*14920*/  CS2R R8, SRZ ;  /* 0x0000000000087805 */ /* 0x000fe4000001ff00 */
[----:B------:R-:W-:Y:S01]  /*14930*/  @!P2 IADD3 R20, P4, R16, R39, RZ ;  /* 0x000000271014a210 */ /* 0x000fe20007f9e0ff */
[----:B------:R-:W-:Y:S01]  /*14940*/  @!P0 IMAD.X R39, R3, 0x1, R6, P3 ;  /* 0x0000000103278824 */ /* 0x000fe200018e0606 */
[C---:B------:R-:W-:Y:S02]  /*14950*/  @!P0 IADD3.X R49, R37.reuse, R6, RZ, P5, !PT ;  /* 0x0000000625318210 */ /* 0x040fe40002ffe4ff */
[----:B------:R-:W-:Y:S02]  /*14960*/  CS2R R4, SRZ ;  /* 0x0000000000047805 */ /* 0x000fe4000001ff00 */
[----:B------:R-:W-:Y:S02]  /*14970*/  CS2R R6, SRZ ;  /* 0x0000000000067805 */ /* 0x000fe4000001ff00 */
[----:B------:R-:W-:Y:S01]  /*14980*/  CS2R R10, SRZ ;  /* 0x00000000000a7805 */ /* 0x000fe2000001ff00 */
[----:B------:R-:W-:Y:S01]  /*14990*/  @!P2 IMAD.X R21, R37, 0x1, R17, P4 ;  /* 0x000000012515a824 */ /* 0x000fe200020e0611 */
[----:B------:R0:W5:Y:S04]  /*149a0*/  @!P2 LD.E.128 R32, desc[UR50][R40.64] ;  /* 0x000000322820a980 */ /* 0x000168000c101d00 */
[----:B------:R0:W5:Y:S04]  /*149b0*/  @!P2 LD.E.128 R28, desc[UR50][R20.64] ;  /* 0x00000032141ca980 */ /* 0x000168000c101d00 */
[----:B------:R0:W5:Y:S04]  /*149c0*/  @!P1 LD.E.128 R12, desc[UR50][R42.64] ;  /* 0x000000322a0c9980 */ /* 0x000168000c101d00 */
[----:B------:R0:W5:Y:S04]  /*149d0*/  @!P1 LD.E.128 R4, desc[UR50][R46.64] ;  /* 0x000000322e049980 */ /* 0x000168000c101d00 */
[----:B------:R0:W5:Y:S04]  /*149e0*/  @!P0 LD.E.128 R24, desc[UR50][R38.64] ;  /* 0x0000003226188980 */ /* 0x000168000c101d00 */
[----:B------:R0:W5:Y:S02]  /*149f0*/  @!P0 LD.E.128 R8, desc[UR50][R48.64] ;  /* 0x0000003230088980 */ /* 0x000164000c101d00 */
.L_x_572:
[----:B------:R-:W-:Y:S05]  /*14a00*/  BSYNC B1 ;  /* 0x0000000000017941 */ /* 0x000fea0003800000 */
.L_x_571:
[----:B------:R-:W-:Y:S01]  /*14a10*/  ULEA.HI UR4, UR37, UR37, URZ, 0x1 ;  /* 0x0000002525047291 */ /* 0x000fe2000f8f083f */
[----:B------:R-:W-:Y:S01]  /*14a20*/  IMAD R0, R137, -0x80, R0 ;  /* 0xffffff8089007824 */ /* 0x000fe200078e0200 */
[----:B------:R-:W-:Y:S02]  /*14a30*/  BSSY B1, `(.L_x_573) ;  /* 0x0000009000017945 */ /* 0x000fe40003800000 */
[----:B------:R-:W-:Y:S02]  /*14a40*/  ULOP3.LUT UR4, UR4, 0xfffffffe, URZ, 0xc0, !UPT ;  /* 0xfffffffe04047892 */ /* 0x000fe4000f8ec03f */
[----:B------:R-:W-:Y:S02]  /*14a50*/  VIMNMX R0, R0, 0x80, PT ;  /* 0x0000008000007848 */ /* 0x000fe40003fe0100 */
[----:B------:R-:W-:Y:S02]  /*14a60*/  UIADD3 UR4, UR37, -UR4, URZ ;  /* 0x8000000425047290 */ /* 0x000fe4000fffe03f */
[----:B------:R-:W-:-:S04]  /*14a70*/  ISETP.GE.AND P1, PT, R195, R0, PT ;  /* 0x00000000c300720c */ /* 0x000fc80003f26270 */
[----:B----4-:R-:W-:-:S05]  /*14a80*/  IMAD.U32 R3, RZ, RZ, UR4 ;  /* 0x00000004ff037e24 */ /* 0x010fca000f8e00ff */
[----:B------:R-:W-:-:S04]  /*14a90*/  SHF.L.U32 R3, R3, 0x1f, RZ ;  /* 0x0000001f03037819 */ /* 0x000fc800000006ff */
[----:B------:R-:W4:Y:S02]  /*14aa0*/  SYNCS.PHASECHK.TRANS64.TRYWAIT P0, [R18+URZ+0x29800], R3 ;  /* 0x02980003120075a7 */ /* 0x000f24000800017f */
[----:B----4-:R-:W-:Y:S05]  /*14ab0*/  @!P0 BRA `(.L_x_574) ;  /* 0x0000018c00108947 */ /* 0x010fea0003800000 */
.L_x_820:
[----:B------:R-:W-:Y:S05]  /*14ac0*/  BSYNC B1 ;  /* 0x0000000000017941 */ /* 0x000fea0003800000 */
.L_x_573:
[----:B------:R-:W-:Y:S05]  /*14ad0*/  @P1 BRA `(.L_x_559) ;  /* 0x0000002c00fc1947 */ /* 0x000fea0003800000 */
[----:B----4-:R-:W4:Y:S01]  /*14ae0*/  LDC R3, c[0x0][0x3f4] ;  /* 0x0000fd00ff037b82 */ /* 0x010f220000000800 */
[C---:B------:R-:W-:Y:S01]  /*14af0*/  VIADD R0, R16.reuse, 0x20 ;  /* 0x0000002010007836 */ /* 0x040fe20000000000 */
[C---:B0-----:R-:W-:Y:S01]  /*14b00*/  IADD3 R20, R16.reuse, 0x40, RZ ;  /* 0x0000004010147810 */ /* 0x041fe20007ffe0ff */
[----:B------:R-:W-:Y:S01]  /*14b10*/  BSSY B1, `(.L_x_575) ;  /* 0x0000101000017945 */ /* 0x000fe20003800000 */
[-C--:B----4-:R-:W-:Y:S02]  /*14b20*/  ISETP.GE.AND P0, PT, R16, R3.reuse, PT ;  /* 0x000000031000720c */ /* 0x090fe40003f06270 */
[-C--:B------:R-:W-:Y:S02]  /*14b30*/  ISETP.GE.AND P1, PT, R0, R3.reuse, PT ;  /* 0x000000030000720c */ /* 0x080fe40003f26270 */
[----:B------:R-:W-:-:S09]  /*14b40*/  ISETP.GE.AND P2, PT, R20, R3, PT ;  /* 0x000000031400720c */ /* 0x000fd20003f46270 */
[----:B------:R-:W-:Y:S05]  /*14b50*/  @P0 BRA `(.L_x_576) ;  /* 0x0000000c00f00947 */ /* 0x000fea0003800000 */
[----:B------:R-:W4:Y:S01]  /*14b60*/  LDL R65, [R1+0x44] ;  /* 0x0000440001417983 */ /* 0x000f220000100800 */
[----:B-1----:R-:W0:Y:S01]  /*14b70*/  S2R R21, SR_TID.X ;  /* 0x0000000000157919 */ /* 0x002e220000002100 */
[----:B-----5:R-:W-:Y:S02]  /*14b80*/  SHF.R.U32.HI R0, RZ, 0x8, R32 ;  /* 0x00000008ff007819 */ /* 0x020fe40000011620 */
[----:B------:R-:W-:Y:S01]  /*14b90*/  LOP3.LUT R20, R32, 0xff, RZ, 0xc0, !PT ;  /* 0x000000ff20147812 */ /* 0x000fe200078ec0ff */
[----:B0-----:R-:W-:-:S05]  /*14ba0*/  VIADD R21, R21, 0xffffff80 ;  /* 0xffffff8015157836 */ /* 0x001fca0000000000 */
[----:B------:R-:W-:-:S04]  /*14bb0*/  LEA.HI R40, R21, R21, RZ, 0x1 ;  /* 0x0000001515287211 */ /* 0x000fc800078f08ff */
[----:B------:R-:W-:-:S05]  /*14bc0*/  LOP3.LUT R40, R40, 0xfffffffe, RZ, 0xc0, !PT ;  /* 0xfffffffe28287812 */ /* 0x000fca00078ec0ff */
[----:B------:R-:W-:Y:S01]  /*14bd0*/  IMAD.IADD R40, R21, 0x1, -R40 ;  /* 0x0000000115287824 */ /* 0x000fe200078e0a28 */
[----:B------:R-:W-:-:S04]  /*14be0*/  LOP3.LUT R21, R0, 0xff, RZ, 0xc0, !PT ;  /* 0x000000ff00157812 */ /* 0x000fc800078ec0ff */
[----:B------:R-:W-:Y:S02]  /*14bf0*/  LEA.HI R0, R3, R40, RZ, 0x1c ;  /* 0x0000002803007211 */ /* 0x000fe400078fe0ff */
[----:B------:R-:W-:Y:S02]  /*14c00*/  PRMT R45, R21, 0x7604, R20 ;  /* 0x00007604152d7816 */ /* 0x000fe40000000014 */
[----:B------:R-:W-:-:S04]  /*14c10*/  SHF.R.S32.HI R21, RZ, 0x1f, R0 ;  /* 0x0000001fff157819 */ /* 0x000fc80000011400 */
[----:B------:R-:W-:Y:S01]  /*14c20*/  LEA.HI R20, R21, R0, RZ, 0x2 ;  /* 0x0000000015147211 */ /* 0x000fe200078f10ff */
[----:B------:R-:W-:-:S03]  /*14c30*/  IMAD.SHL.U32 R0, R0, 0x10, RZ ;  /* 0x0000001000007824 */ /* 0x000fc600078e00ff */
[----:B------:R-:W-:Y:S02]  /*14c40*/  SHF.L.U32 R20, R20, 0xb, RZ ;  /* 0x0000000b14147819 */ /* 0x000fe400000006ff */
[----:B------:R-:W-:Y:S02]  /*14c50*/  LOP3.LUT R21, R205, 0x30, R0, 0xf8, !PT ;  /* 0x00000030cd157812 */ /* 0x000fe400078ef800 */
[----:B------:R-:W-:Y:S02]  /*14c60*/  SHF.R.U32.HI R37, RZ, 0x8, R33 ;  /* 0x00000008ff257819 */ /* 0x000fe40000011621 */
[----:B--2---:R-:W-:Y:S02]  /*14c70*/  SHF.R.U32.HI R39, RZ, 0x8, R34 ;  /* 0x00000008ff277819 */ /* 0x004fe40000011622 */
[----:B------:R-:W-:Y:S02]  /*14c80*/  LOP3.LUT R21, R21, R206, RZ, 0x3c, !PT ;  /* 0x000000ce15157212 */ /* 0x000fe400078e3cff */
[----:B------:R-:W-:-:S02]  /*14c90*/  LOP3.LUT R20, R20, 0xffffe000, RZ, 0xc0, !PT ;  /* 0xffffe00014147812 */ /* 0x000fc400078ec0ff */
[----:B------:R-:W-:Y:S02]  /*14ca0*/  LOP3.LUT R36, R33, 0xff, RZ, 0xc0, !PT ;  /* 0x000000ff21247812 */ /* 0x000fe400078ec0ff */
[----:B------:R-:W-:Y:S02]  /*14cb0*/  LOP3.LUT R38, R34, 0xff, RZ, 0xc0, !PT ;  /* 0x000000ff22267812 */ /* 0x000fe400078ec0ff */
[----:B------:R-:W-:Y:S02]  /*14cc0*/  LOP3.LUT R37, R37, 0xff, RZ, 0xc0, !PT ;  /* 0x000000ff25257812 */ /* 0x000fe400078ec0ff */
[----:B------:R-:W-:Y:S02]  /*14cd0*/  LOP3.LUT R39, R39, 0xff, RZ, 0xc0, !PT ;  /* 0x000000ff27277812 */ /* 0x000fe400078ec0ff */
[----:B------:R-:W-:Y:S02]  /*14ce0*/  IADD3 R21, R21, R207, R20 ;  /* 0x000000cf15157210 */ /* 0x000fe40007ffe014 */
[----:B------:R-:W-:-:S02]  /*14cf0*/  PRMT R46, R37, 0x7604, R36 ;  /* 0x00007604252e7816 */ /* 0x000fc40000000024 */
[----:B---3--:R-:W-:Y:S01]  /*14d00*/  PRMT R47, R39, 0x7604, R38 ;  /* 0x00007604272f7816 */ /* 0x008fe20000000026 */
[----:B------:R-:W-:Y:S01]  /*14d10*/  IMAD.IADD R0, R18, 0x1, R21 ;  /* 0x0000000112007824 */ /* 0x000fe200078e0215 */
[----:B------:R-:W-:Y:S02]  /*14d20*/  SHF.R.U32.HI R37, RZ, 0x8, R35 ;  /* 0x00000008ff257819 */ /* 0x000fe40000011623 */
[----:B------:R-:W-:Y:S02]  /*14d30*/  SHF.R.U32.HI R39, RZ, 0x8, R28 ;  /* 0x00000008ff277819 */ /* 0x000fe4000001161c */
[----:B------:R-:W-:Y:S02]  /*14d40*/  SHF.R.U32.HI R40, RZ, 0x8, R29 ;  /* 0x00000008ff287819 */ /* 0x000fe4000001161d */
[----:B------:R-:W-:Y:S02]  /*14d50*/  LOP3.LUT R36, R35, 0xff, RZ, 0xc0, !PT ;  /* 0x000000ff23247812 */ /* 0x000fe400078ec0ff */
[----:B------:R-:W-:-:S02]  /*14d60*/  LOP3.LUT R38, R28, 0xff, RZ, 0xc0, !PT ;  /* 0x000000ff1c267812 */ /* 0x000fc400078ec0ff */
[----:B------:R-:W-:Y:S02]  /*14d70*/  LOP3.LUT R37, R37, 0xff, RZ, 0xc0, !PT ;  /* 0x000000ff25257812 */ /* 0x000fe400078ec0ff */
[----:B------:R-:W-:Y:S02]  /*14d80*/  LOP3.LUT R39, R39, 0xff, RZ, 0xc0, !PT ;  /* 0x000000ff27277812 */ /* 0x000fe400078ec0ff */
[----:B------:R-:W-:Y:S02]  /*14d90*/  LOP3.LUT R21, R40, 0xff, RZ, 0xc0, !PT ;  /* 0x000000ff28157812 */ /* 0x000fe400078ec0ff */
[----:B------:R-:W0:Y:S01]  /*14da0*/  LDS.128 R40, [R0+0x14400] ;  /* 0x0144000000287984 */ /* 0x000e220000000c00 */
[----:B------:R-:W-:Y:S02]  /*14db0*/  PRMT R48, R37, 0x7604, R36 ;  /* 0x0000760425307816 */ /* 0x000fe40000000024 */
[----:B------:R-:W-:Y:S02]  /*14dc0*/  PRMT R51, R39, 0x7604, R38 ;  /* 0x0000760427337816 */ /* 0x000fe40000000026 */
[----:B------:R-:W-:-:S02]  /*14dd0*/  SHF.R.U32.HI R53, RZ, 0x8, R31 ;  /* 0x00000008ff357819 */ /* 0x000fc4000001161f */
[----:B------:R-:W-:Y:S02]  /*14de0*/  SHF.R.U32.HI R50, RZ, 0x8, R30 ;  /* 0x00000008ff327819 */ /* 0x000fe4000001161e */
[----:B------:R-:W-:Y:S02]  /*14df0*/  LOP3.LUT R20, R29, 0xff, RZ, 0xc0, !PT ;  /* 0x000000ff1d147812 */ /* 0x000fe400078ec0ff */
[----:B------:R-:W-:Y:S02]  /*14e00*/  LOP3.LUT R52, R31, 0xff, RZ, 0xc0, !PT ;  /* 0x000000ff1f347812 */ /* 0x000fe400078ec0ff */
[----:B------:R-:W-:Y:S02]  /*14e10*/  LOP3.LUT R53, R53, 0xff, RZ, 0xc0, !PT ;  /* 0x000000ff35357812 */ /* 0x000fe400078ec0ff */
[----:B------:R-:W-:Y:S02]  /*14e20*/  LOP3.LUT R49, R30, 0xff, RZ, 0xc0, !PT ;  /* 0x000000ff1e317812 */ /* 0x000fe400078ec0ff */
[----:B------:R-:W-:-:S02]  /*14e30*/  LOP3.LUT R50, R50, 0xff, RZ, 0xc0, !PT ;  /* 0x000000ff32327812 */ /* 0x000fc400078ec0ff */
[----:B------:R-:W-:Y:S02]  /*14e40*/  PRMT R20, R21, 0x7604, R20 ;  /* 0x0000760415147816 */ /* 0x000fe40000000014 */
[----:B------:R-:W-:Y:S02]  /*14e50*/  SHF.R.U32.HI R21, RZ, 0x10, R33 ;  /* 0x00000010ff157819 */ /* 0x000fe40000011621 */
[----:B------:R-:W-:Y:S02]  /*14e60*/  PRMT R52, R53, 0x7604, R52 ;  /* 0x0000760435347816 */ /* 0x000fe40000000034 */
[----:B------:R-:W-:Y:S02]  /*14e70*/  PRMT R57, R50, 0x7604, R49 ;  /* 0x0000760432397816 */ /* 0x000fe40000000031 */
[----:B------:R-:W-:Y:S02]  /*14e80*/  SHF.R.U32.HI R53, RZ, 0x10, R29 ;  /* 0x00000010ff357819 */ /* 0x000fe4000001161d */
[----:B------:R-:W-:Y:S01]  /*14e90*/  SHF.R.U32.HI R49, RZ, 0x10, R35 ;  /* 0x00000010ff317819 */ /* 0x000fe20000011623 */
[----:B------:R-:W-:Y:S01]  /*14ea0*/  IMAD.U32 R21, R21, 0x10000, RZ ;  /* 0x0001000015157824 */ /* 0x000fe200078e00ff */
[----:B------:R-:W-:-:S02]  /*14eb0*/  SHF.L.U32 R53, R53, 0x10, RZ ;  /* 0x0000001035357819 */ /* 0x000fc400000006ff */
[----:B------:R-:W-:Y:S01]  /*14ec0*/  SHF.R.U32.HI R59, RZ, 0x10, R31 ;  /* 0x00000010ff3b7819 */ /* 0x000fe2000001161f */
[----:B------:R-:W-:Y:S01]  /*14ed0*/  IMAD.U32 R49, R49, 0x10000, RZ ;  /* 0x0001000031317824 */ /* 0x000fe200078e00ff */
[----:B------:R-:W-:Y:S02]  /*14ee0*/  LOP3.LUT R55, R20, 0xff0000, R53, 0xf8, !PT ;  /* 0x00ff000014377812 */ /* 0x000fe400078ef835 */
[----:B------:R-:W-:Y:S01]  /*14ef0*/  LOP3.LUT R21, R46, 0xff0000, R21, 0xf8, !PT ;  /* 0x00ff00002e157812 */ /* 0x000fe200078ef815 */
[----:B------:R-:W-:Y:S01]  /*14f00*/  IMAD.U32 R59, R59, 0x10000, RZ ;  /* 0x000100003b3b7824 */ /* 0x000fe200078e00ff */
[----:B------:R-:W-:Y:S02]  /*14f10*/  LOP3.LUT R49, R48, 0xff0000, R49, 0xf8, !PT ;  /* 0x00ff000030317812 */ /* 0x000fe400078ef831 */
[----:B------:R-:W-:Y:S02]  /*14f20*/  LOP3.LUT R45, R45, 0xff0000, R32, 0xf8, !PT ;  /* 0x00ff00002d2d7812 */ /* 0x000fe400078ef820 */
[----:B------:R-:W-:-:S02]  /*14f30*/  LOP3.LUT R47, R47, 0xff0000, R34, 0xf8, !PT ;  /* 0x00ff00002f2f7812 */ /* 0x000fc400078ef822 */
[----:B------:R-:W-:Y:S02]  /*14f40*/  LOP3.LUT R55, R55, 0xff000000, R29, 0xf8, !PT ;  /* 0xff00000037377812 */ /* 0x000fe400078ef81d */
[----:B------:R-:W-:Y:S02]  /*14f50*/  LOP3.LUT R53, R21, 0xff000000, R33, 0xf8, !PT ;  /* 0xff00000015357812 */ /* 0x000fe400078ef821 */
[----:B------:R-:W-:Y:S02]  /*14f60*/  LOP3.LUT R59, R52, 0xff0000, R59, 0xf8, !PT ;  /* 0x00ff0000343b7812 */ /* 0x000fe400078ef83b */
[----:B------:R-:W-:Y:S02]  /*14f70*/  LOP3.LUT R45, R45, 0xff000000, R32, 0xf8, !PT ;  /* 0xff0000002d2d7812 */ /* 0x000fe400078ef820 */
[----:B------:R-:W-:Y:S02]  /*14f80*/  LOP3.LUT R54, R49, 0xff000000, R35, 0xf8, !PT ;  /* 0xff00000031367812 */ /* 0x000fe400078ef823 */
[----:B------:R-:W-:-:S02]  /*14f90*/  LOP3.LUT R20, R47, 0xff000000, R34, 0xf8, !PT ;  /* 0xff0000002f147812 */ /* 0x000fc400078ef822 */
[----:B------:R-:W-:Y:S02]  /*14fa0*/  F2FP.F16.E4M3.UNPACK_B R35, R55 ;  /* 0x00000037ff23723e */ /* 0x000fe400020006ff */
[----:B0-----:R-:W-:Y:S02]  /*14fb0*/  F2FP.F16.E4M3.UNPACK_B R32, R41 ;  /* 0x00000029ff20723e */ /* 0x001fe400020006ff */
[----:B------:R-:W-:Y:S02]  /*14fc0*/  F2FP.F16.E4M3.UNPACK_B R34, R53 ;  /* 0x00000035ff22723e */ /* 0x000fe400020006ff */
[----:B------:R-:W-:Y:S01]  /*14fd0*/  LOP3.LUT R59, R59, 0xff000000, R31, 0xf8, !PT ;  /* 0xff0000003b3b7812 */ /* 0x000fe200078ef81f */
[----:B------:R-:W-:Y:S01]  /*14fe0*/  HADD2.F32 R56, -RZ, R35.H0_H0 ;  /* 0x20000023ff387230 */ /* 0x000fe20000004100 */
[----:B------:R-:W-:Y:S01]  /*14ff0*/  LOP3.LUT R51, R51, 0xff0000, R28, 0xf8, !PT ;  /* 0x00ff000033337812 */ /* 0x000fe200078ef81c */
[----:B------:R-:W-:Y:S01]  /*15000*/  HADD2.F32 R29, -RZ, R32.H0_H0 ;  /* 0x20000020ff1d7230 */ /* 0x000fe20000004100 */
[----:B------:R-:W-:-:S02]  /*15010*/  LOP3.LUT R21, R57, 0xff0000, R30, 0xf8, !PT ;  /* 0x00ff000039157812 */ /* 0x000fc400078ef81e */
[----:B------:R-:W-:Y:S02]  /*15020*/  LOP3.LUT R57, R51, 0xff000000, R28, 0xf8, !PT ;  /* 0xff00000033397812 */ /* 0x000fe400078ef81c */
[-C--:B------:R-:W-:Y:S02]  /*15030*/  F2FP.F16.E4M3.UNPACK_B R49, R40.reuse ;  /* 0x00000028ff31723e */ /* 0x080fe400020006ff */
[----:B------:R-:W-:Y:S01]  /*15040*/  F2FP.F16.E4M3.UNPACK_B R50, R40.H1 ;  /* 0x00000028ff32723e */ /* 0x000fe200030006ff */
[----:B------:R-:W-:Y:S01]  /*15050*/  FMUL.FTZ R40, R29, R56 ;  /* 0x000000381d287220 */ /* 0x000fe20000410000 */
[-C--:B------:R-:W-:Y:S02]  /*15060*/  F2FP.F16.E4M3.UNPACK_B R51, R43.reuse ;  /* 0x0000002bff33723e */ /* 0x080fe400020006ff */
[----:B------:R-:W-:Y:S02]  /*15070*/  F2FP.F16.E4M3.UNPACK_B R52, R43.H1 ;  /* 0x0000002bff34723e */ /* 0x000fe400030006ff */
[----:B------:R-:W-:-:S02]  /*15080*/  F2FP.F16.E4M3.UNPACK_B R41, R41.H1 ;  /* 0x00000029ff29723e */ /* 0x000fc400030006ff */
[----:B------:R-:W-:Y:S01]  /*15090*/  F2FP.F16.E4M3.UNPACK_B R55, R55.H1 ;  /* 0x00000037ff37723e */ /* 0x000fe200030006ff */
[----:B------:R-:W-:Y:S01]  /*150a0*/  HADD2.F32 R32, -RZ, R32.H1_H1 ;  /* 0x30000020ff207230 */ /* 0x000fe20000004100 */
[----:B------:R-:W-:Y:S01]  /*150b0*/  F2FP.F16.E4M3.UNPACK_B R53, R53.H1 ;  /* 0x00000035ff35723e */ /* 0x000fe200030006ff */
[----:B----4-:R-:W0:Y:S02]  /*150c0*/  LDS.128 R36, [R65+0x14400] ;  /* 0x0144000041247984 */ /* 0x010e240000000c00 */
[----:B0-----:R-:W-:Y:S02]  /*150d0*/  F2FP.F16.E4M3.UNPACK_B R31, R37 ;  /* 0x00000025ff1f723e */ /* 0x001fe400020006ff */
[-C--:B------:R-:W-:Y:S02]  /*150e0*/  F2FP.F16.E4M3.UNPACK_B R47, R39.reuse ;  /* 0x00000027ff2f723e */ /* 0x080fe400020006ff */
[----:B------:R-:W-:Y:S02]  /*150f0*/  F2FP.F16.E4M3.UNPACK_B R48, R39.H1 ;  /* 0x00000027ff30723e */ /* 0x000fe400030006ff */
[----:B------:R-:W-:-:S02]  /*15100*/  F2FP.F16.E4M3.UNPACK_B R39, R36 ;  /* 0x00000024ff27723e */ /* 0x000fc400020006ff */
[----:B------:R-:W-:Y:S01]  /*15110*/  F2FP.F16.E4M3.UNPACK_B R46, R36.H1 ;  /* 0x00000024ff2e723e */ /* 0x000fe200030006ff */
[----:B------:R-:W-:Y:S02]  /*15120*/  HADD2.F32 R36, -RZ, R34.H0_H0 ;  /* 0x20000022ff247230 */ /* 0x000fe40000004100 */
[----:B------:R-:W-:-:S03]  /*15130*/  HADD2.F32 R33, -RZ, R31.H0_H0 ;  /* 0x2000001fff217230 */ /* 0x000fc60000004100 */
[-C--:B------:R-:W-:Y:S02]  /*15140*/  FMUL.FTZ R43, R29, R36.reuse ;  /* 0x000000241d2b7220 */ /* 0x080fe40000410000 */
[C---:B------:R-:W-:Y:S02]  /*15150*/  FFMA.FTZ R29, R33.reuse, R36, -R40 ;  /* 0x00000024211d7223 */ /* 0x040fe40000010828 */
[----:B------:R-:W-:Y:S01]  /*15160*/  FFMA.FTZ R33, R33, R56, R43 ;  /* 0x0000003821217223 */ /* 0x000fe2000001002b */
[----:B------:R-:W-:Y:S01]  /*15170*/  HADD2.F32 R43, -RZ, R35.H1_H1 ;  /* 0x30000023ff2b7230 */ /* 0x000fe20000004100 */
[----:B------:R-:W-:Y:S01]  /*15180*/  F2FP.F16.E4M3.UNPACK_B R37, R37.H1 ;  /* 0x00000025ff25723e */ /* 0x000fe200030006ff */
[----:B------:R-:W-:Y:S02]  /*15190*/  HADD2.F32 R36, -RZ, R34.H1_H1 ;  /* 0x30000022ff247230 */ /* 0x000fe40000004100 */
[----:B------:R-:W-:Y:S02]  /*151a0*/  HADD2.F32 R56, -RZ, R55.H0_H0 ;  /* 0x20000037ff387230 */ /* 0x000fe40000004100 */
[----:B------:R-:W-:-:S02]  /*151b0*/  HADD2.F32 R34, -RZ, R41.H0_H0 ;  /* 0x20000029ff227230 */ /* 0x000fc40000004100 */
[CC--:B------:R-:W-:Y:S01]  /*151c0*/  FMUL.FTZ R58, R32.reuse, R43.reuse ;  /* 0x0000002b203a7220 */ /* 0x0c0fe20000410000 */
[----:B------:R-:W-:Y:S02]  /*151d0*/  HADD2.F32 R31, -RZ, R31.H1_H1 ;  /* 0x3000001fff1f7230 */ /* 0x000fe40000004100 */
[----:B------:R-:W-:Y:S02]  /*151e0*/  HADD2.F32 R40, -RZ, R53.H0_H0 ;  /* 0x20000035ff287230 */ /* 0x000fe40000004100 */
[----:B------:R-:W-:Y:S01]  /*151f0*/  FMUL.FTZ R60, R32, R36 ;  /* 0x00000024203c7220 */ /* 0x000fe20000410000 */
[----:B------:R-:W-:Y:S02]  /*15200*/  HADD2.F32 R35, -RZ, R37.H0_H0 ;  /* 0x20000025ff237230 */ /* 0x000fe40000004100 */
[C---:B------:R-:W-:Y:S01]  /*15210*/  FMUL.FTZ R62, R34.reuse, R56 ;  /* 0x00000038223e7220 */ /* 0x040fe20000410000 */
[C---:B------:R-:W-:Y:S01]  /*15220*/  FFMA.FTZ R32, R31.reuse, R36, -R58 ;  /* 0x000000241f207223 */ /* 0x040fe2000001083a */
[-C--:B------:R-:W-:Y:S01]  /*15230*/  FMUL.FTZ R61, R34, R40.reuse ;  /* 0x00000028223d7220 */ /* 0x080fe20000410000 */
[----:B------:R-:W-:Y:S01]  /*15240*/  FFMA.FTZ R34, R31, R43, R60 ;  /* 0x0000002b1f227223 */ /* 0x000fe2000001003c */
[----:B------:R-:W-:Y:S01]  /*15250*/  F2FP.F16.E4M3.UNPACK_B R58, R59 ;  /* 0x0000003bff3a723e */ /* 0x000fe200020006ff */
[C---:B------:R-:W-:Y:S01]  /*15260*/  FFMA.FTZ R31, R35.reuse, R40, -R62 ;  /* 0x00000028231f7223 */ /* 0x040fe2000001083e */
[----:B------:R-:W-:Y:S01]  /*15270*/  F2FP.F16.E4M3.UNPACK_B R43, R54 ;  /* 0x00000036ff2b723e */ /* 0x000fe200020006ff */
[----:B------:R-:W-:Y:S01]  /*15280*/  FFMA.FTZ R35, R35, R56, R61 ;  /* 0x0000003823237223 */ /* 0x000fe2000001003d */
[----:B------:R-:W-:-:S02]  /*15290*/  HADD2.F32 R53, -RZ, R53.H1_H1 ;  /* 0x30000035ff357230 */ /* 0x000fc40000004100 */
[----:B------:R-:W-:Y:S02]  /*152a0*/  HADD2.F32 R56, -RZ, R55.H1_H1 ;  /* 0x30000037ff387230 */ /* 0x000fe40000004100 */
[----:B------:R-:W-:Y:S02]  /*152b0*/  HADD2.F32 R36, -RZ, R41.H1_H1 ;  /* 0x30000029ff247230 */ /* 0x000fe40000004100 */
[----:B------:R-:W-:Y:S02]  /*152c0*/  HADD2.F32 R60, -RZ, R58.H0_H0 ;  /* 0x2000003aff3c7230 */ /* 0x000fe40000004100 */
[----:B------:R-:W-:Y:S02]  /*152d0*/  HADD2.F32 R40, -RZ, R51.H0_H0 ;  /* 0x20000033ff287230 */ /* 0x000fe40000004100 */
[----:B------:R-:W-:Y:S02]  /*152e0*/  HADD2.F32 R55, -RZ, R43.H0_H0 ;  /* 0x2000002bff377230 */ /* 0x000fe40000004100 */
[----:B------:R-:W-:Y:S01]  /*152f0*/  FMUL.FTZ R62, R36, R56 ;  /* 0x00000038243e7220 */ /* 0x000fe20000410000 */
[----:B------:R-:W-:-:S02]  /*15300*/  HADD2.F32 R37, -RZ, R37.H1_H1 ;  /* 0x30000025ff257230 */ /* 0x000fc40000004100 */
[----:B------:R-:W-:Y:S01]  /*15310*/  FMUL.FTZ R61, R36, R53 ;  /* 0x00000035243d7220 */ /* 0x000fe20000410000 */
[----:B------:R-:W-:Y:S02]  /*15320*/  HADD2.F32 R41, -RZ, R47.H0_H0 ;  /* 0x2000002fff297230 */ /* 0x000fe40000004100 */
[C---:B------:R-:W-:Y:S01]  /*15330*/  FMUL.FTZ R64, R40.reuse, R60 ;  /* 0x0000003c28407220 */ /* 0x040fe20000410000 */
[----:B------:R-:W-:Y:S01]  /*15340*/  FMUL.FTZ R63, R40, R55 ;  /* 0x00000037283f7220 */ /* 0x000fe20000410000 */
[C---:B------:R-:W-:Y:S01]  /*15350*/  FFMA.FTZ R36, R37.reuse, R53, -R62 ;  /* 0x0000003525247223 */ /* 0x040fe2000001083e */
[----:B------:R-:W-:Y:S01]  /*15360*/  FFMA.FTZ R40, R37, R56, R61 ;  /* 0x0000003825287223 */ /* 0x000fe2000001003d */
[C---:B------:R-:W-:Y:S01]  /*15370*/  FFMA.FTZ R37, R41.reuse, R55, -R64 ;  /* 0x0000003729257223 */ /* 0x040fe20000010840 */
[----:B------:R-:W-:Y:S01]  /*15380*/  F2FP.F16.E4M3.UNPACK_B R59, R59.H1 ;  /* 0x0000003bff3b723e */ /* 0x000fe200030006ff */
[----:B------:R-:W-:Y:S01]  /*15390*/  FFMA.FTZ R41, R41, R60, R63 ;  /* 0x0000003c29297223 */ /* 0x000fe2000001003f */
[----:B------:R-:W-:Y:S01]  /*153a0*/  F2FP.F16.E4M3.UNPACK_B R54, R54.H1 ;  /* 0x00000036ff36723e */ /* 0x000fe200030006ff */
[----:B------:R-:W-:-:S02]  /*153b0*/  HADD2.F32 R60, -RZ, R58.H1_H1 ;  /* 0x3000003aff3c7230 */ /* 0x000fc40000004100 */
[----:B------:R-:W-:Y:S02]  /*153c0*/  HADD2.F32 R51, -RZ, R51.H1_H1 ;  /* 0x30000033ff337230 */ /* 0x000fe40000004100 */
[----:B------:R-:W-:Y:S02]  /*153d0*/  HADD2.F32 R56, -RZ, R43.H1_H1 ;  /* 0x3000002bff387230 */ /* 0x000fe40000004100 */
[----:B------:R-:W-:Y:S02]  /*153e0*/  HADD2.F32 R62, -RZ, R59.H0_H0 ;  /* 0x2000003bff3e7230 */ /* 0x000fe40000004100 */
[----:B------:R-:W-:Y:S02]  /*153f0*/  HADD2.F32 R53, -RZ, R52.H0_H0 ;  /* 0x20000034ff357230 */ /* 0x000fe40000004100 */
[C---:B------:R-:W-:Y:S01]  /*15400*/  FMUL.FTZ R64, R51.reuse, R60 ;  /* 0x0000003c33407220 */ /* 0x040fe20000410000 */
[----:B------:R-:W-:Y:S02]  /*15410*/  HADD2.F32 R58, -RZ, R54.H0_H0 ;  /* 0x20000036ff3a7230 */ /* 0x000fe40000004100 */
[----:B------:R-:W-:Y:S01]  /*15420*/  FMUL.FTZ R51, R51, R56 ;  /* 0x0000003833337220 */ /* 0x000fe20000410000 */
[----:B------:R-:W-:-:S02]  /*15430*/  HADD2.F32 R47, -RZ, R47.H1_H1 ;  /* 0x3000002fff2f7230 */ /* 0x000fc40000004100 */
[C---:B------:R-:W-:Y:S01]  /*15440*/  FMUL.FTZ R68, R53.reuse, R62 ;  /* 0x0000003e35447220 */ /* 0x040fe20000410000 */
[----:B------:R-:W-:Y:S02]  /*15450*/  HADD2.F32 R43, -RZ, R48.H0_H0 ;  /* 0x20000030ff2b7230 */ /* 0x000fe40000004100 */
[----:B------:R-:W-:Y:S01]  /*15460*/  FMUL.FTZ R53, R53, R58 ;  /* 0x0000003a35357220 */ /* 0x000fe20000410000 */
[----:B------:R-:W-:Y:S01]  /*15470*/  F2FP.F16.E4M3.UNPACK_B R55, R57.H1 ;  /* 0x00000039ff37723e */ /* 0x000fe200030006ff */
[----:B------:R-:W-:Y:S01]  /*15480*/  FFMA.FTZ R66, R47, R60, R51 ;  /* 0x0000003c2f427223 */ /* 0x000fe20000010033 */
[----:B------:R-:W-:Y:S01]  /*15490*/  F2FP.F16.E4M3.UNPACK_B R51, R45.H1 ;  /* 0x0000002dff33723e */ /* 0x000fe200030006ff */
[----:B------:R-:W-:Y:S01]  /*154a0*/  FFMA.FTZ R62, R43, R62, R53 ;  /* 0x0000003e2b3e7223 */ /* 0x000fe20000010035 */
[----:B------:R-:W-:Y:S01]  /*154b0*/  FFMA.FTZ R64, R47, R56, -R64 ;  /* 0x000000382f407223 */ /* 0x000fe20000010840 */
[----:B------:R-:W-:Y:S02]  /*154c0*/  HADD2.F32 R53, -RZ, R54.H1_H1 ;  /* 0x30000036ff357230 */ /* 0x000fe40000004100 */
[----:B------:R-:W-:-:S02]  /*154d0*/  HADD2.F32 R59, -RZ, R59.H1_H1 ;  /* 0x3000003bff3b7230 */ /* 0x000fc40000004100 */
[----:B------:R-:W-:Y:S02]  /*154e0*/  HADD2.F32 R52, -RZ, R52.H1_H1 ;  /* 0x30000034ff347230 */ /* 0x000fe40000004100 */
[----:B------:R-:W-:Y:S02]  /*154f0*/  HADD2.F32 R56, -RZ, R55.H0_H0 ;  /* 0x20000037ff387230 */ /* 0x000fe40000004100 */
[----:B------:R-:W-:Y:S02]  /*15500*/  HADD2.F32 R47, -RZ, R50.H0_H0 ;  /* 0x20000032ff2f7230 */ /* 0x000fe40000004100 */
[----:B------:R-:W-:Y:S02]  /*15510*/  HADD2.F32 R54, -RZ, R51.H0_H0 ;  /* 0x20000033ff367230 */ /* 0x000fe40000004100 */
[----:B------:R-:W-:Y:S01]  /*15520*/  FFMA.FTZ R68, R43, R58, -R68 ;  /* 0x0000003a2b447223 */ /* 0x000fe20000010844 */
[----:B------:R-:W-:Y:S02]  /*15530*/  HADD2.F32 R48, -RZ, R48.H1_H1 ;  /* 0x30000030ff307230 */ /* 0x000fe40000004100 */
[C---:B------:R-:W-:Y:S01]  /*15540*/  FMUL.FTZ R61, R52.reuse, R59 ;  /* 0x0000003b343d7220 */ /* 0x040fe20000410000 */
[----:B------:R-:W-:Y:S01]  /*15550*/  FMUL.FTZ R58, R52, R53 ;  /* 0x00000035343a7220 */ /* 0x000fe20000410000 */
[----:B------:R-:W-:-:S02]  /*15560*/  HADD2.F32 R43, -RZ, R46.H0_H0 ;  /* 0x2000002eff2b7230 */ /* 0x000fc40000004100 */
[C---:B------:R-:W-:Y:S01]  /*15570*/  FMUL.FTZ R52, R47.reuse, R56 ;  /* 0x000000382f347220 */ /* 0x040fe20000410000 */
[-C--:B------:R-:W-:Y:S01]  /*15580*/  FMUL.FTZ R47, R47, R54.reuse ;  /* 0x000000362f2f7220 */ /* 0x080fe20000410000 */
[----:B------:R-:W-:Y:S02]  /*15590*/  HADD2.F32 R55, -RZ, R55.H1_H1 ;  /* 0x30000037ff377230 */ /* 0x000fe40000004100 */
[----:B------:R-:W-:Y:S01]  /*155a0*/  HADD2.F32 R50, -RZ, R50.H1_H1 ;  /* 0x30000032ff327230 */ /* 0x000fe20000004100 */
[----:B------:R-:W-:Y:S01]  /*155b0*/  F2FP.F16.E4M3.UNPACK_B R57, R57 ;  /* 0x00000039ff39723e */ /* 0x000fe200020006ff */
[----:B------:R-:W-:Y:S02]  /*155c0*/  HADD2.F32 R51, -RZ, R51.H1_H1 ;  /* 0x30000033ff337230 */ /* 0x000fe40000004100 */
[C---:B------:R-:W-:Y:S01]  /*155d0*/  FFMA.FTZ R61, R48.reuse, R53, -R61 ;  /* 0x00000035303d7223 */ /* 0x040fe2000001083d */
[----:B------:R-:W-:Y:S01]  /*155e0*/  FFMA.FTZ R63, R48, R59, R58 ;  /* 0x0000003b303f7223 */ /* 0x000fe2000001003a */
[C---:B------:R-:W-:Y:S01]  /*155f0*/  FFMA.FTZ R53, R43.reuse, R54, -R52 ;  /* 0x000000362b357223 */ /* 0x040fe20000010834 */
[----:B------:R-:W-:Y:S01]  /*15600*/  FFMA.FTZ R58, R43, R56, R47 ;  /* 0x000000382b3a7223 */ /* 0x000fe2000001002f */
[----:B------:R-:W-:-:S02]  /*15610*/  HADD2.F32 R46, -RZ, R46.H1_H1 ;  /* 0x3000002eff2e7230 */ /* 0x000fc40000004100 */
[C---:B------:R-:W-:Y:S01]  /*15620*/  FMUL.FTZ R43, R50.reuse, R55 ;  /* 0x00000037322b7220 */ /* 0x040fe20000410000 */
[----:B------:R-:W-:Y:S01]  /*15630*/  F2FP.F16.E4M3.UNPACK_B R47, R45 ;  /* 0x0000002dff2f723e */ /* 0x000fe200020006ff */
[-C--:B------:R-:W-:Y:S01]  /*15640*/  FMUL.FTZ R50, R50, R51.reuse ;  /* 0x0000003332327220 */ /* 0x080fe20000410000 */
[----:B------:R-:W-:Y:S02]  /*15650*/  HADD2.F32 R48, -RZ, R57.H0_H0 ;  /* 0x20000039ff307230 */ /* 0x000fe40000004100 */
[----:B------:R-:W-:Y:S02]  /*15660*/  HADD2.F32 R45, -RZ, R49.H0_H0 ;  /* 0x20000031ff2d7230 */ /* 0x000fe40000004100 */
[C---:B------:R-:W-:Y:S01]  /*15670*/  FFMA.FTZ R60, R46.reuse, R51, -R43 ;  /* 0x000000332e3c7223 */ /* 0x040fe2000001082b */
[----:B------:R-:W-:Y:S01]  /*15680*/  FFMA.FTZ R55, R46, R55, R50 ;  /* 0x000000372e377223 */ /* 0x000fe20000010032 */
[----:B------:R-:W-:Y:S02]  /*15690*/  HADD2.F32 R46, -RZ, R47.H0_H0 ;  /* 0x2000002fff2e7230 */ /* 0x000fe40000004100 */
[----:B------:R-:W-:-:S02]  /*156a0*/  HADD2.F32 R43, -RZ, R39.H0_H0 ;  /* 0x20000027ff2b7230 */ /* 0x000fc40000004100 */
[----:B------:R-:W-:Y:S01]  /*156b0*/  FMUL.FTZ R52, R45, R48 ;  /* 0x000000302d347220 */ /* 0x000fe20000410000 */
[----:B------:R-:W-:Y:S01]  /*156c0*/  LOP3.LUT R28, R21, 0xff000000, R30, 0xf8, !PT ;  /* 0xff000000151c7812 */ /* 0x000fe200078ef81e */
[----:B------:R-:W-:Y:S01]  /*156d0*/  FMUL.FTZ R54, R45, R46 ;  /* 0x0000002e2d367220 */ /* 0x000fe20000410000 */
[----:B------:R-:W-:Y:S01]  /*156e0*/  F2FP.F16.E4M3.UNPACK_B R30, R42 ;  /* 0x0000002aff1e723e */ /* 0x000fe200020006ff */
[----:B------:R-:W-:Y:S01]  /*156f0*/  FFMA.FTZ R52, R43, R46, -R52 ;  /* 0x0000002e2b347223 */ /* 0x000fe20000010834 */
[----:B------:R-:W-:Y:S01]  /*15700*/  HADD2.F32 R50, -RZ, R57.H1_H1 ;  /* 0x30000039ff327230 */ /* 0x000fe20000004100 */
[----:B------:R-:W-:Y:S01]  /*15710*/  F2FP.F16.E4M3.UNPACK_B R42, R42.H1 ;  /* 0x0000002aff2a723e */ /* 0x000fe200030006ff */
[----:B------:R-:W-:Y:S02]  /*15720*/  HADD2.F32 R49, -RZ, R49.H1_H1 ;  /* 0x30000031ff317230 */ /* 0x000fe40000004100 */
[----:B------:R-:W-:Y:S01]  /*15730*/  HADD2.F32 R46, -RZ, R47.H1_H1 ;  /* 0x3000002fff2e7230 */ /* 0x000fe20000004100 */
[----:B------:R-:W-:Y:S01]  /*15740*/  F2FP.F16.E4M3.UNPACK_B R47, R28.H1 ;  /* 0x0000001cff2f723e */ /* 0x000fe200030006ff */
[----:B------:R-:W-:Y:S01]  /*15750*/  HADD2.F32 R39, -RZ, R39.H1_H1 ;  /* 0x30000027ff277230 */ /* 0x000fe20000004100 */
[----:B------:R-:W-:Y:S01]  /*15760*/  F2FP.F16.E4M3.UNPACK_B R21, R38 ;  /* 0x00000026ff15723e */ /* 0x000fe200020006ff */
[----:B------:R-:W-:Y:S01]  /*15770*/  FMUL.FTZ R56, R49, R50 ;  /* 0x0000003231387220 */ /* 0x000fe20000410000 */
[----:B------:R-:W-:Y:S01]  /*15780*/  F2FP.F16.E4M3.UNPACK_B R38, R38.H1 ;  /* 0x00000026ff26723e */ /* 0x000fe200030006ff */
[----:B------:R-:W-:Y:S01]  /*15790*/  FFMA.FTZ R54, R43, R48, R54 ;  /* 0x000000302b367223 */ /* 0x000fe20000010036 */
[----:B------:R-:W-:Y:S01]  /*157a0*/  F2FP.F16.E4M3.UNPACK_B R45, R20.H1 ;  /* 0x00000014ff2d723e */ /* 0x000fe200030006ff */
[----:B------:R-:W-:Y:S01]  /*157b0*/  FMUL.FTZ R51, R49, R46 ;  /* 0x0000002e31337220 */ /* 0x000fe20000410000 */
[----:B------:R-:W-:-:S02]  /*157c0*/  HADD2.F32 R48, -RZ, R47.H0_H0 ;  /* 0x2000002fff307230 */ /* 0x000fc40000004100 */
[----:B------:R-:W-:Y:S02]  /*157d0*/  HADD2.F32 R43, -RZ, R42.H0_H0 ;  /* 0x2000002aff2b7230 */ /* 0x000fe40000004100 */
[C---:B------:R-:W-:Y:S01]  /*157e0*/  FFMA.FTZ R49, R39.reuse, R46, -R56 ;  /* 0x0000002e27317223 */ /* 0x040fe20000010838 */
[----:B------:R-:W-:Y:S01]  /*157f0*/  FFMA.FTZ R51, R39, R50, R51 ;  /* 0x0000003227337223 */ /* 0x000fe20000010033 */
[--C-:B------:R-:W-:Y:S02]  /*15800*/  HADD2.F32 R46, -RZ, R45.reuse.H0_H0 ;  /* 0x2000002dff2e7230 */ /* 0x100fe40000004100 */
[----:B------:R-:W-:Y:S02]  /*15810*/  HADD2.F32 R39, -RZ, R38.H0_H0 ;  /* 0x20000026ff277230 */ /* 0x000fe40000004100 */
[----:B------:R-:W-:Y:S01]  /*15820*/  FMUL.FTZ R50, R43, R48 ;  /* 0x000000302b327220 */ /* 0x000fe20000410000 */
[----:B------:R-:W-:Y:S02]  /*15830*/  HADD2.F32 R45, -RZ, R45.H1_H1 ;  /* 0x3000002dff2d7230 */ /* 0x000fe40000004100 */
[----:B------:R-:W-:-:S02]  /*15840*/  HADD2.F32 R47, -RZ, R47.H1_H1 ;  /* 0x3000002fff2f7230 */ /* 0x000fc40000004100 */
[----:B------:R-:W-:Y:S02]  /*15850*/  HADD2.F32 R42, -RZ, R42.H1_H1 ;  /* 0x3000002aff2a7230 */ /* 0x000fe40000004100 */
[-C--:B------:R-:W-:Y:S01]  /*15860*/  FMUL.FTZ R56, R43, R46.reuse ;  /* 0x0000002e2b387220 */ /* 0x080fe20000410000 */
[C---:B------:R-:W-:Y:S01]  /*15870*/  FFMA.FTZ R50, R39.reuse, R46, -R50 ;  /* 0x0000002e27327223 */ /* 0x040fe20000010832 */
[----:B------:R-:W-:Y:S02]  /*15880*/  HADD2.F32 R38, -RZ, R38.H1_H1 ;  /* 0x30000026ff267230 */ /* 0x000fe40000004100 */
[C---:B------:R-:W-:Y:S01]  /*15890*/  FMUL.FTZ R43, R42.reuse, R47 ;  /* 0x0000002f2a2b7220 */ /* 0x040fe20000410000 */
[-C--:B------:R-:W-:Y:S01]  /*158a0*/  FMUL.FTZ R46, R42, R45.reuse ;  /* 0x0000002d2a2e7220 */ /* 0x080fe20000410000 */
[----:B------:R-:W-:Y:S02]  /*158b0*/  F2FP.F16.E4M3.UNPACK_B R42, R28 ;  /* 0x0000001cff2a723e */ /* 0x000fe400020006ff */
[----:B------:R-:W-:Y:S01]  /*158c0*/  F2FP.F16.E4M3.UNPACK_B R20, R20 ;  /* 0x00000014ff14723e */ /* 0x000fe200020006ff */
[----:B------:R-:W-:Y:S01]  /*158d0*/  FFMA.FTZ R57, R38, R45, -R43 ;  /* 0x0000002d26397223 */ /* 0x000fe2000001082b */
[----:B------:R-:W-:Y:S01]  /*158e0*/  FFMA.FTZ R56, R39, R48, R56 ;  /* 0x0000003027387223 */ /* 0x000fe20000010038 */
[----:B------:R-:W-:-:S02]  /*158f0*/  HADD2.F32 R43, -RZ, R42.H0_H0 ;  /* 0x2000002aff2b7230 */ /* 0x000fc40000004100 */
[----:B------:R-:W-:Y:S01]  /*15900*/  FFMA.FTZ R59, R38, R47, R46 ;  /* 0x0000002f263b7223 */ /* 0x000fe2000001002e */
[----:B------:R-:W-:Y:S02]  /*15910*/  HADD2.F32 R28, -RZ, R30.H0_H0 ;  /* 0x2000001eff1c7230 */ /* 0x000fe40000004100 */
[----:B------:R-:W-:Y:S02]  /*15920*/  HADD2.F32 R39, -RZ, R20.H0_H0 ;  /* 0x20000014ff277230 */ /* 0x000fe40000004100 */
[----:B------:R-:W-:Y:S02]  /*15930*/  HADD2.F32 R42, -RZ, R42.H1_H1 ;  /* 0x3000002aff2a7230 */ /* 0x000fe40000004100 */
[----:B------:R-:W-:Y:S02]  /*15940*/  HADD2.F32 R30, -RZ, R30.H1_H1 ;  /* 0x3000001eff1e7230 */ /* 0x000fe40000004100 */
[----:B------:R-:W-:Y:S02]  /*15950*/  HADD2.F32 R38, -RZ, R20.H1_H1 ;  /* 0x30000014ff267230 */ /* 0x000fe40000004100 */
[----:B------:R-:W-:Y:S01]  /*15960*/  FMUL.FTZ R45, R28, R43 ;  /* 0x0000002b1c2d7220 */ /* 0x000fe20000410000 */
[----:B------:R-:W-:-:S02]  /*15970*/  HADD2.F32 R20, -RZ, R21.H0_H0 ;  /* 0x20000015ff147230 */ /* 0x000fc40000004100 */
[-C--:B------:R-:W-:Y:S01]  /*15980*/  FMUL.FTZ R28, R28, R39.reuse ;  /* 0x000000271c1c7220 */ /* 0x080fe20000410000 */
[----:B------:R-:W-:Y:S02]  /*15990*/  HADD2.F32 R21, -RZ, R21.H1_H1 ;  /* 0x30000015ff157230 */ /* 0x000fe40000004100 */
[C---:B------:R-:W-:Y:S01]  /*159a0*/  FMUL.FTZ R46, R30.reuse, R42 ;  /* 0x0000002a1e2e7220 */ /* 0x040fe20000410000 */
[-C--:B------:R-:W-:Y:S01]  /*159b0*/  FMUL.FTZ R47, R30, R38.reuse ;  /* 0x000000261e2f7220 */ /* 0x080fe20000410000 */
[C---:B------:R-:W-:Y:S01]  /*159c0*/  FFMA.FTZ R30, R20.reuse, R39, -R45 ;  /* 0x00000027141e7223 */ /* 0x040fe2000001082d */
[----:B------:R-:W-:Y:S01]  /*159d0*/  FFMA.FTZ R20, R20, R43, R28 ;  /* 0x0000002b14147223 */ /* 0x000fe2000001001c */
[C---:B------:R-:W-:Y:S01]  /*159e0*/  FFMA.FTZ R39, R21.reuse, R38, -R46 ;  /* 0x0000002615277223 */ /* 0x040fe2000001082e */
[----:B------:R-:W-:Y:S01]  /*159f0*/  F2FP.SATFINITE.E4M3.F32.PACK_AB_MERGE_C R31, R36, R31, RZ ;  /* 0x0000001f241f723e */ /* 0x000fe200048070ff */
[----:B------:R-:W-:Y:S01]  /*15a00*/  FFMA.FTZ R47, R21, R42, R47 ;  /* 0x0000002a152f7223 */ /* 0x000fe2000001002f */
[----:B------:R-:W-:-:S02]  /*15a10*/  F2FP.SATFINITE.E4M3.F32.PACK_AB_MERGE_C R61, R61, R68, RZ ;  /* 0x000000443d3d723e */ /* 0x000fc400048070ff */
[----:B------:R-:W-:Y:S02]  /*15a20*/  F2FP.SATFINITE.E4M3.F32.PACK_AB_MERGE_C R35, R40, R35, RZ ;  /* 0x000000232823723e */ /* 0x000fe400048070ff */
[----:B------:R-:W-:Y:S02]  /*15a30*/  F2FP.SATFINITE.E4M3.F32.PACK_AB_MERGE_C R28, R60, R53, RZ ;  /* 0x000000353c1c723e */ /* 0x000fe400048070ff */
[----:B------:R-:W-:Y:S02]  /*15a40*/  F2FP.SATFINITE.E4M3.F32.PACK_AB_MERGE_C R50, R57, R50, RZ ;  /* 0x000000323932723e */ /* 0x000fe400048070ff */
[----:B------:R-:W-:Y:S02]  /*15a50*/  F2FP.SATFINITE.E4M3.F32.PACK_AB_MERGE_C R62, R63, R62, RZ ;  /* 0x0000003e3f3e723e */ /* 0x000fe400048070ff */
[----:B------:R-:W-:Y:S02]  /*15a60*/  F2FP.SATFINITE.E4M3.F32.PACK_AB_MERGE_C R55, R55, R58, RZ ;  /* 0x0000003a3737723e */ /* 0x000fe400048070ff */
[----:B------:R-:W-:-:S02]  /*15a70*/  F2FP.SATFINITE.E4M3.F32.PACK_AB_MERGE_C R56, R59, R56, RZ ;  /* 0x000000383b38723e */ /* 0x000fc400048070ff */
[----:B------:R-:W-:Y:S02]  /*15a80*/  F2FP.SATFINITE.E4M3.F32.PACK_AB_MERGE_C R29, R32, R29, R31 ;  /* 0x0000001d201d723e */ /* 0x000fe4000480701f */
[----:B------:R-:W-:Y:S02]  /*15a90*/  F2FP.SATFINITE.E4M3.F32.PACK_AB_MERGE_C R31, R64, R37, R61 ;  /* 0x00000025401f723e */ /* 0x000fe4000480703d */
[----:B------:R-:W-:Y:S02]  /*15aa0*/  F2FP.SATFINITE.E4M3.F32.PACK_AB_MERGE_C R33, R34, R33, R35 ;  /* 0x000000212221723e */ /* 0x000fe40004807023 */
[----:B------:R-:W-:Y:S02]  /*15ab0*/  F2FP.SATFINITE.E4M3.F32.PACK_AB_MERGE_C R28, R49, R52, R28 ;  /* 0x00000034311c723e */ /* 0x000fe4000480701c */
[----:B------:R-:W-:Y:S02]  /*15ac0*/  F2FP.SATFINITE.E4M3.F32.PACK_AB_MERGE_C R30, R39, R30, R50 ;  /* 0x0000001e271e723e */ /* 0x000fe40004807032 */
[----:B------:R-:W-:-:S02]  /*15ad0*/  F2FP.SATFINITE.E4M3.F32.PACK_AB_MERGE_C R35, R66, R41, R62 ;  /* 0x000000294223723e */ /* 0x000fc4000480703e */
[----:B------:R-:W-:Y:S02]  /*15ae0*/  F2FP.SATFINITE.E4M3.F32.PACK_AB_MERGE_C R32, R51, R54, R55 ;  /* 0x000000363320723e */ /* 0x000fe40004807037 */
[----:B------:R-:W-:Y:S01]  /*15af0*/  F2FP.SATFINITE.E4M3.F32.PACK_AB_MERGE_C R34, R47, R20, R56 ;  /* 0x000000142f22723e */ /* 0x000fe20004807038 */
[----:B------:R0:W-:Y:S04]  /*15b00*/  STS.128 [R65+0x14400], R28 ;  /* 0x0144001c41007388 */ /* 0x0001e80000000c00 */
[----:B------:R0:W-:Y:S02]  /*15b10*/  STS.128 [R0+0x14400], R32 ;  /* 0x0144002000007388 */ /* 0x0001e40000000c00 */
.L_x_576:
[----:B------:R-:W-:Y:S05]  /*15b20*/  BSYNC B1 ;  /* 0x0000000000017941 */ /* 0x000fea0003800000 */
.L_x_575:
[----:B------:R-:W-:Y:S04]  /*15b30*/  BSSY B1, `(.L_x_577) ;  /* 0x0000101000017945 */ /* 0x000fe80003800000 */
[----:B------:R-:W-:Y:S05]  /*15b40*/  @P1 BRA `(.L_x_578) ;  /* 0x0000000c00fc1947 */ /* 0x000fea0003800000 */
[----:B------:R-:W4:Y:S01]  /*15b50*/  LDL R59, [R1+0x40] ;  /* 0x00004000013b7983 */ /* 0x000f220000100800 */
[----:B0----5:R-:W-:Y:S02]  /*15b60*/  SHF.R.U32.HI R0, RZ, 0x8, R12 ;  /* 0x00000008ff007819 */ /* 0x021fe4000001160c */
[----:B-1----:R-:W-:Y:S02]  /*15b70*/  LOP3.LUT R21, R12, 0xff, RZ, 0xc0, !PT ;  /* 0x000000ff0c157812 */ /* 0x002fe400078ec0ff */
[----:B------:R-:W-:Y:S02]  /*15b80*/  LOP3.LUT R20, R0, 0xff, RZ, 0xc0, !PT ;  /* 0x000000ff00147812 */ /* 0x000fe400078ec0ff */
[----:B------:R-:W-:Y:S02]  /*15b90*/  LEA.HI R0, R3, R170, RZ, 0x1c ;  /* 0x000000aa03007211 */ /* 0x000fe400078fe0ff */
[----:B------:R-:W-:Y:S02]  /*15ba0*/  PRMT R37, R20, 0x7604, R21 ;  /* 0x0000760414257816 */ /* 0x000fe40000000015 */
[----:B------:R-:W-:-:S02]  /*15bb0*/  SHF.R.S32.HI R21, RZ, 0x1f, R0 ;  /* 0x0000001fff157819 */ /* 0x000fc40000011400 */
[----:B------:R-:W-:Y:S02]  /*15bc0*/  SHF.R.U32.HI R32, RZ, 0x8, R15 ;  /* 0x00000008ff207819 */ /* 0x000fe4000001160f */
[----:B------:R-:W-:Y:S01]  /*15bd0*/  LEA.HI R20, R21, R0, RZ, 0x2 ;  /* 0x0000000015147211 */ /* 0x000fe200078f10ff */
[----:B------:R-:W-:Y:S01]  /*15be0*/  IMAD.SHL.U32 R0, R0, 0x10, RZ ;  /* 0x0000001000007824 */ /* 0x000fe200078e00ff */
[----:B------:R-:W-:Y:S02]  /*15bf0*/  LOP3.LUT R31, R15, 0xff, RZ, 0xc0, !PT ;  /* 0x000000ff0f1f7812 */ /* 0x000fe400078ec0ff */
[----:B------:R-:W-:Y:S01]  /*15c00*/  SHF.R.U32.HI R30, RZ, 0x8, R4 ;  /* 0x00000008ff1e7819 */ /* 0x000fe20000011604 */
[----:B------:R-:W-:Y:S01]  /*15c10*/  IMAD.SHL.U32 R20, R20, 0x800, RZ ;  /* 0x0000080014147824 */ /* 0x000fe200078e00ff */
[----:B------:R-:W-:Y:S02]  /*15c20*/  LOP3.LUT R21, R205, 0x30, R0, 0xf8, !PT ;  /* 0x00000030cd157812 */ /* 0x000fe400078ef800 */
[----:B------:R-:W-:-:S02]  /*15c30*/  LOP3.LUT R0, R32, 0xff, RZ, 0xc0, !PT ;  /* 0x000000ff20007812 */ /* 0x000fc400078ec0ff */
[----:B------:R-:W-:Y:S02]  /*15c40*/  SHF.R.U32.HI R28, RZ, 0x8, R13 ;  /* 0x00000008ff1c7819 */ /* 0x000fe4000001160d */
[----:B------:R-:W-:Y:S02]  /*15c50*/  LOP3.LUT R33, R4, 0xff, RZ, 0xc0, !PT ;  /* 0x000000ff04217812 */ /* 0x000fe400078ec0ff */
[----:B------:R-:W-:Y:S02]  /*15c60*/  LOP3.LUT R30, R30, 0xff, RZ, 0xc0, !PT ;  /* 0x000000ff1e1e7812 */ /* 0x000fe400078ec0ff */
[----:B------:R-:W-:Y:S02]  /*15c70*/  PRMT R41, R0, 0x7604, R31 ;  /* 0x0000760400297816 */ /* 0x000fe4000000001f */
[----:B------:R-:W-:Y:S02]  /*15c80*/  LOP3.LUT R21, R21, R206, RZ, 0x3c, !PT ;  /* 0x000000ce15157212 */ /* 0x000fe400078e3cff */
[----:B------:R-:W-:-:S02]  /*15c90*/  LOP3.LUT R20, R20, 0xffffe000, RZ, 0xc0, !PT ;  /* 0xffffe00014147812 */ /* 0x000fc400078ec0ff */
[----:B------:R-:W-:Y:S02]  /*15ca0*/  SHF.R.U32.HI R0, RZ, 0x8, R5 ;  /* 0x00000008ff007819 */ /* 0x000fe40000011605 */
[----:B------:R-:W-:Y:S02]  /*15cb0*/  LOP3.LUT R29, R13, 0xff, RZ, 0xc0, !PT ;  /* 0x000000ff0d1d7812 */ /* 0x000fe400078ec0ff */
[----:B------:R-:W-:Y:S02]  /*15cc0*/  LOP3.LUT R28, R28, 0xff, RZ, 0xc0, !PT ;  /* 0x000000ff1c1c7812 */ /* 0x000fe400078ec0ff */
[----:B------:R-:W-:Y:S02]  /*15cd0*/  PRMT R43, R30, 0x7604, R33 ;  /* 0x000076041e2b7816 */ /* 0x000fe40000000021 */
[----:B------:R-:W-:Y:S02]  /*15ce0*/  IADD3 R21, R21, R207, R20 ;  /* 0x000000cf15157210 */ /* 0x000fe40007ffe014 */
[----:B------:R-:W-:-:S02]  /*15cf0*/  LOP3.LUT R33, R5, 0xff, RZ, 0xc0, !PT ;  /* 0x000000ff05217812 */ /* 0x000fc400078ec0ff */
[----:B------:R-:W-:Y:S02]  /*15d00*/  SHF.R.U32.HI R32, RZ, 0x8, R7 ;  /* 0x00000008ff207819 */ /* 0x000fe40000011607 */
[----:B------:R-:W-:Y:S02]  /*15d10*/  LOP3.LUT R0, R0, 0xff, RZ, 0xc0, !PT ;  /* 0x000000ff00007812 */ /* 0x000fe400078ec0ff */
[----:B------:R-:W-:Y:S02]  /*15d20*/  SHF.R.U32.HI R20, RZ, 0x8, R6 ;  /* 0x00000008ff147819 */ /* 0x000fe40000011606 */
[----:B------:R-:W-:Y:S02]  /*15d30*/  PRMT R36, R28, 0x7604, R29 ;  /* 0x000076041c247816 */ /* 0x000fe4000000001d */
[----:B------:R-:W-:Y:S02]  /*15d40*/  SHF.R.U32.HI R28, RZ, 0x8, R14 ;  /* 0x00000008ff1c7819 */ /* 0x000fe4000001160e */
[----:B------:R-:W-:-:S02]  /*15d50*/  LOP3.LUT R35, R6, 0xff, RZ, 0xc0, !PT ;  /* 0x000000ff06237812 */ /* 0x000fc400078ec0ff */
[----:B------:R-:W-:Y:S02]  /*15d60*/  LOP3.LUT R32, R32, 0xff, RZ, 0xc0, !PT ;  /* 0x000000ff20207812 */ /* 0x000fe400078ec0ff */
[----:B------:R-:W-:Y:S02]  /*15d70*/  PRMT R45, R0, 0x7604, R33 ;  /* 0x00007604002d7816 */ /* 0x000fe40000000021 */
[----:B------:R-:W-:Y:S02]  /*15d80*/  LOP3.LUT R20, R20, 0xff, RZ, 0xc0, !PT ;  /* 0x000000ff14147812 */ /* 0x000fe400078ec0ff */
[----:B---3--:R-:W-:Y:S02]  /*15d90*/  LOP3.LUT R47, R7, 0xff, RZ, 0xc0, !PT ;  /* 0x000000ff072f7812 */ /* 0x008fe400078ec0ff */
[----:B------:R-:W-:Y:S02]  /*15da0*/  IADD3 R0, R18, R21, RZ ;  /* 0x0000001512007210 */ /* 0x000fe40007ffe0ff */
[----:B------:R-:W-:-:S02]  /*15db0*/  LOP3.LUT R29, R14, 0xff, RZ, 0xc0, !PT ;  /* 0x000000ff0e1d7812 */ /* 0x000fc400078ec0ff */
[----:B------:R-:W-:Y:S02]  /*15dc0*/  LOP3.LUT R28, R28, 0xff, RZ, 0xc0, !PT ;  /* 0x000000ff1c1c7812 */ /* 0x000fe400078ec0ff */
[----:B------:R-:W-:Y:S02]  /*15dd0*/  PRMT R49, R20, 0x7604, R35 ;  /* 0x0000760414317816 */ /* 0x000fe40000000023 */
[----:B------:R-:W-:Y:S02]  /*15de0*/  PRMT R51, R32, 0x7604, R47 ;  /* 0x0000760420337816 */ /* 0x000fe4000000002f */
[----:B------:R-:W0:Y:S01]  /*15df0*/  LDS.128 R32, [R0+0x14400] ;  /* 0x0144000000207984 */ /* 0x000e220000000c00 */
[----:B--2---:R-:W-:Y:S02]  /*15e00*/  PRMT R39, R28, 0x7604, R29 ;  /* 0x000076041c277816 */ /* 0x004fe4000000001d */
[----:B------:R-:W-:Y:S02]  /*15e10*/  SHF.R.U32.HI R21, RZ, 0x10, R13 ;  /* 0x00000010ff157819 */ /* 0x000fe4000001160d */
[----:B------:R-:W-:-:S02]  /*15e20*/  SHF.R.U32.HI R20, RZ, 0x10, R12 ;  /* 0x00000010ff147819 */ /* 0x000fc4000001160c */
[----:B------:R-:W-:Y:S02]  /*15e30*/  LOP3.LUT R21, R21, 0xff, RZ, 0xc0, !PT ;  /* 0x000000ff15157812 */ /* 0x000fe400078ec0ff */
[----:B------:R-:W-:Y:S02]  /*15e40*/  LOP3.LUT R20, R20, 0xff, RZ, 0xc0, !PT ;  /* 0x000000ff14147812 */ /* 0x000fe400078ec0ff */
[----:B------:R-:W-:Y:S02]  /*15e50*/  SHF.R.U32.HI R38, RZ, 0x10, R14 ;  /* 0x00000010ff267819 */ /* 0x000fe4000001160e */
[----:B------:R-:W-:Y:S02]  /*15e60*/  PRMT R21, R21, 0x7054, R36 ;  /* 0x0000705415157816 */ /* 0x000fe40000000024 */
[----:B------:R-:W-:Y:S02]  /*15e70*/  SHF.R.U32.HI R36, RZ, 0x10, R5 ;  /* 0x00000010ff247819 */ /* 0x000fe40000011605 */
[----:B------:R-:W-:-:S02]  /*15e80*/  PRMT R37, R20, 0x7054, R37 ;  /* 0x0000705414257816 */ /* 0x000fc40000000025 */
[----:B------:R-:W-:Y:S02]  /*15e90*/  SHF.R.U32.HI R40, RZ, 0x10, R15 ;  /* 0x00000010ff287819 */ /* 0x000fe4000001160f */
[----:B------:R-:W-:Y:S02]  /*15ea0*/  LOP3.LUT R38, R38, 0xff, RZ, 0xc0, !PT ;  /* 0x000000ff26267812 */ /* 0x000fe400078ec0ff */
[----:B------:R-:W-:Y:S02]  /*15eb0*/  SHF.R.U32.HI R20, RZ, 0x10, R4 ;  /* 0x00000010ff147819 */ /* 0x000fe40000011604 */
[----:B------:R-:W-:Y:S02]  /*15ec0*/  LOP3.LUT R36, R36, 0xff, RZ, 0xc0, !PT ;  /* 0x000000ff24247812 */ /* 0x000fe400078ec0ff */
[----:B------:R-:W-:Y:S02]  /*15ed0*/  LOP3.LUT R40, R40, 0xff, RZ, 0xc0, !PT ;  /* 0x000000ff28287812 */ /* 0x000fe400078ec0ff */
[----:B------:R-:W-:-:S02]  /*15ee0*/  PRMT R39, R38, 0x7054, R39 ;  /* 0x0000705426277816 */ /* 0x000fc40000000027 */
[----:B------:R-:W-:Y:S02]  /*15ef0*/  LOP3.LUT R20, R20, 0xff, RZ, 0xc0, !PT ;  /* 0x000000ff14147812 */ /* 0x000fe400078ec0ff */
[----:B------:R-:W-:Y:S02]  /*15f00*/  SHF.R.U32.HI R38, RZ, 0x10, R6 ;  /* 0x00000010ff267819 */ /* 0x000fe40000011606 */
[----:B------:R-:W-:Y:S02]  /*15f10*/  PRMT R47, R36, 0x7054, R45 ;  /* 0x00007054242f7816 */ /* 0x000fe4000000002d */
[----:B------:R-:W-:Y:S02]  /*15f20*/  PRMT R41, R40, 0x7054, R41 ;  /* 0x0000705428297816 */ /* 0x000fe40000000029 */
[----:B------:R-:W-:Y:S02]  /*15f30*/  PRMT R43, R20, 0x7054, R43 ;  /* 0x00007054142b7816 */ /* 0x000fe4000000002b */
[----:B------:R-:W-:-:S02]  /*15f40*/  LOP3.LUT R38, R38, 0xff, RZ, 0xc0, !PT ;  /* 0x000000ff26267812 */ /* 0x000fc400078ec0ff */
[----:B------:R-:W-:Y:S02]  /*15f50*/  LOP3.LUT R47, R47, 0xff000000, R5, 0xf8, !PT ;  /* 0xff0000002f2f7812 */ /* 0x000fe400078ef805 */
[----:B------:R-:W-:Y:S02]  /*15f60*/  LOP3.LUT R21, R21, 0xff000000, R13, 0xf8, !PT ;  /* 0xff00000015157812 */ /* 0x000fe400078ef80d */
[----:B------:R-:W-:Y:S02]  /*15f70*/  SHF.R.U32.HI R40, RZ, 0x10, R7 ;  /* 0x00000010ff287819 */ /* 0x000fe40000011607 */
[----:B------:R-:W-:Y:S02]  /*15f80*/  LOP3.LUT R45, R41, 0xff000000, R15, 0xf8, !PT ;  /* 0xff000000292d7812 */ /* 0x000fe400078ef80f */
[----:B------:R-:W-:Y:S02]  /*15f90*/  LOP3.LUT R48, R43, 0xff000000, R4, 0xf8, !PT ;  /* 0xff0000002b307812 */ /* 0x000fe400078ef804 */
[----:B------:R-:W-:-:S02]  /*15fa0*/  PRMT R49, R38, 0x7054, R49 ;  /* 0x0000705426317816 */ /* 0x000fc40000000031 */
[----:B------:R-:W-:Y:S02]  /*15fb0*/  F2FP.F16.E4M3.UNPACK_B R43, R47 ;  /* 0x0000002fff2b723e */ /* 0x000fe400020006ff */
[----:B0-----:R-:W-:Y:S02]  /*15fc0*/  F2FP.F16.E4M3.UNPACK_B R15, R33 ;  /* 0x00000021ff0f723e */ /* 0x001fe400020006ff */
[----:B------:R-:W-:Y:S01]  /*15fd0*/  LOP3.LUT R42, R37, 0xff000000, R12, 0xf8, !PT ;  /* 0xff000000252a7812 */ /* 0x000fe200078ef80c */
[----:B------:R-:W-:Y:S01]  /*15fe0*/  HADD2.F32 R46, -RZ, R43.H0_H0 ;  /* 0x2000002bff2e7230 */ /* 0x000fe20000004100 */
[----:B------:R-:W-:Y:S02]  /*15ff0*/  F2FP.F16.E4M3.UNPACK_B R20, R21 ;  /* 0x00000015ff14723e */ /* 0x000fe400020006ff */
[----:B------:R-:W-:Y:S02]  /*16000*/  LOP3.LUT R40, R40, 0xff, RZ, 0xc0, !PT ;  /* 0x000000ff28287812 */ /* 0x000fe400078ec0ff */
[----:B------:R-:W-:Y:S01]  /*16010*/  LOP3.LUT R12, R39, 0xff000000, R14, 0xf8, !PT ;  /* 0xff000000270c7812 */ /* 0x000fe200078ef80e */
[----:B------:R-:W-:Y:S01]  /*16020*/  HADD2.F32 R41, -RZ, R20.H0_H0 ;  /* 0x20000014ff297230 */ /* 0x000fe20000004100 */
[----:B------:R-:W-:Y:S01]  /*16030*/  LOP3.LUT R5, R49, 0xff000000, R6, 0xf8, !PT ;  /* 0xff00000031057812 */ /* 0x000fe200078ef806 */
[--C-:B------:R-:W-:Y:S01]  /*16040*/  HADD2.F32 R6, -RZ, R15.reuse.H0_H0 ;  /* 0x2000000fff067230 */ /* 0x100fe20000004100 */
[----:B------:R-:W-:Y:S01]  /*16050*/  PRMT R51, R40, 0x7054, R51 ;  /* 0x0000705428337816 */ /* 0x000fe20000000033 */
[----:B------:R-:W-:Y:S01]  /*16060*/  HADD2.F32 R15, -RZ, R15.H1_H1 ;  /* 0x3000000fff0f7230 */ /* 0x000fe20000004100 */
[----:B------:R-:W-:-:S02]  /*16070*/  F2FP.F16.E4M3.UNPACK_B R39, R35 ;  /* 0x00000023ff27723e */ /* 0x000fc400020006ff */
[----:B------:R-:W-:Y:S01]  /*16080*/  F2FP.F16.E4M3.UNPACK_B R40, R35.H1 ;  /* 0x00000023ff28723e */ /* 0x000fe200030006ff */
[----:B------:R-:W-:Y:S01]  /*16090*/  FMUL.FTZ R49, R6, R41 ;  /* 0x0000002906317220 */ /* 0x000fe20000410000 */
[----:B------:R-:W-:Y:S02]  /*160a0*/  F2FP.F16.E4M3.UNPACK_B R35, R32.H1 ;  /* 0x00000020ff23723e */ /* 0x000fe400030006ff */
[----:B------:R-:W-:Y:S02]  /*160b0*/  F2FP.F16.E4M3.UNPACK_B R47, R47.H1 ;  /* 0x0000002fff2f723e */ /* 0x000fe400030006ff */
[----:B------:R-:W-:Y:S02]  /*160c0*/  LOP3.LUT R51, R51, 0xff000000, R7, 0xf8, !PT ;  /* 0xff00000033337812 */ /* 0x000fe400078ef807 */
[-C--:B------:R-:W-:Y:S02]  /*160d0*/  F2FP.F16.E4M3.UNPACK_B R7, R34.reuse ;  /* 0x00000022ff07723e */ /* 0x080fe400020006ff */
[----:B------:R-:W-:Y:S01]  /*160e0*/  F2FP.F16.E4M3.UNPACK_B R34, R34.H1 ;  /* 0x00000022ff22723e */ /* 0x000fe200030006ff */
[----:B----4-:R-:W0:Y:S02]  /*160f0*/  LDS.128 R28, [R59+0x14400] ;  /* 0x014400003b1c7984 */ /* 0x010e240000000c00 */
[----:B0-----:R-:W-:-:S02]  /*16100*/  F2FP.F16.E4M3.UNPACK_B R14, R29 ;  /* 0x0000001dff0e723e */ /* 0x001fc400020006ff */
[-C--:B------:R-:W-:Y:S02]  /*16110*/  F2FP.F16.E4M3.UNPACK_B R37, R31.reuse ;  /* 0x0000001fff25723e */ /* 0x080fe400020006ff */
[----:B------:R-:W-:Y:S01]  /*16120*/  F2FP.F16.E4M3.UNPACK_B R38, R31.H1 ;  /* 0x0000001fff26723e */ /* 0x000fe200030006ff */
[--C-:B------:R-:W-:Y:S01]  /*16130*/  HADD2.F32 R13, -RZ, R14.reuse.H0_H0 ;  /* 0x2000000eff0d7230 */ /* 0x100fe20000004100 */
[-C--:B------:R-:W-:Y:S01]  /*16140*/  F2FP.F16.E4M3.UNPACK_B R31, R28.reuse ;  /* 0x0000001cff1f723e */ /* 0x080fe200020006ff */
[----:B------:R-:W-:Y:S01]  /*16150*/  HADD2.F32 R14, -RZ, R14.H1_H1 ;  /* 0x3000000eff0e7230 */ /* 0x000fe20000004100 */
[----:B------:R-:W-:Y:S02]  /*16160*/  F2FP.F16.E4M3.UNPACK_B R36, R28.H1 ;  /* 0x0000001cff24723e */ /* 0x000fe400030006ff */
[----:B------:R-:W-:Y:S02]  /*16170*/  F2FP.F16.E4M3.UNPACK_B R28, R33.H1 ;  /* 0x00000021ff1c723e */ /* 0x000fe400030006ff */
[----:B------:R-:W-:Y:S01]  /*16180*/  F2FP.F16.E4M3.UNPACK_B R33, R32 ;  /* 0x00000020ff21723e */ /* 0x000fe200020006ff */
[----:B------:R-:W-:Y:S01]  /*16190*/  FMUL.FTZ R32, R6, R46 ;  /* 0x0000002e06207220 */ /* 0x000fe20000410000 */
[----:B------:R-:W-:-:S02]  /*161a0*/  F2FP.F16.E4M3.UNPACK_B R29, R29.H1 ;  /* 0x0000001dff1d723e */ /* 0x000fc400030006ff */
[----:B------:R-:W-:Y:S01]  /*161b0*/  F2FP.F16.E4M3.UNPACK_B R4, R30 ;  /* 0x0000001eff04723e */ /* 0x000fe200020006ff */
[C---:B------:R-:W-:Y:S01]  /*161c0*/  FFMA.FTZ R6, R13.reuse, R41, -R32 ;  /* 0x000000290d067223 */ /* 0x040fe20000010820 */
[----:B------:R-:W-:Y:S01]  /*161d0*/  F2FP.F16.E4M3.UNPACK_B R32, R21.H1 ;  /* 0x00000015ff20723e */ /* 0x000fe200030006ff */
[----:B------:R-:W-:Y:S01]  /*161e0*/  FFMA.FTZ R13, R13, R46, R49 ;  /* 0x0000002e0d0d7223 */ /* 0x000fe20000010031 */
[----:B------:R-:W-:Y:S01]  /*161f0*/  HADD2.F32 R41, -RZ, R20.H1_H1 ;  /* 0x30000014ff297230 */ /* 0x000fe20000004100 */
[----:B------:R-:W-:Y:S01]  /*16200*/  F2FP.F16.E4M3.UNPACK_B R30, R30.H1 ;  /* 0x0000001eff1e723e */ /* 0x000fe200030006ff */
[----:B------:R-:W-:Y:S02]  /*16210*/  HADD2.F32 R46, -RZ, R43.H1_H1 ;  /* 0x3000002bff2e7230 */ /* 0x000fe40000004100 */
[----:B------:R-:W-:Y:S02]  /*16220*/  HADD2.F32 R49, -RZ, R47.H0_H0 ;  /* 0x2000002fff317230 */ /* 0x000fe40000004100 */
[----:B------:R-:W-:Y:S01]  /*16230*/  FMUL.FTZ R55, R15, R41 ;  /* 0x000000290f377220 */ /* 0x000fe20000410000 */
[----:B------:R-:W-:-:S02]  /*16240*/  HADD2.F32 R20, -RZ, R28.H0_H0 ;  /* 0x2000001cff147230 */ /* 0x000fc40000004100 */
[-C--:B------:R-:W-:Y:S01]  /*16250*/  FMUL.FTZ R53, R15, R46.reuse ;  /* 0x0000002e0f357220 */ /* 0x080fe20000410000 */
[----:B------:R-:W-:Y:S02]  /*16260*/  HADD2.F32 R43, -RZ, R32.H0_H0 ;  /* 0x20000020ff2b7230 */ /* 0x000fe40000004100 */
[----:B------:R-:W-:Y:S02]  /*16270*/  HADD2.F32 R21, -RZ, R29.H0_H0 ;  /* 0x2000001dff157230 */ /* 0x000fe40000004100 */
[----:B------:R-:W-:Y:S01]  /*16280*/  FMUL.FTZ R50, R20, R49 ;  /* 0x0000003114327220 */ /* 0x000fe20000410000 */
[----:B------:R-:W-:Y:S01]  /*16290*/  FFMA.FTZ R15, R14, R41, -R53 ;  /* 0x000000290e0f7223 */ /* 0x000fe20000010835 */
[-C--:B------:R-:W-:Y:S01]  /*162a0*/  FMUL.FTZ R52, R20, R43.reuse ;  /* 0x0000002b14347220 */ /* 0x080fe20000410000 */
[----:B------:R-:W-:Y:S01]  /*162b0*/  FFMA.FTZ R14, R14, R46, R55 ;  /* 0x0000002e0e0e7223 */ /* 0x000fe20000010037 */
[C---:B------:R-:W-:Y:S01]  /*162c0*/  FFMA.FTZ R20, R21.reuse, R43, -R50 ;  /* 0x0000002b15147223 */ /* 0x040fe20000010832 */
[----:B------:R-:W-:Y:S01]  /*162d0*/  F2FP.F16.E4M3.UNPACK_B R50, R51 ;  /* 0x00000033ff32723e */ /* 0x000fe200020006ff */
[----:B------:R-:W-:Y:S01]  /*162e0*/  FFMA.FTZ R21, R21, R49, R52 ;  /* 0x0000003115157223 */ /* 0x000fe20000010034 */
[----:B------:R-:W-:Y:S01]  /*162f0*/  F2FP.F16.E4M3.UNPACK_B R46, R45 ;  /* 0x0000002dff2e723e */ /* 0x000fe200020006ff */
[----:B------:R-:W-:Y:S01]  /*16300*/  HADD2.F32 R49, -RZ, R47.H1_H1 ;  /* 0x3000002fff317230 */ /* 0x000fe20000004100 */
[----:B------:R-:W-:Y:S01]  /*16310*/  F2FP.F16.E4M3.UNPACK_B R51, R51.H1 ;  /* 0x00000033ff33723e */ /* 0x000fe200030006ff */
[----:B------:R-:W-:Y:S01]  /*16320*/  HADD2.F32 R28, -RZ, R28.H1_H1 ;  /* 0x3000001cff1c7230 */ /* 0x000fe20000004100 */
[----:B------:R-:W-:Y:S01]  /*16330*/  F2FP.F16.E4M3.UNPACK_B R45, R45.H1 ;  /* 0x0000002dff2d723e */ /* 0x000fe200030006ff */
[----:B------:R-:W-:-:S02]  /*16340*/  HADD2.F32 R43, -RZ, R32.H1_H1 ;  /* 0x30000020ff2b7230 */ /* 0x000fc40000004100 */
[----:B------:R-:W-:Y:S02]  /*16350*/  HADD2.F32 R52, -RZ, R50.H0_H0 ;  /* 0x20000032ff347230 */ /* 0x000fe40000004100 */
[C---:B------:R-:W-:Y:S01]  /*16360*/  FMUL.FTZ R54, R28.reuse, R49 ;  /* 0x000000311c367220 */ /* 0x040fe20000410000 */
[----:B------:R-:W-:Y:S02]  /*16370*/  HADD2.F32 R41, -RZ, R39.H0_H0 ;  /* 0x20000027ff297230 */ /* 0x000fe40000004100 */
[----:B------:R-:W-:Y:S01]  /*16380*/  FMUL.FTZ R28, R28, R43 ;  /* 0x0000002b1c1c7220 */ /* 0x000fe20000410000 */
[----:B------:R-:W-:Y:S02]  /*16390*/  HADD2.F32 R47, -RZ, R46.H0_H0 ;  /* 0x2000002eff2f7230 */ /* 0x000fe40000004100 */
[----:B------:R-:W-:Y:S02]  /*163a0*/  HADD2.F32 R29, -RZ, R29.H1_H1 ;  /* 0x3000001dff1d7230 */ /* 0x000fe40000004100 */
[----:B------:R-:W-:Y:S01]  /*163b0*/  FMUL.FTZ R55, R41, R52 ;  /* 0x0000003429377220 */ /* 0x000fe20000410000 */
[----:B------:R-:W-:-:S02]  /*163c0*/  HADD2.F32 R32, -RZ, R37.H0_H0 ;  /* 0x20000025ff207230 */ /* 0x000fc40000004100 */
[----:B------:R-:W-:Y:S01]  /*163d0*/  FMUL.FTZ R41, R41, R47 ;  /* 0x0000002f29297220 */ /* 0x000fe20000410000 */
[----:B------:R-:W-:Y:S02]  /*163e0*/  HADD2.F32 R50, -RZ, R50.H1_H1 ;  /* 0x30000032ff327230 */ /* 0x000fe40000004100 */
[C---:B------:R-:W-:Y:S01]  /*163f0*/  FFMA.FTZ R53, R29.reuse, R43, -R54 ;  /* 0x0000002b1d357223 */ /* 0x040fe20000010836 */
[----:B------:R-:W-:Y:S01]  /*16400*/  FFMA.FTZ R54, R29, R49, R28 ;  /* 0x000000311d367223 */ /* 0x000fe2000001001c */
[C---:B------:R-:W-:Y:S01]  /*16410*/  FFMA.FTZ R28, R32.reuse, R47, -R55 ;  /* 0x0000002f201c7223 */ /* 0x040fe20000010837 */
[----:B------:R-:W-:Y:S01]  /*16420*/  FFMA.FTZ R29, R32, R52, R41 ;  /* 0x00000034201d7223 */ /* 0x000fe20000010029 */
[----:B------:R-:W-:Y:S02]  /*16430*/  HADD2.F32 R39, -RZ, R39.H1_H1 ;  /* 0x30000027ff277230 */ /* 0x000fe40000004100 */
[----:B------:R-:W-:Y:S01]  /*16440*/  HADD2.F32 R47, -RZ, R51.H0_H0 ;  /* 0x20000033ff2f7230 */ /* 0x000fe20000004100 */
[----:B------:R-:W-:Y:S01]  /*16450*/  F2FP.SATFINITE.E4M3.F32.PACK_AB_MERGE_C R21, R54, R21, RZ ;  /* 0x000000153615723e */ /* 0x000fe200048070ff */
[----:B------:R-:W-:-:S02]  /*16460*/  HADD2.F32 R41, -RZ, R40.H0_H0 ;  /* 0x20000028ff297230 */ /* 0x000fc40000004100 */
[----:B------:R-:W-:Y:S01]  /*16470*/  FMUL.FTZ R52, R39, R50 ;  /* 0x0000003227347220 */ /* 0x000fe20000410000 */
[----:B------:R-:W-:Y:S01]  /*16480*/  HADD2.F32 R46, -RZ, R46.H1_H1 ;  /* 0x3000002eff2e7230 */ /* 0x000fe20000004100 */
[----:B------:R-:W-:Y:S01]  /*16490*/  F2FP.SATFINITE.E4M3.F32.PACK_AB_MERGE_C R13, R14, R13, R21 ;  /* 0x0000000d0e0d723e */ /* 0x000fe20004807015 */
[----:B------:R-:W-:Y:S02]  /*164a0*/  HADD2.F32 R43, -RZ, R45.H0_H0 ;  /* 0x2000002dff2b7230 */ /* 0x000fe40000004100 */
[----:B------:R-:W-:Y:S01]  /*164b0*/  FMUL.FTZ R49, R41, R47 ;  /* 0x0000002f29317220 */ /* 0x000fe20000410000 */
[----:B------:R-:W-:Y:S02]  /*164c0*/  HADD2.F32 R32, -RZ, R38.H0_H0 ;  /* 0x20000026ff207230 */ /* 0x000fe40000004100 */
[----:B------:R-:W-:Y:S01]  /*164d0*/  FMUL.FTZ R39, R39, R46 ;  /* 0x0000002e27277220 */ /* 0x000fe20000410000 */
[----:B------:R-:W-:Y:S02]  /*164e0*/  HADD2.F32 R37, -RZ, R37.H1_H1 ;  /* 0x30000025ff257230 */ /* 0x000fe40000004100 */
[----:B------:R-:W-:Y:S01]  /*164f0*/  FMUL.FTZ R58, R41, R43 ;  /* 0x0000002b293a7220 */ /* 0x000fe20000410000 */
[----:B------:R-:W-:-:S02]  /*16500*/  HADD2.F32 R51, -RZ, R51.H1_H1 ;  /* 0x30000033ff337230 */ /* 0x000fc40000004100 */
[C---:B------:R-:W-:Y:S01]  /*16510*/  FFMA.FTZ R57, R32.reuse, R43, -R49 ;  /* 0x0000002b20397223 */ /* 0x040fe20000010831 */
[----:B------:R-:W-:Y:S01]  /*16520*/  F2FP.F16.E4M3.UNPACK_B R43, R48.H1 ;  /* 0x00000030ff2b723e */ /* 0x000fe200030006ff */
[C---:B------:R-:W-:Y:S01]  /*16530*/  FFMA.FTZ R56, R37.reuse, R50, R39 ;  /* 0x0000003225387223 */ /* 0x040fe20000010027 */
[----:B------:R-:W-:Y:S01]  /*16540*/  F2FP.F16.E4M3.UNPACK_B R39, R42.H1 ;  /* 0x0000002aff27723e */ /* 0x000fe200030006ff */
[----:B------:R-:W-:Y:S01]  /*16550*/  FFMA.FTZ R55, R37, R46, -R52 ;  /* 0x0000002e25377223 */ /* 0x000fe20000010834 */
[----:B------:R-:W-:Y:S02]  /*16560*/  HADD2.F32 R40, -RZ, R40.H1_H1 ;  /* 0x30000028ff287230 */ /* 0x000fe40000004100 */
[----:B------:R-:W-:Y:S01]  /*16570*/  FFMA.FTZ R58, R32, R47, R58 ;  /* 0x0000002f203a7223 */ /* 0x000fe2000001003a */
[----:B------:R-:W-:Y:S01]  /*16580*/  HADD2.F32 R46, -RZ, R43.H0_H0 ;  /* 0x2000002bff2e7230 */ /* 0x000fe20000004100 */
[----:B------:R-:W-:Y:S01]  /*16590*/  F2FP.F16.E4M3.UNPACK_B R48, R48 ;  /* 0x00000030ff30723e */ /* 0x000fe200020006ff */
[----:B------:R-:W-:-:S02]  /*165a0*/  HADD2.F32 R37, -RZ, R35.H0_H0 ;  /* 0x20000023ff257230 */ /* 0x000fc40000004100 */
[C---:B------:R-:W-:Y:S01]  /*165b0*/  FMUL.FTZ R49, R40.reuse, R51 ;  /* 0x0000003328317220 */ /* 0x040fe20000410000 */
[----:B------:R-:W-:Y:S01]  /*165c0*/  HADD2.F32 R41, -RZ, R39.H0_H0 ;  /* 0x20000027ff297230 */ /* 0x000fe20000004100 */
[----:B------:R-:W-:Y:S01]  /*165d0*/  F2FP.F16.E4M3.UNPACK_B R42, R42 ;  /* 0x0000002aff2a723e */ /* 0x000fe200020006ff */
[----:B------:R-:W-:Y:S02]  /*165e0*/  HADD2.F32 R45, -RZ, R45.H1_H1 ;  /* 0x3000002dff2d7230 */ /* 0x000fe40000004100 */
[C---:B------:R-:W-:Y:S01]  /*165f0*/  FMUL.FTZ R47, R37.reuse, R46 ;  /* 0x0000002e252f7220 */ /* 0x040fe20000410000 */
[----:B------:R-:W-:Y:S02]  /*16600*/  HADD2.F32 R38, -RZ, R38.H1_H1 ;  /* 0x30000026ff267230 */ /* 0x000fe40000004100 */
[----:B------:R-:W-:Y:S01]  /*16610*/  FMUL.FTZ R37, R37, R41 ;  /* 0x0000002925257220 */ /* 0x000fe20000410000 */
[----:B------:R-:W-:Y:S02]  /*16620*/  HADD2.F32 R32, -RZ, R36.H0_H0 ;  /* 0x20000024ff207230 */ /* 0x000fe40000004100 */
[----:B------:R-:W-:Y:S01]  /*16630*/  FMUL.FTZ R40, R40, R45 ;  /* 0x0000002d28287220 */ /* 0x000fe20000410000 */
[----:B------:R-:W-:-:S02]  /*16640*/  HADD2.F32 R43, -RZ, R43.H1_H1 ;  /* 0x3000002bff2b7230 */ /* 0x000fc40000004100 */
[----:B------:R-:W-:Y:S01]  /*16650*/  FFMA.FTZ R60, R38, R45, -R49 ;  /* 0x0000002d263c7223 */ /* 0x000fe20000010831 */
[----:B------:R-:W-:Y:S02]  /*16660*/  HADD2.F32 R35, -RZ, R35.H1_H1 ;  /* 0x30000023ff237230 */ /* 0x000fe40000004100 */
[C---:B------:R-:W-:Y:S01]  /*16670*/  FFMA.FTZ R47, R32.reuse, R41, -R47 ;  /* 0x00000029202f7223 */ /* 0x040fe2000001082f */
[----:B------:R-:W-:Y:S02]  /*16680*/  HADD2.F32 R39, -RZ, R39.H1_H1 ;  /* 0x30000027ff277230 */ /* 0x000fe40000004100 */
[----:B------:R-:W-:Y:S01]  /*16690*/  FFMA.FTZ R45, R32, R46, R37 ;  /* 0x0000002e202d7223 */ /* 0x000fe20000010025 */
[----:B------:R-:W-:Y:S02]  /*166a0*/  HADD2.F32 R36, -RZ, R36.H1_H1 ;  /* 0x30000024ff247230 */ /* 0x000fe40000004100 */
[----:B------:R-:W-:Y:S01]  /*166b0*/  FMUL.FTZ R41, R35, R43 ;  /* 0x0000002b23297220 */ /* 0x000fe20000410000 */
[----:B------:R-:W-:-:S02]  /*166c0*/  HADD2.F32 R37, -RZ, R48.H0_H0 ;  /* 0x20000030ff257230 */ /* 0x000fc40000004100 */
[-C--:B------:R-:W-:Y:S01]  /*166d0*/  FMUL.FTZ R32, R35, R39.reuse ;  /* 0x0000002723207220 */ /* 0x080fe20000410000 */
[----:B------:R-:W-:Y:S02]  /*166e0*/  HADD2.F32 R35, -RZ, R33.H0_H0 ;  /* 0x20000021ff237230 */ /* 0x000fe40000004100 */
[----:B------:R-:W-:Y:S01]  /*166f0*/  FFMA.FTZ R50, R36, R39, -R41 ;  /* 0x0000002724327223 */ /* 0x000fe20000010829 */
[----:B------:R-:W-:Y:S01]  /*16700*/  FFMA.FTZ R51, R38, R51, R40 ;  /* 0x0000003326337223 */ /* 0x000fe20000010028 */
[----:B------:R-:W-:Y:S01]  /*16710*/  FFMA.FTZ R52, R36, R43, R32 ;  /* 0x0000002b24347223 */ /* 0x000fe20000010020 */
[----:B------:R-:W-:Y:S02]  /*16720*/  HADD2.F32 R36, -RZ, R42.H0_H0 ;  /* 0x2000002aff247230 */ /* 0x000fe40000004100 */
[----:B------:R-:W-:Y:S01]  /*16730*/  FMUL.FTZ R39, R35, R37 ;  /* 0x0000002523277220 */ /* 0x000fe20000410000 */
[----:B------:R-:W-:Y:S01]  /*16740*/  HADD2.F32 R32, -RZ, R31.H0_H0 ;  /* 0x2000001fff207230 */ /* 0x000fe20000004100 */
[----:B------:R-:W-:Y:S01]  /*16750*/  F2FP.SATFINITE.E4M3.F32.PACK_AB_MERGE_C R51, R51, R58, RZ ;  /* 0x0000003a3333723e */ /* 0x000fe200048070ff */
[----:B------:R-:W-:-:S02]  /*16760*/  HADD2.F32 R48, -RZ, R48.H1_H1 ;  /* 0x30000030ff307230 */ /* 0x000fc40000004100 */
[-C--:B------:R-:W-:Y:S01]  /*16770*/  FMUL.FTZ R35, R35, R36.reuse ;  /* 0x0000002423237220 */ /* 0x080fe20000410000 */
[----:B------:R-:W-:Y:S02]  /*16780*/  HADD2.F32 R33, -RZ, R33.H1_H1 ;  /* 0x30000021ff217230 */ /* 0x000fe40000004100 */
[C---:B------:R-:W-:Y:S01]  /*16790*/  FFMA.FTZ R38, R32.reuse, R36, -R39 ;  /* 0x0000002420267223 */ /* 0x040fe20000010827 */
[----:B------:R-:W-:Y:S01]  /*167a0*/  HADD2.F32 R42, -RZ, R42.H1_H1 ;  /* 0x3000002aff2a7230 */ /* 0x000fe20000004100 */
[----:B------:R-:W-:Y:S01]  /*167b0*/  F2FP.F16.E4M3.UNPACK_B R36, R5.H1 ;  /* 0x00000005ff24723e */ /* 0x000fe200030006ff */
[----:B------:R-:W-:Y:S02]  /*167c0*/  HADD2.F32 R31, -RZ, R31.H1_H1 ;  /* 0x3000001fff1f7230 */ /* 0x000fe40000004100 */
[C---:B------:R-:W-:Y:S01]  /*167d0*/  FMUL.FTZ R46, R33.reuse, R48 ;  /* 0x00000030212e7220 */ /* 0x040fe20000410000 */
[----:B------:R-:W-:Y:S01]  /*167e0*/  FFMA.FTZ R40, R32, R37, R35 ;  /* 0x0000002520287223 */ /* 0x000fe20000010023 */
[----:B------:R-:W-:Y:S01]  /*167f0*/  F2FP.F16.E4M3.UNPACK_B R35, R12.H1 ;  /* 0x0000000cff23723e */ /* 0x000fe200030006ff */
[----:B------:R-:W-:Y:S01]  /*16800*/  FMUL.FTZ R33, R33, R42 ;  /* 0x0000002a21217220 */ /* 0x000fe20000410000 */
[----:B------:R-:W-:-:S02]  /*16810*/  HADD2.F32 R37, -RZ, R36.H0_H0 ;  /* 0x20000024ff257230 */ /* 0x000fc40000004100 */
[C---:B------:R-:W-:Y:S01]  /*16820*/  FFMA.FTZ R41, R31.reuse, R42, -R46 ;  /* 0x0000002a1f297223 */ /* 0x040fe2000001082e */
[----:B------:R-:W-:Y:S02]  /*16830*/  HADD2.F32 R32, -RZ, R34.H0_H0 ;  /* 0x20000022ff207230 */ /* 0x000fe40000004100 */
[----:B------:R-:W-:Y:S01]  /*16840*/  FFMA.FTZ R43, R31, R48, R33 ;  /* 0x000000301f2b7223 */ /* 0x000fe20000010021 */
[----:B------:R-:W-:Y:S01]  /*16850*/  HADD2.F32 R33, -RZ, R35.H0_H0 ;  /* 0x20000023ff217230 */ /* 0x000fe20000004100 */
[----:B------:R-:W-:Y:S01]  /*16860*/  F2FP.F16.E4M3.UNPACK_B R12, R12 ;  /* 0x0000000cff0c723e */ /* 0x000fe200020006ff */
[----:B------:R-:W-:Y:S02]  /*16870*/  HADD2.F32 R31, -RZ, R30.H0_H0 ;  /* 0x2000001eff1f7230 */ /* 0x000fe40000004100 */
[C---:B------:R-:W-:Y:S01]  /*16880*/  FMUL.FTZ R42, R32.reuse, R37 ;  /* 0x00000025202a7220 */ /* 0x040fe20000410000 */
[----:B------:R-:W-:Y:S02]  /*16890*/  HADD2.F32 R39, -RZ, R36.H1_H1 ;  /* 0x30000024ff277230 */ /* 0x000fe40000004100 */
[----:B------:R-:W-:Y:S01]  /*168a0*/  FMUL.FTZ R32, R32, R33 ;  /* 0x0000002120207220 */ /* 0x000fe20000410000 */
[----:B------:R-:W-:-:S02]  /*168b0*/  HADD2.F32 R34, -RZ, R34.H1_H1 ;  /* 0x30000022ff227230 */ /* 0x000fc40000004100 */
[C---:B------:R-:W-:Y:S01]  /*168c0*/  FFMA.FTZ R42, R31.reuse, R33, -R42 ;  /* 0x000000211f2a7223 */ /* 0x040fe2000001082a */
[----:B------:R-:W-:Y:S01]  /*168d0*/  HADD2.F32 R35, -RZ, R35.H1_H1 ;  /* 0x30000023ff237230 */ /* 0x000fe20000004100 */
[----:B------:R-:W-:Y:S01]  /*168e0*/  F2FP.F16.E4M3.UNPACK_B R5, R5 ;  /* 0x00000005ff05723e */ /* 0x000fe200020006ff */
[----:B------:R-:W-:Y:S02]  /*168f0*/  HADD2.F32 R30, -RZ, R30.H1_H1 ;  /* 0x3000001eff1e7230 */ /* 0x000fe40000004100 */
[C---:B------:R-:W-:Y:S01]  /*16900*/  FMUL.FTZ R33, R34.reuse, R39 ;  /* 0x0000002722217220 */ /* 0x040fe20000410000 */
[----:B------:R-:W-:Y:S01]  /*16910*/  FFMA.FTZ R36, R31, R37, R32 ;  /* 0x000000251f247223 */ /* 0x000fe20000010020 */
[-C--:B------:R-:W-:Y:S01]  /*16920*/  FMUL.FTZ R34, R34, R35.reuse ;  /* 0x0000002322227220 */ /* 0x080fe20000410000 */
[----:B------:R-:W-:Y:S02]  /*16930*/  HADD2.F32 R31, -RZ, R12.H1_H1 ;  /* 0x3000000cff1f7230 */ /* 0x000fe40000004100 */
[----:B------:R-:W-:Y:S01]  /*16940*/  FFMA.FTZ R49, R30, R35, -R33 ;  /* 0x000000231e317223 */ /* 0x000fe20000010821 */
[----:B------:R-:W-:-:S02]  /*16950*/  HADD2.F32 R32, -RZ, R5.H0_H0 ;  /* 0x20000005ff207230 */ /* 0x000fc40000004100 */
[----:B------:R-:W-:Y:S01]  /*16960*/  FFMA.FTZ R39, R30, R39, R34 ;  /* 0x000000271e277223 */ /* 0x000fe20000010022 */
[----:B------:R-:W-:Y:S02]  /*16970*/  HADD2.F32 R30, -RZ, R12.H0_H0 ;  /* 0x2000000cff1e7230 */ /* 0x000fe40000004100 */
[----:B------:R-:W-:Y:S01]  /*16980*/  HADD2.F32 R12, -RZ, R7.H0_H0 ;  /* 0x20000007ff0c7230 */ /* 0x000fe20000004100 */
[----:B------:R-:W-:Y:S01]  /*16990*/  F2FP.SATFINITE.E4M3.F32.PACK_AB_MERGE_C R42, R49, R42, RZ ;  /* 0x0000002a312a723e */ /* 0x000fe200048070ff */
[----:B------:R-:W-:Y:S01]  /*169a0*/  HADD2.F32 R33, -RZ, R5.H1_H1 ;  /* 0x30000005ff217230 */ /* 0x000fe20000004100 */
[----:B------:R-:W-:Y:S01]  /*169b0*/  F2FP.SATFINITE.E4M3.F32.PACK_AB_MERGE_C R36, R39, R36, RZ ;  /* 0x000000242724723e */ /* 0x000fe200048070ff */
        /* <DEDUP_REMOVED lines=18> */
[----:B------:R-:W-:-:S02]  /*16ae0*/  F2FP.SATFINITE.E4M3.F32.PACK_AB_MERGE_C R6, R37, R34, R42 ;  /* 0x000000222506723e */ /* 0x000fc4000480702a */
[----:B------:R-:W-:Y:S02]  /*16af0*/  F2FP.SATFINITE.E4M3.F32.PACK_AB_MERGE_C R15, R56, R29, R51 ;  /* 0x0000001d380f723e */ /* 0x000fe40004807033 */
[----:B------:R-:W-:Y:S01]  /*16b00*/  F2FP.SATFINITE.E4M3.F32.PACK_AB_MERGE_C R12, R43, R40, R12 ;  /* 0x000000282b0c723e */ /* 0x000fe2000480700c */
[----:B------:R4:W-:Y:S01]  /*16b10*/  STS.128 [R59+0x14400], R4 ;  /* 0x014400043b007388 */ /* 0x0009e20000000c00 */
[----:B------:R-:W-:-:S05]  /*16b20*/  F2FP.SATFINITE.E4M3.F32.PACK_AB_MERGE_C R14, R30, R35, R36 ;  /* 0x000000231e0e723e */ /* 0x000fca0004807024 */
[----:B------:R4:W-:Y:S02]  /*16b30*/  STS.128 [R0+0x14400], R12 ;  /* 0x0144000c00007388 */ /* 0x0009e40000000c00 */
.L_x_578:
[----:B------:R-:W-:Y:S05]  /*16b40*/  BSYNC B1 ;  /* 0x0000000000017941 */ /* 0x000fea0003800000 */
.L_x_577:
[----:B------:R-:W-:Y:S05]  /*16b50*/  @P2 BRA `(.L_x_559) ;  /* 0x0000000c00dc2947 */ /* 0x000fea0003800000 */
[----:B------:R-:W3:Y:S01]  /*16b60*/  LDL R51, [R1+0x3c] ;  /* 0x00003c0001337983 */ /* 0x000ee20000100800 */
[----:B----45:R-:W-:Y:S02]  /*16b70*/  SHF.R.U32.HI R4, RZ, 0x8, R24 ;  /* 0x00000008ff047819 */ /* 0x030fe40000011618 */
[----:B0-----:R-:W-:Y:S02]  /*16b80*/  LOP3.LUT R0, R24, 0xff, RZ, 0xc0, !PT ;  /* 0x000000ff18007812 */ /* 0x001fe400078ec0ff */
[----:B------:R-:W-:Y:S02]  /*16b90*/  SHF.R.U32.HI R12, RZ, 0x8, R26 ;  /* 0x00000008ff0c7819 */ /* 0x000fe4000001161a */
[----:B------:R-:W-:Y:S02]  /*16ba0*/  LOP3.LUT R5, R4, 0xff, RZ, 0xc0, !PT ;  /* 0x000000ff04057812 */ /* 0x000fe400078ec0ff */
[----:B------:R-:W-:Y:S02]  /*16bb0*/  LEA.HI R3, R3, R171, RZ, 0x1c ;  /* 0x000000ab03037211 */ /* 0x000fe400078fe0ff */
[----:B------:R-:W-:-:S02]  /*16bc0*/  LOP3.LUT R4, R26, 0xff, RZ, 0xc0, !PT ;  /* 0x000000ff1a047812 */ /* 0x000fc400078ec0ff */
[----:B------:R-:W-:Y:S02]  /*16bd0*/  LOP3.LUT R13, R12, 0xff, RZ, 0xc0, !PT ;  /* 0x000000ff0c0d7812 */ /* 0x000fe400078ec0ff */
[----:B-1----:R-:W-:Y:S02]  /*16be0*/  PRMT R21, R5, 0x7604, R0 ;  /* 0x0000760405157816 */ /* 0x002fe40000000000 */
[----:B------:R-:W-:Y:S02]  /*16bf0*/  SHF.R.S32.HI R0, RZ, 0x1f, R3 ;  /* 0x0000001fff007819 */ /* 0x000fe40000011403 */
[----:B------:R-:W-:Y:S02]  /*16c00*/  PRMT R29, R13, 0x7604, R4 ;  /* 0x000076040d1d7816 */ /* 0x000fe40000000004 */
[----:B------:R-:W-:Y:S01]  /*16c10*/  LEA.HI R4, R0, R3, RZ, 0x2 ;  /* 0x0000000300047211 */ /* 0x000fe200078f10ff */
[----:B------:R-:W-:Y:S01]  /*16c20*/  IMAD.SHL.U32 R0, R3, 0x10, RZ ;  /* 0x0000001003007824 */ /* 0x000fe200078e00ff */
[----:B------:R-:W-:-:S02]  /*16c30*/  SHF.R.U32.HI R7, RZ, 0x8, R25 ;  /* 0x00000008ff077819 */ /* 0x000fc40000011619 */
[----:B------:R-:W-:Y:S01]  /*16c40*/  LOP3.LUT R6, R25, 0xff, RZ, 0xc0, !PT ;  /* 0x000000ff19067812 */ /* 0x000fe200078ec0ff */
[----:B------:R-:W-:Y:S01]  /*16c50*/  IMAD.SHL.U32 R4, R4, 0x800, RZ ;  /* 0x0000080004047824 */ /* 0x000fe200078e00ff */
[----:B------:R-:W-:Y:S02]  /*16c60*/  LOP3.LUT R3, R205, 0x30, R0, 0xf8, !PT ;  /* 0x00000030cd037812 */ /* 0x000fe400078ef800 */
[----:B------:R-:W-:Y:S02]  /*16c70*/  LOP3.LUT R7, R7, 0xff, RZ, 0xc0, !PT ;  /* 0x000000ff07077812 */ /* 0x000fe400078ec0ff */
[----:B------:R-:W-:Y:S02]  /*16c80*/  SHF.R.U32.HI R12, RZ, 0x8, R8 ;  /* 0x00000008ff0c7819 */ /* 0x000fe40000011608 */
[----:B------:R-:W-:Y:S02]  /*16c90*/  LOP3.LUT R3, R3, R206, RZ, 0x3c, !PT ;  /* 0x000000ce03037212 */ /* 0x000fe400078e3cff */
[----:B------:R-:W-:-:S02]  /*16ca0*/  LOP3.LUT R0, R4, 0xffffe000, RZ, 0xc0, !PT ;  /* 0xffffe00004007812 */ /* 0x000fc400078ec0ff */
[----:B------:R-:W-:Y:S02]  /*16cb0*/  PRMT R20, R7, 0x7604, R6 ;  /* 0x0000760407147816 */ /* 0x000fe40000000006 */
[----:B------:R-:W-:Y:S02]  /*16cc0*/  LOP3.LUT R7, R8, 0xff, RZ, 0xc0, !PT ;  /* 0x000000ff08077812 */ /* 0x000fe400078ec0ff */
[----:B------:R-:W-:Y:S02]  /*16cd0*/  LOP3.LUT R12, R12, 0xff, RZ, 0xc0, !PT ;  /* 0x000000ff0c0c7812 */ /* 0x000fe400078ec0ff */
[----:B------:R-:W-:Y:S02]  /*16ce0*/  IADD3 R3, R3, R207, R0 ;  /* 0x000000cf03037210 */ /* 0x000fe40007ffe000 */
[----:B------:R-:W-:Y:S02]  /*16cf0*/  PRMT R35, R12, 0x7604, R7 ;  /* 0x000076040c237816 */ /* 0x000fe40000000007 */
[----:B------:R-:W-:Y:S01]  /*16d00*/  SHF.R.U32.HI R6, RZ, 0x8, R27 ;  /* 0x00000008ff067819 */ /* 0x000fe2000001161b */
[----:B------:R-:W-:Y:S01]  /*16d10*/  IMAD.IADD R0, R18, 0x1, R3 ;  /* 0x0000000112007824 */ /* 0x000fe200078e0203 */
[----:B------:R-:W-:-:S02]  /*16d20*/  SHF.R.U32.HI R12, RZ, 0x8, R9 ;  /* 0x00000008ff0c7819 */ /* 0x000fc40000011609 */
[----:B------:R-:W-:Y:S02]  /*16d30*/  LOP3.LUT R5, R27, 0xff, RZ, 0xc0, !PT ;  /* 0x000000ff1b057812 */ /* 0x000fe400078ec0ff */
[----:B------:R-:W-:Y:S02]  /*16d40*/  LOP3.LUT R6, R6, 0xff, RZ, 0xc0, !PT ;  /* 0x000000ff06067812 */ /* 0x000fe400078ec0ff */
[----:B------:R-:W-:Y:S02]  /*16d50*/  LOP3.LUT R3, R12, 0xff, RZ, 0xc0, !PT ;  /* 0x000000ff0c037812 */ /* 0x000fe400078ec0ff */
[----:B------:R-:W0:Y:S01]  /*16d60*/  LDS.128 R12, [R0+0x14400] ;  /* 0x01440000000c7984 */ /* 0x000e220000000c00 */
[----:B------:R-:W-:Y:S02]  /*16d70*/  PRMT R28, R6, 0x7604, R5 ;  /* 0x00007604061c7816 */ /* 0x000fe40000000005 */
[----:B------:R-:W-:Y:S02]  /*16d80*/  SHF.R.U32.HI R34, RZ, 0x8, R11 ;  /* 0x00000008ff227819 */ /* 0x000fe4000001160b */
[----:B------:R-:W-:-:S02]  /*16d90*/  LOP3.LUT R33, R11, 0xff, RZ, 0xc0, !PT ;  /* 0x000000ff0b217812 */ /* 0x000fc400078ec0ff */
[----:B------:R-:W-:Y:S02]  /*16da0*/  LOP3.LUT R34, R34, 0xff, RZ, 0xc0, !PT ;  /* 0x000000ff22227812 */ /* 0x000fe400078ec0ff */
[----:B------:R-:W-:Y:S02]  /*16db0*/  LOP3.LUT R30, R9, 0xff, RZ, 0xc0, !PT ;  /* 0x000000ff091e7812 */ /* 0x000fe400078ec0ff */
[----:B------:R-:W-:Y:S02]  /*16dc0*/  PRMT R34, R34, 0x7604, R33 ;  /* 0x0000760422227816 */ /* 0x000fe40000000021 */
[----:B------:R-:W-:Y:S02]  /*16dd0*/  SHF.R.U32.HI R33, RZ, 0x10, R9 ;  /* 0x00000010ff217819 */ /* 0x000fe40000011609 */
[----:B------:R-:W-:Y:S02]  /*16de0*/  SHF.R.U32.HI R32, RZ, 0x8, R10 ;  /* 0x00000008ff207819 */ /* 0x000fe4000001160a */
[----:B------:R-:W-:Y:S01]  /*16df0*/  PRMT R30, R3, 0x7604, R30 ;  /* 0x00007604031e7816 */ /* 0x000fe2000000001e */
[----:B------:R-:W-:Y:S01]  /*16e00*/  IMAD.U32 R33, R33, 0x10000, RZ ;  /* 0x0001000021217824 */ /* 0x000fe200078e00ff */
[----:B------:R-:W-:-:S02]  /*16e10*/  SHF.R.U32.HI R41, RZ, 0x10, R11 ;  /* 0x00000010ff297819 */ /* 0x000fc4000001160b */
[----:B------:R-:W-:Y:S02]  /*16e20*/  SHF.R.U32.HI R3, RZ, 0x10, R25 ;  /* 0x00000010ff037819 */ /* 0x000fe40000011619 */
[----:B------:R-:W-:Y:S01]  /*16e30*/  LOP3.LUT R31, R10, 0xff, RZ, 0xc0, !PT ;  /* 0x000000ff0a1f7812 */ /* 0x000fe200078ec0ff */
[----:B------:R-:W-:Y:S01]  /*16e40*/  IMAD.U32 R41, R41, 0x10000, RZ ;  /* 0x0001000029297824 */ /* 0x000fe200078e00ff */
[----:B------:R-:W-:Y:S02]  /*16e50*/  LOP3.LUT R32, R32, 0xff, RZ, 0xc0, !PT ;  /* 0x000000ff20207812 */ /* 0x000fe400078ec0ff */
[----:B------:R-:W-:Y:S02]  /*16e60*/  SHF.L.U32 R3, R3, 0x10, RZ ;  /* 0x0000001003037819 */ /* 0x000fe400000006ff */
[----:B------:R-:W-:Y:S02]  /*16e70*/  PRMT R37, R32, 0x7604, R31 ;  /* 0x0000760420257816 */ /* 0x000fe4000000001f */
[----:B--2---:R-:W-:-:S02]  /*16e80*/  LOP3.LUT R39, R30, 0xff0000, R33, 0xf8, !PT ;  /* 0x00ff00001e277812 */ /* 0x004fc400078ef821 */
[----:B------:R-:W-:Y:S02]  /*16e90*/  SHF.R.U32.HI R31, RZ, 0x10, R27 ;  /* 0x00000010ff1f7819 */ /* 0x000fe4000001161b */
[--C-:B------:R-:W-:Y:S02]  /*16ea0*/  LOP3.LUT R21, R21, 0xff0000, R24.reuse, 0xf8, !PT ;  /* 0x00ff000015157812 */ /* 0x100fe400078ef818 */
        /* <DEDUP_REMOVED lines=9> */
[----:B------:R-:W-:Y:S02]  /*16f40*/  F2FP.F16.E4M3.UNPACK_B R38, R39 ;  /* 0x00000027ff26723e */ /* 0x000fe400020006ff */
[----:B0-----:R-:W-:-:S02]  /*16f50*/  F2FP.F16.E4M3.UNPACK_B R11, R13 ;  /* 0x0000000dff0b723e */ /* 0x001fc400020006ff */
[----:B------:R-:W-:Y:S01]  /*16f60*/  LOP3.LUT R37, R21, 0xff000000, R8, 0xf8, !PT ;  /* 0xff00000015257812 */ /* 0x000fe200078ef808 */
[--C-:B------:R-:W-:Y:S01]  /*16f70*/  HADD2.F32 R40, -RZ, R38.reuse.H0_H0 ;  /* 0x20000026ff287230 */ /* 0x100fe20000004100 */
[----:B------:R-:W-:Y:S01]  /*16f80*/  LOP3.LUT R31, R28, 0xff0000, R31, 0xf8, !PT ;  /* 0x00ff00001c1f7812 */ /* 0x000fe200078ef81f */
[----:B------:R-:W-:Y:S01]  /*16f90*/  HADD2.F32 R38, -RZ, R38.H1_H1 ;  /* 0x30000026ff267230 */ /* 0x000fe20000004100 */
[----:B------:R-:W-:Y:S02]  /*16fa0*/  LOP3.LUT R8, R25, 0xff000000, R10, 0xf8, !PT ;  /* 0xff00000019087812 */ /* 0x000fe400078ef80a */
[----:B------:R-:W-:Y:S02]  /*16fb0*/  F2FP.F16.E4M3.UNPACK_B R34, R33 ;  /* 0x00000021ff22723e */ /* 0x000fe400020006ff */
[----:B------:R-:W-:Y:S02]  /*16fc0*/  LOP3.LUT R35, R31, 0xff000000, R27, 0xf8, !PT ;  /* 0xff0000001f237812 */ /* 0x000fe400078ef81b */
[----:B------:R-:W-:Y:S01]  /*16fd0*/  LOP3.LUT R29, R29, 0xff0000, R26, 0xf8, !PT ;  /* 0x00ff00001d1d7812 */ /* 0x000fe200078ef81a */
[--C-:B------:R-:W-:Y:S01]  /*16fe0*/  HADD2.F32 R36, -RZ, R34.reuse.H0_H0 ;  /* 0x20000022ff247230 */ /* 0x100fe20000004100 */
[-C--:B------:R-:W-:Y:S01]  /*16ff0*/  F2FP.F16.E4M3.UNPACK_B R30, R15.reuse ;  /* 0x0000000fff1e723e */ /* 0x080fe200020006ff */
[----:B------:R-:W-:Y:S01]  /*17000*/  HADD2.F32 R34, -RZ, R34.H1_H1 ;  /* 0x30000022ff227230 */ /* 0x000fe20000004100 */
[----:B------:R-:W-:-:S02]  /*17010*/  F2FP.F16.E4M3.UNPACK_B R31, R15.H1 ;  /* 0x0000000fff1f723e */ /* 0x000fc400030006ff */
[-C--:B------:R-:W-:Y:S02]  /*17020*/  F2FP.F16.E4M3.UNPACK_B R15, R12.reuse ;  /* 0x0000000cff0f723e */ /* 0x080fe400020006ff */
[----:B------:R-:W-:Y:S02]  /*17030*/  F2FP.F16.E4M3.UNPACK_B R27, R12.H1 ;  /* 0x0000000cff1b723e */ /* 0x000fe400030006ff */
[----:B------:R-:W-:Y:S02]  /*17040*/  F2FP.F16.E4M3.UNPACK_B R28, R13.H1 ;  /* 0x0000000dff1c723e */ /* 0x000fe400030006ff */
[----:B------:R-:W-:Y:S02]  /*17050*/  F2FP.F16.E4M3.UNPACK_B R39, R39.H1 ;  /* 0x00000027ff27723e */ /* 0x000fe400030006ff */
[----:B------:R-:W-:Y:S02]  /*17060*/  F2FP.F16.E4M3.UNPACK_B R33, R33.H1 ;  /* 0x00000021ff21723e */ /* 0x000fe400030006ff */
[----:B------:R-:W-:-:S02]  /*17070*/  LOP3.LUT R3, R29, 0xff000000, R26, 0xf8, !PT ;  /* 0xff0000001d037812 */ /* 0x000fc400078ef81a */
[----:B------:R-:W-:Y:S01]  /*17080*/  F2FP.F16.E4M3.UNPACK_B R29, R14.H1 ;  /* 0x0000000eff1d723e */ /* 0x000fe200030006ff */
[----:B---3--:R-:W0:Y:S02]  /*17090*/  LDS.128 R4, [R51+0x14400] ;  /* 0x0144000033047984 */ /* 0x008e240000000c00 */
[-C--:B0-----:R-:W-:Y:S02]  /*170a0*/  F2FP.F16.E4M3.UNPACK_B R10, R5.reuse ;  /* 0x00000005ff0a723e */ /* 0x081fe400020006ff */
[----:B------:R-:W-:Y:S01]  /*170b0*/  F2FP.F16.E4M3.UNPACK_B R24, R5.H1 ;  /* 0x00000005ff18723e */ /* 0x000fe200030006ff */
[--C-:B------:R-:W-:Y:S01]  /*170c0*/  HADD2.F32 R5, -RZ, R11.reuse.H0_H0 ;  /* 0x2000000bff057230 */ /* 0x100fe20000004100 */
[-C--:B------:R-:W-:Y:S01]  /*170d0*/  F2FP.F16.E4M3.UNPACK_B R25, R7.reuse ;  /* 0x00000007ff19723e */ /* 0x080fe200020006ff */
[----:B------:R-:W-:Y:S01]  /*170e0*/  HADD2.F32 R9, -RZ, R10.H0_H0 ;  /* 0x2000000aff097230 */ /* 0x000fe20000004100 */
[----:B------:R-:W-:Y:S01]  /*170f0*/  F2FP.F16.E4M3.UNPACK_B R26, R7.H1 ;  /* 0x00000007ff1a723e */ /* 0x000fe200030006ff */
[----:B------:R-:W-:-:S02]  /*17100*/  HADD2.F32 R11, -RZ, R11.H1_H1 ;  /* 0x3000000bff0b7230 */ /* 0x000fc40000004100 */
[C---:B------:R-:W-:Y:S01]  /*17110*/  FMUL.FTZ R12, R5.reuse, R40 ;  /* 0x00000028050c7220 */ /* 0x040fe20000410000 */
[----:B------:R-:W-:Y:S01]  /*17120*/  F2FP.F16.E4M3.UNPACK_B R20, R4 ;  /* 0x00000004ff14723e */ /* 0x000fe200020006ff */
[----:B------:R-:W-:Y:S01]  /*17130*/  FMUL.FTZ R13, R5, R36 ;  /* 0x00000024050d7220 */ /* 0x000fe20000410000 */
[----:B------:R-:W-:Y:S01]  /*17140*/  F2FP.F16.E4M3.UNPACK_B R21, R4.H1 ;  /* 0x00000004ff15723e */ /* 0x000fe200030006ff */
[----:B------:R-:W-:Y:S01]  /*17150*/  FFMA.FTZ R5, R9, R36, -R12 ;  /* 0x0000002409057223 */ /* 0x000fe2000001080c */
[-C--:B------:R-:W-:Y:S01]  /*17160*/  F2FP.F16.E4M3.UNPACK_B R4, R6.reuse ;  /* 0x00000006ff04723e */ /* 0x080fe200020006ff */
[----:B------:R-:W-:Y:S01]  /*17170*/  HADD2.F32 R12, -RZ, R10.H1_H1 ;  /* 0x3000000aff0c7230 */ /* 0x000fe20000004100 */
[----:B------:R-:W-:Y:S01]  /*17180*/  F2FP.F16.E4M3.UNPACK_B R7, R6.H1 ;  /* 0x00000006ff07723e */ /* 0x000fe200030006ff */
[----:B------:R-:W-:Y:S01]  /*17190*/  HADD2.F32 R36, -RZ, R39.H0_H0 ;  /* 0x20000027ff247230 */ /* 0x000fe20000004100 */
[----:B------:R-:W-:Y:S01]  /*171a0*/  F2FP.F16.E4M3.UNPACK_B R6, R14 ;  /* 0x0000000eff06723e */ /* 0x000fe200020006ff */
[----:B------:R-:W-:-:S02]  /*171b0*/  HADD2.F32 R10, -RZ, R28.H0_H0 ;  /* 0x2000001cff0a7230 */ /* 0x000fc40000004100 */
[C---:B------:R-:W-:Y:S01]  /*171c0*/  FMUL.FTZ R43, R11.reuse, R38 ;  /* 0x000000260b2b7220 */ /* 0x040fe20000410000 */
[----:B------:R-:W-:Y:S02]  /*171d0*/  HADD2.F32 R14, -RZ, R33.H0_H0 ;  /* 0x20000021ff0e7230 */ /* 0x000fe40000004100 */
[----:B------:R-:W-:Y:S01]  /*171e0*/  FMUL.FTZ R11, R11, R34 ;  /* 0x000000220b0b7220 */ /* 0x000fe20000410000 */
[----:B------:R-:W-:Y:S01]  /*171f0*/  FFMA.FTZ R9, R9, R40, R13 ;  /* 0x0000002809097223 */ /* 0x000fe2000001000d */
[C---:B------:R-:W-:Y:S01]  /*17200*/  FMUL.FTZ R40, R10.reuse, R36 ;  /* 0x000000240a287220 */ /* 0x040fe20000410000 */
[----:B------:R-:W-:Y:S02]  /*17210*/  HADD2.F32 R13, -RZ, R24.H0_H0 ;  /* 0x20000018ff0d7230 */ /* 0x000fe40000004100 */
[----:B------:R-:W-:Y:S01]  /*17220*/  FMUL.FTZ R45, R10, R14 ;  /* 0x0000000e0a2d7220 */ /* 0x000fe20000410000 */
[C---:B------:R-:W-:Y:S01]  /*17230*/  FFMA.FTZ R10, R12.reuse, R34, -R43 ;  /* 0x000000220c0a7223 */ /* 0x040fe2000001082b */
[----:B------:R-:W-:Y:S01]  /*17240*/  FFMA.FTZ R12, R12, R38, R11 ;  /* 0x000000260c0c7223 */ /* 0x000fe2000001000b */
[----:B------:R-:W-:Y:S01]  /*17250*/  F2FP.F16.E4M3.UNPACK_B R38, R41 ;  /* 0x00000029ff26723e */ /* 0x000fe200020006ff */
[----:B------:R-:W-:Y:S01]  /*17260*/  HADD2.F32 R39, -RZ, R39.H1_H1 ;  /* 0x30000027ff277230 */ /* 0x000fe20000004100 */
[----:B------:R-:W-:Y:S01]  /*17270*/  F2FP.F16.E4M3.UNPACK_B R34, R35 ;  /* 0x00000023ff22723e */ /* 0x000fe200020006ff */
[----:B------:R-:W-:-:S02]  /*17280*/  HADD2.F32 R28, -RZ, R28.H1_H1 ;  /* 0x3000001cff1c7230 */ /* 0x000fc40000004100 */
[C---:B------:R-:W-:Y:S01]  /*17290*/  FFMA.FTZ R11, R13.reuse, R14, -R40 ;  /* 0x0000000e0d0b7223 */ /* 0x040fe20000010828 */
[----:B------:R-:W-:Y:S02]  /*172a0*/  HADD2.F32 R33, -RZ, R33.H1_H1 ;  /* 0x30000021ff217230 */ /* 0x000fe40000004100 */
[----:B------:R-:W-:Y:S01]  /*172b0*/  FFMA.FTZ R45, R13, R36, R45 ;  /* 0x000000240d2d7223 */ /* 0x000fe2000001002d */
[----:B------:R-:W-:Y:S02]  /*172c0*/  HADD2.F32 R24, -RZ, R24.H1_H1 ;  /* 0x30000018ff187230 */ /* 0x000fe40000004100 */
[C---:B------:R-:W-:Y:S01]  /*172d0*/  FMUL.FTZ R43, R28.reuse, R39 ;  /* 0x000000271c2b7220 */ /* 0x040fe20000410000 */
[----:B------:R-:W-:Y:S02]  /*172e0*/  HADD2.F32 R40, -RZ, R38.H0_H0 ;  /* 0x20000026ff287230 */ /* 0x000fe40000004100 */
[----:B------:R-:W-:Y:S01]  /*172f0*/  FMUL.FTZ R28, R28, R33 ;  /* 0x000000211c1c7220 */ /* 0x000fe20000410000 */
[----:B------:R-:W-:Y:S01]  /*17300*/  HADD2.F32 R14, -RZ, R30.H0_H0 ;  /* 0x2000001eff0e7230 */ /* 0x000fe20000004100 */
[----:B------:R-:W-:Y:S01]  /*17310*/  F2FP.F16.E4M3.UNPACK_B R35, R35.H1 ;  /* 0x00000023ff23723e */ /* 0x000fe200030006ff */
[----:B------:R-:W-:Y:S01]  /*17320*/  HADD2.F32 R36, -RZ, R34.H0_H0 ;  /* 0x20000022ff247230 */ /* 0x000fe20000004100 */
[----:B------:R-:W-:Y:S01]  /*17330*/  F2FP.F16.E4M3.UNPACK_B R41, R41.H1 ;  /* 0x00000029ff29723e */ /* 0x000fe200030006ff */
[----:B------:R-:W-:-:S02]  /*17340*/  HADD2.F32 R13, -RZ, R25.H0_H0 ;  /* 0x20000019ff0d7230 */ /* 0x000fc40000004100 */
[----:B------:R-:W-:Y:S01]  /*17350*/  FMUL.FTZ R48, R14, R40 ;  /* 0x000000280e307220 */ /* 0x000fe20000410000 */
[----:B------:R-:W-:Y:S01]  /*17360*/  FFMA.FTZ R42, R24, R33, -R43 ;  /* 0x00000021182a7223 */ /* 0x000fe2000001082b */
[-C--:B------:R-:W-:Y:S01]  /*17370*/  FMUL.FTZ R47, R14, R36.reuse ;  /* 0x000000240e2f7220 */ /* 0x080fe20000410000 */
[----:B------:R-:W-:Y:S01]  /*17380*/  FFMA.FTZ R46, R24, R39, R28 ;  /* 0x00000027182e7223 */ /* 0x000fe2000001001c */
[----:B------:R-:W-:Y:S02]  /*17390*/  HADD2.F32 R34, -RZ, R34.H1_H1 ;  /* 0x30000022ff227230 */ /* 0x000fe40000004100 */
[C---:B------:R-:W-:Y:S01]  /*173a0*/  FFMA.FTZ R48, R13.reuse, R36, -R48 ;  /* 0x000000240d307223 */ /* 0x040fe20000010830 */
[----:B------:R-:W-:Y:S02]  /*173b0*/  HADD2.F32 R38, -RZ, R38.H1_H1 ;  /* 0x30000026ff267230 */ /* 0x000fe40000004100 */
[----:B------:R-:W-:Y:S01]  /*173c0*/  FFMA.FTZ R47, R13, R40, R47 ;  /* 0x000000280d2f7223 */ /* 0x000fe2000001002f */
[----:B------:R-:W-:Y:S01]  /*173d0*/  HADD2.F32 R30, -RZ, R30.H1_H1 ;  /* 0x3000001eff1e7230 */ /* 0x000fe20000004100 */
[----:B------:R-:W-:Y:S01]  /*173e0*/  F2FP.SATFINITE.E4M3.F32.PACK_AB_MERGE_C R11, R42, R11, RZ ;  /* 0x0000000b2a0b723e */ /* 0x000fe200048070ff */
[----:B------:R-:W-:Y:S01]  /*173f0*/  HADD2.F32 R14, -RZ, R31.H0_H0 ;  /* 0x2000001fff0e7230 */ /* 0x000fe20000004100 */
[----:B------:R-:W-:Y:S01]  /*17400*/  F2FP.SATFINITE.E4M3.F32.PACK_AB_MERGE_C R45, R46, R45, RZ ;  /* 0x0000002d2e2d723e */ /* 0x000fe200048070ff */
[----:B------:R-:W-:-:S02]  /*17410*/  HADD2.F32 R24, -RZ, R35.H0_H0 ;  /* 0x20000023ff187230 */ /* 0x000fc40000004100 */
[C---:B------:R-:W-:Y:S01]  /*17420*/  FMUL.FTZ R36, R30.reuse, R38 ;  /* 0x000000261e247220 */ /* 0x040fe20000410000 */
[----:B------:R-:W-:Y:S02]  /*17430*/  HADD2.F32 R28, -RZ, R41.H0_H0 ;  /* 0x20000029ff1c7230 */ /* 0x000fe40000004100 */
[----:B------:R-:W-:Y:S01]  /*17440*/  FMUL.FTZ R33, R30, R34 ;  /* 0x000000221e217220 */ /* 0x000fe20000410000 */
[----:B------:R-:W-:Y:S02]  /*17450*/  HADD2.F32 R13, -RZ, R26.H0_H0 ;  /* 0x2000001aff0d7230 */ /* 0x000fe40000004100 */
[C---:B------:R-:W-:Y:S01]  /*17460*/  FMUL.FTZ R49, R14.reuse, R24 ;  /* 0x000000180e317220 */ /* 0x040fe20000410000 */
[----:B------:R-:W-:Y:S02]  /*17470*/  HADD2.F32 R25, -RZ, R25.H1_H1 ;  /* 0x30000019ff197230 */ /* 0x000fe40000004100 */
[----:B------:R-:W-:Y:S01]  /*17480*/  FMUL.FTZ R30, R14, R28 ;  /* 0x0000001c0e1e7220 */ /* 0x000fe20000410000 */
[----:B------:R-:W-:-:S02]  /*17490*/  HADD2.F32 R35, -RZ, R35.H1_H1 ;  /* 0x30000023ff237230 */ /* 0x000fc40000004100 */
[C---:B------:R-:W-:Y:S01]  /*174a0*/  FFMA.FTZ R49, R13.reuse, R28, R49 ;  /* 0x0000001c0d317223 */ /* 0x040fe20000010031 */
[-C--:B------:R-:W-:Y:S01]  /*174b0*/  F2FP.F16.E4M3.UNPACK_B R28, R37.reuse.H1 ;  /* 0x00000025ff1c723e */ /* 0x080fe200030006ff */
[----:B------:R-:W-:Y:S01]  /*174c0*/  FFMA.FTZ R43, R13, R24, -R30 ;  /* 0x000000180d2b7223 */ /* 0x000fe2000001081e */
[----:B------:R-:W-:Y:S01]  /*174d0*/  HADD2.F32 R41, -RZ, R41.H1_H1 ;  /* 0x30000029ff297230 */ /* 0x000fe20000004100 */
[----:B------:R-:W-:Y:S01]  /*174e0*/  F2FP.F16.E4M3.UNPACK_B R24, R32.H1 ;  /* 0x00000020ff18723e */ /* 0x000fe200030006ff */
[----:B------:R-:W-:Y:S02]  /*174f0*/  HADD2.F32 R31, -RZ, R31.H1_H1 ;  /* 0x3000001fff1f7230 */ /* 0x000fe40000004100 */
[C---:B------:R-:W-:Y:S01]  /*17500*/  FFMA.FTZ R39, R25.reuse, R34, -R36 ;  /* 0x0000002219277223 */ /* 0x040fe20000010824 */
[----:B------:R-:W-:Y:S01]  /*17510*/  FFMA.FTZ R40, R25, R38, R33 ;  /* 0x0000002619287223 */ /* 0x000fe20000010021 */
[----:B------:R-:W-:Y:S01]  /*17520*/  HADD2.F32 R26, -RZ, R26.H1_H1 ;  /* 0x3000001aff1a7230 */ /* 0x000fe20000004100 */
[----:B------:R-:W-:Y:S01]  /*17530*/  F2FP.F16.E4M3.UNPACK_B R37, R37 ;  /* 0x00000025ff25723e */ /* 0x000fe200020006ff */
[----:B------:R-:W-:-:S02]  /*17540*/  HADD2.F32 R30, -RZ, R28.H0_H0 ;  /* 0x2000001cff1e7230 */ /* 0x000fc40000004100 */
[C---:B------:R-:W-:Y:S01]  /*17550*/  FMUL.FTZ R33, R31.reuse, R41 ;  /* 0x000000291f217220 */ /* 0x040fe20000410000 */
[--C-:B------:R-:W-:Y:S02]  /*17560*/  HADD2.F32 R14, -RZ, R27.reuse.H0_H0 ;  /* 0x2000001bff0e7230 */ /* 0x100fe40000004100 */
[-C--:B------:R-:W-:Y:S01]  /*17570*/  FMUL.FTZ R36, R31, R35.reuse ;  /* 0x000000231f247220 */ /* 0x080fe20000410000 */
[----:B------:R-:W-:Y:S02]  /*17580*/  HADD2.F32 R25, -RZ, R24.H0_H0 ;  /* 0x20000018ff197230 */ /* 0x000fe40000004100 */
[----:B------:R-:W-:Y:S01]  /*17590*/  FFMA.FTZ R50, R26, R35, -R33 ;  /* 0x000000231a327223 */ /* 0x000fe20000010821 */
[----:B------:R-:W-:Y:S02]  /*175a0*/  HADD2.F32 R28, -RZ, R28.H1_H1 ;  /* 0x3000001cff1c7230 */ /* 0x000fe40000004100 */
[----:B------:R-:W-:Y:S01]  /*175b0*/  FMUL.FTZ R34, R14, R30 ;  /* 0x0000001e0e227220 */ /* 0x000fe20000410000 */
[----:B------:R-:W-:-:S02]  /*175c0*/  HADD2.F32 R27, -RZ, R27.H1_H1 ;  /* 0x3000001bff1b7230 */ /* 0x000fc40000004100 */
[----:B------:R-:W-:Y:S01]  /*175d0*/  FFMA.FTZ R52, R26, R41, R36 ;  /* 0x000000291a347223 */ /* 0x000fe20000010024 */
[----:B------:R-:W-:Y:S01]  /*175e0*/  HADD2.F32 R24, -RZ, R24.H1_H1 ;  /* 0x30000018ff187230 */ /* 0x000fe20000004100 */
[----:B------:R-:W-:Y:S01]  /*175f0*/  F2FP.F16.E4M3.UNPACK_B R32, R32 ;  /* 0x00000020ff20723e */ /* 0x000fe200020006ff */
[--C-:B------:R-:W-:Y:S02]  /*17600*/  HADD2.F32 R13, -RZ, R21.reuse.H0_H0 ;  /* 0x20000015ff0d7230 */ /* 0x100fe40000004100 */
[C---:B------:R-:W-:Y:S01]  /*17610*/  FMUL.FTZ R26, R27.reuse, R28 ;  /* 0x0000001c1b1a7220 */ /* 0x040fe20000410000 */
[----:B------:R-:W-:Y:S02]  /*17620*/  HADD2.F32 R21, -RZ, R21.H1_H1 ;  /* 0x30000015ff157230 */ /* 0x000fe40000004100 */
[----:B------:R-:W-:Y:S01]  /*17630*/  FMUL.FTZ R27, R27, R24 ;  /* 0x000000181b1b7220 */ /* 0x000fe20000410000 */
[-C--:B------:R-:W-:Y:S01]  /*17640*/  FMUL.FTZ R31, R14, R25.reuse ;  /* 0x000000190e1f7220 */ /* 0x080fe20000410000 */
[----:B------:R-:W-:Y:S01]  /*17650*/  FFMA.FTZ R34, R13, R25, -R34 ;  /* 0x000000190d227223 */ /* 0x000fe20000010822 */
[----:B------:R-:W-:-:S02]  /*17660*/  HADD2.F32 R25, -RZ, R37.H0_H0 ;  /* 0x20000025ff197230 */ /* 0x000fc40000004100 */
[C---:B------:R-:W-:Y:S01]  /*17670*/  FFMA.FTZ R33, R21.reuse, R24, -R26 ;  /* 0x0000001815217223 */ /* 0x040fe2000001081a */
[----:B------:R-:W-:Y:S02]  /*17680*/  HADD2.F32 R14, -RZ, R15.H0_H0 ;  /* 0x2000000fff0e7230 */ /* 0x000fe40000004100 */
[----:B------:R-:W-:Y:S01]  /*17690*/  FFMA.FTZ R35, R21, R28, R27 ;  /* 0x0000001c15237223 */ /* 0x000fe2000001001b */
[----:B------:R-:W-:Y:S02]  /*176a0*/  HADD2.F32 R21, -RZ, R32.H0_H0 ;  /* 0x20000020ff157230 */ /* 0x000fe40000004100 */
[----:B------:R-:W-:Y:S01]  /*176b0*/  FFMA.FTZ R30, R13, R30, R31 ;  /* 0x0000001e0d1e7223 */ /* 0x000fe2000001001f */
[----:B------:R-:W-:Y:S02]  /*176c0*/  HADD2.F32 R13, -RZ, R20.H0_H0 ;  /* 0x20000014ff0d7230 */ /* 0x000fe40000004100 */
[----:B------:R-:W-:Y:S01]  /*176d0*/  FMUL.FTZ R24, R14, R25 ;  /* 0x000000190e187220 */ /* 0x000fe20000410000 */
[----:B------:R-:W-:-:S02]  /*176e0*/  HADD2.F32 R37, -RZ, R37.H1_H1 ;  /* 0x30000025ff257230 */ /* 0x000fc40000004100 */
[-C--:B------:R-:W-:Y:S01]  /*176f0*/  FMUL.FTZ R14, R14, R21.reuse ;  /* 0x000000150e0e7220 */ /* 0x080fe20000410000 */
[----:B------:R-:W-:Y:S02]  /*17700*/  HADD2.F32 R15, -RZ, R15.H1_H1 ;  /* 0x3000000fff0f7230 */ /* 0x000fe40000004100 */
[C---:B------:R-:W-:Y:S01]  /*17710*/  FFMA.FTZ R27, R13.reuse, R21, -R24 ;  /* 0x000000150d1b7223 */ /* 0x040fe20000010818 */
[----:B------:R-:W-:Y:S01]  /*17720*/  HADD2.F32 R32, -RZ, R32.H1_H1 ;  /* 0x30000020ff207230 */ /* 0x000fe20000004100 */
[----:B------:R-:W-:Y:S01]  /*17730*/  F2FP.F16.E4M3.UNPACK_B R21, R8.H1 ;  /* 0x00000008ff15723e */ /* 0x000fe200030006ff */
[----:B------:R-:W-:Y:S01]  /*17740*/  FFMA.FTZ R25, R13, R25, R14 ;  /* 0x000000190d197223 */ /* 0x000fe2000001000e */
[----:B------:R-:W-:Y:S01]  /*17750*/  HADD2.F32 R20, -RZ, R20.H1_H1 ;  /* 0x30000014ff147230 */ /* 0x000fe20000004100 */
[----:B------:R-:W-:Y:S01]  /*17760*/  F2FP.F16.E4M3.UNPACK_B R13, R3.H1 ;  /* 0x00000003ff0d723e */ /* 0x000fe200030006ff */
[C---:B------:R-:W-:Y:S01]  /*17770*/  FMUL.FTZ R31, R15.reuse, R37 ;  /* 0x000000250f1f7220 */ /* 0x040fe20000410000 */
[----:B------:R-:W-:Y:S01]  /*17780*/  FMUL.FTZ R26, R15, R32 ;  /* 0x000000200f1a7220 */ /* 0x000fe20000410000 */
[----:B------:R-:W-:Y:S01]  /*17790*/  HADD2.F32 R24, -RZ, R21.H0_H0 ;  /* 0x20000015ff187230 */ /* 0x000fe20000004100 */
[----:B------:R-:W-:Y:S01]  /*177a0*/  F2FP.F16.E4M3.UNPACK_B R3, R3 ;  /* 0x00000003ff03723e */ /* 0x000fe200020006ff */
[----:B------:R-:W-:-:S02]  /*177b0*/  HADD2.F32 R14, -RZ, R29.H0_H0 ;  /* 0x2000001dff0e7230 */ /* 0x000fc40000004100 */
[C---:B------:R-:W-:Y:S01]  /*177c0*/  FFMA.FTZ R32, R20.reuse, R32, -R31 ;  /* 0x0000002014207223 */ /* 0x040fe2000001081f */
[----:B------:R-:W-:Y:S01]  /*177d0*/  FFMA.FTZ R28, R20, R37, R26 ;  /* 0x00000025141c7223 */ /* 0x000fe2000001001a */
[--C-:B------:R-:W-:Y:S01]  /*177e0*/  HADD2.F32 R15, -RZ, R13.reuse.H0_H0 ;  /* 0x2000000dff0f7230 */ /* 0x100fe20000004100 */
[----:B------:R-:W-:Y:S01]  /*177f0*/  F2FP.SATFINITE.E4M3.F32.PACK_AB_MERGE_C R49, R52, R49, RZ ;  /* 0x000000313431723e */ /* 0x000fe200048070ff */
[----:B------:R-:W-:Y:S02]  /*17800*/  HADD2.F32 R20, -RZ, R13.H1_H1 ;  /* 0x3000000dff147230 */ /* 0x000fe40000004100 */
[C---:B------:R-:W-:Y:S01]  /*17810*/  FMUL.FTZ R36, R14.reuse, R24 ;  /* 0x000000180e247220 */ /* 0x040fe20000410000 */
[----:B------:R-:W-:Y:S02]  /*17820*/  HADD2.F32 R13, -RZ, R7.H0_H0 ;  /* 0x20000007ff0d7230 */ /* 0x000fe40000004100 */
[----:B------:R-:W-:Y:S01]  /*17830*/  FMUL.FTZ R14, R14, R15 ;  /* 0x0000000f0e0e7220 */ /* 0x000fe20000410000 */
[----:B------:R-:W-:Y:S01]  /*17840*/  HADD2.F32 R26, -RZ, R21.H1_H1 ;  /* 0x30000015ff1a7230 */ /* 0x000fe20000004100 */
[----:B------:R-:W-:Y:S01]  /*17850*/  F2FP.SATFINITE.E4M3.F32.PACK_AB_MERGE_C R5, R10, R5, R11 ;  /* 0x000000050a05723e */ /* 0x000fe2000480700b */
[----:B------:R-:W-:-:S02]  /*17860*/  HADD2.F32 R29, -RZ, R29.H1_H1 ;  /* 0x3000001dff1d7230 */ /* 0x000fc40000004100 */
[----:B------:R-:W-:Y:S01]  /*17870*/  FFMA.FTZ R36, R13, R15, -R36 ;  /* 0x0000000f0d247223 */ /* 0x000fe20000010824 */
[----:B------:R-:W-:Y:S01]  /*17880*/  HADD2.F32 R7, -RZ, R7.H1_H1 ;  /* 0x30000007ff077230 */ /* 0x000fe20000004100 */
[----:B------:R-:W-:Y:S01]  /*17890*/  F2FP.SATFINITE.E4M3.F32.PACK_AB_MERGE_C R9, R12, R9, R45 ;  /* 0x000000090c09723e */ /* 0x000fe2000480702d */
[C---:B------:R-:W-:Y:S01]  /*178a0*/  FMUL.FTZ R38, R29.reuse, R26 ;  /* 0x0000001a1d267220 */ /* 0x040fe20000410000 */
[----:B------:R-:W-:Y:S01]  /*178b0*/  FMUL.FTZ R15, R29, R20 ;  /* 0x000000141d0f7220 */ /* 0x000fe20000410000 */
[----:B------:R-:W-:Y:S01]  /*178c0*/  FFMA.FTZ R29, R13, R24, R14 ;  /* 0x000000180d1d7223 */ /* 0x000fe2000001000e */
[----:B------:R-:W-:Y:S01]  /*178d0*/  F2FP.F16.E4M3.UNPACK_B R14, R8 ;  /* 0x00000008ff0e723e */ /* 0x000fe200020006ff */
[C---:B------:R-:W-:Y:S01]  /*178e0*/  FFMA.FTZ R31, R7.reuse, R20, -R38 ;  /* 0x00000014071f7223 */ /* 0x040fe20000010826 */
[----:B------:R-:W-:Y:S01]  /*178f0*/  FFMA.FTZ R26, R7, R26, R15 ;  /* 0x0000001a071a7223 */ /* 0x000fe2000001000f */
[----:B------:R-:W-:Y:S01]  /*17900*/  HADD2.F32 R7, -RZ, R6.H0_H0 ;  /* 0x20000006ff077230 */ /* 0x000fe20000004100 */
[----:B------:R-:W-:Y:S01]  /*17910*/  F2FP.SATFINITE.E4M3.F32.PACK_AB_MERGE_C R11, R40, R47, R49 ;  /* 0x0000002f280b723e */ /* 0x000fe20004807031 */
[----:B------:R-:W-:Y:S01]  /*17920*/  HADD2.F32 R20, -RZ, R14.H0_H0 ;  /* 0x2000000eff147230 */ /* 0x000fe20000004100 */
[----:B------:R-:W-:Y:S01]  /*17930*/  F2FP.SATFINITE.E4M3.F32.PACK_AB_MERGE_C R31, R31, R36, RZ ;  /* 0x000000241f1f723e */ /* 0x000fe200048070ff */
[--C-:B------:R-:W-:Y:S01]  /*17940*/  HADD2.F32 R8, -RZ, R3.reuse.H0_H0 ;  /* 0x20000003ff087230 */ /* 0x100fe20000004100 */
[----:B------:R-:W-:Y:S01]  /*17950*/  F2FP.SATFINITE.E4M3.F32.PACK_AB_MERGE_C R26, R26, R29, RZ ;  /* 0x0000001d1a1a723e */ /* 0x000fe200048070ff */
[----:B------:R-:W-:-:S02]  /*17960*/  HADD2.F32 R13, -RZ, R3.H1_H1 ;  /* 0x30000003ff0d7230 */ /* 0x000fc40000004100 */
[----:B------:R-:W-:Y:S02]  /*17970*/  HADD2.F32 R15, -RZ, R14.H1_H1 ;  /* 0x3000000eff0f7230 */ /* 0x000fe40000004100 */
[C---:B------:R-:W-:Y:S01]  /*17980*/  FMUL.FTZ R14, R7.reuse, R20 ;  /* 0x00000014070e7220 */ /* 0x040fe20000410000 */
[----:B------:R-:W-:Y:S02]  /*17990*/  HADD2.F32 R6, -RZ, R6.H1_H1 ;  /* 0x30000006ff067230 */ /* 0x000fe40000004100 */
[-C--:B------:R-:W-:Y:S01]  /*179a0*/  FMUL.FTZ R7, R7, R8.reuse ;  /* 0x0000000807077220 */ /* 0x080fe20000410000 */
[--C-:B------:R-:W-:Y:S02]  /*179b0*/  HADD2.F32 R3, -RZ, R4.reuse.H0_H0 ;  /* 0x20000004ff037230 */ /* 0x100fe40000004100 */
[----:B------:R-:W-:Y:S02]  /*179c0*/  HADD2.F32 R4, -RZ, R4.H1_H1 ;  /* 0x30000004ff047230 */ /* 0x000fe40000004100 */
[C---:B------:R-:W-:Y:S01]  /*179d0*/  FMUL.FTZ R21, R6.reuse, R15 ;  /* 0x0000000f06157220 */ /* 0x040fe20000410000 */
        /* <DEDUP_REMOVED lines=8> */
[----:B------:R-:W-:Y:S02]  /*17a60*/  F2FP.SATFINITE.E4M3.F32.PACK_AB_MERGE_C R7, R39, R48, R7 ;  /* 0x000000302707723e */ /* 0x000fe40004807007 */
[----:B------:R-:W-:Y:S02]  /*17a70*/  F2FP.SATFINITE.E4M3.F32.PACK_AB_MERGE_C R4, R32, R27, R4 ;  /* 0x0000001b2004723e */ /* 0x000fe40004807004 */
[----:B------:R-:W-:Y:S02]  /*17a80*/  F2FP.SATFINITE.E4M3.F32.PACK_AB_MERGE_C R6, R21, R6, R31 ;  /* 0x000000061506723e */ /* 0x000fe4000480701f */
[----:B------:R-:W-:-:S02]  /*17a90*/  F2FP.SATFINITE.E4M3.F32.PACK_AB_MERGE_C R8, R28, R25, R8 ;  /* 0x000000191c08723e */ /* 0x000fc40004807008 */
[----:B------:R-:W-:Y:S01]  /*17aa0*/  F2FP.SATFINITE.E4M3.F32.PACK_AB_MERGE_C R10, R24, R3, R26 ;  /* 0x00000003180a723e */ /* 0x000fe2000480701a */
[----:B------:R0:W-:Y:S04]  /*17ab0*/  STS.128 [R51+0x14400], R4 ;  /* 0x0144000433007388 */ /* 0x0001e80000000c00 */
[----:B------:R0:W-:Y:S02]  /*17ac0*/  STS.128 [R0+0x14400], R8 ;  /* 0x0144000800007388 */ /* 0x0001e40000000c00 */
.L_x_559:
[----:B------:R-:W-:Y:S05]  /*17ad0*/  BSYNC B0 ;  /* 0x0000000000007941 */ /* 0x000fea0003800000 */
.L_x_552:
[----:B------:R-:W-:Y:S01]  /*17ae0*/  @!PT LDS RZ, [RZ] ;  /* 0x00000000fffff984 */ /* 0x000fe20000000800 */
[----:B------:R-:W-:Y:S01]  /*17af0*/  @!PT LDS RZ, [RZ] ;  /* 0x00000000fffff984 */ /* 0x000fe20000000800 */
[----:B------:R-:W-:Y:S01]  /*17b00*/  @!PT LDS RZ, [RZ] ;  /* 0x00000000fffff984 */ /* 0x000fe20000000800 */
[----:B------:R-:W-:Y:S01]  /*17b10*/  @!PT LDS RZ, [RZ] ;  /* 0x00000000fffff984 */ /* 0x000fe20000000800 */
[----:B------:R1:W-:Y:S06]  /*17b20*/  MEMBAR.ALL.CTA ;  /* 0x0000000000007992 */ /* 0x0003ec0000008000 */
[----:B-1----:R-:W1:Y:S01]  /*17b30*/  FENCE.VIEW.ASYNC.S ;  /* 0x00000000000073c6 */ /* 0x002e620000000000 */
[----:B------:R-:W-:Y:S05]  /*17b40*/  WARPSYNC.ALL ;  /* 0x0000000000007948 */ /* 0x000fea0003800000 */
[----:B-1----:R-:W-:Y:S06]  /*17b50*/  BAR.SYNC.DEFER_BLOCKING 0xd, 0x100 ;  /* 0x0344000000007b1d */ /* 0x002fec0000010000 */
.L_x_550:
[----:B0---4-:R-:W-:-:S04]  /*17b60*/  MOV R0, UR48 ;  /* 0x0000003000007c02 */ /* 0x011fc80008000f00 */
[----:B------:R-:W-:-:S13]  /*17b70*/  ISETP.NE.AND P0, PT, R0, 0x3, PT ;  /* 0x000000030000780c */ /* 0x000fda0003f05270 */
[----:B------:R-:W-:Y:S05]  /*17b80*/  @!P0 BRA `(.L_x_579) ;  /* 0x0000000000048947 */ /* 0x000fea0003800000 */
[----:B------:R-:W-:Y:S01]  /*17b90*/  BPT.TRAP 0x1 ;  /* 0x000000040000795c */ /* 0x000fe20000300000 */
.L_x_579:
[----:B------:R-:W-:Y:S01]  /*17ba0*/  IMAD R0, R202, 0x8, R18 ;  /* 0x00000008ca007824 */ /* 0x000fe200078e0212 */
[----:B-1----:R-:W-:-:S04]  /*17bb0*/  SHF.L.U32 R3, R208, 0x1f, RZ ;  /* 0x0000001fd0037819 */ /* 0x002fc800000006ff */
[----:B------:R0:W1:Y:S01]  /*17bc0*/  SYNCS.PHASECHK.TRANS64.TRYWAIT P1, [R0+URZ+0x29830], R3 ;  /* 0x02983003000075a7 */ /* 0x000062000802017f */
[----:B------:R-:W-:Y:S05]  /*17bd0*/  @!P0 BRA `(.L_x_580) ;  /* 0x0000000000048947 */ /* 0x000fea0003800000 */
[----:B------:R-:W-:Y:S01]  /*17be0*/  BPT.TRAP 0x1 ;  /* 0x000000040000795c */ /* 0x000fe20000300000 */
.L_x_580:
[----:B-----5:R-:W-:Y:S01]  /*17bf0*/  IMAD.MOV.U32 R25, RZ, RZ, RZ ;  /* 0x000000ffff197224 */ /* 0x020fe200078e00ff */
[----:B-1----:R-:W-:Y:S06]  /*17c00*/  @P1 BRA `(.L_x_581) ;  /* 0x0000000000081947 */ /* 0x002fec0003800000 */
[----:B------:R-:W1:Y:S02]  /*17c10*/  SYNCS.PHASECHK.TRANS64.TRYWAIT P1, [R0+URZ+0x29830], R3 ;  /* 0x02983003000075a7 */ /* 0x000e64000802017f */
[----:B-1----:R-:W-:Y:S05]  /*17c20*/  @!P1 BRA `(.L_x_582) ;  /* 0x0000015800c89947 */ /* 0x002fea0003800000 */
.L_x_581:
[----:B------:R-:W-:Y:S05]  /*17c30*/  WARPSYNC.ALL ;  /* 0x0000000000007948 */ /* 0x000fea0003800000 */
[----:B01----:R-:W-:Y:S01]  /*17c40*/  VIADD R3, R18, 0x1a400 ;  /* 0x0001a40012037836 */ /* 0x003fe20000000000 */
[----:B------:R-:W-:Y:S01]  /*17c50*/  R2UR UR28, R44 ;  /* 0x000000002c1c72ca */ /* 0x000fe200000e0000 */
[----:B------:R-:W-:Y:S01]  /*17c60*/  IMAD.MOV.U32 R5, RZ, RZ, -0x7fffffe0 ;  /* 0x80000020ff057424 */ /* 0x000fe200078e00ff */
[----:B------:R-:W-:Y:S01]  /*17c70*/  WARPGROUP.ARRIVE ;  /* 0x00000000000079c5 */ /* 0x000fe20000000000 */
[----:B------:R-:W-:Y:S01]  /*17c80*/  UMOV UR29, 0x80000020 ;  /* 0x80000020001d7882 */ /* 0x000fe20000000000 */
[----:B------:R-:W-:Y:S01]  /*17c90*/  SHF.R.U32.HI R3, RZ, 0x4, R3 ;  /* 0x00000004ff037819 */ /* 0x000fe20000011603 */
[----:B------:R-:W-:Y:S01]  /*17ca0*/  IMAD.MOV.U32 R7, RZ, RZ, -0x7fffffe0 ;  /* 0x80000020ff077424 */ /* 0x000fe200078e00ff */
[----:B------:R-:W-:Y:S01]  /*17cb0*/  R2UR UR31, R5 ;  /* 0x00000000051f72ca */ /* 0x000fe200000e0000 */
[----:B------:R-:W-:Y:S01]  /*17cc0*/  UMOV UR5, UR29 ;  /* 0x0000001d00057c82 */ /* 0x000fe20008000000 */
[----:B------:R-:W-:Y:S01]  /*17cd0*/  LOP3.LUT R3, R3, 0x3fff, RZ, 0xc0, !PT ;  /* 0x00003fff03037812 */ /* 0x000fe200078ec0ff */
[----:B------:R-:W-:Y:S01]  /*17ce0*/  IMAD.MOV.U32 R11, RZ, RZ, -0x7fffffe0 ;  /* 0x80000020ff0b7424 */ /* 0x000fe200078e00ff */
[----:B------:R-:W-:Y:S01]  /*17cf0*/  R2UR UR7, R7 ;  /* 0x00000000070772ca */ /* 0x000fe200000e0000 */
[----:B------:R-:W-:Y:S01]  /*17d00*/  UMOV UR9, UR29 ;  /* 0x0000001d00097c82 */ /* 0x000fe20008000000 */
[----:B------:R-:W-:Y:S01]  /*17d10*/  LOP3.LUT R9, R3, 0x10000, RZ, 0xfc, !PT ;  /* 0x0001000003097812 */ /* 0x000fe200078efcff */
[----:B------:R-:W-:Y:S01]  /*17d20*/  ULOP3.LUT UR28, UR28, 0x10000, URZ, 0xfc, !UPT ;  /* 0x000100001c1c7892 */ /* 0x000fe2000f8efc3f */
[----:B------:R-:W-:Y:S01]  /*17d30*/  R2UR UR11, R11 ;  /* 0x000000000b0b72ca */ /* 0x000fe200000e0000 */
[----:B------:R-:W-:Y:S01]  /*17d40*/  UMOV UR13, UR29 ;  /* 0x0000001d000d7c82 */ /* 0x000fe20008000000 */
[----:B------:R-:W-:Y:S01]  /*17d50*/  R2UR UR15, R7 ;  /* 0x00000000070f72ca */ /* 0x000fe200000e0000 */
[----:B------:R-:W-:Y:S01]  /*17d60*/  IMAD R4, R202, 0x780, R9 ;  /* 0x00000780ca047824 */ /* 0x000fe200078e0209 */
[----:B------:R-:W-:Y:S01]  /*17d70*/  R2UR UR19, R11 ;  /* 0x000000000b1372ca */ /* 0x000fe200000e0000 */
[----:B------:R-:W-:Y:S01]  /*17d80*/  UMOV UR17, UR29 ;  /* 0x0000001d00117c82 */ /* 0x000fe20008000000 */
[----:B------:R-:W-:Y:S01]  /*17d90*/  UMOV UR4, UR28 ;  /* 0x0000001c00047c82 */ /* 0x000fe20008000000 */
[C---:B------:R-:W-:Y:S01]  /*17da0*/  VIADD R10, R4.reuse, 0x100 ;  /* 0x00000100040a7836 */ /* 0x040fe20000000000 */
[C---:B------:R-:W-:Y:S01]  /*17db0*/  R2UR UR30, R4.reuse ;  /* 0x00000000041e72ca */ /* 0x040fe200000e0000 */
[----:B------:R-:W-:Y:S01]  /*17dc0*/  UMOV UR8, UR28 ;  /* 0x0000001c00087c82 */ /* 0x000fe20008000000 */
[----:B------:R-:W-:Y:S01]  /*17dd0*/  IADD3 R6, R4, 0x80, RZ ;  /* 0x0000008004067810 */ /* 0x000fe20007ffe0ff */
[----:B------:R-:W-:Y:S01]  /*17de0*/  UMOV UR12, UR28 ;  /* 0x0000001c000c7c82 */ /* 0x000fe20008000000 */
[----:B------:R-:W-:Y:S01]  /*17df0*/  R2UR UR10, R10 ;  /* 0x000000000a0a72ca */ /* 0x000fe200000e0000 */
[----:B------:R-:W-:Y:S01]  /*17e00*/  VIADD R10, R4, 0x200 ;  /* 0x00000200040a7836 */ /* 0x000fe20000000000 */
[----:B------:R-:W-:Y:S01]  /*17e10*/  R2UR UR6, R6 ;  /* 0x00000000060672ca */ /* 0x000fe200000e0000 */
[----:B------:R-:W-:Y:S01]  /*17e20*/  UMOV UR16, UR28 ;  /* 0x0000001c00107c82 */ /* 0x000fe20008000000 */
[----:B------:R-:W-:Y:S01]  /*17e30*/  IADD3 R6, R4, 0x180, RZ ;  /* 0x0000018004067810 */ /* 0x000fe20007ffe0ff */
[----:B------:R-:W-:Y:S01]  /*17e40*/  IMAD.MOV.U32 R7, RZ, RZ, -0x7fffffe0 ;  /* 0x80000020ff077424 */ /* 0x000fe200078e00ff */
[----:B------:R-:W-:Y:S01]  /*17e50*/  R2UR UR18, R10 ;  /* 0x000000000a1272ca */ /* 0x000fe200000e0000 */
[----:B------:R-:W-:Y:S01]  /*17e60*/  UIADD3 UR44, UR28, 0x2, URZ ;  /* 0x000000021c2c7890 */ /* 0x000fe2000fffe03f */
[----:B------:R-:W-:Y:S01]  /*17e70*/  R2UR UR14, R6 ;  /* 0x00000000060e72ca */ /* 0x000fe200000e0000 */
[----:B------:R-:W-:Y:S01]  /*17e80*/  QGMMA.64x32x32.F32.E4M3.E4M3 R92, gdesc[UR28], RZ, !UPT, gsb0 ;  /* 0x006000001c5c79f3 */ /* 0x000fe2000c0008ff */
[C---:B------:R-:W-:Y:S01]  /*17e90*/  VIADD R6, R4.reuse, 0x2 ;  /* 0x0000000204067836 */ /* 0x040fe20000000000 */
[----:B------:R-:W-:Y:S01]  /*17ea0*/  R2UR UR47, R7 ;  /* 0x00000000072f72ca */ /* 0x000fe200000e0000 */
[----:B------:R-:W-:Y:S01]  /*17eb0*/  UMOV UR45, 0x80000020 ;  /* 0x80000020002d7882 */ /* 0x000fe20000000000 */
[----:B------:R-:W-:Y:S01]  /*17ec0*/  IMAD.MOV.U32 R11, RZ, RZ, -0x7fffffe0 ;  /* 0x80000020ff0b7424 */ /* 0x000fe200078e00ff */
[C---:B------:R-:W-:Y:S01]  /*17ed0*/  IADD3 R10, R4.reuse, 0x82, RZ ;  /* 0x00000082040a7810 */ /* 0x040fe20007ffe0ff */
[----:B------:R-:W-:Y:S01]  /*17ee0*/  VIADD R12, R4, 0x102 ;  /* 0x00000102040c7836 */ /* 0x000fe20000000000 */
[----:B------:R-:W-:Y:S01]  /*17ef0*/  R2UR UR46, R6 ;  /* 0x00000000062e72ca */ /* 0x000fe200000e0000 */
[----:B------:R-:W-:Y:S01]  /*17f00*/  IMAD.MOV.U32 R13, RZ, RZ, -0x7fffffe0 ;  /* 0x80000020ff0d7424 */ /* 0x000fe200078e00ff */
[----:B------:R-:W-:Y:S01]  /*17f10*/  IADD3 R6, R4, 0x182, RZ ;  /* 0x0000018204067810 */ /* 0x000fe20007ffe0ff */
[----:B------:R-:W-:Y:S01]  /*17f20*/  IMAD.MOV.U32 R7, RZ, RZ, -0x7fffffe0 ;  /* 0x80000020ff077424 */ /* 0x000fe200078e00ff */
[----:B------:R-:W-:-:S04]  /*17f30*/  MOV R5, 0x80000020 ;  /* 0x8000002000057802 */ /* 0x000fc80000000f00 */
[----:B------:R-:W-:Y:S01]  /*17f40*/  R2UR UR43, R5 ;  /* 0x00000000052b72ca */ /* 0x000fe200000e0000 */
[----:B------:R-:W-:Y:S02]  /*17f50*/  WARPGROUP.DEPBAR.LE gsb0, 0x0 ;  /* 0x00008000000079c5 */ /* 0x000fe40000010000 */
[----:B------:R-:W-:-:S06]  /*17f60*/  WARPGROUP.ARRIVE ;  /* 0x00000000000079c5 */ /* 0x000fcc0000000000 */
[----:B------:R-:W-:Y:S01]  /*17f70*/  QGMMA.64x32x32.F32.E4M3.E4M3 R76, gdesc[UR4], RZ, !UPT, gsb0 ;  /* 0x00600000044c79f3 */ /* 0x000fe2000c0008ff */
[----:B------:R-:W-:Y:S01]  /*17f80*/  R2UR UR6, R10 ;  /* 0x000000000a0672ca */ /* 0x000fe200000e0000 */
[----:B------:R-:W-:Y:S01]  /*17f90*/  UMOV UR4, UR44 ;  /* 0x0000002c00047c82 */ /* 0x000fe20008000000 */
[----:B------:R-:W-:Y:S01]  /*17fa0*/  R2UR UR7, R11 ;  /* 0x000000000b0772ca */ /* 0x000fe200000e0000 */
[----:B------:R-:W-:Y:S01]  /*17fb0*/  UMOV UR5, UR45 ;  /* 0x0000002d00057c82 */ /* 0x000fe20008000000 */
[----:B------:R-:W-:Y:S01]  /*17fc0*/  VIADD R10, R4, 0x202 ;  /* 0x00000202040a7836 */ /* 0x000fe20000000000 */
[----:B------:R-:W-:Y:S01]  /*17fd0*/  MOV R11, 0x80000020 ;  /* 0x80000020000b7802 */ /* 0x000fe20000000f00 */
[----:B------:R-:W-:Y:S02]  /*17fe0*/  WARPGROUP.DEPBAR.LE gsb0, 0x0 ;  /* 0x00008000000079c5 */ /* 0x000fe40000010000 */
[----:B------:R-:W-:-:S06]  /*17ff0*/  WARPGROUP.ARRIVE ;  /* 0x00000000000079c5 */ /* 0x000fcc0000000000 */
[----:B------:R-:W-:Y:S01]  /*18000*/  QGMMA.64x32x32.F32.E4M3.E4M3 R60, gdesc[UR8], RZ, !UPT, gsb0 ;  /* 0x00600000083c79f3 */ /* 0x000fe2000c0008ff */
[----:B------:R-:W-:Y:S01]  /*18010*/  R2UR UR10, R12 ;  /* 0x000000000c0a72ca */ /* 0x000fe200000e0000 */
[----:B------:R-:W-:Y:S01]  /*18020*/  UMOV UR8, UR44 ;  /* 0x0000002c00087c82 */ /* 0x000fe20008000000 */
[----:B------:R-:W-:Y:S01]  /*18030*/  R2UR UR11, R13 ;  /* 0x000000000d0b72ca */ /* 0x000fe200000e0000 */
[----:B------:R-:W-:Y:S01]  /*18040*/  UMOV UR9, UR45 ;  /* 0x0000002d00097c82 */ /* 0x000fe20008000000 */
[----:B------:R-:W-:Y:S02]  /*18050*/  VIADD R12, R4, 0x380 ;  /* 0x00000380040c7836 */ /* 0x000fe40000000000 */
[----:B------:R-:W-:Y:S01]  /*18060*/  IMAD.MOV.U32 R13, RZ, RZ, -0x7fffffe0 ;  /* 0x80000020ff0d7424 */ /* 0x000fe200078e00ff */
[----:B------:R-:W-:Y:S02]  /*18070*/  WARPGROUP.DEPBAR.LE gsb0, 0x0 ;  /* 0x00008000000079c5 */ /* 0x000fe40000010000 */
[----:B---3--:R-:W-:-:S06]  /*18080*/  WARPGROUP.ARRIVE ;  /* 0x00000000000079c5 */ /* 0x008fcc0000000000 */
        /* <DEDUP_REMOVED lines=8> */
[----:B--2---:R-:W-:-:S06]  /*18110*/  WARPGROUP.ARRIVE ;  /* 0x00000000000079c5 */ /* 0x004fcc0000000000 */
        /* <DEDUP_REMOVED lines=8> */
[----:B------:R-:W-:-:S06]  /*181a0*/  WARPGROUP.ARRIVE ;  /* 0x00000000000079c5 */ /* 0x000fcc0000000000 */
[----:B------:R-:W-:Y:S03]  /*181b0*/  QGMMA.64x32x32.F32.E4M3.E4M3 R92, gdesc[UR44], R92, gsb0 ;  /* 0x006000002c5c79f3 */ /* 0x000fe6000800085c */
[----:B------:R-:W-:Y:S02]  /*181c0*/  WARPGROUP.DEPBAR.LE gsb0, 0x0 ;  /* 0x00008000000079c5 */ /* 0x000fe40000010000 */
[----:B------:R-:W-:-:S06]  /*181d0*/  WARPGROUP.ARRIVE ;  /* 0x00000000000079c5 */ /* 0x000fcc0000000000 */
[----:B------:R-:W-:Y:S01]  /*181e0*/  QGMMA.64x32x32.F32.E4M3.E4M3 R76, gdesc[UR4], R76, gsb0 ;  /* 0x00600000044c79f3 */ /* 0x000fe2000800084c */
[----:B------:R-:W-:Y:S01]  /*181f0*/  R2UR UR6, R6 ;  /* 0x00000000060672ca */ /* 0x000fe200000e0000 */
[----:B------:R-:W-:Y:S01]  /*18200*/  UIADD3 UR4, UR28, 0x200, URZ ;  /* 0x000002001c047890 */ /* 0x000fe2000fffe03f */
[----:B------:R-:W-:Y:S01]  /*18210*/  R2UR UR7, R7 ;  /* 0x00000000070772ca */ /* 0x000fe200000e0000 */
[----:B------:R-:W-:Y:S01]  /*18220*/  UMOV UR5, 0x80000020 ;  /* 0x8000002000057882 */ /* 0x000fe20000000000 */
[----:B------:R-:W-:Y:S01]  /*18230*/  VIADD R6, R4, 0x400 ;  /* 0x0000040004067836 */ /* 0x000fe20000000000 */
[----:B------:R-:W-:Y:S01]  /*18240*/  UMOV UR21, UR5 ;  /* 0x0000000500157c82 */ /* 0x000fe20008000000 */
[----:B------:R-:W-:Y:S02]  /*18250*/  IMAD.MOV.U32 R7, RZ, RZ, -0x7fffffe0 ;  /* 0x80000020ff077424 */ /* 0x000fe400078e00ff */
[----:B------:R-:W-:Y:S01]  /*18260*/  UMOV UR20, UR4 ;  /* 0x0000000400147c82 */ /* 0x000fe20008000000 */
[----:B------:R-:W-:-:S02]  /*18270*/  WARPGROUP.DEPBAR.LE gsb0, 0x0 ;  /* 0x00008000000079c5 */ /* 0x000fc40000010000 */
[----:B------:R-:W-:-:S06]  /*18280*/  WARPGROUP.ARRIVE ;  /* 0x00000000000079c5 */ /* 0x000fcc0000000000 */
[----:B------:R-:W-:Y:S01]  /*18290*/  QGMMA.64x32x32.F32.E4M3.E4M3 R60, gdesc[UR8], R60, gsb0 ;  /* 0x00600000083c79f3 */ /* 0x000fe2000800083c */
[----:B------:R-:W-:Y:S01]  /*182a0*/  R2UR UR10, R10 ;  /* 0x000000000a0a72ca */ /* 0x000fe200000e0000 */
[----:B------:R-:W-:Y:S01]  /*182b0*/  UMOV UR8, UR4 ;  /* 0x0000000400087c82 */ /* 0x000fe20008000000 */
[----:B------:R-:W-:Y:S01]  /*182c0*/  R2UR UR11, R11 ;  /* 0x000000000b0b72ca */ /* 0x000fe200000e0000 */
[----:B------:R-:W-:Y:S01]  /*182d0*/  UMOV UR9, UR5 ;  /* 0x0000000500097c82 */ /* 0x000fe20008000000 */
[----:B------:R-:W-:Y:S01]  /*182e0*/  IMAD.MOV.U32 R11, RZ, RZ, -0x7fffffe0 ;  /* 0x80000020ff0b7424 */ /* 0x000fe200078e00ff */
[----:B------:R-:W-:-:S04]  /*182f0*/  IADD3 R10, R4, 0x480, RZ ;  /* 0x00000480040a7810 */ /* 0x000fc80007ffe0ff */
[----:B------:R-:W-:Y:S02]  /*18300*/  R2UR UR22, R10 ;  /* 0x000000000a1672ca */ /* 0x000fe400000e0000 */
[----:B------:R-:W-:Y:S01]  /*18310*/  R2UR UR23, R11 ;  /* 0x000000000b1772ca */ /* 0x000fe200000e0000 */
[----:B------:R-:W-:Y:S01]  /*18320*/  IMAD.MOV.U32 R11, RZ, RZ, -0x7fffffe0 ;  /* 0x80000020ff0b7424 */ /* 0x000fe200078e00ff */
[----:B------:R-:W-:Y:S01]  /*18330*/  IADD3 R10, R4, 0x302, RZ ;  /* 0x00000302040a7810 */ /* 0x000fe20007ffe0ff */
[----:B------:R-:W-:Y:S02]  /*18340*/  WARPGROUP.DEPBAR.LE gsb0, 0x0 ;  /* 0x00008000000079c5 */ /* 0x000fe40000010000 */
[----:B------:R-:W-:-:S06]  /*18350*/  WARPGROUP.ARRIVE ;  /* 0x00000000000079c5 */ /* 0x000fcc0000000000 */
[----:B------:R-:W-:Y:S01]  /*18360*/  QGMMA.64x32x32.F32.E4M3.E4M3 R44, gdesc[UR12], R44, gsb0 ;  /* 0x006000000c2c79f3 */ /* 0x000fe2000800082c */
        /* <DEDUP_REMOVED lines=25> */
[----:B------:R-:W-:Y:S01]  /*18500*/  IMAD.MOV.U32 R7, RZ, RZ, -0x7fffffe0 ;  /* 0x80000020ff077424 */ /* 0x000fe200078e00ff */
[----:B------:R-:W-:Y:S01]  /*18510*/  IADD3 R6, R4, 0x402, RZ ;  /* 0x0000040204067810 */ /* 0x000fe20007ffe0ff */
[----:B------:R-:W-:Y:S02]  /*18520*/  UMOV UR25, UR9 ;  /* 0x0000000900197c82 */ /* 0x000fe40008000000 */
        /* <DEDUP_REMOVED lines=8> */
[----:B------:R-:W-:Y:S01]  /*185b0*/  VIADD R10, R4, 0x482 ;  /* 0x00000482040a7836 */ /* 0x000fe20000000000 */
[----:B------:R-:W-:-:S04]  /*185c0*/  MOV R11, 0x80000020 ;  /* 0x80000020000b7802 */ /* 0x000fc80000000f00 */
[----:B------:R-:W-:Y:S01]  /*185d0*/  R2UR UR26, R10 ;  /* 0x000000000a1a72ca */ /* 0x000fe200000e0000 */
[----:B------:R-:W-:Y:S01]  /*185e0*/  VIADD R10, R4, 0x580 ;  /* 0x00000580040a7836 */ /* 0x000fe20000000000 */
[----:B------:R-:W-:Y:S01]  /*185f0*/  R2UR UR27, R11 ;  /* 0x000000000b1b72ca */ /* 0x000fe200000e0000 */
        /* <DEDUP_REMOVED lines=75> */
[C---:B------:R-:W-:Y:S01]  /*18ab0*/  IADD3 R6, R4.reuse, 0x682, RZ ;  /* 0x0000068204067810 */ /* 0x040fe20007ffe0ff */
[----:B------:R-:W-:Y:S01]  /*18ac0*/  VIADD R4, R4, 0x702 ;  /* 0x0000070204047836 */ /* 0x000fe20000000000 */
[----:B------:R-:W-:Y:S01]  /*18ad0*/  UMOV UR41, UR17 ;  /* 0x0000001100297c82 */ /* 0x000fe20008000000 */
[----:B------:R-:W-:-:S03]  /*18ae0*/  UMOV UR40, UR16 ;  /* 0x0000001000287c82 */ /* 0x000fc60008000000 */
[----:B------:R-:W-:Y:S01]  /*18af0*/  R2UR UR42, R4 ;  /* 0x00000000042a72ca */ /* 0x000fe200000e0000 */
[----:B------:R-:W-:Y:S02]  /*18b00*/  WARPGROUP.DEPBAR.LE gsb0, 0x0 ;  /* 0x00008000000079c5 */ /* 0x000fe40000010000 */
[----:B------:R-:W-:-:S06]  /*18b10*/  WARPGROUP.ARRIVE ;  /* 0x00000000000079c5 */ /* 0x000fcc0000000000 */
[----:B------:R-:W-:Y:S01]  /*18b20*/  QGMMA.64x32x32.F32.E4M3.E4M3 R60, gdesc[UR20], R60, gsb0 ;  /* 0x00600000143c79f3 */ /* 0x000fe2000800083c */
[----:B------:R-:W-:Y:S01]  /*18b30*/  R2UR UR22, R10 ;  /* 0x000000000a1672ca */ /* 0x000fe200000e0000 */
[----:B------:R-:W-:Y:S01]  /*18b40*/  UMOV UR20, UR16 ;  /* 0x0000001000147c82 */ /* 0x000fe20008000000 */
[----:B------:R-:W-:Y:S01]  /*18b50*/  R2UR UR23, R11 ;  /* 0x000000000b1772ca */ /* 0x000fe200000e0000 */
[----:B------:R-:W-:Y:S01]  /*18b60*/  UMOV UR21, UR17 ;  /* 0x0000001100157c82 */ /* 0x000fe20008000000 */
        /* <DEDUP_REMOVED lines=30> */
[----:B------:R-:W-:Y:S05]  /*18d50*/  @!P0 BRA `(.L_x_583) ;  /* 0x0000000000048947 */ /* 0x000fea0003800000 */
[----:B------:R-:W-:Y:S01]  /*18d60*/  BPT.TRAP 0x1 ;  /* 0x000000040000795c */ /* 0x000fe20000300000 */
.L_x_583:
[C---:B------:R-:W-:Y:S01]  /*18d70*/  FMUL.FTZ R3, R2.reuse, R92 ;  /* 0x0000005c02037220 */ /* 0x040fe20000410000 */
[C---:B------:R-:W-:Y:S01]  /*18d80*/  FMUL.FTZ R4, R2.reuse, R93 ;  /* 0x0000005d02047220 */ /* 0x040fe20000410000 */
[C---:B------:R-:W-:Y:S01]  /*18d90*/  FMUL.FTZ R8, R2.reuse, R96 ;  /* 0x0000006002087220 */ /* 0x040fe20000410000 */
        /* <DEDUP_REMOVED lines=9> */
[----:B------:R-:W-:Y:S01]  /*18e30*/  IADD3 R34, R159, 0xa0, -R218 ;  /* 0x000000a09f227810 */ /* 0x000fe20007ffe8da */
        /* <DEDUP_REMOVED lines=8> */
[----:B------:R-:W-:Y:S01]  /*18ec0*/  IMAD R34, R147, -0xa0, R34 ;  /* 0xffffff6093227824 */ /* 0x000fe200078e0222 */
[----:B------:R-:W2:Y:S01]  /*18ed0*/  MUFU.TANH R8, R8 ;  /* 0x0000000800087308 */ /* 0x000ea20000002400 */
[C---:B------:R-:W-:Y:S01]  /*18ee0*/  FMUL.FTZ R6, R2.reuse, R95 ;  /* 0x0000005f02067220 */ /* 0x040fe20000410000 */
[C---:B------:R-:W-:Y:S01]  /*18ef0*/  FMUL.FTZ R91, R2.reuse, R48 ;  /* 0x00000030025b7220 */ /* 0x040fe20000410000 */
[C---:B------:R-:W-:Y:S01]  /*18f00*/  FMUL.FTZ R15, R2.reuse, R101 ;  /* 0x00000065020f7220 */ /* 0x040fe20000410000 */
[C---:B------:R-:W-:Y:S01]  /*18f10*/  FMUL.FTZ R48, R2.reuse, R50 ;  /* 0x0000003202307220 */ /* 0x040fe20000410000 */
[C---:B------:R-:W-:Y:S01]  /*18f20*/  FMUL.FTZ R50, R2.reuse, R55 ;  /* 0x0000003702327220 */ /* 0x040fe20000410000 */
[C---:B------:R-:W-:Y:S01]  /*18f30*/  FMUL.FTZ R55, R2.reuse, R58 ;  /* 0x0000003a02377220 */ /* 0x040fe20000410000 */
[C---:B------:R-:W-:Y:S01]  /*18f40*/  FMUL.FTZ R10, R2.reuse, R98 ;  /* 0x00000062020a7220 */ /* 0x040fe20000410000 */
[----:B------:R-:W3:Y:S01]  /*18f50*/  MUFU.TANH R11, R11 ;  /* 0x0000000b000b7308 */ /* 0x000ee20000002400 */
[----:B------:R-:W-:Y:S01]  /*18f60*/  FMUL.FTZ R58, R2, R28 ;  /* 0x0000001c023a7220 */ /* 0x000fe20000410000 */
[----:B------:R-:W-:Y:S01]  /*18f70*/  ISETP.GT.AND P1, PT, R34, RZ, PT ;  /* 0x000000ff2200720c */ /* 0x000fe20003f24270 */
[----:B------:R-:W-:Y:S01]  /*18f80*/  FMUL.FTZ R26, R2, R104 ;  /* 0x00000068021a7220 */ /* 0x000fe20000410000 */
[----:B------:R-:W-:Y:S01]  /*18f90*/  ISETP.GT.AND P2, PT, R34, 0x1, PT ;  /* 0x000000012200780c */ /* 0x000fe20003f44270 */
[C---:B------:R-:W-:Y:S01]  /*18fa0*/  FMUL.FTZ R28, R2.reuse, R31 ;  /* 0x0000001f021c7220 */ /* 0x040fe20000410000 */
[C---:B------:R-:W-:Y:S01]  /*18fb0*/  FMUL.FTZ R31, R2.reuse, R32 ;  /* 0x00000020021f7220 */ /* 0x040fe20000410000 */
[C---:B------:R-:W-:Y:S01]  /*18fc0*/  FMUL.FTZ R7, R2.reuse, R99 ;  /* 0x0000006302077220 */ /* 0x040fe20000410000 */
[----:B------:R-:W4:Y:S01]  /*18fd0*/  MUFU.TANH R5, R5 ;  /* 0x0000000500057308 */ /* 0x000f220000002400 */
[C---:B------:R-:W-:Y:S01]  /*18fe0*/  FMUL.FTZ R32, R2.reuse, R33 ;  /* 0x0000002102207220 */ /* 0x040fe20000410000 */
[----:B------:R-:W-:Y:S01]  /*18ff0*/  FMUL.FTZ R33, R2, R36 ;  /* 0x0000002402217220 */ /* 0x000fe20000410000 */
[----:B------:R-:W-:Y:S01]  /*19000*/  ISETP.GT.AND P3, PT, R34, 0x8, PT ;  /* 0x000000082200780c */ /* 0x000fe20003f64270 */
[C---:B------:R-:W-:Y:S01]  /*19010*/  FMUL.FTZ R24, R2.reuse, R105 ;  /* 0x0000006902187220 */ /* 0x040fe20000410000 */
[----:B0-----:R-:W-:Y:S01]  /*19020*/  FSEL R3, R3, -INF , P1 ;  /* 0xff80000003037808 */ /* 0x001fe20000800000 */
[----:B------:R-:W-:Y:S01]  /*19030*/  FMUL.FTZ R36, R2, R37 ;  /* 0x0000002502247220 */ /* 0x000fe20000410000 */
[----:B-1----:R-:W-:Y:S01]  /*19040*/  FSEL R4, R4, -INF , P2 ;  /* 0xff80000004047808 */ /* 0x002fe20001000000 */
[----:B------:R-:W0:Y:S01]  /*19050*/  MUFU.TANH R14, R14 ;  /* 0x0000000e000e7308 */ /* 0x000e220000002400 */
[C---:B------:R-:W-:Y:S01]  /*19060*/  FMUL.FTZ R37, R2.reuse, R40 ;  /* 0x0000002802257220 */ /* 0x040fe20000410000 */
[C---:B------:R-:W-:Y:S01]  /*19070*/  FMUL.FTZ R40, R2.reuse, R41 ;  /* 0x0000002902287220 */ /* 0x040fe20000410000 */
[C---:B------:R-:W-:Y:S01]  /*19080*/  FMUL.FTZ R13, R2.reuse, R102 ;  /* 0x00000066020d7220 */ /* 0x040fe20000410000 */
[----:B------:R-:W-:Y:S01]  /*19090*/  FMUL.FTZ R92, R2, R76 ;  /* 0x0000004c025c7220 */ /* 0x000fe20000410000 */
[----:B------:R-:W-:Y:S01]  /*190a0*/  ISETP.GT.AND P4, PT, R34, 0x9, PT ;  /* 0x000000092200780c */ /* 0x000fe20003f84270 */
[----:B------:R-:W-:Y:S01]  /*190b0*/  FMUL.FTZ R12, R2, R103 ;  /* 0x00000067020c7220 */ /* 0x000fe20000410000 */
[----:B--2---:R-:W-:Y:S01]  /*190c0*/  FSEL R8, R8, -INF , P3 ;  /* 0xff80000008087808 */ /* 0x004fe20001800000 */
[----:B------:R-:W1:Y:S01]  /*190d0*/  MUFU.TANH R6, R6 ;  /* 0x0000000600067308 */ /* 0x000e620000002400 */
[----:B------:R-:W-:Y:S01]  /*190e0*/  FMNMX.FTZ R41, R3, R4, !PT ;  /* 0x0000000403297209 */ /* 0x000fe20007810000 */
[----:B------:R-:W-:Y:S01]  /*190f0*/  FMUL.FTZ R77, R2, R77 ;  /* 0x0000004d024d7220 */ /* 0x000fe20000410000 */
[----:B------:R-:W-:Y:S01]  /*19100*/  ISETP.GT.AND P5, PT, R34, 0x10, PT ;  /* 0x000000102200780c */ /* 0x000fe20003fa4270 */
[C---:B------:R-:W-:Y:S01]  /*19110*/  FMUL.FTZ R20, R2.reuse, R106 ;  /* 0x0000006a02147220 */ /* 0x040fe20000410000 */
[----:B---3--:R-:W-:Y:S01]  /*19120*/  FSEL R11, R11, -INF , P4 ;  /* 0xff8000000b0b7808 */ /* 0x008fe20002000000 */
[----:B------:R-:W-:Y:S01]  /*19130*/  FMUL.FTZ R76, R2, R78 ;  /* 0x0000004e024c7220 */ /* 0x000fe20000410000 */
[----:B------:R-:W-:Y:S01]  /*19140*/  FMNMX.FTZ R94, R8, R41, !PT ;  /* 0x00000029085e7209 */ /* 0x000fe20007810000 */
[----:B------:R-:W2:Y:S01]  /*19150*/  MUFU.TANH R15, R15 ;  /* 0x0000000f000f7308 */ /* 0x000ea20000002400 */
[----:B----4-:R-:W-:Y:S01]  /*19160*/  FSEL R5, R5, -INF , P1 ;  /* 0xff80000005057808 */ /* 0x010fe20000800000 */
[----:B------:R-:W-:Y:S01]  /*19170*/  FMUL.FTZ R78, R2, R81 ;  /* 0x00000051024e7220 */ /* 0x000fe20000410000 */
[----:B------:R-:W-:Y:S01]  /*19180*/  ISETP.GT.AND P1, PT, R34, 0x11, PT ;  /* 0x000000112200780c */ /* 0x000fe20003f24270 */
[----:B------:R-:W-:Y:S01]  /*19190*/  FMUL.FTZ R81, R2, R83 ;  /* 0x0000005302517220 */ /* 0x000fe20000410000 */
[----:B0-----:R-:W-:Y:S01]  /*191a0*/  FSEL R14, R14, -INF , P5 ;  /* 0xff8000000e0e7808 */ /* 0x001fe20002800000 */
[----:B------:R-:W-:Y:S01]  /*191b0*/  FMUL.FTZ R21, R2, R107 ;  /* 0x0000006b02157220 */ /* 0x000fe20000410000 */
[----:B------:R-:W-:Y:S01]  /*191c0*/  FMNMX.FTZ R41, R11, R94, !PT ;  /* 0x0000005e0b297209 */ /* 0x000fe20007810000 */
[----:B------:R-:W0:Y:S01]  /*191d0*/  MUFU.TANH R10, R10 ;  /* 0x0000000a000a7308 */ /* 0x000e220000002400 */
[----:B-1----:R-:W-:Y:S01]  /*191e0*/  FSEL R6, R6, -INF , P2 ;  /* 0xff80000006067808 */ /* 0x002fe20001000000 */
[----:B------:R-:W-:Y:S01]  /*191f0*/  FMUL.FTZ R83, R2, R84 ;  /* 0x0000005402537220 */ /* 0x000fe20000410000 */
[----:B------:R-:W-:Y:S01]  /*19200*/  ISETP.GT.AND P2, PT, R34, 0x18, PT ;  /* 0x000000182200780c */ /* 0x000fe20003f44270 */
[----:B------:R-:W-:Y:S01]  /*19210*/  FMUL.FTZ R84, R2, R86 ;  /* 0x0000005602547220 */ /* 0x000fe20000410000 */
[----:B------:R-:W-:Y:S01]  /*19220*/  FMNMX.FTZ R94, R14, R41, !PT ;  /* 0x000000290e5e7209 */ /* 0x000fe20007810000 */
[C---:B------:R-:W-:Y:S01]  /*19230*/  FMUL.FTZ R86, R2.reuse, R88 ;  /* 0x0000005802567220 */ /* 0x040fe20000410000 */
[C---:B------:R-:W-:Y:S01]  /*19240*/  FMUL.FTZ R88, R2.reuse, R90 ;  /* 0x0000005a02587220 */ /* 0x040fe20000410000 */
[----:B------:R-:W1:Y:S01]  /*19250*/  MUFU.TANH R26, R26 ;  /* 0x0000001a001a7308 */ /* 0x000e620000002400 */
[----:B--2---:R-:W-:Y:S01]  /*19260*/  FSEL R15, R15, -INF , P1 ;  /* 0xff8000000f0f7808 */ /* 0x004fe20000800000 */
[C---:B------:R-:W-:Y:S01]  /*19270*/  FMUL.FTZ R90, R2.reuse, R49 ;  /* 0x00000031025a7220 */ /* 0x040fe20000410000 */
[C---:B------:R-:W-:Y:S01]  /*19280*/  FMUL.FTZ R49, R2.reuse, R51 ;  /* 0x0000003302317220 */ /* 0x040fe20000410000 */
[C---:B------:R-:W-:Y:S01]  /*19290*/  FMUL.FTZ R51, R2.reuse, R54 ;  /* 0x0000003602337220 */ /* 0x040fe20000410000 */
[----:B------:R-:W-:Y:S01]  /*192a0*/  FMNMX.FTZ R41, R15, R94, !PT ;  /* 0x0000005e0f297209 */ /* 0x000fe20007810000 */
[C---:B------:R-:W-:Y:S01]  /*192b0*/  FMUL.FTZ R54, R2.reuse, R59 ;  /* 0x0000003b02367220 */ /* 0x040fe20000410000 */
[----:B------:R-:W-:Y:S01]  /*192c0*/  FMUL.FTZ R60, R2, R60 ;  /* 0x0000003c023c7220 */ /* 0x000fe20000410000 */
[----:B------:R-:W2:Y:S01]  /*192d0*/  MUFU.TANH R7, R7 ;  /* 0x0000000700077308 */ /* 0x000ea20000002400 */
[----:B0-----:R-:W-:Y:S01]  /*192e0*/  FSEL R10, R10, -INF , P3 ;  /* 0xff8000000a0a7808 */ /* 0x001fe20001800000 */
[----:B------:R-:W-:Y:S01]  /*192f0*/  FMUL.FTZ R61, R2, R61 ;  /* 0x0000003d023d7220 */ /* 0x000fe20000410000 */
[----:B------:R-:W-:Y:S01]  /*19300*/  ISETP.GT.AND P3, PT, R34, 0x19, PT ;  /* 0x000000192200780c */ /* 0x000fe20003f64270 */
[C---:B------:R-:W-:Y:S01]  /*19310*/  FMUL.FTZ R64, R2.reuse, R64 ;  /* 0x0000004002407220 */ /* 0x040fe20000410000 */
[C---:B------:R-:W-:Y:S01]  /*19320*/  FMUL.FTZ R65, R2.reuse, R65 ;  /* 0x0000004102417220 */ /* 0x040fe20000410000 */
[C---:B------:R-:W-:Y:S01]  /*19330*/  FMUL.FTZ R62, R2.reuse, R62 ;  /* 0x0000003e023e7220 */ /* 0x040fe20000410000 */
[----:B------:R-:W-:Y:S01]  /*19340*/  FMUL.FTZ R68, R2, R68 ;  /* 0x0000004402447220 */ /* 0x000fe20000410000 */
[----:B------:R-:W0:Y:S01]  /*19350*/  MUFU.TANH R24, R24 ;  /* 0x0000001800187308 */ /* 0x000e220000002400 */
[----:B-1----:R-:W-:Y:S01]  /*19360*/  FSEL R26, R26, -INF , P2 ;  /* 0xff8000001a1a7808 */ /* 0x002fe20001000000 */
[C---:B------:R-:W-:Y:S01]  /*19370*/  FMUL.FTZ R63, R2.reuse, R63 ;  /* 0x0000003f023f7220 */ /* 0x040fe20000410000 */
[C---:B------:R-:W-:Y:S01]  /*19380*/  FMUL.FTZ R69, R2.reuse, R69 ;  /* 0x0000004502457220 */ /* 0x040fe20000410000 */
[----:B------:R-:W-:Y:S01]  /*19390*/  FMUL.FTZ R66, R2, R66 ;  /* 0x0000004202427220 */ /* 0x000fe20000410000 */
[----:B------:R-:W-:Y:S01]  /*193a0*/  FMNMX.FTZ R59, R26, R41, !PT ;  /* 0x000000291a3b7209 */ /* 0x000fe20007810000 */
[C---:B------:R-:W-:Y:S01]  /*193b0*/  FMUL.FTZ R72, R2.reuse, R72 ;  /* 0x0000004802487220 */ /* 0x040fe20000410000 */
[C---:B------:R-:W-:Y:S01]  /*193c0*/  FMUL.FTZ R67, R2.reuse, R67 ;  /* 0x0000004302437220 */ /* 0x040fe20000410000 */
[----:B------:R-:W1:Y:S01]  /*193d0*/  MUFU.TANH R13, R13 ;  /* 0x0000000d000d7308 */ /* 0x000e620000002400 */
[----:B--2---:R-:W-:Y:S01]  /*193e0*/  FSEL R7, R7, -INF , P4 ;  /* 0xff80000007077808 */ /* 0x004fe20002000000 */
[----:B------:R-:W-:Y:S01]  /*193f0*/  FMUL.FTZ R73, R2, R73 ;  /* 0x0000004902497220 */ /* 0x000fe20000410000 */
[----:B------:R-:W-:Y:S01]  /*19400*/  ISETP.GT.AND P4, PT, R34, 0x20, PT ;  /* 0x000000202200780c */ /* 0x000fe20003f84270 */
[C---:B------:R-:W-:Y:S01]  /*19410*/  FMUL.FTZ R70, R2.reuse, R70 ;  /* 0x0000004602467220 */ /* 0x040fe20000410000 */
[C---:B------:R-:W-:Y:S01]  /*19420*/  FMUL.FTZ R44, R2.reuse, R44 ;  /* 0x0000002c022c7220 */ /* 0x040fe20000410000 */
[C---:B------:R-:W-:Y:S01]  /*19430*/  FMUL.FTZ R71, R2.reuse, R71 ;  /* 0x0000004702477220 */ /* 0x040fe20000410000 */
[----:B------:R-:W-:Y:S01]  /*19440*/  FMUL.FTZ R45, R2, R45 ;  /* 0x0000002d022d7220 */ /* 0x000fe20000410000 */
[----:B------:R-:W2:Y:S01]  /*19450*/  MUFU.TANH R92, R92 ;  /* 0x0000005c005c7308 */ /* 0x000ea20000002400 */
[----:B0-----:R-:W-:Y:S01]  /*19460*/  FSEL R24, R24, -INF , P3 ;  /* 0xff80000018187808 */ /* 0x001fe20001800000 */
[C---:B------:R-:W-:Y:S01]  /*19470*/  FMUL.FTZ R74, R2.reuse, R74 ;  /* 0x0000004a024a7220 */ /* 0x040fe20000410000 */
[C---:B------:R-:W-:Y:S01]  /*19480*/  FMUL.FTZ R75, R2.reuse, R75 ;  /* 0x0000004b024b7220 */ /* 0x040fe20000410000 */
[C---:B------:R-:W-:Y:S01]  /*19490*/  FMUL.FTZ R46, R2.reuse, R46 ;  /* 0x0000002e022e7220 */ /* 0x040fe20000410000 */
[C---:B------:R-:W-:Y:S01]  /*194a0*/  FMUL.FTZ R52, R2.reuse, R52 ;  /* 0x0000003402347220 */ /* 0x040fe20000410000 */
[C---:B------:R-:W-:Y:S01]  /*194b0*/  FMUL.FTZ R47, R2.reuse, R47 ;  /* 0x0000002f022f7220 */ /* 0x040fe20000410000 */
[----:B------:R-:W-:Y:S01]  /*194c0*/  FMUL.FTZ R53, R2, R53 ;  /* 0x0000003502357220 */ /* 0x000fe20000410000 */
[----:B------:R-:W0:Y:S01]  /*194d0*/  MUFU.TANH R12, R12 ;  /* 0x0000000c000c7308 */ /* 0x000e220000002400 */
[----:B-1----:R-:W-:Y:S01]  /*194e0*/  FSEL R13, R13, -INF , P5 ;  /* 0xff8000000d0d7808 */ /* 0x002fe20002800000 */
[----:B------:R-:W-:Y:S01]  /*194f0*/  ULDC UR52, c[0x0][0x988] ;  /* 0x0002620000347ab9 */ /* 0x000fe20000000800 */
[----:B------:R-:W-:Y:S01]  /*19500*/  ISETP.GT.AND P5, PT, R34, 0x21, PT ;  /* 0x000000212200780c */ /* 0x000fe20003fa4270 */
[----:B------:R-:W-:-:S02]  /*19510*/  IMAD.U32 R97, RZ, RZ, UR52 ;  /* 0x00000034ff617e24 */ /* 0x000fc4000f8e00ff */
[C---:B------:R-:W-:Y:S01]  /*19520*/  FMUL.FTZ R103, R2.reuse, R35 ;  /* 0x0000002302677220 */ /* 0x040fe20000410000 */
[C---:B------:R-:W-:Y:S01]  /*19530*/  FMUL.FTZ R99, R2.reuse, R39 ;  /* 0x0000002702637220 */ /* 0x040fe20000410000 */
[----:B------:R-:W-:Y:S01]  /*19540*/  FMUL.FTZ R104, R2, R38 ;  /* 0x0000002602687220 */ /* 0x000fe20000410000 */
[----:B------:R-:W1:Y:S01]  /*19550*/  MUFU.TANH R77, R77 ;  /* 0x0000004d004d7308 */ /* 0x000e620000002400 */
[----:B--2---:R-:W-:Y:S01]  /*19560*/  FSEL R41, R92, -INF , P4 ;  /* 0xff8000005c297808 */ /* 0x004fe20002000000 */
[----:B------:R-:W-:Y:S01]  /*19570*/  FMUL.FTZ R102, R2, R42 ;  /* 0x0000002a02667220 */ /* 0x000fe20000410000 */
[----:B------:R-:W-:Y:S01]  /*19580*/  FMNMX.FTZ R92, R24, R59, !PT ;  /* 0x0000003b185c7209 */ /* 0x000fe20007810000 */
[----:B------:R-:W-:Y:S01]  /*19590*/  FMUL.FTZ R101, R2, R43 ;  /* 0x0000002b02657220 */ /* 0x000fe20000410000 */
[----:B------:R-:W-:Y:S02]  /*195a0*/  ULDC UR49, c[0x0][0x988] ;  /* 0x0002620000317ab9 */ /* 0x000fe40000000800 */
[----:B------:R-:W-:Y:S01]  /*195b0*/  FMNMX.FTZ R92, R41, R92, !PT ;  /* 0x0000005c295c7209 */ /* 0x000fe20007810000 */
[----:B------:R-:W2:Y:S01]  /*195c0*/  MUFU.TANH R20, R20 ;  /* 0x0000001400147308 */ /* 0x000ea20000002400 */
[----:B0-----:R-:W-:-:S02]  /*195d0*/  FSEL R12, R12, -INF , P1 ;  /* 0xff8000000c0c7808 */ /* 0x001fc40000800000 */
        /* <DEDUP_REMOVED lines=179> */
[----:B0-----:R-:W-:-:S04]  /*1a110*/  FSEL R98, R40, -INF , P5 ;  /* 0xff80000028627808 */ /* 0x001fc80002800000 */
[----:B------:R-:W-:-:S03]  /*1a120*/  FMNMX.FTZ R31, R98, R31, !PT ;  /* 0x0000001f621f7209 */ /* 0x000fc60007810000 */
[----:B------:R-:W0:Y:S01]  /*1a130*/  MUFU.TANH R99, R99 ;  /* 0x0000006300637308 */ /* 0x000e220000002400 */
[----:B-1----:R-:W-:Y:S01]  /*1a140*/  FSEL R103, R103, -INF , P1 ;  /* 0xff80000067677808 */ /* 0x002fe20000800000 */
[----:B------:R-:W1:Y:S06]  /*1a150*/  SHFL.BFLY PT, R32, R31, 0x2, 0x1f ;  /* 0x0c401f001f207f89 */ /* 0x000e6c00000e0000 */
[----:B------:R-:W3:Y:S01]  /*1a160*/  MUFU.TANH R102, R102 ;  /* 0x0000006600667308 */ /* 0x000ee20000002400 */
[----:B--2---:R-:W-:-:S07]  /*1a170*/  FSEL R104, R104, -INF , P2 ;  /* 0xff80000068687808 */ /* 0x004fce0001000000 */
[----:B------:R-:W2:Y:S01]  /*1a180*/  MUFU.TANH R101, R101 ;  /* 0x0000006500657308 */ /* 0x000ea20000002400 */
[----:B0-----:R-:W-:Y:S02]  /*1a190*/  FSEL R99, R99, -INF , P3 ;  /* 0xff80000063637808 */ /* 0x001fe40001800000 */
[----:B---3--:R-:W-:Y:S02]  /*1a1a0*/  FSEL R102, R102, -INF , P4 ;  /* 0xff80000066667808 */ /* 0x008fe40002000000 */
[----:B-1----:R-:W-:Y:S02]  /*1a1b0*/  FMNMX.FTZ R32, R31, R32, !PT ;  /* 0x000000201f207209 */ /* 0x002fe40007810000 */
[----:B------:R-:W-:-:S03]  /*1a1c0*/  FMNMX.FTZ R31, R5, R6, !PT ;  /* 0x00000006051f7209 */ /* 0x000fc60007810000 */
[----:B------:R-:W0:Y:S01]  /*1a1d0*/  SHFL.BFLY PT, R33, R32, 0x1, 0x1f ;  /* 0x0c201f0020217f89 */ /* 0x000e2200000e0000 */
[----:B--2---:R-:W-:Y:S02]  /*1a1e0*/  FSEL R101, R101, -INF , P5 ;  /* 0xff80000065657808 */ /* 0x004fe40002800000 */
[----:B0-----:R-:W-:-:S04]  /*1a1f0*/  FMNMX.FTZ R92, R32, R33, !PT ;  /* 0x00000021205c7209 */ /* 0x001fc80007810000 */
[C---:B------:R-:W-:Y:S01]  /*1a200*/  FSETP.NEU.FTZ.AND P6, PT, R92.reuse, -INF , PT ;  /* 0xff8000005c00780b */ /* 0x040fe20003fdd000 */
[----:B------:R-:W-:-:S05]  /*1a210*/  FFMA.FTZ R97, R92, R97, -8 ;  /* 0xc10000005c617423 */ /* 0x000fca0000010061 */
[----:B------:R-:W-:-:S05]  /*1a220*/  FSEL R97, R97, RZ, P6 ;  /* 0x000000ff61617208 */ /* 0x000fca0003000000 */
[--C-:B------:R-:W-:Y:S01]  /*1a230*/  FFMA.FTZ R34, R24, UR52, -R97.reuse ;  /* 0x0000003418227c23 */ /* 0x100fe20008010861 */
[----:B------:R-:W-:Y:S01]  /*1a240*/  FMNMX.FTZ R24, R10, R31, !PT ;  /* 0x0000001f0a187209 */ /* 0x000fe20007810000 */
[--C-:B------:R-:W-:Y:S01]  /*1a250*/  FFMA.FTZ R41, R41, UR52, -R97.reuse ;  /* 0x0000003429297c23 */ /* 0x100fe20008010861 */
[----:B------:R-:W-:-:S01]  /*1a260*/  FFMA.FTZ R42, R64, UR52, -R97 ;  /* 0x00000034402a7c23 */ /* 0x000fc20008010861 */
[--C-:B------:R-:W-:Y:S01]  /*1a270*/  FFMA.FTZ R72, R72, UR52, -R97.reuse ;  /* 0x0000003448487c23 */ /* 0x100fe20008010861 */
[----:B------:R-:W-:Y:S01]  /*1a280*/  FMNMX.FTZ R24, R7, R24, !PT ;  /* 0x0000001807187209 */ /* 0x000fe20007810000 */
[--C-:B------:R-:W-:Y:S01]  /*1a290*/  FFMA.FTZ R73, R73, UR52, -R97.reuse ;  /* 0x0000003449497c23 */ /* 0x100fe20008010861 */
[----:B------:R-:W-:-:S01]  /*1a2a0*/  FFMA.FTZ R77, R77, UR52, -R97 ;  /* 0x000000344d4d7c23 */ /* 0x000fc20008010861 */
[--C-:B------:R-:W-:Y:S01]  /*1a2b0*/  FFMA.FTZ R79, R79, UR52, -R97.reuse ;  /* 0x000000344f4f7c23 */ /* 0x100fe20008010861 */
[----:B------:R-:W-:Y:S01]  /*1a2c0*/  FMNMX.FTZ R33, R13, R24, !PT ;  /* 0x000000180d217209 */ /* 0x000fe20007810000 */
[----:B------:R-:W-:Y:S01]  /*1a2d0*/  MUFU.EX2 R31, R34 ;  /* 0x00000022001f7308 */ /* 0x000fe20000000800 */
        /* <DEDUP_REMOVED lines=23> */
[----:B------:R0:W-:Y:S01]  /*1a450*/  MUFU.EX2 R34, R79 ;  /* 0x0000004f00227308 */ /* 0x0001e20000000800 */
[----:B------:R-:W-:-:S01]  /*1a460*/  FFMA.FTZ R68, R68, UR52, -R97 ;  /* 0x0000003444447c23 */ /* 0x000fc20008010861 */
[--C-:B------:R-:W-:Y:S01]  /*1a470*/  FFMA.FTZ R44, R44, UR52, -R97.reuse ;  /* 0x000000342c2c7c23 */ /* 0x100fe20008010861 */
[----:B------:R-:W-:Y:S01]  /*1a480*/  FMNMX.FTZ R35, R81, R32, !PT ;  /* 0x0000002051237209 */ /* 0x000fe20007810000 */
[--C-:B------:R-:W-:Y:S01]  /*1a490*/  FFMA.FTZ R32, R83, UR52, -R97.reuse ;  /* 0x0000003453207c23 */ /* 0x100fe20008010861 */
[----:B------:R-:W-:-:S01]  /*1a4a0*/  FFMA.FTZ R45, R45, UR52, -R97 ;  /* 0x000000342d2d7c23 */ /* 0x000fc20008010861 */
[----:B------:R-:W-:Y:S01]  /*1a4b0*/  FFMA.FTZ R52, R52, UR52, -R97 ;  /* 0x0000003434347c23 */ /* 0x000fe20008010861 */
[----:B------:R-:W-:Y:S01]  /*1a4c0*/  FMNMX.FTZ R36, R84, R35, !PT ;  /* 0x0000002354247209 */ /* 0x000fe20007810000 */
[----:B------:R-:W-:Y:S01]  /*1a4d0*/  MUFU.EX2 R3, R3 ;  /* 0x0000000300037308 */ /* 0x000fe20000000800 */
[----:B0-----:R-:W-:-:S02]  /*1a4e0*/  IMAD.U32 R79, RZ, RZ, UR52 ;  /* 0x00000034ff4f7e24 */ /* 0x001fc4000f8e00ff */
[--C-:B------:R-:W-:Y:S01]  /*1a4f0*/  FFMA.FTZ R53, R53, UR52, -R97.reuse ;  /* 0x0000003435357c23 */ /* 0x100fe20008010861 */
[----:B------:R-:W-:Y:S01]  /*1a500*/  FMNMX.FTZ R35, R85, R36, !PT ;  /* 0x0000002455237209 */ /* 0x000fe20007810000 */
[----:B------:R-:W-:-:S03]  /*1a510*/  FFMA.FTZ R57, R57, UR52, -R97 ;  /* 0x0000003439397c23 */ /* 0x000fc60008010861 */
[----:B------:R-:W-:Y:S01]  /*1a520*/  FMNMX.FTZ R36, R88, R35, !PT ;  /* 0x0000002358247209 */ /* 0x000fe20007810000 */
[----:B------:R-:W-:Y:S03]  /*1a530*/  MUFU.EX2 R4, R4 ;  /* 0x0000000400047308 */ /* 0x000fe60000000800 */
[----:B------:R-:W-:-:S04]  /*1a540*/  FMNMX.FTZ R39, R89, R36, !PT ;  /* 0x0000002459277209 */ /* 0x000fc80007810000 */
[----:B------:R-:W-:Y:S01]  /*1a550*/  FMNMX.FTZ R36, R62, R39, !PT ;  /* 0x000000273e247209 */ /* 0x000fe20007810000 */
[----:B------:R-:W-:Y:S03]  /*1a560*/  MUFU.EX2 R35, R82 ;  /* 0x0000005200237308 */ /* 0x000fe60000000800 */
[----:B------:R-:W-:-:S04]  /*1a570*/  FMNMX.FTZ R39, R63, R36, !PT ;  /* 0x000000243f277209 */ /* 0x000fc80007810000 */
[----:B------:R-:W-:Y:S01]  /*1a580*/  FMNMX.FTZ R36, R66, R39, !PT ;  /* 0x0000002742247209 */ /* 0x000fe20007810000 */
[----:B------:R-:W-:Y:S03]  /*1a590*/  MUFU.EX2 R8, R8 ;  /* 0x0000000800087308 */ /* 0x000fe60000000800 */
[----:B------:R-:W-:Y:S01]  /*1a5a0*/  FMNMX.FTZ R39, R67, R36, !PT ;  /* 0x0000002443277209 */ /* 0x000fe20007810000 */
[--C-:B------:R-:W-:Y:S01]  /*1a5b0*/  FFMA.FTZ R36, R60, UR52, -R97.reuse ;  /* 0x000000343c247c23 */ /* 0x100fe20008010861 */
[----:B------:R-:W-:-:S01]  /*1a5c0*/  FFMA.FTZ R60, R61, UR52, -R97 ;  /* 0x000000343d3c7c23 */ /* 0x000fc20008010861 */
[----:B------:R-:W-:Y:S01]  /*1a5d0*/  FFMA.FTZ R61, R65, UR52, -R97 ;  /* 0x00000034413d7c23 */ /* 0x000fe20008010861 */
[----:B------:R-:W-:Y:S01]  /*1a5e0*/  FMNMX.FTZ R40, R70, R39, !PT ;  /* 0x0000002746287209 */ /* 0x000fe20007810000 */
[----:B------:R-:W0:Y:S03]  /*1a5f0*/  MUFU.EX2 R11, R11 ;  /* 0x0000000b000b7308 */ /* 0x000e260000000800 */
[----:B------:R-:W-:-:S04]  /*1a600*/  FMNMX.FTZ R39, R71, R40, !PT ;  /* 0x0000002847277209 */ /* 0x000fc80007810000 */
[----:B------:R-:W-:Y:S01]  /*1a610*/  FMNMX.FTZ R40, R74, R39, !PT ;  /* 0x000000274a287209 */ /* 0x000fe20007810000 */
[----:B------:R-:W-:Y:S03]  /*1a620*/  MUFU.EX2 R14, R14 ;  /* 0x0000000e000e7308 */ /* 0x000fe60000000800 */
[----:B------:R-:W-:-:S04]  /*1a630*/  FMNMX.FTZ R41, R75, R40, !PT ;  /* 0x000000284b297209 */ /* 0x000fc80007810000 */
[----:B------:R-:W-:Y:S01]  /*1a640*/  FMNMX.FTZ R40, R46, R41, !PT ;  /* 0x000000292e287209 */ /* 0x000fe20007810000 */
[----:B------:R1:W-:Y:S01]  /*1a650*/  MUFU.EX2 R39, R60 ;  /* 0x0000003c00277308 */ /* 0x0003e20000000800 */
[----:B0-----:R-:W-:Y:S02]  /*1a660*/  F2FP.SATFINITE.E4M3.F32.PACK_AB_MERGE_C R172, R11, R8, RZ ;  /* 0x000000080bac723e */ /* 0x001fe400048070ff */
[----:B------:R-:W-:Y:S02]  /*1a670*/  FMNMX.FTZ R41, R47, R40, !PT ;  /* 0x000000282f297209 */ /* 0x000fe40007810000 */
[----:B------:R-:W-:Y:S02]  /*1a680*/  F2FP.SATFINITE.E4M3.F32.PACK_AB_MERGE_C R172, R4, R3, R172 ;  /* 0x0000000304ac723e */ /* 0x000fe400048070ac */
[----:B------:R-:W-:Y:S01]  /*1a690*/  FMNMX.FTZ R40, R48, R41, !PT ;  /* 0x0000002930287209 */ /* 0x000fe20007810000 */
[----:B------:R-:W-:Y:S03]  /*1a6a0*/  MUFU.EX2 R15, R15 ;  /* 0x0000000f000f7308 */ /* 0x000fe60000000800 */
[----:B------:R-:W-:-:S04]  /*1a6b0*/  FMNMX.FTZ R40, R49, R40, !PT ;  /* 0x0000002831287209 */ /* 0x000fc80007810000 */
[----:B------:R-:W-:Y:S01]  /*1a6c0*/  FMNMX.FTZ R41, R51, R40, !PT ;  /* 0x0000002833297209 */ /* 0x000fe20007810000 */
[----:B------:R-:W0:Y:S03]  /*1a6d0*/  MUFU.EX2 R26, R26 ;  /* 0x0000001a001a7308 */ /* 0x000e260000000800 */
[----:B-1----:R-:W-:Y:S01]  /*1a6e0*/  FMNMX.FTZ R60, R50, R41, !PT ;  /* 0x00000029323c7209 */ /* 0x002fe20007810000 */
[----:B------:R-:W-:-:S03]  /*1a6f0*/  FFMA.FTZ R41, R69, UR52, -R97 ;  /* 0x0000003445297c23 */ /* 0x000fc60008010861 */
[----:B------:R-:W-:Y:S01]  /*1a700*/  FMNMX.FTZ R65, R55, R60, !PT ;  /* 0x0000003c37417209 */ /* 0x000fe20007810000 */
[----:B------:R-:W1:Y:S03]  /*1a710*/  MUFU.EX2 R37, R37 ;  /* 0x0000002500257308 */ /* 0x000e660000000800 */
[----:B------:R-:W-:-:S04]  /*1a720*/  FMNMX.FTZ R60, R54, R65, !PT ;  /* 0x00000041363c7209 */ /* 0x000fc80007810000 */
[----:B------:R-:W-:Y:S01]  /*1a730*/  FMNMX.FTZ R65, R29, R60, !PT ;  /* 0x0000003c1d417209 */ /* 0x000fe20007810000 */
[----:B------:R-:W-:Y:S01]  /*1a740*/  MUFU.EX2 R32, R32 ;  /* 0x0000002000207308 */ /* 0x000fe20000000800 */
[----:B0-----:R-:W-:Y:S02]  /*1a750*/  F2FP.SATFINITE.E4M3.F32.PACK_AB_MERGE_C R174, R31, R26, RZ ;  /* 0x0000001a1fae723e */ /* 0x001fe400048070ff */
[----:B------:R-:W-:Y:S02]  /*1a760*/  FMNMX.FTZ R65, R28, R65, !PT ;  /* 0x000000411c417209 */ /* 0x000fe40007810000 */
[----:B------:R-:W-:Y:S02]  /*1a770*/  F2FP.SATFINITE.E4M3.F32.PACK_AB_MERGE_C R174, R15, R14, R174 ;  /* 0x0000000e0fae723e */ /* 0x000fe400048070ae */
[----:B------:R-:W-:Y:S01]  /*1a780*/  FMNMX.FTZ R64, R30, R65, !PT ;  /* 0x000000411e407209 */ /* 0x000fe20007810000 */
[----:B------:R0:W-:Y:S01]  /*1a790*/  MUFU.EX2 R60, R72 ;  /* 0x00000048003c7308 */ /* 0x0001e20000000800 */
[----:B-1----:R-:W-:-:S02]  /*1a7a0*/  F2FP.SATFINITE.E4M3.F32.PACK_AB_MERGE_C R176, R37, R34, RZ ;  /* 0x0000002225b0723e */ /* 0x002fc400048070ff */
[----:B------:R-:W-:Y:S02]  /*1a7b0*/  FMNMX.FTZ R69, R103, R64, !PT ;  /* 0x0000004067457209 */ /* 0x000fe40007810000 */
[----:B------:R-:W-:Y:S02]  /*1a7c0*/  F2FP.SATFINITE.E4M3.F32.PACK_AB_MERGE_C R176, R33, R24, R176 ;  /* 0x0000001821b0723e */ /* 0x000fe400048070b0 */
[----:B------:R-:W-:Y:S01]  /*1a7d0*/  FMNMX.FTZ R64, R104, R69, !PT ;  /* 0x0000004568407209 */ /* 0x000fe20007810000 */
[----:B------:R1:W2:Y:S03]  /*1a7e0*/  MUFU.EX2 R65, R73 ;  /* 0x0000004900417308 */ /* 0x0002a60000000800 */
[----:B------:R-:W-:-:S04]  /*1a7f0*/  FMNMX.FTZ R69, R99, R64, !PT ;  /* 0x0000004063457209 */ /* 0x000fc80007810000 */
[----:B------:R-:W-:Y:S01]  /*1a800*/  FMNMX.FTZ R64, R102, R69, !PT ;  /* 0x0000004566407209 */ /* 0x000fe20007810000 */
[----:B------:R-:W-:-:S01]  /*1a810*/  FFMA.FTZ R69, R90, UR52, -R97 ;  /* 0x000000345a457c23 */ /* 0x000fc20008010861 */
[----:B------:R-:W-:Y:S02]  /*1a820*/  MUFU.EX2 R38, R38 ;  /* 0x0000002600267308 */ /* 0x000fe40000000800 */
[----:B0-----:R-:W-:Y:S01]  /*1a830*/  FMNMX.FTZ R72, R101, R64, !PT ;  /* 0x0000004065487209 */ /* 0x001fe20007810000 */
[----:B------:R-:W-:Y:S01]  /*1a840*/  FFMA.FTZ R64, R91, UR52, -R97 ;  /* 0x000000345b407c23 */ /* 0x000fe20008010861 */
[----:B------:R-:W-:-:S03]  /*1a850*/  MOV R91, UR38 ;  /* 0x00000026005b7c02 */ /* 0x000fc60008000f00 */
[----:B-1----:R-:W0:Y:S01]  /*1a860*/  SHFL.BFLY PT, R73, R72, 0x2, 0x1f ;  /* 0x0c401f0048497f89 */ /* 0x002e2200000e0000 */
[----:B------:R-:W1:Y:S01]  /*1a870*/  MUFU.EX2 R43, R43 ;  /* 0x0000002b002b7308 */ /* 0x000e620000000800 */
[----:B--2---:R-:W-:-:S07]  /*1a880*/  F2FP.SATFINITE.E4M3.F32.PACK_AB_MERGE_C R182, R65, R60, RZ ;  /* 0x0000003c41b6723e */ /* 0x004fce00048070ff */
[----:B------:R-:W-:Y:S08]  /*1a890*/  MUFU.EX2 R36, R36 ;  /* 0x0000002400247308 */ /* 0x000ff00000000800 */
[----:B------:R-:W-:Y:S01]  /*1a8a0*/  MUFU.EX2 R42, R42 ;  /* 0x0000002a002a7308 */ /* 0x000fe20000000800 */
[----:B-1----:R-:W-:-:S04]  /*1a8b0*/  F2FP.SATFINITE.E4M3.F32.PACK_AB_MERGE_C R178, R43, R38, RZ ;  /* 0x000000262bb2723e */ /* 0x002fc800048070ff */
[----:B------:R-:W-:Y:S02]  /*1a8c0*/  F2FP.SATFINITE.E4M3.F32.PACK_AB_MERGE_C R178, R35, R32, R178 ;  /* 0x0000002023b2723e */ /* 0x000fe400048070b2 */
[----:B0-----:R-:W-:Y:S01]  /*1a8d0*/  FMNMX.FTZ R77, R72, R73, !PT ;  /* 0x00000049484d7209 */ /* 0x001fe20007810000 */
[--C-:B------:R-:W-:Y:S01]  /*1a8e0*/  FFMA.FTZ R72, R96, UR52, -R97.reuse ;  /* 0x0000003460487c23 */ /* 0x100fe20008010861 */
[----:B------:R-:W0:Y:S03]  /*1a8f0*/  MUFU.EX2 R61, R61 ;  /* 0x0000003d003d7308 */ /* 0x000e260000000800 */
[----:B------:R-:W1:Y:S05]  /*1a900*/  SHFL.BFLY PT, R90, R77, 0x1, 0x1f ;  /* 0x0c201f004d5a7f89 */ /* 0x000e6a00000e0000 */
[----:B------:R2:W-:Y:S08]  /*1a910*/  MUFU.EX2 R40, R68 ;  /* 0x0000004400287308 */ /* 0x0005f00000000800 */
[----:B------:R-:W3:Y:S01]  /*1a920*/  MUFU.EX2 R41, R41 ;  /* 0x0000002900297308 */ /* 0x000ee20000000800 */
[----:B0-----:R-:W-:Y:S01]  /*1a930*/  F2FP.SATFINITE.E4M3.F32.PACK_AB_MERGE_C R180, R61, R42, RZ ;  /* 0x0000002a3db4723e */ /* 0x001fe200048070ff */
[----:B--2---:R-:W-:-:S03]  /*1a940*/  FFMA.FTZ R68, R93, UR52, -R97 ;  /* 0x000000345d447c23 */ /* 0x004fc60008010861 */
[----:B------:R-:W-:-:S03]  /*1a950*/  F2FP.SATFINITE.E4M3.F32.PACK_AB_MERGE_C R180, R39, R36, R180 ;  /* 0x0000002427b4723e */ /* 0x000fc600048070b4 */
[----:B------:R-:W-:Y:S01]  /*1a960*/  MUFU.EX2 R44, R44 ;  /* 0x0000002c002c7308 */ /* 0x000fe20000000800 */
[----:B-1----:R-:W-:Y:S01]  /*1a970*/  FMNMX.FTZ R90, R77, R90, !PT ;  /* 0x0000005a4d5a7209 */ /* 0x002fe20007810000 */
[----:B------:R-:W-:-:S03]  /*1a980*/  FFMA.FTZ R77, R95, UR52, -R97 ;  /* 0x000000345f4d7c23 */ /* 0x000fc60008010861 */
[C---:B------:R-:W-:Y:S01]  /*1a990*/  FSETP.NEU.FTZ.AND P1, PT, R90.reuse, -INF , PT ;  /* 0xff8000005a00780b */ /* 0x040fe20003f3d000 */
[----:B------:R-:W-:-:S02]  /*1a9a0*/  FFMA.FTZ R82, R90, R79, -8 ;  /* 0xc10000005a527423 */ /* 0x000fc4000001004f */
[----:B------:R-:W-:Y:S01]  /*1a9b0*/  MUFU.EX2 R45, R45 ;  /* 0x0000002d002d7308 */ /* 0x000fe20000000800 */
[----:B------:R-:W-:-:S01]  /*1a9c0*/  FFMA.FTZ R79, R98, UR52, -R97 ;  /* 0x00000034624f7c23 */ /* 0x000fc20008010861 */
[----:B---3--:R-:W-:Y:S02]  /*1a9d0*/  F2FP.SATFINITE.E4M3.F32.PACK_AB_MERGE_C R182, R41, R40, R182 ;  /* 0x0000002829b6723e */ /* 0x008fe400048070b6 */
[----:B------:R-:W-:-:S04]  /*1a9e0*/  FSEL R82, R82, RZ, P1 ;  /* 0x000000ff52527208 */ /* 0x000fc80000800000 */
        /* <DEDUP_REMOVED lines=14> */
[----:B------:R-:W-:Y:S01]  /*1aad0*/  FFMA.FTZ R76, R80, UR52, -R82 ;  /* 0x00000034504c7c23 */ /* 0x000fe20008010852 */
[----:B------:R-:W-:-:S01]  /*1aae0*/  FADD.FTZ R75, R3, R4 ;  /* 0x00000004034b7221 */ /* 0x000fc20000010000 */
[----:B------:R-:W0:Y:S01]  /*1aaf0*/  MUFU.EX2 R6, R6 ;  /* 0x0000000600067308 */ /* 0x000e220000000800 */
[----:B------:R-:W-:-:S01]  /*1ab00*/  FFMA.FTZ R80, R88, UR52, -R82 ;  /* 0x0000003458507c23 */ /* 0x000fc20008010852 */
[--C-:B------:R-:W-:Y:S01]  /*1ab10*/  FFMA.FTZ R94, R21, UR52, -R82.reuse ;  /* 0x00000034155e7c23 */ /* 0x100fe20008010852 */
[----:B------:R-:W-:-:S01]  /*1ab20*/  FFMA.FTZ R13, R27, UR52, -R82 ;  /* 0x000000341b0d7c23 */ /* 0x000fc20008010852 */
[----:B------:R-:W-:Y:S01]  /*1ab30*/  FFMA.FTZ R27, R62, UR52, -R82 ;  /* 0x000000343e1b7c23 */ /* 0x000fe20008010852 */
[----:B------:R-:W-:-:S01]  /*1ab40*/  FADD.FTZ R96, R8, R75 ;  /* 0x0000004b08607221 */ /* 0x000fc20000010000 */
[--C-:B------:R-:W-:Y:S01]  /*1ab50*/  FFMA.FTZ R62, R63, UR52, -R82.reuse ;  /* 0x000000343f3e7c23 */ /* 0x100fe20008010852 */
[----:B------:R-:W-:-:S01]  /*1ab60*/  FFMA.FTZ R21, R85, UR52, -R82 ;  /* 0x0000003455157c23 */ /* 0x000fc20008010852 */
[----:B------:R-:W1:Y:S01]  /*1ab70*/  MUFU.EX2 R83, R83 ;  /* 0x0000005300537308 */ /* 0x000e620000000800 */
[----:B------:R-:W-:-:S01]  /*1ab80*/  FFMA.FTZ R63, R70, UR52, -R82 ;  /* 0x00000034463f7c23 */ /* 0x000fc20008010852 */
[--C-:B------:R-:W-:Y:S01]  /*1ab90*/  FFMA.FTZ R85, R89, UR52, -R82.reuse ;  /* 0x0000003459557c23 */ /* 0x100fe20008010852 */
[----:B------:R-:W-:-:S01]  /*1aba0*/  FFMA.FTZ R70, R74, UR52, -R82 ;  /* 0x000000344a467c23 */ /* 0x000fc20008010852 */
[----:B------:R-:W-:-:S02]  /*1abb0*/  VIADD R74, R0, 0x29840 ;  /* 0x00029840004a7836 */ /* 0x000fc40000000000 */
[----:B------:R-:W-:-:S01]  /*1abc0*/  FADD.FTZ R89, R11, R96 ;  /* 0x000000600b597221 */ /* 0x000fc20000010000 */
[--C-:B------:R-:W-:Y:S01]  /*1abd0*/  FFMA.FTZ R0, R46, UR52, -R82.reuse ;  /* 0x000000342e007c23 */ /* 0x100fe20008010852 */
[----:B------:R-:W-:-:S01]  /*1abe0*/  FFMA.FTZ R81, R81, UR52, -R82 ;  /* 0x0000003451517c23 */ /* 0x000fc20008010852 */
[----:B------:R-:W2:Y:S01]  /*1abf0*/  MUFU.EX2 R86, R86 ;  /* 0x0000005600567308 */ /* 0x000ea20000000800 */
[----:B0-----:R-:W-:-:S01]  /*1ac00*/  FADD.FTZ R88, R5, R6 ;  /* 0x0000000605587221 */ /* 0x001fc20000010000 */
[----:B------:R-:W-:Y:S01]  /*1ac10*/  PRMT R74, R91, 0x654, R74 ;  /* 0x000006545b4a7816 */ /* 0x000fe2000000004a */
[----:B------:R-:W-:-:S01]  /*1ac20*/  FFMA.FTZ R67, R67, UR52, -R82 ;  /* 0x0000003443437c23 */ /* 0x000fc20008010852 */
[--C-:B------:R-:W-:Y:S01]  /*1ac30*/  FFMA.FTZ R51, R51, UR52, -R82.reuse ;  /* 0x0000003433337c23 */ /* 0x100fe20008010852 */
[----:B------:R-:W-:-:S01]  /*1ac40*/  FFMA.FTZ R47, R47, UR52, -R82 ;  /* 0x000000342f2f7c23 */ /* 0x000fc20008010852 */
[----:B------:R0:W-:Y:S01]  /*1ac50*/  SYNCS.ARRIVE.TRANS64.RED.A1T0 RZ, [R74+URZ], RZ ;  /* 0x000000ff4aff79a7 */ /* 0x0001e2000810043f */
[----:B------:R-:W-:-:S01]  /*1ac60*/  FFMA.FTZ R49, R49, UR52, -R82 ;  /* 0x0000003431317c23 */ /* 0x000fc20008010852 */
[----:B------:R-:W3:Y:S01]  /*1ac70*/  MUFU.EX2 R7, R7 ;  /* 0x0000000700077308 */ /* 0x000ee20000000800 */
[----:B-1----:R-:W-:-:S01]  /*1ac80*/  FADD.FTZ R75, R83, R88 ;  /* 0x00000058534b7221 */ /* 0x002fc20000010000 */
[----:B------:R-:W-:Y:S01]  /*1ac90*/  FADD.FTZ R88, R14, R89 ;  /* 0x000000590e587221 */ /* 0x000fe20000010000 */
[----:B------:R-:W-:-:S01]  /*1aca0*/  FFMA.FTZ R50, R50, UR52, -R82 ;  /* 0x0000003432327c23 */ /* 0x000fc20008010852 */
[--C-:B------:R-:W-:Y:S01]  /*1acb0*/  FFMA.FTZ R55, R55, UR52, -R82.reuse ;  /* 0x0000003437377c23 */ /* 0x100fe20008010852 */
[----:B------:R-:W-:-:S01]  /*1acc0*/  FFMA.FTZ R54, R54, UR52, -R82 ;  /* 0x0000003436367c23 */ /* 0x000fc20008010852 */
[----:B------:R-:W-:Y:S01]  /*1acd0*/  FADD.FTZ R89, R15, R88 ;  /* 0x000000580f597221 */ /* 0x000fe20000010000 */
[----:B------:R-:W-:-:S01]  /*1ace0*/  FFMA.FTZ R30, R30, UR52, -R82 ;  /* 0x000000341e1e7c23 */ /* 0x000fc20008010852 */
[----:B------:R-:W0:Y:S01]  /*1acf0*/  MUFU.EX2 R10, R10 ;  /* 0x0000000a000a7308 */ /* 0x000e220000000800 */
[----:B--2---:R-:W-:-:S01]  /*1ad00*/  FADD.FTZ R46, R86, R75 ;  /* 0x0000004b562e7221 */ /* 0x004fc20000010000 */
[----:B------:R-:W-:Y:S01]  /*1ad10*/  FADD.FTZ R88, R26, R89 ;  /* 0x000000591a587221 */ /* 0x000fe20000010000 */
[----:B------:R-:W-:-:S01]  /*1ad20*/  FFMA.FTZ R103, R103, UR52, -R82 ;  /* 0x0000003467677c23 */ /* 0x000fc20008010852 */
[----:B------:R-:W-:Y:S01]  /*1ad30*/  F2FP.SATFINITE.E4M3.F32.PACK_AB_MERGE_C R173, R86, R83, RZ ;  /* 0x0000005356ad723e */ /* 0x000fe200048070ff */
[----:B------:R-:W-:-:S01]  /*1ad40*/  FFMA.FTZ R102, R102, UR52, -R82 ;  /* 0x0000003466667c23 */ /* 0x000fc20008010852 */
[----:B------:R-:W-:Y:S01]  /*1ad50*/  FADD.FTZ R89, R31, R88 ;  /* 0x000000581f597221 */ /* 0x000fe20000010000 */
[----:B------:R-:W-:-:S01]  /*1ad60*/  FFMA.FTZ R104, R104, UR52, -R82 ;  /* 0x0000003468687c23 */ /* 0x000fc20008010852 */
[----:B------:R-:W1:Y:S01]  /*1ad70*/  MUFU.EX2 R87, R87 ;  /* 0x0000005700577308 */ /* 0x000e620000000800 */
[----:B---3--:R-:W-:-:S01]  /*1ad80*/  FADD.FTZ R75, R7, R46 ;  /* 0x0000002e074b7221 */ /* 0x008fc20000010000 */
[----:B------:R-:W-:Y:S01]  /*1ad90*/  FFMA.FTZ R46, R48, UR52, -R82 ;  /* 0x00000034302e7c23 */ /* 0x000fe20008010852 */
[----:B------:R-:W-:-:S01]  /*1ada0*/  FADD.FTZ R48, R24, R89 ;  /* 0x0000005918307221 */ /* 0x000fc20000010000 */
[----:B------:R-:W-:Y:S01]  /*1adb0*/  F2FP.SATFINITE.E4M3.F32.PACK_AB_MERGE_C R173, R6, R5, R173 ;  /* 0x0000000506ad723e */ /* 0x000fe200048070ad */
[----:B------:R-:W-:-:S01]  /*1adc0*/  FFMA.FTZ R99, R99, UR52, -R82 ;  /* 0x0000003463637c23 */ /* 0x000fc20008010852 */
[----:B------:R-:W-:Y:S01]  /*1add0*/  IMAD.MOV.U32 R24, RZ, RZ, R25 ;  /* 0x000000ffff187224 */ /* 0x000fe200078e0019 */
[----:B------:R-:W-:Y:S01]  /*1ade0*/  MOV R86, R25 ;  /* 0x0000001900567202 */ /* 0x000fe20000000f00 */
[----:B------:R-:W2:Y:S01]  /*1adf0*/  MUFU.EX2 R94, R94 ;  /* 0x0000005e005e7308 */ /* 0x000ea20000000800 */
[----:B0-----:R-:W-:-:S01]  /*1ae00*/  FADD.FTZ R74, R10, R75 ;  /* 0x0000004b0a4a7221 */ /* 0x001fc20000010000 */
[----:B------:R-:W-:-:S06]  /*1ae10*/  IMAD.MOV.U32 R83, RZ, RZ, R25 ;  /* 0x000000ffff537224 */ /* 0x000fcc00078e0019 */
[----:B------:R-:W0:Y:S01]  /*1ae20*/  MUFU.EX2 R12, R12 ;  /* 0x0000000c000c7308 */ /* 0x000e220000000800 */
[----:B-1----:R-:W-:-:S07]  /*1ae30*/  FADD.FTZ R75, R87, R74 ;  /* 0x0000004a574b7221 */ /* 0x002fce0000010000 */
[----:B------:R-:W1:Y:S01]  /*1ae40*/  MUFU.EX2 R13, R13 ;  /* 0x0000000d000d7308 */ /* 0x000e620000000800 */
[----:B--2---:R-:W-:-:S01]  /*1ae50*/  FADD.FTZ R75, R94, R75 ;  /* 0x0000004b5e4b7221 */ /* 0x004fc20000010000 */
[----:B------:R-:W-:Y:S01]  /*1ae60*/  F2FP.SATFINITE.E4M3.F32.PACK_AB_MERGE_C R175, R94, R87, RZ ;  /* 0x000000575eaf723e */ /* 0x000fe200048070ff */
[----:B------:R-:W-:-:S03]  /*1ae70*/  IMAD.MOV.U32 R87, RZ, RZ, R25 ;  /* 0x000000ffff577224 */ /* 0x000fc600078e0019 */
[----:B------:R-:W-:Y:S02]  /*1ae80*/  F2FP.SATFINITE.E4M3.F32.PACK_AB_MERGE_C R175, R10, R7, R175 ;  /* 0x000000070aaf723e */ /* 0x000fe400048070af */
[----:B------:R-:W2:Y:S01]  /*1ae90*/  MUFU.EX2 R76, R76 ;  /* 0x0000004c004c7308 */ /* 0x000ea20000000800 */
[----:B0-----:R-:W-:-:S01]  /*1aea0*/  FADD.FTZ R74, R12, R75 ;  /* 0x0000004b0c4a7221 */ /* 0x001fc20000010000 */
[----:B------:R-:W-:Y:S01]  /*1aeb0*/  FADD.FTZ R75, R33, R48 ;  /* 0x00000030214b7221 */ /* 0x000fe20000010000 */
[----:B------:R-:W-:-:S01]  /*1aec0*/  FFMA.FTZ R48, R29, UR52, -R82 ;  /* 0x000000341d307c23 */ /* 0x000fc20008010852 */
[----:B------:R-:W-:Y:S02]  /*1aed0*/  IMAD.MOV.U32 R33, RZ, RZ, R25 ;  /* 0x000000ffff217224 */ /* 0x000fe400078e0019 */
[----:B------:R-:W-:-:S02]  /*1aee0*/  FADD.FTZ R88, R34, R75 ;  /* 0x0000004b22587221 */ /* 0x000fc40000010000 */
[----:B------:R-:W0:Y:S01]  /*1aef0*/  MUFU.EX2 R81, R81 ;  /* 0x0000005100517308 */ /* 0x000e220000000800 */
[----:B-1----:R-:W-:-:S01]  /*1af00*/  FADD.FTZ R89, R13, R74 ;  /* 0x0000004a0d597221 */ /* 0x002fc20000010000 */
[----:B------:R-:W-:Y:S01]  /*1af10*/  FADD.FTZ R29, R37, R88 ;  /* 0x00000058251d7221 */ /* 0x000fe20000010000 */
[----:B------:R-:W-:-:S01]  /*1af20*/  FFMA.FTZ R74, R28, UR52, -R82 ;  /* 0x000000341c4a7c23 */ /* 0x000fc20008010852 */
[----:B------:R-:W-:-:S02]  /*1af30*/  FFMA.FTZ R82, R101, UR52, -R82 ;  /* 0x0000003465527c23 */ /* 0x000fc40008010852 */
[----:B------:R-:W-:-:S01]  /*1af40*/  FADD.FTZ R88, R32, R29 ;  /* 0x0000001d20587221 */ /* 0x000fc20000010000 */
[----:B------:R-:W-:Y:S01]  /*1af50*/  IMAD.MOV.U32 R32, RZ, RZ, R25 ;  /* 0x000000ffff207224 */ /* 0x000fe200078e0019 */
[----:B------:R-:W1:Y:S01]  /*1af60*/  MUFU.EX2 R20, R20 ;  /* 0x0000001400147308 */ /* 0x000e620000000800 */
[----:B--2---:R-:W-:-:S07]  /*1af70*/  FADD.FTZ R96, R76, R89 ;  /* 0x000000594c607221 */ /* 0x004fce0000010000 */
[----:B------:R-:W2:Y:S01]  /*1af80*/  MUFU.EX2 R21, R21 ;  /* 0x0000001500157308 */ /* 0x000ea20000000800 */
[----:B0-----:R-:W-:-:S01]  /*1af90*/  FADD.FTZ R75, R81, R96 ;  /* 0x00000060514b7221 */ /* 0x001fc20000010000 */
[----:B------:R-:W-:Y:S01]  /*1afa0*/  F2FP.SATFINITE.E4M3.F32.PACK_AB_MERGE_C R76, R81, R76, RZ ;  /* 0x0000004c514c723e */ /* 0x000fe200048070ff */
[----:B------:R-:W-:-:S03]  /*1afb0*/  IMAD.MOV.U32 R81, RZ, RZ, R25 ;  /* 0x000000ffff517224 */ /* 0x000fc600078e0019 */
[----:B------:R-:W-:Y:S01]  /*1afc0*/  F2FP.SATFINITE.E4M3.F32.PACK_AB_MERGE_C R177, R13, R12, R76 ;  /* 0x0000000c0db1723e */ /* 0x000fe2000480704c */
[----:B------:R-:W-:Y:S01]  /*1afd0*/  IMAD.MOV.U32 R76, RZ, RZ, R25 ;  /* 0x000000ffff4c7224 */ /* 0x000fe200078e0019 */
[----:B------:R-:W0:Y:S01]  /*1afe0*/  MUFU.EX2 R80, R80 ;  /* 0x0000005000507308 */ /* 0x000e220000000800 */
[----:B-1----:R-:W-:-:S01]  /*1aff0*/  FADD.FTZ R96, R20, R75 ;  /* 0x0000004b14607221 */ /* 0x002fc20000010000 */
[----:B------:R-:W-:Y:S01]  /*1b000*/  FADD.FTZ R75, R35, R88 ;  /* 0x00000058234b7221 */ /* 0x000fe20000010000 */
[----:B------:R-:W-:-:S03]  /*1b010*/  IMAD.MOV.U32 R35, RZ, RZ, R25 ;  /* 0x000000ffff237224 */ /* 0x000fc600078e0019 */
[----:B------:R-:W-:Y:S01]  /*1b020*/  FADD.FTZ R88, R38, R75 ;  /* 0x0000004b26587221 */ /* 0x000fe20000010000 */
[----:B------:R-:W-:Y:S01]  /*1b030*/  MOV R38, R25 ;  /* 0x0000001900267202 */ /* 0x000fe20000000f00 */
[----:B------:R-:W1:Y:S01]  /*1b040*/  MUFU.EX2 R85, R85 ;  /* 0x0000005500557308 */ /* 0x000e620000000800 */
[----:B--2---:R-:W-:-:S01]  /*1b050*/  FADD.FTZ R89, R21, R96 ;  /* 0x0000006015597221 */ /* 0x004fc20000010000 */
[----:B------:R-:W-:-:S06]  /*1b060*/  IMAD.MOV.U32 R75, RZ, RZ, R25 ;  /* 0x000000ffff4b7224 */ /* 0x000fcc00078e0019 */
[----:B------:R-:W2:Y:S01]  /*1b070*/  MUFU.EX2 R27, R27 ;  /* 0x0000001b001b7308 */ /* 0x000ea20000000800 */
[----:B0-----:R-:W-:-:S07]  /*1b080*/  FADD.FTZ R96, R80, R89 ;  /* 0x0000005950607221 */ /* 0x001fce0000010000 */
[----:B------:R-:W0:Y:S01]  /*1b090*/  MUFU.EX2 R62, R62 ;  /* 0x0000003e003e7308 */ /* 0x000e220000000800 */
[----:B-1----:R-:W-:-:S01]  /*1b0a0*/  FADD.FTZ R96, R85, R96 ;  /* 0x0000006055607221 */ /* 0x002fc20000010000 */
[----:B------:R-:W-:Y:S01]  /*1b0b0*/  F2FP.SATFINITE.E4M3.F32.PACK_AB_MERGE_C R80, R85, R80, RZ ;  /* 0x000000505550723e */ /* 0x000fe200048070ff */
[----:B------:R-:W-:-:S03]  /*1b0c0*/  IMAD.MOV.U32 R85, RZ, RZ, R25 ;  /* 0x000000ffff557224 */ /* 0x000fc600078e0019 */
[----:B------:R-:W-:Y:S01]  /*1b0d0*/  F2FP.SATFINITE.E4M3.F32.PACK_AB_MERGE_C R179, R21, R20, R80 ;  /* 0x0000001415b3723e */ /* 0x000fe20004807050 */
[----:B------:R-:W-:Y:S01]  /*1b0e0*/  IMAD.MOV.U32 R80, RZ, RZ, R25 ;  /* 0x000000ffff507224 */ /* 0x000fe200078e0019 */
[----:B------:R-:W1:Y:S01]  /*1b0f0*/  MUFU.EX2 R84, R84 ;  /* 0x0000005400547308 */ /* 0x000e620000000800 */
[----:B--2---:R-:W-:-:S07]  /*1b100*/  FADD.FTZ R11, R27, R96 ;  /* 0x000000601b0b7221 */ /* 0x004fce0000010000 */
[----:B------:R2:W-:Y:S01]  /*1b110*/  MUFU.EX2 R28, R51 ;  /* 0x00000033001c7308 */ /* 0x0005e20000000800 */
[----:B0-----:R-:W-:-:S07]  /*1b120*/  FADD.FTZ R11, R62, R11 ;  /* 0x0000000b3e0b7221 */ /* 0x001fce0000010000 */
[----:B------:R-:W0:Y:S01]  /*1b130*/  MUFU.EX2 R67, R67 ;  /* 0x0000004300437308 */ /* 0x000e220000000800 */
[----:B--2---:R-:W-:-:S01]  /*1b140*/  FADD.FTZ R51, R43, R88 ;  /* 0x000000582b337221 */ /* 0x004fc20000010000 */
[----:B-1----:R-:W-:Y:S01]  /*1b150*/  FADD.FTZ R26, R84, R11 ;  /* 0x0000000b541a7221 */ /* 0x002fe20000010000 */
[----:B------:R-:W-:Y:S02]  /*1b160*/  IMAD.MOV.U32 R43, RZ, RZ, R25 ;  /* 0x000000ffff2b7224 */ /* 0x000fe400078e0019 */
[----:B------:R-:W-:Y:S01]  /*1b170*/  FADD.FTZ R8, R36, R51 ;  /* 0x0000003324087221 */ /* 0x000fe20000010000 */
[----:B------:R-:W-:Y:S02]  /*1b180*/  IMAD.MOV.U32 R36, RZ, RZ, R25 ;  /* 0x000000ffff247224 */ /* 0x000fe400078e0019 */
[----:B------:R-:W1:Y:S01]  /*1b190*/  MUFU.EX2 R63, R63 ;  /* 0x0000003f003f7308 */ /* 0x000e620000000800 */
[----:B------:R-:W-:-:S01]  /*1b1a0*/  FADD.FTZ R31, R39, R8 ;  /* 0x00000008271f7221 */ /* 0x000fc20000010000 */
[----:B------:R-:W-:-:S02]  /*1b1b0*/  IMAD.MOV.U32 R39, RZ, RZ, R25 ;  /* 0x000000ffff277224 */ /* 0x000fc400078e0019 */
[----:B------:R-:W-:Y:S02]  /*1b1c0*/  IMAD.MOV.U32 R51, RZ, RZ, R25 ;  /* 0x000000ffff337224 */ /* 0x000fe400078e0019 */
[----:B------:R-:W-:Y:S01]  /*1b1d0*/  FADD.FTZ R8, R42, R31 ;  /* 0x0000001f2a087221 */ /* 0x000fe20000010000 */
[----:B------:R-:W-:Y:S01]  /*1b1e0*/  MOV R42, R25 ;  /* 0x00000019002a7202 */ /* 0x000fe20000000f00 */
[----:B------:R-:W2:Y:S02]  /*1b1f0*/  MUFU.EX2 R66, R66 ;  /* 0x0000004200427308 */ /* 0x000ea40000000800 */
[----:B------:R-:W-:-:S01]  /*1b200*/  FADD.FTZ R61, R61, R8 ;  /* 0x000000083d3d7221 */ /* 0x000fc20000010000 */
[C---:B0-----:R-:W-:Y:S01]  /*1b210*/  FADD.FTZ R26, R67.reuse, R26 ;  /* 0x0000001a431a7221 */ /* 0x041fe20000010000 */
[----:B------:R-:W-:Y:S01]  /*1b220*/  F2FP.SATFINITE.E4M3.F32.PACK_AB_MERGE_C R67, R67, R84, RZ ;  /* 0x000000544343723e */ /* 0x000fe200048070ff */
[----:B------:R-:W-:Y:S02]  /*1b230*/  IMAD.MOV.U32 R84, RZ, RZ, R25 ;  /* 0x000000ffff547224 */ /* 0x000fe400078e0019 */
[----:B------:R-:W-:-:S01]  /*1b240*/  FADD.FTZ R34, R40, R61 ;  /* 0x0000003d28227221 */ /* 0x000fc20000010000 */
[----:B------:R-:W-:Y:S01]  /*1b250*/  IMAD.MOV.U32 R40, RZ, RZ, R25 ;  /* 0x000000ffff287224 */ /* 0x000fe200078e0019 */
[----:B------:R-:W-:Y:S01]  /*1b260*/  F2FP.SATFINITE.E4M3.F32.PACK_AB_MERGE_C R181, R62, R27, R67 ;  /* 0x0000001b3eb5723e */ /* 0x000fe20004807043 */
[----:B------:R-:W0:Y:S01]  /*1b270*/  MUFU.EX2 R70, R70 ;  /* 0x0000004600467308 */ /* 0x000e220000000800 */
[----:B-1----:R-:W-:-:S01]  /*1b280*/  FADD.FTZ R11, R63, R26 ;  /* 0x0000001a3f0b7221 */ /* 0x002fc20000010000 */
[----:B------:R-:W-:Y:S01]  /*1b290*/  FADD.FTZ R31, R41, R34 ;  /* 0x00000022291f7221 */ /* 0x000fe20000010000 */
[--C-:B------:R-:W-:Y:S01]  /*1b2a0*/  IMAD.MOV.U32 R27, RZ, RZ, R25.reuse ;  /* 0x000000ffff1b7224 */ /* 0x100fe200078e0019 */
[----:B------:R-:W-:Y:S01]  /*1b2b0*/  MOV R34, R25 ;  /* 0x0000001900227202 */ /* 0x000fe20000000f00 */
[----:B------:R-:W-:-:S02]  /*1b2c0*/  IMAD.MOV.U32 R41, RZ, RZ, R25 ;  /* 0x000000ffff297224 */ /* 0x000fc400078e0019 */
[----:B------:R-:W-:Y:S01]  /*1b2d0*/  FADD.FTZ R26, R60, R31 ;  /* 0x0000001f3c1a7221 */ /* 0x000fe20000010000 */
[----:B------:R-:W-:Y:S01]  /*1b2e0*/  IMAD.MOV.U32 R31, RZ, RZ, R25 ;  /* 0x000000ffff1f7224 */ /* 0x000fe200078e0019 */
[----:B------:R-:W1:Y:S01]  /*1b2f0*/  MUFU.EX2 R71, R71 ;  /* 0x0000004700477308 */ /* 0x000e620000000800 */
[----:B--2---:R-:W-:-:S01]  /*1b300*/  FADD.FTZ R37, R66, R11 ;  /* 0x0000000b42257221 */ /* 0x004fc20000010000 */
[----:B------:R-:W-:Y:S01]  /*1b310*/  FADD.FTZ R65, R65, R26 ;  /* 0x0000001a41417221 */ /* 0x000fe20000010000 */
[-C--:B------:R-:W-:Y:S01]  /*1b320*/  MOV R26, R25.reuse ;  /* 0x00000019001a7202 */ /* 0x080fe20000000f00 */
[--C-:B------:R-:W-:Y:S01]  /*1b330*/  IMAD.MOV.U32 R61, RZ, RZ, R25.reuse ;  /* 0x000000ffff3d7224 */ /* 0x100fe200078e0019 */
[----:B------:R-:W-:Y:S01]  /*1b340*/  MOV R62, R25 ;  /* 0x00000019003e7202 */ /* 0x000fe20000000f00 */
[----:B------:R-:W-:Y:S02]  /*1b350*/  IMAD.MOV.U32 R60, RZ, RZ, R25 ;  /* 0x000000ffff3c7224 */ /* 0x000fe400078e0019 */
[----:B------:R-:W2:Y:S01]  /*1b360*/  MUFU.EX2 R0, R0 ;  /* 0x0000000000007308 */ /* 0x000ea20000000800 */
[----:B0-----:R-:W-:-:S01]  /*1b370*/  FADD.FTZ R4, R70, R37 ;  /* 0x0000002546047221 */ /* 0x001fc20000010000 */
[----:B------:R-:W-:-:S02]  /*1b380*/  IMAD.MOV.U32 R37, RZ, RZ, R25 ;  /* 0x000000ffff257224 */ /* 0x000fc400078e0019 */
[----:B------:R-:W-:-:S04]  /*1b390*/  IMAD.MOV.U32 R67, RZ, RZ, R25 ;  /* 0x000000ffff437224 */ /* 0x000fc800078e0019 */
[----:B------:R-:W0:Y:S01]  /*1b3a0*/  MUFU.EX2 R47, R47 ;  /* 0x0000002f002f7308 */ /* 0x000e220000000800 */
[C---:B-1----:R-:W-:Y:S01]  /*1b3b0*/  F2FP.SATFINITE.E4M3.F32.PACK_AB_MERGE_C R70, R71.reuse, R70, RZ ;  /* 0x000000464746723e */ /* 0x042fe200048070ff */
[----:B------:R-:W-:Y:S01]  /*1b3c0*/  FADD.FTZ R71, R71, R4 ;  /* 0x0000000447477221 */ /* 0x000fe20000010000 */
[----:B------:R-:W-:-:S01]  /*1b3d0*/  FADD.FTZ R4, R44, R65 ;  /* 0x000000412c047221 */ /* 0x000fc20000010000 */
[--C-:B------:R-:W-:Y:S01]  /*1b3e0*/  IMAD.MOV.U32 R65, RZ, RZ, R25.reuse ;  /* 0x000000ffff417224 */ /* 0x100fe200078e0019 */
[----:B------:R-:W-:Y:S01]  /*1b3f0*/  F2FP.SATFINITE.E4M3.F32.PACK_AB_MERGE_C R183, R66, R63, R70 ;  /* 0x0000003f42b7723e */ /* 0x000fe20004807046 */
[----:B------:R-:W-:Y:S02]  /*1b400*/  IMAD.MOV.U32 R63, RZ, RZ, R25 ;  /* 0x000000ffff3f7224 */ /* 0x000fe400078e0019 */
[----:B------:R-:W-:-:S01]  /*1b410*/  FADD.FTZ R3, R45, R4 ;  /* 0x000000042d037221 */ /* 0x000fc20000010000 */
[----:B------:R-:W1:Y:S01]  /*1b420*/  MUFU.EX2 R46, R46 ;  /* 0x0000002e002e7308 */ /* 0x000e620000000800 */
[----:B--2---:R-:W-:-:S01]  /*1b430*/  FADD.FTZ R14, R0, R71 ;  /* 0x00000047000e7221 */ /* 0x004fc20000010000 */
[----:B------:R-:W-:Y:S01]  /*1b440*/  MOV R66, R25 ;  /* 0x0000001900427202 */ /* 0x000fe20000000f00 */
[----:B------:R-:W-:-:S01]  /*1b450*/  FADD.FTZ R4, R64, R3 ;  /* 0x0000000340047221 */ /* 0x000fc20000010000 */
[----:B------:R-:W-:Y:S01]  /*1b460*/  IMAD.MOV.U32 R71, RZ, RZ, R25 ;  /* 0x000000ffff477224 */ /* 0x000fe200078e0019 */
[----:B------:R-:W-:-:S03]  /*1b470*/  MOV R70, R25 ;  /* 0x0000001900467202 */ /* 0x000fc60000000f00 */
[----:B------:R-:W2:Y:S01]  /*1b480*/  MUFU.EX2 R69, R69 ;  /* 0x0000004500457308 */ /* 0x000ea20000000800 */
[----:B0-----:R-:W-:-:S07]  /*1b490*/  FADD.FTZ R15, R47, R14 ;  /* 0x0000000e2f0f7221 */ /* 0x001fce0000010000 */
[----:B------:R-:W0:Y:S01]  /*1b4a0*/  MUFU.EX2 R49, R49 ;  /* 0x0000003100317308 */ /* 0x000e220000000800 */
[----:B-1----:R-:W-:-:S07]  /*1b4b0*/  FADD.FTZ R14, R46, R15 ;  /* 0x0000000f2e0e7221 */ /* 0x002fce0000010000 */
[----:B------:R-:W1:Y:S01]  /*1b4c0*/  MUFU.EX2 R52, R52 ;  /* 0x0000003400347308 */ /* 0x000e620000000800 */
[C---:B--2---:R-:W-:Y:S01]  /*1b4d0*/  F2FP.SATFINITE.E4M3.F32.PACK_AB_MERGE_C R184, R69.reuse, R64, RZ ;  /* 0x0000004045b8723e */ /* 0x044fe200048070ff */
[----:B------:R-:W-:Y:S01]  /*1b4e0*/  FADD.FTZ R69, R69, R4 ;  /* 0x0000000445457221 */ /* 0x000fe20000010000 */
[--C-:B------:R-:W-:Y:S02]  /*1b4f0*/  IMAD.MOV.U32 R64, RZ, RZ, R25.reuse ;  /* 0x000000ffff407224 */ /* 0x100fe400078e0019 */
[----:B------:R-:W-:Y:S01]  /*1b500*/  F2FP.SATFINITE.E4M3.F32.PACK_AB_MERGE_C R184, R45, R44, R184 ;  /* 0x0000002c2db8723e */ /* 0x000fe200048070b8 */
[--C-:B------:R-:W-:Y:S02]  /*1b510*/  IMAD.MOV.U32 R45, RZ, RZ, R25.reuse ;  /* 0x000000ffff2d7224 */ /* 0x100fe400078e0019 */
[----:B------:R-:W2:Y:S01]  /*1b520*/  MUFU.EX2 R53, R53 ;  /* 0x0000003500357308 */ /* 0x000ea20000000800 */
[C---:B0-----:R-:W-:Y:S01]  /*1b530*/  F2FP.SATFINITE.E4M3.F32.PACK_AB_MERGE_C R46, R49.reuse, R46, RZ ;  /* 0x0000002e312e723e */ /* 0x041fe200048070ff */
[----:B------:R-:W-:Y:S01]  /*1b540*/  FADD.FTZ R49, R49, R14 ;  /* 0x0000000e31317221 */ /* 0x000fe20000010000 */
[----:B------:R-:W-:-:S02]  /*1b550*/  IMAD.MOV.U32 R44, RZ, RZ, R25 ;  /* 0x000000ffff2c7224 */ /* 0x000fc400078e0019 */
[----:B------:R-:W-:Y:S01]  /*1b560*/  F2FP.SATFINITE.E4M3.F32.PACK_AB_MERGE_C R185, R47, R0, R46 ;  /* 0x000000002fb9723e */ /* 0x000fe2000480702e */
[----:B------:R-:W-:-:S01]  /*1b570*/  FADD.FTZ R14, R28, R49 ;  /* 0x000000311c0e7221 */ /* 0x000fc20000010000 */
[----:B------:R-:W-:Y:S01]  /*1b580*/  IMAD.MOV.U32 R47, RZ, RZ, R25 ;  /* 0x000000ffff2f7224 */ /* 0x000fe200078e0019 */
[----:B------:R0:W3:Y:S01]  /*1b590*/  MUFU.EX2 R29, R50 ;  /* 0x00000032001d7308 */ /* 0x0000e20000000800 */
[----:B-1----:R-:W-:-:S01]  /*1b5a0*/  FADD.FTZ R4, R52, R69 ;  /* 0x0000004534047221 */ /* 0x002fc20000010000 */
[----:B------:R-:W-:Y:S01]  /*1b5b0*/  MOV R46, R25 ;  /* 0x00000019002e7202 */ /* 0x000fe20000000f00 */
[--C-:B------:R-:W-:Y:S02]  /*1b5c0*/  IMAD.MOV.U32 R49, RZ, RZ, R25.reuse ;  /* 0x000000ffff317224 */ /* 0x100fe400078e0019 */
[----:B------:R-:W-:-:S03]  /*1b5d0*/  IMAD.MOV.U32 R69, RZ, RZ, R25 ;  /* 0x000000ffff457224 */ /* 0x000fc600078e0019 */
[----:B------:R-:W-:Y:S01]  /*1b5e0*/  MUFU.EX2 R68, R68 ;  /* 0x0000004400447308 */ /* 0x000fe20000000800 */
[----:B--2---:R-:W-:-:S01]  /*1b5f0*/  FADD.FTZ R3, R53, R4 ;  /* 0x0000000435037221 */ /* 0x004fc20000010000 */
[----:B0-----:R-:W-:-:S06]  /*1b600*/  MOV R50, R25 ;  /* 0x0000001900327202 */ /* 0x001fcc0000000f00 */
[----:B------:R0:W1:Y:S01]  /*1b610*/  MUFU.EX2 R73, R78 ;  /* 0x0000004e00497308 */ /* 0x0000620000000800 */
[----:B---3--:R-:W-:-:S07]  /*1b620*/  FADD.FTZ R14, R29, R14 ;  /* 0x0000000e1d0e7221 */ /* 0x008fce0000010000 */
[----:B------:R-:W2:Y:S01]  /*1b630*/  MUFU.EX2 R55, R55 ;  /* 0x0000003700377308 */ /* 0x000ea20000000800 */
[----:B0-----:R-:W-:-:S07]  /*1b640*/  FFMA.FTZ R78, R100, UR52, -R97 ;  /* 0x00000034644e7c23 */ /* 0x001fce0008010861 */
[----:B------:R-:W0:Y:S01]  /*1b650*/  MUFU.EX2 R54, R54 ;  /* 0x0000003600367308 */ /* 0x000e220000000800 */
[----:B-1----:R-:W-:Y:S01]  /*1b660*/  F2FP.SATFINITE.E4M3.F32.PACK_AB_MERGE_C R186, R73, R68, RZ ;  /* 0x0000004449ba723e */ /* 0x002fe200048070ff */
[----:B------:R-:W-:-:S03]  /*1b670*/  FADD.FTZ R68, R68, R3 ;  /* 0x0000000344447221 */ /* 0x000fc60000010000 */
[----:B------:R-:W-:Y:S01]  /*1b680*/  F2FP.SATFINITE.E4M3.F32.PACK_AB_MERGE_C R186, R53, R52, R186 ;  /* 0x0000003435ba723e */ /* 0x000fe200048070ba */
[----:B------:R-:W-:-:S01]  /*1b690*/  FADD.FTZ R73, R73, R68 ;  /* 0x0000004449497221 */ /* 0x000fc20000010000 */
[----:B------:R-:W-:Y:S01]  /*1b6a0*/  IMAD.MOV.U32 R53, RZ, RZ, R25 ;  /* 0x000000ffff357224 */ /* 0x000fe200078e0019 */
[----:B------:R-:W-:Y:S01]  /*1b6b0*/  MUFU.EX2 R58, R58 ;  /* 0x0000003a003a7308 */ /* 0x000fe20000000800 */
[----:B--2---:R-:W-:-:S01]  /*1b6c0*/  FADD.FTZ R3, R55, R14 ;  /* 0x0000000e37037221 */ /* 0x004fc20000010000 */
[--C-:B------:R-:W-:Y:S02]  /*1b6d0*/  IMAD.MOV.U32 R52, RZ, RZ, R25.reuse ;  /* 0x000000ffff347224 */ /* 0x100fe400078e0019 */
[----:B------:R-:W-:-:S04]  /*1b6e0*/  IMAD.MOV.U32 R68, RZ, RZ, R25 ;  /* 0x000000ffff447224 */ /* 0x000fc800078e0019 */
[----:B------:R-:W1:Y:S01]  /*1b6f0*/  MUFU.EX2 R59, R59 ;  /* 0x0000003b003b7308 */ /* 0x000e620000000800 */
[----:B0-----:R-:W-:-:S01]  /*1b700*/  FADD.FTZ R3, R54, R3 ;  /* 0x0000000336037221 */ /* 0x001fc20000010000 */
[----:B------:R-:W-:Y:S02]  /*1b710*/  F2FP.SATFINITE.E4M3.F32.PACK_AB_MERGE_C R55, R54, R55, RZ ;  /* 0x000000373637723e */ /* 0x000fe400048070ff */
[----:B------:R-:W-:Y:S02]  /*1b720*/  MOV R54, R25 ;  /* 0x0000001900367202 */ /* 0x000fe40000000f00 */
[----:B------:R-:W-:Y:S01]  /*1b730*/  F2FP.SATFINITE.E4M3.F32.PACK_AB_MERGE_C R187, R29, R28, R55 ;  /* 0x0000001c1dbb723e */ /* 0x000fe20004807037 */
[--C-:B------:R-:W-:Y:S01]  /*1b740*/  IMAD.MOV.U32 R29, RZ, RZ, R25.reuse ;  /* 0x000000ffff1d7224 */ /* 0x100fe200078e0019 */
[----:B------:R-:W0:Y:S01]  /*1b750*/  MUFU.EX2 R56, R56 ;  /* 0x0000003800387308 */ /* 0x000e220000000800 */
[--C-:B------:R-:W-:Y:S02]  /*1b760*/  IMAD.MOV.U32 R28, RZ, RZ, R25.reuse ;  /* 0x000000ffff1c7224 */ /* 0x100fe400078e0019 */
[----:B------:R-:W-:-:S05]  /*1b770*/  IMAD.MOV.U32 R55, RZ, RZ, R25 ;  /* 0x000000ffff377224 */ /* 0x000fca00078e0019 */
[----:B------:R-:W2:Y:S01]  /*1b780*/  MUFU.EX2 R57, R57 ;  /* 0x0000003900397308 */ /* 0x000ea20000000800 */
[----:B-1----:R-:W-:-:S07]  /*1b790*/  F2FP.SATFINITE.E4M3.F32.PACK_AB_MERGE_C R5, R59, R58, RZ ;  /* 0x0000003a3b05723e */ /* 0x002fce00048070ff */
[----:B------:R1:W3:Y:S01]  /*1b7a0*/  MUFU.EX2 R8, R48 ;  /* 0x0000003000087308 */ /* 0x0002e20000000800 */
[----:B0-----:R-:W-:-:S01]  /*1b7b0*/  FADD.FTZ R4, R56, R73 ;  /* 0x0000004938047221 */ /* 0x001fc20000010000 */
[----:B------:R-:W-:-:S06]  /*1b7c0*/  IMAD.MOV.U32 R73, RZ, RZ, R25 ;  /* 0x000000ffff497224 */ /* 0x000fcc00078e0019 */
[----:B------:R0:W4:Y:S01]  /*1b7d0*/  MUFU.EX2 R11, R74 ;  /* 0x0000004a000b7308 */ /* 0x0001220000000800 */
[C---:B--2---:R-:W-:Y:S01]  /*1b7e0*/  F2FP.SATFINITE.E4M3.F32.PACK_AB_MERGE_C R188, R57.reuse, R56, R5 ;  /* 0x0000003839bc723e */ /* 0x044fe20004807005 */
[----:B------:R-:W-:Y:S01]  /*1b7f0*/  FADD.FTZ R57, R57, R4 ;  /* 0x0000000439397221 */ /* 0x000fe20000010000 */
[--C-:B-1----:R-:W-:Y:S02]  /*1b800*/  IMAD.MOV.U32 R48, RZ, RZ, R25.reuse ;  /* 0x000000ffff307224 */ /* 0x102fe400078e0019 */
[----:B------:R-:W-:Y:S02]  /*1b810*/  IMAD.MOV.U32 R56, RZ, RZ, R25 ;  /* 0x000000ffff387224 */ /* 0x000fe400078e0019 */
[----:B------:R-:W-:-:S01]  /*1b820*/  FADD.FTZ R58, R58, R57 ;  /* 0x000000393a3a7221 */ /* 0x000fc20000010000 */
[----:B------:R-:W-:Y:S01]  /*1b830*/  IMAD.MOV.U32 R57, RZ, RZ, R25 ;  /* 0x000000ffff397224 */ /* 0x000fe200078e0019 */
[----:B------:R-:W1:Y:S01]  /*1b840*/  MUFU.EX2 R30, R30 ;  /* 0x0000001e001e7308 */ /* 0x000e620000000800 */
[----:B---3--:R-:W-:-:S01]  /*1b850*/  FADD.FTZ R6, R8, R3 ;  /* 0x0000000308067221 */ /* 0x008fc20000010000 */
[----:B------:R-:W-:Y:S01]  /*1b860*/  FADD.FTZ R59, R59, R58 ;  /* 0x0000003a3b3b7221 */ /* 0x000fe20000010000 */
[----:B------:R-:W-:-:S02]  /*1b870*/  MOV R58, R25 ;  /* 0x00000019003a7202 */ /* 0x000fc40000000f00 */
[----:B0-----:R-:W-:-:S03]  /*1b880*/  MOV R74, R25 ;  /* 0x00000019004a7202 */ /* 0x001fc60000000f00 */
[----:B------:R-:W0:Y:S01]  /*1b890*/  MUFU.EX2 R103, R103 ;  /* 0x0000006700677308 */ /* 0x000e220000000800 */
[----:B----4-:R-:W-:-:S07]  /*1b8a0*/  FADD.FTZ R5, R11, R6 ;  /* 0x000000060b057221 */ /* 0x010fce0000010000 */
[----:B------:R-:W-:Y:S01]  /*1b8b0*/  MUFU.EX2 R78, R78 ;  /* 0x0000004e004e7308 */ /* 0x000fe20000000800 */
[----:B-1----:R-:W-:-:S07]  /*1b8c0*/  FADD.FTZ R4, R30, R5 ;  /* 0x000000051e047221 */ /* 0x002fce0000010000 */
[----:B------:R-:W1:Y:S01]  /*1b8d0*/  MUFU.EX2 R79, R79 ;  /* 0x0000004f004f7308 */ /* 0x000e620000000800 */
[C---:B0-----:R-:W-:Y:S01]  /*1b8e0*/  F2FP.SATFINITE.E4M3.F32.PACK_AB_MERGE_C R30, R103.reuse, R30, RZ ;  /* 0x0000001e671e723e */ /* 0x041fe200048070ff */
[----:B------:R-:W-:-:S03]  /*1b8f0*/  FADD.FTZ R103, R103, R4 ;  /* 0x0000000467677221 */ /* 0x000fc60000010000 */
[----:B------:R-:W-:Y:S02]  /*1b900*/  F2FP.SATFINITE.E4M3.F32.PACK_AB_MERGE_C R189, R11, R8, R30 ;  /* 0x000000080bbd723e */ /* 0x000fe4000480701e */
[----:B------:R-:W-:Y:S01]  /*1b910*/  MOV R30, R25 ;  /* 0x00000019001e7202 */ /* 0x000fe20000000f00 */
[----:B------:R-:W0:Y:S08]  /*1b920*/  MUFU.EX2 R72, R72 ;  /* 0x0000004800487308 */ /* 0x000e300000000800 */
[----:B------:R-:W2:Y:S01]  /*1b930*/  MUFU.EX2 R77, R77 ;  /* 0x0000004d004d7308 */ /* 0x000ea20000000800 */
[----:B-1----:R-:W-:-:S07]  /*1b940*/  F2FP.SATFINITE.E4M3.F32.PACK_AB_MERGE_C R5, R79, R78, RZ ;  /* 0x0000004e4f05723e */ /* 0x002fce00048070ff */
[----:B------:R-:W-:Y:S01]  /*1b950*/  MUFU.EX2 R102, R102 ;  /* 0x0000006600667308 */ /* 0x000fe20000000800 */
[----:B0-----:R-:W-:-:S01]  /*1b960*/  FADD.FTZ R4, R72, R59 ;  /* 0x0000003b48047221 */ /* 0x001fc20000010000 */
[----:B------:R-:W-:-:S06]  /*1b970*/  IMAD.MOV.U32 R59, RZ, RZ, R25 ;  /* 0x000000ffff3b7224 */ /* 0x000fcc00078e0019 */
[----:B------:R0:W1:Y:S01]  /*1b980*/  MUFU.EX2 R3, R82 ;  /* 0x0000005200037308 */ /* 0x0000620000000800 */
[C---:B--2---:R-:W-:Y:S01]  /*1b990*/  F2FP.SATFINITE.E4M3.F32.PACK_AB_MERGE_C R190, R77.reuse, R72, R5 ;  /* 0x000000484dbe723e */ /* 0x044fe20004807005 */
[----:B------:R-:W-:Y:S01]  /*1b9a0*/  FADD.FTZ R77, R77, R4 ;  /* 0x000000044d4d7221 */ /* 0x000fe20000010000 */
[----:B------:R-:W-:-:S03]  /*1b9b0*/  IMAD.MOV.U32 R72, RZ, RZ, R25 ;  /* 0x000000ffff487224 */ /* 0x000fc600078e0019 */
[----:B------:R-:W-:Y:S01]  /*1b9c0*/  FADD.FTZ R0, R78, R77 ;  /* 0x0000004d4e007221 */ /* 0x000fe20000010000 */
[--C-:B------:R-:W-:Y:S01]  /*1b9d0*/  IMAD.MOV.U32 R77, RZ, RZ, R25.reuse ;  /* 0x000000ffff4d7224 */ /* 0x100fe200078e0019 */
[----:B------:R-:W2:Y:S01]  /*1b9e0*/  MUFU.EX2 R104, R104 ;  /* 0x0000006800687308 */ /* 0x000ea20000000800 */
[-C--:B------:R-:W-:Y:S01]  /*1b9f0*/  MOV R78, R25.reuse ;  /* 0x00000019004e7202 */ /* 0x080fe20000000f00 */
[----:B------:R-:W-:Y:S01]  /*1ba00*/  FADD.FTZ R0, R79, R0 ;  /* 0x000000004f007221 */ /* 0x000fe20000010000 */
[----:B------:R-:W-:Y:S01]  /*1ba10*/  IMAD.MOV.U32 R79, RZ, RZ, R25 ;  /* 0x000000ffff4f7224 */ /* 0x000fe200078e0019 */
[----:B0-----:R-:W-:-:S04]  /*1ba20*/  MOV R82, R25 ;  /* 0x0000001900527202 */ /* 0x001fc80000000f00 */
[----:B------:R-:W0:Y:S01]  /*1ba30*/  MUFU.EX2 R99, R99 ;  /* 0x0000006300637308 */ /* 0x000e220000000800 */
[----:B-1----:R-:W-:Y:S01]  /*1ba40*/  F2FP.SATFINITE.E4M3.F32.PACK_AB_MERGE_C R4, R3, R102, RZ ;  /* 0x000000660304723e */ /* 0x002fe200048070ff */
[----:B--2---:R-:W-:-:S03]  /*1ba50*/  FADD.FTZ R6, R104, R103 ;  /* 0x0000006768067221 */ /* 0x004fc60000010000 */
[----:B0-----:R-:W-:Y:S01]  /*1ba60*/  F2FP.SATFINITE.E4M3.F32.PACK_AB_MERGE_C R191, R99, R104, R4 ;  /* 0x0000006863bf723e */ /* 0x001fe20004807004 */
[----:B------:R-:W-:Y:S02]  /*1ba70*/  VIADD R4, R147, 0xfffffffe ;  /* 0xfffffffe93047836 */ /* 0x000fe40000000000 */
[----:B------:R-:W-:-:S03]  /*1ba80*/  FADD.FTZ R5, R99, R6 ;  /* 0x0000000663057221 */ /* 0x000fc60000010000 */
[----:B------:R-:W-:Y:S01]  /*1ba90*/  ISETP.GE.AND P1, PT, R4, R211, PT ;  /* 0x000000d30400720c */ /* 0x000fe20003f26270 */
[----:B------:R-:W-:-:S04]  /*1baa0*/  FADD.FTZ R102, R102, R5 ;  /* 0x0000000566667221 */ /* 0x000fc80000010000 */
[----:B------:R-:W-:-:S08]  /*1bab0*/  FADD.FTZ R3, R3, R102 ;  /* 0x0000006603037221 */ /* 0x000fd00000010000 */
[----:B------:R-:W-:Y:S05]  /*1bac0*/  @!P1 BRA `(.L_x_584) ;  /* 0x0000003c009c9947 */ /* 0x000fea0003800000 */
[----:B------:R-:W-:Y:S01]  /*1bad0*/  IMAD.MOV.U32 R5, RZ, RZ, R90 ;  /* 0x000000ffff057224 */ /* 0x000fe200078e005a */
[----:B------:R-:W-:Y:S01]  /*1bae0*/  MOV R8, R202 ;  /* 0x000000ca00087202 */ /* 0x000fe20000000f00 */
[----:B------:R-:W-:Y:S01]  /*1baf0*/  IMAD.MOV.U32 R6, RZ, RZ, R92 ;  /* 0x000000ffff067224 */ /* 0x000fe200078e005c */
[----:B------:R-:W-:Y:S01]  /*1bb00*/  CS2R R86, SRZ ;  /* 0x0000000000567805 */ /* 0x000fe2000001ff00 */
[----:B------:R-:W-:Y:S01]  /*1bb10*/  IMAD.MOV.U32 R7, RZ, RZ, R208 ;  /* 0x000000ffff077224 */ /* 0x000fe200078e00d0 */
        /* <DEDUP_REMOVED lines=30> */
[----:B------:R-:W-:-:S07]  /*1bd00*/  CS2R R24, SRZ ;  /* 0x0000000000187805 */ /* 0x000fce000001ff00 */
.L_x_596:
[----:B------:R-:W-:Y:S01]  /*1bd10*/  ISETP.NE.AND P1, PT, R8, 0x1, PT ;  /* 0x000000010800780c */ /* 0x000fe20003f25270 */
[----:B------:R-:W-:Y:S05]  /*1bd20*/  YIELD ;  /* 0x0000000000007946 */ /* 0x000fea0003800000 */
[----:B------:R-:W-:Y:S02]  /*1bd30*/  SEL R208, RZ, 0x1, P1 ;  /* 0x00000001ffd07807 */ /* 0x000fe40000800000 */
[----:B------:R-:W-:Y:S02]  /*1bd40*/  ISETP.NE.AND P1, PT, R212, RZ, PT ;  /* 0x000000ffd400720c */ /* 0x000fe40003f25270 */
[----:B------:R-:W-:-:S11]  /*1bd50*/  LOP3.LUT R208, R7, R208, RZ, 0x3c, !PT ;  /* 0x000000d007d07212 */ /* 0x000fd600078e3cff */
[----:B------:R-:W-:Y:S05]  /*1bd60*/  @P1 BRA `(.L_x_585) ;  /* 0x00000000003c1947 */ /* 0x000fea0003800000 */
[----:B------:R-:W-:Y:S05]  /*1bd70*/  @!P0 BRA `(.L_x_586) ;  /* 0x0000000000048947 */ /* 0x000fea0003800000 */
[----:B------:R-:W-:Y:S01]  /*1bd80*/  BPT.TRAP 0x1 ;  /* 0x000000040000795c */ /* 0x000fe20000300000 */
.L_x_586:
[----:B------:R-:W-:-:S05]  /*1bd90*/  VIADD R10, R8, 0x1 ;  /* 0x00000001080a7836 */ /* 0x000fca0000000000 */
[----:B------:R-:W-:-:S04]  /*1bda0*/  ISETP.NE.AND P2, PT, R10, 0x2, PT ;  /* 0x000000020a00780c */ /* 0x000fc80003f45270 */
[----:B------:R-:W-:Y:S02]  /*1bdb0*/  SEL R11, R10, RZ, P2 ;  /* 0x000000ff0a0b7207 */ /* 0x000fe40001000000 */
[----:B------:R-:W-:-:S03]  /*1bdc0*/  SHF.L.U32 R10, R208, 0x1f, RZ ;  /* 0x0000001fd00a7819 */ /* 0x000fc600000006ff */
[----:B------:R-:W-:-:S04]  /*1bdd0*/  IMAD R11, R11, 0x8, R18 ;  /* 0x000000080b0b7824 */ /* 0x000fc800078e0212 */
[----:B------:R0:W1:Y:S01]  /*1bde0*/  SYNCS.PHASECHK.TRANS64.TRYWAIT P2, [R11+URZ+0x29830], R10 ;  /* 0x0298300a0b0075a7 */ /* 0x000062000804017f */
[----:B------:R-:W-:Y:S05]  /*1bdf0*/  @!P0 BRA `(.L_x_587) ;  /* 0x0000000000048947 */ /* 0x000fea0003800000 */
[----:B------:R-:W-:Y:S01]  /*1be00*/  BPT.TRAP 0x1 ;  /* 0x000000040000795c */ /* 0x000fe20000300000 */
.L_x_587:
[----:B------:R-:W-:Y:S04]  /*1be10*/  BSSY B0, `(.L_x_585) ;  /* 0x0000004000007945 */ /* 0x000fe80003800000 */
[----:B-1----:R-:W-:Y:S05]  /*1be20*/  @P2 BRA `(.L_x_588) ;  /* 0x0000000000082947 */ /* 0x002fea0003800000 */
[----:B------:R-:W1:Y:S02]  /*1be30*/  SYNCS.PHASECHK.TRANS64.TRYWAIT P2, [R11+URZ+0x29830], R10 ;  /* 0x0298300a0b0075a7 */ /* 0x000e64000804017f */
[----:B-1----:R-:W-:Y:S05]  /*1be40*/  @!P2 BRA `(.L_x_589) ;  /* 0x000001180054a947 */ /* 0x002fea0003800000 */
.L_x_588:
[----:B------:R-:W-:Y:S05]  /*1be50*/  BSYNC B0 ;  /* 0x0000000000007941 */ /* 0x000fea0003800000 */
.L_x_585:
[----:B01----:R-:W0:Y:S01]  /*1be60*/  S2R R10, SR_TID.X ;  /* 0x00000000000a7919 */ /* 0x003e220000002100 */
[----:B------:R-:W-:Y:S01]  /*1be70*/  VIADD R202, R8, 0x1 ;  /* 0x0000000108ca7836 */ /* 0x000fe20000000000 */
[----:B------:R-:W-:Y:S05]  /*1be80*/  WARPSYNC.ALL ;  /* 0x0000000000007948 */ /* 0x000fea0003800000 */
[C---:B------:R-:W-:Y:S01]  /*1be90*/  ISETP.NE.AND P2, PT, R202.reuse, 0x2, PT ;  /* 0x00000002ca00780c */ /* 0x040fe20003f45270 */
[----:B------:R-:W-:Y:S01]  /*1bea0*/  IMAD.MOV.U32 R11, RZ, RZ, -0x7fffffe0 ;  /* 0x80000020ff0b7424 */ /* 0x000fe200078e00ff */
[----:B------:R-:W-:Y:S01]  /*1beb0*/  UMOV UR20, UR28 ;  /* 0x0000001c00147c82 */ /* 0x000fe20008000000 */
[----:B------:R-:W-:Y:S01]  /*1bec0*/  UMOV UR21, UR29 ;  /* 0x0000001d00157c82 */ /* 0x000fe20008000000 */
[----:B------:R-:W-:Y:S01]  /*1bed0*/  SEL R202, R202, RZ, P2 ;  /* 0x000000ffcaca7207 */ /* 0x000fe20001000000 */
[----:B------:R-:W-:Y:S01]  /*1bee0*/  UMOV UR24, UR28 ;  /* 0x0000001c00187c82 */ /* 0x000fe20008000000 */
[----:B------:R-:W-:Y:S01]  /*1bef0*/  R2UR UR23, R11 ;  /* 0x000000000b1772ca */ /* 0x000fe200000e0000 */
[----:B------:R-:W-:Y:S01]  /*1bf00*/  UMOV UR25, UR29 ;  /* 0x0000001d00197c82 */ /* 0x000fe20008000000 */
[----:B------:R-:W-:Y:S01]  /*1bf10*/  MOV R13, 0x80000020 ;  /* 0x80000020000d7802 */ /* 0x000fe20000000f00 */
[----:B------:R-:W-:Y:S01]  /*1bf20*/  IMAD.MOV.U32 R21, RZ, RZ, -0x7fffffe0 ;  /* 0x80000020ff157424 */ /* 0x000fe200078e00ff */
[----:B------:R-:W-:Y:S01]  /*1bf30*/  UMOV UR32, UR28 ;  /* 0x0000001c00207c82 */ /* 0x000fe20008000000 */
[----:B------:R-:W-:Y:S01]  /*1bf40*/  IMAD.MOV.U32 R15, RZ, RZ, -0x7fffffe0 ;  /* 0x80000020ff0f7424 */ /* 0x000fe200078e00ff */
[----:B------:R-:W-:Y:S01]  /*1bf50*/  R2UR UR27, R13 ;  /* 0x000000000d1b72ca */ /* 0x000fe200000e0000 */
[----:B------:R-:W-:Y:S01]  /*1bf60*/  UMOV UR33, UR29 ;  /* 0x0000001d00217c82 */ /* 0x000fe20008000000 */
[----:B------:R-:W-:Y:S01]  /*1bf70*/  R2UR UR31, R21 ;  /* 0x00000000151f72ca */ /* 0x000fe200000e0000 */
[----:B------:R-:W-:Y:S01]  /*1bf80*/  UMOV UR40, UR28 ;  /* 0x0000001c00287c82 */ /* 0x000fe20008000000 */
[----:B------:R-:W-:Y:S01]  /*1bf90*/  R2UR UR35, R15 ;  /* 0x000000000f2372ca */ /* 0x000fe200000e0000 */
[----:B------:R-:W-:Y:S01]  /*1bfa0*/  UMOV UR41, UR29 ;  /* 0x0000001d00297c82 */ /* 0x000fe20008000000 */
[----:B------:R-:W-:Y:S01]  /*1bfb0*/  R2UR UR43, R13 ;  /* 0x000000000d2b72ca */ /* 0x000fe200000e0000 */
[----:B------:R-:W-:Y:S01]  /*1bfc0*/  IMAD.MOV.U32 R13, RZ, RZ, -0x7fffffe0 ;  /* 0x80000020ff0d7424 */ /* 0x000fe200078e00ff */
[----:B------:R-:W-:Y:S01]  /*1bfd0*/  R2UR UR47, R21 ;  /* 0x00000000152f72ca */ /* 0x000fe200000e0000 */
[----:B------:R-:W-:Y:S01]  /*1bfe0*/  IMAD.MOV.U32 R11, RZ, RZ, -0x7fffffe0 ;  /* 0x80000020ff0b7424 */ /* 0x000fe200078e00ff */
[----:B------:R-:W-:-:S02]  /*1bff0*/  MOV R15, 0x80000020 ;  /* 0x80000020000f7802 */ /* 0x000fc40000000f00 */
[----:B0-----:R-:W-:-:S04]  /*1c000*/  SHF.R.U32.HI R10, RZ, 0x7, R10 ;  /* 0x00000007ff0a7819 */ /* 0x001fc8000001160a */
[----:B------:R-:W-:Y:S01]  /*1c010*/  IADD3 R88, R10, 0x8, RZ ;  /* 0x000000080a587810 */ /* 0x000fe20007ffe0ff */
[----:B------:R-:W-:-:S04]  /*1c020*/  IMAD R10, R202, 0x780, R9 ;  /* 0x00000780ca0a7824 */ /* 0x000fc800078e0209 */
[----:B------:R0:W-:Y:S01]  /*1c030*/  BAR.SYNC.DEFER_BLOCKING R88, 0x100 ;  /* 0x000400580000751d */ /* 0x0001e20000010000 */
[C---:B------:R-:W-:Y:S01]  /*1c040*/  R2UR UR22, R10.reuse ;  /* 0x000000000a1672ca */ /* 0x040fe200000e0000 */
[C---:B------:R-:W-:Y:S02]  /*1c050*/  VIADD R12, R10.reuse, 0x80 ;  /* 0x000000800a0c7836 */ /* 0x040fe40000000000 */
[C---:B------:R-:W-:Y:S02]  /*1c060*/  VIADD R20, R10.reuse, 0x100 ;  /* 0x000001000a147836 */ /* 0x040fe40000000000 */
[----:B------:R-:W-:Y:S01]  /*1c070*/  VIADD R14, R10, 0x180 ;  /* 0x000001800a0e7836 */ /* 0x000fe20000000000 */
[----:B------:R-:W-:Y:S01]  /*1c080*/  R2UR UR26, R12 ;  /* 0x000000000c1a72ca */ /* 0x000fe200000e0000 */
[----:B------:R-:W-:Y:S01]  /*1c090*/  VIADD R12, R10, 0x200 ;  /* 0x000002000a0c7836 */ /* 0x000fe20000000000 */
[----:B------:R-:W-:Y:S02]  /*1c0a0*/  R2UR UR30, R20 ;  /* 0x00000000141e72ca */ /* 0x000fe400000e0000 */
[----:B------:R-:W-:Y:S01]  /*1c0b0*/  R2UR UR34, R14 ;  /* 0x000000000e2272ca */ /* 0x000fe200000e0000 */
[----:B------:R-:W-:Y:S01]  /*1c0c0*/  VIADD R14, R10, 0x82 ;  /* 0x000000820a0e7836 */ /* 0x000fe20000000000 */
[----:B------:R-:W-:Y:S01]  /*1c0d0*/  R2UR UR42, R12 ;  /* 0x000000000c2a72ca */ /* 0x000fe200000e0000 */
[C---:B------:R-:W-:Y:S01]  /*1c0e0*/  VIADD R12, R10.reuse, 0x102 ;  /* 0x000001020a0c7836 */ /* 0x040fe20000000000 */
[----:B------:R-:W-:-:S04]  /*1c0f0*/  IADD3 R20, R10, 0x2, RZ ;  /* 0x000000020a147810 */ /* 0x000fc80007ffe0ff */
[----:B------:R-:W-:Y:S01]  /*1c100*/  R2UR UR46, R20 ;  /* 0x00000000142e72ca */ /* 0x000fe200000e0000 */
[----:B------:R-:W-:-:S06]  /*1c110*/  WARPGROUP.ARRIVE ;  /* 0x00000000000079c5 */ /* 0x000fcc0000000000 */
[----:B------:R-:W-:Y:S01]  /*1c120*/  QGMMA.64x32x32.F32.E4M3.E4M3 R152, gdesc[UR20], RZ, !UPT, gsb0 ;  /* 0x00600000149879f3 */ /* 0x000fe2000c0008ff */
[----:B------:R-:W-:Y:S01]  /*1c130*/  R2UR UR22, R14 ;  /* 0x000000000e1672ca */ /* 0x000fe200000e0000 */
[----:B------:R-:W-:Y:S01]  /*1c140*/  UMOV UR20, UR44 ;  /* 0x0000002c00147c82 */ /* 0x000fe20008000000 */
[----:B------:R-:W-:Y:S01]  /*1c150*/  R2UR UR23, R15 ;  /* 0x000000000f1772ca */ /* 0x000fe200000e0000 */
[----:B------:R-:W-:Y:S01]  /*1c160*/  UMOV UR21, UR45 ;  /* 0x0000002d00157c82 */ /* 0x000fe20008000000 */
        /* <DEDUP_REMOVED lines=11> */
[----:B------:R-:W-:Y:S03]  /*1c220*/  QGMMA.64x32x32.F32.E4M3.E4M3 R120, gdesc[UR28], RZ, !UPT, gsb0 ;  /* 0x006000001c7879f3 */ /* 0x000fe6000c0008ff */
[----:B------:R-:W-:Y:S02]  /*1c230*/  WARPGROUP.DEPBAR.LE gsb0, 0x0 ;  /* 0x00008000000079c5 */ /* 0x000fe40000010000 */
[----:B------:R-:W-:-:S06]  /*1c240*/  WARPGROUP.ARRIVE ;  /* 0x00000000000079c5 */ /* 0x000fcc0000000000 */
[----:B------:R-:W-:Y:S01]  /*1c250*/  QGMMA.64x32x32.F32.E4M3.E4M3 R104, gdesc[UR32], RZ, !UPT, gsb0 ;  /* 0x00600000206879f3 */ /* 0x000fe2000c0008ff */
[----:B------:R-:W-:Y:S01]  /*1c260*/  R2UR UR34, R12 ;  /* 0x000000000c2272ca */ /* 0x000fe200000e0000 */
[----:B------:R-:W-:Y:S01]  /*1c270*/  UMOV UR32, UR44 ;  /* 0x0000002c00207c82 */ /* 0x000fe20008000000 */
[----:B------:R-:W-:Y:S01]  /*1c280*/  R2UR UR35, R13 ;  /* 0x000000000d2372ca */ /* 0x000fe200000e0000 */
[----:B------:R-:W-:Y:S01]  /*1c290*/  UMOV UR33, UR45 ;  /* 0x0000002d00217c82 */ /* 0x000fe20008000000 */
[----:B------:R-:W-:Y:S01]  /*1c2a0*/  IMAD.MOV.U32 R13, RZ, RZ, -0x7fffffe0 ;  /* 0x80000020ff0d7424 */ /* 0x000fe200078e00ff */
[----:B------:R-:W-:Y:S01]  /*1c2b0*/  IADD3 R12, R10, 0x202, RZ ;  /* 0x000002020a0c7810 */ /* 0x000fe20007ffe0ff */
[----:B------:R-:W-:Y:S02]  /*1c2c0*/  WARPGROUP.DEPBAR.LE gsb0, 0x0 ;  /* 0x00008000000079c5 */ /* 0x000fe40000010000 */
[----:B0-----:R-:W-:-:S06]  /*1c2d0*/  WARPGROUP.ARRIVE ;  /* 0x00000000000079c5 */ /* 0x001fcc0000000000 */
[----:B------:R-:W-:Y:S01]  /*1c2e0*/  QGMMA.64x32x32.F32.E4M3.E4M3 R88, gdesc[UR40], RZ, !UPT, gsb0 ;  /* 0x00600000285879f3 */ /* 0x000fe2000c0008ff */
[----:B------:R-:W-:Y:S01]  /*1c2f0*/  R2UR UR42, R12 ;  /* 0x000000000c2a72ca */ /* 0x000fe200000e0000 */
[----:B------:R-:W-:Y:S01]  /*1c300*/  UMOV UR40, UR44 ;  /* 0x0000002c00287c82 */ /* 0x000fe20008000000 */
[----:B------:R-:W-:Y:S01]  /*1c310*/  R2UR UR43, R13 ;  /* 0x000000000d2b72ca */ /* 0x000fe200000e0000 */
[----:B------:R-:W-:Y:S01]  /*1c320*/  UMOV UR41, UR45 ;  /* 0x0000002d00297c82 */ /* 0x000fe20008000000 */
[----:B------:R-:W-:Y:S02]  /*1c330*/  VIADD R12, R10, 0x280 ;  /* 0x000002800a0c7836 */ /* 0x000fe40000000000 */
[----:B------:R-:W-:-:S03]  /*1c340*/  IMAD.MOV.U32 R13, RZ, RZ, -0x7fffffe0 ;  /* 0x80000020ff0d7424 */ /* 0x000fc600078e00ff */
[----:B------:R-:W-:Y:S02]  /*1c350*/  R2UR UR6, R12 ;  /* 0x000000000c0672ca */ /* 0x000fe400000e0000 */
[----:B------:R-:W-:Y:S01]  /*1c360*/  R2UR UR7, R13 ;  /* 0x000000000d0772ca */ /* 0x000fe200000e0000 */
[----:B------:R-:W-:Y:S01]  /*1c370*/  IMAD.MOV.U32 R13, RZ, RZ, -0x7fffffe0 ;  /* 0x80000020ff0d7424 */ /* 0x000fe200078e00ff */
[----:B------:R-:W-:Y:S01]  /*1c380*/  IADD3 R12, R10, 0x300, RZ ;  /* 0x000003000a0c7810 */ /* 0x000fe20007ffe0ff */
[----:B------:R-:W-:Y:S02]  /*1c390*/  WARPGROUP.DEPBAR.LE gsb0, 0x0 ;  /* 0x00008000000079c5 */ /* 0x000fe40000010000 */
[----:B------:R-:W-:-:S06]  /*1c3a0*/  WARPGROUP.ARRIVE ;  /* 0x00000000000079c5 */ /* 0x000fcc0000000000 */
[----:B------:R-:W-:Y:S03]  /*1c3b0*/  QGMMA.64x32x32.F32.E4M3.E4M3 R152, gdesc[UR44], R152, gsb0 ;  /* 0x006000002c9879f3 */ /* 0x000fe60008000898 */
        /* <DEDUP_REMOVED lines=36> */
[----:B------:R-:W-:Y:S01]  /*1c600*/  R2UR UR10, R12 ;  /* 0x000000000c0a72ca */ /* 0x000fe200000e0000 */
[----:B------:R-:W-:Y:S01]  /*1c610*/  VIADD R12, R10, 0x302 ;  /* 0x000003020a0c7836 */ /* 0x000fe20000000000 */
[----:B------:R-:W-:Y:S01]  /*1c620*/  R2UR UR11, R13 ;  /* 0x000000000d0b72ca */ /* 0x000fe200000e0000 */
        /* <DEDUP_REMOVED lines=106> */
[C---:B------:R-:W-:Y:S01]  /*1ccd0*/  VIADD R12, R10.reuse, 0x682 ;  /* 0x000006820a0c7836 */ /* 0x040fe20000000000 */
[----:B------:R-:W-:Y:S01]  /*1cce0*/  IADD3 R10, R10, 0x702, RZ ;  /* 0x000007020a0a7810 */ /* 0x000fe20007ffe0ff */
        /* <DEDUP_REMOVED lines=31> */
[----:B------:R-:W-:Y:S05]  /*1cee0*/  @P1 BRA `(.L_x_590) ;  /* 0x0000000000281947 */ /* 0x000fea0003800000 */
[----:B------:R-:W-:Y:S05]  /*1cef0*/  @!P0 BRA `(.L_x_591) ;  /* 0x0000000000048947 */ /* 0x000fea0003800000 */
[----:B------:R-:W-:Y:S01]  /*1cf00*/  BPT.TRAP 0x1 ;  /* 0x000000040000795c */ /* 0x000fe20000300000 */
.L_x_591:
[----:B------:R-:W-:Y:S01]  /*1cf10*/  SHF.L.U32 R7, R7, 0x1f, RZ ;  /* 0x0000001f07077819 */ /* 0x000fe200000006ff */
[----:B------:R-:W-:-:S04]  /*1cf20*/  IMAD R10, R8, 0x8, R18 ;  /* 0x00000008080a7824 */ /* 0x000fc800078e0212 */
[----:B------:R0:W1:Y:S01]  /*1cf30*/  SYNCS.PHASECHK.TRANS64.TRYWAIT P1, [R10+URZ+0x29850], R7 ;  /* 0x029850070a0075a7 */ /* 0x000062000802017f */
[----:B------:R-:W-:Y:S05]  /*1cf40*/  @!P0 BRA `(.L_x_592) ;  /* 0x0000000000048947 */ /* 0x000fea0003800000 */
[----:B------:R-:W-:Y:S01]  /*1cf50*/  BPT.TRAP 0x1 ;  /* 0x000000040000795c */ /* 0x000fe20000300000 */
.L_x_592:
[----:B-1----:R-:W-:Y:S05]  /*1cf60*/  @P1 BRA `(.L_x_590) ;  /* 0x0000000000081947 */ /* 0x002fea0003800000 */
[----:B------:R-:W1:Y:S02]  /*1cf70*/  SYNCS.PHASECHK.TRANS64.TRYWAIT P1, [R10+URZ+0x29850], R7 ;  /* 0x029850070a0075a7 */ /* 0x000e64000802017f */
[----:B-1----:R-:W-:Y:S05]  /*1cf80*/  @!P1 BRA `(.L_x_593) ;  /* 0x0000010800189947 */ /* 0x002fea0003800000 */
.L_x_590:
[----:B01----:R-:W-:Y:S01]  /*1cf90*/  VIADD R7, R18, 0x400 ;  /* 0x0000040012077836 */ /* 0x003fe20000000000 */
[----:B------:R-:W-:Y:S01]  /*1cfa0*/  MOV R11, 0xc0000010 ;  /* 0xc0000010000b7802 */ /* 0x000fe20000000f00 */
[----:B------:R-:W-:Y:S05]  /*1cfb0*/  WARPSYNC.ALL ;  /* 0x0000000000007948 */ /* 0x000fea0003800000 */
[----:B------:R-:W-:Y:S01]  /*1cfc0*/  SHF.R.U32.HI R7, RZ, 0x4, R7 ;  /* 0x00000004ff077819 */ /* 0x000fe20000011607 */
[----:B------:R-:W-:Y:S01]  /*1cfd0*/  WARPGROUP.ARRIVE ;  /* 0x00000000000079c5 */ /* 0x000fe20000000000 */
[----:B------:R-:W-:Y:S01]  /*1cfe0*/  R2UR UR7, R11 ;  /* 0x000000000b0772ca */ /* 0x000fe200000e0000 */
[----:B------:R-:W-:Y:S01]  /*1cff0*/  IMAD.MOV.U32 R13, RZ, RZ, -0x3ffffff0 ;  /* 0xc0000010ff0d7424 */ /* 0x000fe200078e00ff */
[----:B------:R-:W-:-:S03]  /*1d000*/  LOP3.LUT R7, R7, 0x3fff, RZ, 0xc0, !PT ;  /* 0x00003fff07077812 */ /* 0x000fc600078ec0ff */
[----:B------:R-:W0:Y:S01]  /*1d010*/  S2R R14, SR_TID.X ;  /* 0x00000000000e7919 */ /* 0x000e220000002100 */
[----:B------:R-:W-:Y:S02]  /*1d020*/  MOV R11, 0xc0000010 ;  /* 0xc0000010000b7802 */ /* 0x000fe40000000f00 */
[----:B------:R-:W-:-:S05]  /*1d030*/  LOP3.LUT R7, R7, 0x10000, RZ, 0xfc, !PT ;  /* 0x0001000007077812 */ /* 0x000fca00078efcff */
[----:B------:R-:W-:-:S04]  /*1d040*/  IMAD R10, R8, 0x500, R7 ;  /* 0x00000500080a7824 */ /* 0x000fc800078e0207 */
[C---:B------:R-:W-:Y:S01]  /*1d050*/  VIADD R12, R10.reuse, 0x100 ;  /* 0x000001000a0c7836 */ /* 0x040fe20000000000 */
[----:B------:R-:W-:-:S13]  /*1d060*/  R2UR UR6, R10 ;  /* 0x000000000a0672ca */ /* 0x000fda00000e0000 */
[----:B------:R-:W-:Y:S01]  /*1d070*/  QGMMA.64x128x32.F32.E4M3.E4M3 R24, R172, gdesc[UR4], R24, gsb0 ;  /* 0x01e00004ac187df3 */ /* 0x000fe20008000818 */
[----:B------:R-:W-:Y:S01]  /*1d080*/  R2UR UR6, R12 ;  /* 0x000000000c0672ca */ /* 0x000fe200000e0000 */
[----:B------:R-:W-:Y:S01]  /*1d090*/  VIADD R12, R10, 0x200 ;  /* 0x000002000a0c7836 */ /* 0x000fe20000000000 */
[----:B------:R-:W-:Y:S02]  /*1d0a0*/  R2UR UR7, R13 ;  /* 0x000000000d0772ca */ /* 0x000fe400000e0000 */
[----:B------:R-:W-:Y:S02]  /*1d0b0*/  MOV R13, 0xc0000010 ;  /* 0xc0000010000d7802 */ /* 0x000fe40000000f00 */
[----:B0-----:R-:W-:-:S04]  /*1d0c0*/  SHF.R.U32.HI R14, RZ, 0x7, R14 ;  /* 0x00000007ff0e7819 */ /* 0x001fc8000001160e */
[----:B------:R-:W-:Y:S01]  /*1d0d0*/  IADD3 R7, -R14, 0xb, RZ ;  /* 0x0000000b0e077810 */ /* 0x000fe20007ffe1ff */
[----:B------:R-:W-:Y:S02]  /*1d0e0*/  WARPGROUP.DEPBAR.LE gsb0, 0x0 ;  /* 0x00008000000079c5 */ /* 0x000fe40000010000 */
[----:B------:R-:W-:-:S06]  /*1d0f0*/  WARPGROUP.ARRIVE ;  /* 0x00000000000079c5 */ /* 0x000fcc0000000000 */
[----:B------:R-:W-:Y:S01]  /*1d100*/  QGMMA.64x128x32.F32.E4M3.E4M3 R24, R176, gdesc[UR4], R24, gsb0 ;  /* 0x01e00004b0187df3 */ /* 0x000fe20008000818 */
[----:B------:R-:W-:Y:S01]  /*1d110*/  R2UR UR6, R12 ;  /* 0x000000000c0672ca */ /* 0x000fe200000e0000 */
[C---:B------:R-:W-:Y:S01]  /*1d120*/  VIADD R12, R10.reuse, 0x300 ;  /* 0x000003000a0c7836 */ /* 0x040fe20000000000 */
[----:B------:R-:W-:Y:S01]  /*1d130*/  R2UR UR7, R13 ;  /* 0x000000000d0772ca */ /* 0x000fe200000e0000 */
[----:B------:R-:W-:Y:S02]  /*1d140*/  IMAD.MOV.U32 R13, RZ, RZ, -0x3ffffff0 ;  /* 0xc0000010ff0d7424 */ /* 0x000fe400078e00ff */
[----:B------:R-:W-:Y:S01]  /*1d150*/  VIADD R10, R10, 0x400 ;  /* 0x000004000a0a7836 */ /* 0x000fe20000000000 */
[----:B------:R-:W-:Y:S02]  /*1d160*/  WARPGROUP.DEPBAR.LE gsb0, 0x0 ;  /* 0x00008000000079c5 */ /* 0x000fe40000010000 */
[----:B------:R-:W-:-:S07]  /*1d170*/  WARPGROUP.ARRIVE ;  /* 0x00000000000079c5 */ /* 0x000fce0000000000 */
[----:B------:R-:W-:Y:S01]  /*1d180*/  QGMMA.64x128x32.F32.E4M3.E4M3 R24, R180, gdesc[UR4], R24, gsb0 ;  /* 0x01e00004b4187df3 */ /* 0x000fe20008000818 */
[----:B------:R-:W-:Y:S02]  /*1d190*/  R2UR UR6, R12 ;  /* 0x000000000c0672ca */ /* 0x000fe400000e0000 */
[----:B------:R-:W-:Y:S01]  /*1d1a0*/  R2UR UR7, R13 ;  /* 0x000000000d0772ca */ /* 0x000fe200000e0000 */
[----:B------:R-:W-:Y:S02]  /*1d1b0*/  WARPGROUP.DEPBAR.LE gsb0, 0x0 ;  /* 0x00008000000079c5 */ /* 0x000fe40000010000 */
[----:B------:R-:W-:-:S10]  /*1d1c0*/  WARPGROUP.ARRIVE ;  /* 0x00000000000079c5 */ /* 0x000fd40000000000 */
[----:B------:R-:W-:Y:S01]  /*1d1d0*/  QGMMA.64x128x32.F32.E4M3.E4M3 R24, R184, gdesc[UR4], R24, gsb0 ;  /* 0x01e00004b8187df3 */ /* 0x000fe20008000818 */
[----:B------:R-:W-:Y:S02]  /*1d1e0*/  R2UR UR6, R10 ;  /* 0x000000000a0672ca */ /* 0x000fe400000e0000 */
[----:B------:R-:W-:Y:S01]  /*1d1f0*/  R2UR UR7, R11 ;  /* 0x000000000b0772ca */ /* 0x000fe200000e0000 */
[----:B------:R-:W-:Y:S02]  /*1d200*/  WARPGROUP.DEPBAR.LE gsb0, 0x0 ;  /* 0x00008000000079c5 */ /* 0x000fe40000010000 */
[----:B------:R-:W-:-:S10]  /*1d210*/  WARPGROUP.ARRIVE ;  /* 0x00000000000079c5 */ /* 0x000fd40000000000 */
[----:B------:R-:W-:Y:S03]  /*1d220*/  QGMMA.64x128x32.F32.E4M3.E4M3 R24, R188, gdesc[UR4], R24, gsb0 ;  /* 0x01e00004bc187df3 */ /* 0x000fe60008000818 */
[----:B------:R-:W-:Y:S02]  /*1d230*/  WARPGROUP.DEPBAR.LE gsb0, 0x0 ;  /* 0x00008000000079c5 */ /* 0x000fe40000010000 */
[----:B------:R0:W-:Y:S06]  /*1d240*/  BAR.ARV R7, 0x100 ;  /* 0x000400070000751d */ /* 0x0001ec0000002000 */
[----:B------:R-:W-:Y:S05]  /*1d250*/  @!P0 BRA `(.L_x_594) ;  /* 0x0000000000048947 */ /* 0x000fea0003800000 */
[----:B------:R-:W-:Y:S01]  /*1d260*/  BPT.TRAP 0x1 ;  /* 0x000000040000795c */ /* 0x000fe20000300000 */
.L_x_594:
[C---:B0-----:R-:W-:Y:S01]  /*1d270*/  FMUL.FTZ R7, R2.reuse, R152 ;  /* 0x0000009802077220 */ /* 0x041fe20000410000 */
[C---:B------:R-:W-:Y:S01]  /*1d280*/  FMUL.FTZ R10, R2.reuse, R153 ;  /* 0x00000099020a7220 */ /* 0x040fe20000410000 */
[C---:B------:R-:W-:Y:S01]  /*1d290*/  FMUL.FTZ R13, R2.reuse, R156 ;  /* 0x0000009c020d7220 */ /* 0x040fe20000410000 */
[----:B------:R-:W-:Y:S01]  /*1d2a0*/  FMUL.FTZ R20, R2, R159 ;  /* 0x0000009f02147220 */ /* 0x000fe20000410000 */
[----:B------:R-:W-:Y:S02]  /*1d2b0*/  IMAD R159, R202, 0x8, R18 ;  /* 0x00000008ca9f7824 */ /* 0x000fe400078e0212 */
[C---:B------:R-:W-:Y:S01]  /*1d2c0*/  FMUL.FTZ R14, R2.reuse, R157 ;  /* 0x0000009d020e7220 */ /* 0x040fe20000410000 */
[----:B------:R-:W0:Y:S01]  /*1d2d0*/  MUFU.TANH R7, R7 ;  /* 0x0000000700077308 */ /* 0x000e220000002400 */
[C---:B------:R-:W-:Y:S01]  /*1d2e0*/  FMUL.FTZ R21, R2.reuse, R160 ;  /* 0x000000a002157220 */ /* 0x040fe20000410000 */
[----:B------:R-:W-:Y:S02]  /*1d2f0*/  VIADD R159, R159, 0x29840 ;  /* 0x000298409f9f7836 */ /* 0x000fe40000000000 */
[----:B------:R-:W-:Y:S01]  /*1d300*/  FMUL.FTZ R152, R2, R161 ;  /* 0x000000a102987220 */ /* 0x000fe20000410000 */
[----:B------:R-:W-:-:S02]  /*1d310*/  IMAD.U32 R160, RZ, RZ, UR38 ;  /* 0x00000026ffa07e24 */ /* 0x000fc4000f8e00ff */
[C---:B------:R-:W-:Y:S01]  /*1d320*/  FMUL.FTZ R12, R2.reuse, R155 ;  /* 0x0000009b020c7220 */ /* 0x040fe20000410000 */
[C---:B------:R-:W-:Y:S01]  /*1d330*/  FMUL.FTZ R155, R2.reuse, R164 ;  /* 0x000000a4029b7220 */ /* 0x040fe20000410000 */
[----:B------:R-:W-:Y:S01]  /*1d340*/  FMUL.FTZ R156, R2, R165 ;  /* 0x000000a5029c7220 */ /* 0x000fe20000410000 */
[----:B------:R-:W1:Y:S01]  /*1d350*/  MUFU.TANH R10, R10 ;  /* 0x0000000a000a7308 */ /* 0x000e620000002400 */
[----:B------:R-:W-:Y:S01]  /*1d360*/  PRMT R159, R160, 0x654, R159 ;  /* 0x00000654a09f7816 */ /* 0x000fe2000000009f */
[C---:B------:R-:W-:Y:S01]  /*1d370*/  FMUL.FTZ R136, R2.reuse, R136 ;  /* 0x0000008802887220 */ /* 0x040fe20000410000 */
[C---:B------:R-:W-:Y:S01]  /*1d380*/  FMUL.FTZ R137, R2.reuse, R137 ;  /* 0x0000008902897220 */ /* 0x040fe20000410000 */
[C---:B------:R-:W-:Y:S01]  /*1d390*/  FMUL.FTZ R140, R2.reuse, R140 ;  /* 0x0000008c028c7220 */ /* 0x040fe20000410000 */
[----:B------:R0:W-:Y:S01]  /*1d3a0*/  SYNCS.ARRIVE.TRANS64.RED.A1T0 RZ, [R159+URZ], RZ ;  /* 0x000000ff9fff79a7 */ /* 0x0001e2000810043f */
[C---:B------:R-:W-:Y:S01]  /*1d3b0*/  FMUL.FTZ R141, R2.reuse, R141 ;  /* 0x0000008d028d7220 */ /* 0x040fe20000410000 */
[C---:B------:R-:W-:Y:S01]  /*1d3c0*/  FMUL.FTZ R144, R2.reuse, R144 ;  /* 0x0000009002907220 */ /* 0x040fe20000410000 */
[----:B------:R-:W2:Y:S01]  /*1d3d0*/  MUFU.TANH R13, R13 ;  /* 0x0000000d000d7308 */ /* 0x000ea20000002400 */
[C---:B------:R-:W-:Y:S01]  /*1d3e0*/  FMUL.FTZ R145, R2.reuse, R145 ;  /* 0x0000009102917220 */ /* 0x040fe20000410000 */
[C---:B------:R-:W-:Y:S01]  /*1d3f0*/  FMUL.FTZ R148, R2.reuse, R148 ;  /* 0x0000009402947220 */ /* 0x040fe20000410000 */
[C---:B------:R-:W-:Y:S01]  /*1d400*/  FMUL.FTZ R149, R2.reuse, R149 ;  /* 0x0000009502957220 */ /* 0x040fe20000410000 */
[C---:B------:R-:W-:Y:S01]  /*1d410*/  FMUL.FTZ R120, R2.reuse, R120 ;  /* 0x0000007802787220 */ /* 0x040fe20000410000 */
[----:B0-----:R-:W-:Y:S01]  /*1d420*/  FMNMX.FTZ R159, R7, R6, !PT ;  /* 0x00000006079f7209 */ /* 0x001fe20007810000 */
        /* <DEDUP_REMOVED lines=80> */
[----:B------:R-:W-:Y:S01]  /*1d930*/  FMUL.FTZ R103, R2, R103 ;  /* 0x0000006702677220 */ /* 0x000fe20000410000 */
[----:B------:R-:W-:Y:S01]  /*1d940*/  UMOV UR52, UR49 ;  /* 0x0000003100347c82 */ /* 0x000fe20008000000 */
        /* <DEDUP_REMOVED lines=57> */
[----:B0-----:R-:W-:-:S05]  /*1dce0*/  FMNMX.FTZ R160, R101, R160, !PT ;  /* 0x000000a065a07209 */ /* 0x001fca0007810000 */
[----:B------:R-:W0:Y:S02]  /*1dcf0*/  SHFL.BFLY PT, R92, R160, 0x2, 0x1f ;  /* 0x0c401f00a05c7f89 */ /* 0x000e2400000e0000 */
[----:B------:R-:W3:Y:S08]  /*1dd00*/  MUFU.TANH R15, R15 ;  /* 0x0000000f000f7308 */ /* 0x000ef00000002400 */
[----:B------:R-:W4:Y:S08]  /*1dd10*/  MUFU.TANH R20, R20 ;  /* 0x0000001400147308 */ /* 0x000f300000002400 */
[----:B------:R-:W5:Y:S01]  /*1dd20*/  MUFU.TANH R153, R153 ;  /* 0x0000009900997308 */ /* 0x000f620000002400 */
[----:B0-----:R-:W-:-:S07]  /*1dd30*/  FMNMX.FTZ R92, R160, R92, !PT ;  /* 0x0000005ca05c7209 */ /* 0x001fce0007810000 */
[----:B------:R-:W0:Y:S01]  /*1dd40*/  MUFU.TANH R154, R154 ;  /* 0x0000009a009a7308 */ /* 0x000e220000002400 */
[----:B------:R-:W1:Y:S07]  /*1dd50*/  SHFL.BFLY PT, R160, R92, 0x1, 0x1f ;  /* 0x0c201f005ca07f89 */ /* 0x000e6e00000e0000 */
[----:B------:R-:W0:Y:S08]  /*1dd60*/  MUFU.TANH R157, R157 ;  /* 0x0000009d009d7308 */ /* 0x000e300000002400 */
[----:B------:R-:W0:Y:S08]  /*1dd70*/  MUFU.TANH R158, R158 ;  /* 0x0000009e009e7308 */ /* 0x000e300000002400 */
[----:B------:R-:W0:Y:S01]  /*1dd80*/  MUFU.TANH R138, R138 ;  /* 0x0000008a008a7308 */ /* 0x000e220000002400 */
[----:B-1----:R-:W-:-:S02]  /*1dd90*/  FMNMX.FTZ R92, R92, R160, !PT ;  /* 0x000000a05c5c7209 */ /* 0x002fc40007810000 */
[----:B------:R-:W-:-:S05]  /*1dda0*/  FMNMX.FTZ R160, R11, R5, !PT ;  /* 0x000000050ba07209 */ /* 0x000fca0007810000 */
[----:B------:R-:W1:Y:S01]  /*1ddb0*/  MUFU.TANH R139, R139 ;  /* 0x0000008b008b7308 */ /* 0x000e620000002400 */
[----:B--2---:R-:W-:Y:S01]  /*1ddc0*/  FMNMX.FTZ R160, R12, R160, !PT ;  /* 0x000000a00ca07209 */ /* 0x004fe20007810000 */
[----:B------:R-:W-:-:S03]  /*1ddd0*/  FADD.FTZ R6, -R92, R6 ;  /* 0x000000065c067221 */ /* 0x000fc60000010100 */
[----:B---3--:R-:W-:Y:S01]  /*1dde0*/  FMNMX.FTZ R160, R15, R160, !PT ;  /* 0x000000a00fa07209 */ /* 0x008fe20007810000 */
[----:B------:R-:W-:Y:S02]  /*1ddf0*/  FMUL.FTZ R6, R6, UR52 ;  /* 0x0000003406067c20 */ /* 0x000fe40008410000 */
[----:B------:R-:W2:Y:S01]  /*1de00*/  MUFU.TANH R142, R142 ;  /* 0x0000008e008e7308 */ /* 0x000ea20000002400 */
[----:B----4-:R-:W-:-:S04]  /*1de10*/  FMNMX.FTZ R160, R20, R160, !PT ;  /* 0x000000a014a07209 */ /* 0x010fc80007810000 */
[----:B-----5:R-:W-:-:S03]  /*1de20*/  FMNMX.FTZ R160, R153, R160, !PT ;  /* 0x000000a099a07209 */ /* 0x020fc60007810000 */
[----:B------:R-:W3:Y:S01]  /*1de30*/  MUFU.TANH R143, R143 ;  /* 0x0000008f008f7308 */ /* 0x000ee20000002400 */
[----:B0-----:R-:W-:-:S04]  /*1de40*/  FMNMX.FTZ R160, R154, R160, !PT ;  /* 0x000000a09aa07209 */ /* 0x001fc80007810000 */
[----:B------:R-:W-:-:S03]  /*1de50*/  FMNMX.FTZ R160, R157, R160, !PT ;  /* 0x000000a09da07209 */ /* 0x000fc60007810000 */
[----:B------:R-:W0:Y:S01]  /*1de60*/  MUFU.TANH R146, R146 ;  /* 0x0000009200927308 */ /* 0x000e220000002400 */
[----:B------:R-:W-:-:S04]  /*1de70*/  FMNMX.FTZ R160, R158, R160, !PT ;  /* 0x000000a09ea07209 */ /* 0x000fc80007810000 */
[----:B------:R-:W-:-:S03]  /*1de80*/  FMNMX.FTZ R160, R138, R160, !PT ;  /* 0x000000a08aa07209 */ /* 0x000fc60007810000 */
[----:B------:R-:W4:Y:S01]  /*1de90*/  MUFU.TANH R147, R147 ;  /* 0x0000009300937308 */ /* 0x000f220000002400 */
[----:B-1----:R-:W-:-:S04]  /*1dea0*/  FMNMX.FTZ R160, R139, R160, !PT ;  /* 0x000000a08ba07209 */ /* 0x002fc80007810000 */
[----:B--2---:R-:W-:-:S03]  /*1deb0*/  FMNMX.FTZ R160, R142, R160, !PT ;  /* 0x000000a08ea07209 */ /* 0x004fc60007810000 */
[----:B------:R-:W1:Y:S01]  /*1dec0*/  MUFU.TANH R150, R150 ;  /* 0x0000009600967308 */ /* 0x000e620000002400 */
[----:B---3--:R-:W-:-:S04]  /*1ded0*/  FMNMX.FTZ R160, R143, R160, !PT ;  /* 0x000000a08fa07209 */ /* 0x008fc80007810000 */
[----:B0-----:R-:W-:-:S03]  /*1dee0*/  FMNMX.FTZ R160, R146, R160, !PT ;  /* 0x000000a092a07209 */ /* 0x001fc60007810000 */
[----:B------:R-:W0:Y:S01]  /*1def0*/  MUFU.TANH R151, R151 ;  /* 0x0000009700977308 */ /* 0x000e220000002400 */
[----:B----4-:R-:W-:-:S07]  /*1df00*/  FMNMX.FTZ R160, R147, R160, !PT ;  /* 0x000000a093a07209 */ /* 0x010fce0007810000 */
[----:B------:R-:W2:Y:S01]  /*1df10*/  MUFU.TANH R122, R122 ;  /* 0x0000007a007a7308 */ /* 0x000ea20000002400 */
[----:B-1----:R-:W-:-:S07]  /*1df20*/  FMNMX.FTZ R160, R150, R160, !PT ;  /* 0x000000a096a07209 */ /* 0x002fce0007810000 */
[----:B------:R-:W1:Y:S01]  /*1df30*/  MUFU.TANH R123, R123 ;  /* 0x0000007b007b7308 */ /* 0x000e620000002400 */
[----:B0-----:R-:W-:-:S07]  /*1df40*/  FMNMX.FTZ R160, R151, R160, !PT ;  /* 0x000000a097a07209 */ /* 0x001fce0007810000 */
[----:B------:R-:W0:Y:S01]  /*1df50*/  MUFU.TANH R126, R126 ;  /* 0x0000007e007e7308 */ /* 0x000e220000002400 */
[----:B--2---:R-:W-:-:S07]  /*1df60*/  FMNMX.FTZ R160, R122, R160, !PT ;  /* 0x000000a07aa07209 */ /* 0x004fce0007810000 */
        /* <DEDUP_REMOVED lines=42> */
[----:B------:R-:W-:Y:S01]  /*1e210*/  MUFU.EX2 R6, R6 ;  /* 0x0000000600067308 */ /* 0x000fe20000000800 */
[----:B-1----:R-:W-:-:S04]  /*1e220*/  FMNMX.FTZ R90, R102, R90, !PT ;  /* 0x0000005a665a7209 */ /* 0x002fc80007810000 */
[----:B0-----:R-:W-:-:S05]  /*1e230*/  FMNMX.FTZ R90, R161, R90, !PT ;  /* 0x0000005aa15a7209 */ /* 0x001fca0007810000 */
[----:B------:R-:W0:Y:S02]  /*1e240*/  SHFL.BFLY PT, R103, R90, 0x2, 0x1f ;  /* 0x0c401f005a677f89 */ /* 0x000e2400000e0000 */
[----:B0-----:R-:W-:-:S05]  /*1e250*/  FMNMX.FTZ R90, R90, R103, !PT ;  /* 0x000000675a5a7209 */ /* 0x001fca0007810000 */
[----:B------:R-:W0:Y:S02]  /*1e260*/  SHFL.BFLY PT, R103, R90, 0x1, 0x1f ;  /* 0x0c201f005a677f89 */ /* 0x000e2400000e0000 */
[----:B0-----:R-:W-:Y:S02]  /*1e270*/  FMNMX.FTZ R90, R90, R103, !PT ;  /* 0x000000675a5a7209 */ /* 0x001fe40007810000 */
[----:B------:R-:W-:-:S03]  /*1e280*/  MOV R103, UR52 ;  /* 0x0000003400677c02 */ /* 0x000fc60008000f00 */
[----:B------:R-:W-:Y:S02]  /*1e290*/  FADD.FTZ R5, -R90, R5 ;  /* 0x000000055a057221 */ /* 0x000fe40000010100 */
[----:B------:R-:W-:-:S01]  /*1e2a0*/  FFMA.FTZ R162, R92, R103, -8 ;  /* 0xc10000005ca27423 */ /* 0x000fc20000010067 */
[----:B------:R-:W-:Y:S01]  /*1e2b0*/  FFMA.FTZ R103, R90, R103, -8 ;  /* 0xc10000005a677423 */ /* 0x000fe20000010067 */
[----:B------:R-:W-:Y:S02]  /*1e2c0*/  FMUL.FTZ R5, R5, UR52 ;  /* 0x0000003405057c20 */ /* 0x000fe40008410000 */
[----:B------:R-:W-:Y:S01]  /*1e2d0*/  FFMA.FTZ R7, R7, UR52, -R162 ;  /* 0x0000003407077c23 */ /* 0x000fe200080108a2 */
[----:B------:R-:W-:-:S01]  /*1e2e0*/  FFMA.FTZ R11, R11, UR52, -R103 ;  /* 0x000000340b0b7c23 */ /* 0x000fc20008010867 */
[----:B------:R-:W-:Y:S01]  /*1e2f0*/  FFMA.FTZ R10, R10, UR52, -R162 ;  /* 0x000000340a0a7c23 */ /* 0x000fe200080108a2 */
[----:B------:R-:W-:-:S01]  /*1e300*/  FFMA.FTZ R12, R12, UR52, -R103 ;  /* 0x000000340c0c7c23 */ /* 0x000fc20008010867 */
[----:B------:R-:W-:Y:S01]  /*1e310*/  MUFU.EX2 R5, R5 ;  /* 0x0000000500057308 */ /* 0x000fe20000000800 */
[----:B------:R-:W-:-:S01]  /*1e320*/  FFMA.FTZ R13, R13, UR52, -R162 ;  /* 0x000000340d0d7c23 */ /* 0x000fc200080108a2 */
[----:B------:R-:W-:Y:S01]  /*1e330*/  FFMA.FTZ R15, R15, UR52, -R103 ;  /* 0x000000340f0f7c23 */ /* 0x000fe20008010867 */
[----:B------:R-:W-:-:S01]  /*1e340*/  FFMA.FTZ R14, R14, UR52, -R162 ;  /* 0x000000340e0e7c23 */ /* 0x000fc200080108a2 */
[----:B------:R-:W-:Y:S01]  /*1e350*/  FFMA.FTZ R20, R20, UR52, -R103 ;  /* 0x0000003414147c23 */ /* 0x000fe20008010867 */
[----:B------:R-:W-:-:S01]  /*1e360*/  FFMA.FTZ R21, R21, UR52, -R162 ;  /* 0x0000003415157c23 */ /* 0x000fc200080108a2 */
[----:B------:R-:W-:Y:S01]  /*1e370*/  FFMA.FTZ R153, R153, UR52, -R103 ;  /* 0x0000003499997c23 */ /* 0x000fe20008010867 */
[----:B------:R-:W-:-:S01]  /*1e380*/  FFMA.FTZ R152, R152, UR52, -R162 ;  /* 0x0000003498987c23 */ /* 0x000fc200080108a2 */
[----:B------:R-:W0:Y:S01]  /*1e390*/  MUFU.EX2 R7, R7 ;  /* 0x0000000700077308 */ /* 0x000e220000000800 */
[----:B------:R-:W-:-:S01]  /*1e3a0*/  FFMA.FTZ R154, R154, UR52, -R103 ;  /* 0x000000349a9a7c23 */ /* 0x000fc20008010867 */
[----:B------:R-:W-:Y:S01]  /*1e3b0*/  FFMA.FTZ R155, R155, UR52, -R162 ;  /* 0x000000349b9b7c23 */ /* 0x000fe200080108a2 */
[----:B------:R-:W-:-:S01]  /*1e3c0*/  FFMA.FTZ R157, R157, UR52, -R103 ;  /* 0x000000349d9d7c23 */ /* 0x000fc20008010867 */
[----:B------:R-:W-:Y:S01]  /*1e3d0*/  FFMA.FTZ R156, R156, UR52, -R162 ;  /* 0x000000349c9c7c23 */ /* 0x000fe200080108a2 */
[----:B------:R-:W-:-:S01]  /*1e3e0*/  FFMA.FTZ R158, R158, UR52, -R103 ;  /* 0x000000349e9e7c23 */ /* 0x000fc20008010867 */
[----:B------:R-:W-:Y:S01]  /*1e3f0*/  FFMA.FTZ R136, R136, UR52, -R162 ;  /* 0x0000003488887c23 */ /* 0x000fe200080108a2 */
[----:B------:R-:W-:-:S01]  /*1e400*/  FFMA.FTZ R138, R138, UR52, -R103 ;  /* 0x000000348a8a7c23 */ /* 0x000fc20008010867 */
[----:B------:R-:W1:Y:S01]  /*1e410*/  MUFU.EX2 R11, R11 ;  /* 0x0000000b000b7308 */ /* 0x000e620000000800 */
[----:B------:R-:W-:-:S01]  /*1e420*/  FFMA.FTZ R137, R137, UR52, -R162 ;  /* 0x0000003489897c23 */ /* 0x000fc200080108a2 */
[----:B------:R-:W-:Y:S01]  /*1e430*/  FFMA.FTZ R139, R139, UR52, -R103 ;  /* 0x000000348b8b7c23 */ /* 0x000fe20008010867 */
        /* <DEDUP_REMOVED lines=14> */
[----:B-1----:R-:W-:-:S01]  /*1e520*/  FFMA.FTZ R3, R5, R3, R11 ;  /* 0x0000000305037223 */ /* 0x002fc2000001000b */
        /* <DEDUP_REMOVED lines=64> */
[----:B------:R-:W-:-:S06]  /*1e930*/  FFMA.FTZ R103, R161, UR52, -R103 ;  /* 0x00000034a1677c23 */ /* 0x000fcc0008010867 */
        /* <DEDUP_REMOVED lines=140> */
.L_x_595:
[----:B------:R-:W-:Y:S01]  /*1f200*/  IMAD R8, R8, 0x8, R18 ;  /* 0x0000000808087824 */ /* 0x000fe200078e0212 */
[----:B------:R-:W-:Y:S01]  /*1f210*/  ISETP.GT.AND P1, PT, R4, R211, PT ;  /* 0x000000d30400720c */ /* 0x000fe20003f24270 */
[----:B------:R-:W-:Y:S01]  /*1f220*/  IMAD.U32 R161, RZ, RZ, UR38 ;  /* 0x00000026ffa17e24 */ /* 0x000fe2000f8e00ff */
[----:B------:R-:W-:Y:S01]  /*1f230*/  F2FP.SATFINITE.E4M3.F32.PACK_AB_MERGE_C R13, R14, R13, RZ ;  /* 0x0000000d0e0d723e */ /* 0x000fe200048070ff */
[----:B------:R-:W-:Y:S01]  /*1f240*/  VIADD R8, R8, 0x29860 ;  /* 0x0002986008087836 */ /* 0x000fe20000000000 */
[----:B------:R-:W-:Y:S01]  /*1f250*/  F2FP.SATFINITE.E4M3.F32.PACK_AB_MERGE_C R15, R20, R15, RZ ;  /* 0x0000000f140f723e */ /* 0x000fe200048070ff */
[-C--:B------:R-:W-:Y:S01]  /*1f260*/  FMUL.FTZ R24, R24, R6.reuse ;  /* 0x0000000618187220 */ /* 0x080fe20000410000 */
[----:B------:R-:W-:Y:S01]  /*1f270*/  F2FP.SATFINITE.E4M3.F32.PACK_AB_MERGE_C R155, R156, R155, RZ ;  /* 0x0000009b9c9b723e */ /* 0x000fe200048070ff */
[-C--:B------:R-:W-:Y:S01]  /*1f280*/  FMUL.FTZ R25, R25, R6.reuse ;  /* 0x0000000619197220 */ /* 0x080fe20000410000 */
[----:B------:R-:W-:Y:S01]  /*1f290*/  PRMT R8, R161, 0x654, R8 ;  /* 0x00000654a1087816 */ /* 0x000fe20000000008 */
[-C--:B------:R-:W-:Y:S01]  /*1f2a0*/  FMUL.FTZ R28, R28, R6.reuse ;  /* 0x000000061c1c7220 */ /* 0x080fe20000410000 */
[----:B------:R-:W-:Y:S01]  /*1f2b0*/  F2FP.SATFINITE.E4M3.F32.PACK_AB_MERGE_C R157, R158, R157, RZ ;  /* 0x0000009d9e9d723e */ /* 0x000fe200048070ff */
[----:B------:R-:W-:Y:S01]  /*1f2c0*/  FMUL.FTZ R29, R29, R6 ;  /* 0x000000061d1d7220 */ /* 0x000fe20000410000 */
[----:B------:R-:W-:Y:S01]  /*1f2d0*/  F2FP.SATFINITE.E4M3.F32.PACK_AB_MERGE_C R140, R141, R140, RZ ;  /* 0x0000008c8d8c723e */ /* 0x000fe200048070ff */
[----:B------:R0:W-:Y:S01]  /*1f2e0*/  SYNCS.ARRIVE.TRANS64.RED.A1T0 RZ, [R8+URZ], RZ ;  /* 0x000000ff08ff79a7 */ /* 0x0001e2000810043f */
        /* <DEDUP_REMOVED lines=98> */
[----:B------:R-:W-:Y:S02]  /*1f910*/  IADD3 R4, R4, -0x1, RZ ;  /* 0xffffffff04047810 */ /* 0x000fe40007ffe0ff */
[----:B0-----:R-:W-:Y:S01]  /*1f920*/  MOV R8, R202 ;  /* 0x000000ca00087202 */ /* 0x001fe20000000f00 */
[----:B------:R-:W-:Y:S06]  /*1f930*/  @P1 BRA `(.L_x_596) ;  /* 0xffffffc000f41947 */ /* 0x000fec000383ffff */
.L_x_584:
[----:B------:R-:W-:Y:S05]  /*1f940*/  WARPSYNC.ALL ;  /* 0x0000000000007948 */ /* 0x000fea0003800000 */
[----:B------:R-:W-:Y:S06]  /*1f950*/  BAR.ARV 0x8, 0x180 ;  /* 0x0206000000007b1d */ /* 0x000fec0000002000 */
[----:B------:R-:W-:Y:S05]  /*1f960*/  @!P0 BRA `(.L_x_597) ;  /* 0x0000000000048947 */ /* 0x000fea0003800000 */
[----:B------:R-:W-:Y:S01]  /*1f970*/  BPT.TRAP 0x1 ;  /* 0x000000040000795c */ /* 0x000fe20000300000 */
.L_x_597:
[----:B------:R-:W-:Y:S01]  /*1f980*/  IMAD R11, R202, 0x8, R18 ;  /* 0x00000008ca0b7824 */ /* 0x000fe200078e0212 */
[----:B------:R-:W-:-:S04]  /*1f990*/  SHF.L.U32 R2, R208, 0x1f, RZ ;  /* 0x0000001fd0027819 */ /* 0x000fc800000006ff */
[----:B------:R0:W1:Y:S01]  /*1f9a0*/  SYNCS.PHASECHK.TRANS64.TRYWAIT P1, [R11+URZ+0x29850], R2 ;  /* 0x029850020b0075a7 */ /* 0x000062000802017f */
[----:B------:R-:W-:Y:S05]  /*1f9b0*/  @!P0 BRA `(.L_x_598) ;  /* 0x0000000000048947 */ /* 0x000fea0003800000 */
[----:B------:R-:W-:Y:S01]  /*1f9c0*/  BPT.TRAP 0x1 ;  /* 0x000000040000795c */ /* 0x000fe20000300000 */
.L_x_598:
[----:B------:R-:W-:-:S05]  /*1f9d0*/  VIADD R18, R18, 0x400 ;  /* 0x0000040012127836 */ /* 0x000fca0000000000 */
[----:B------:R-:W-:-:S04]  /*1f9e0*/  SHF.R.U32.HI R18, RZ, 0x4, R18 ;  /* 0x00000004ff127819 */ /* 0x000fc80000011612 */
[----:B------:R-:W-:-:S04]  /*1f9f0*/  LOP3.LUT R18, R18, 0x3fff, RZ, 0xc0, !PT ;  /* 0x00003fff12127812 */ /* 0x000fc800078ec0ff */
[----:B------:R-:W-:Y:S01]  /*1fa00*/  LOP3.LUT R5, R18, 0x10000, RZ, 0xfc, !PT ;  /* 0x0001000012057812 */ /* 0x000fe200078efcff */
[----:B-1----:R-:W-:Y:S06]  /*1fa10*/  @P1 BRA `(.L_x_599) ;  /* 0x0000000000081947 */ /* 0x002fec0003800000 */
[----:B------:R-:W1:Y:S02]  /*1fa20*/  SYNCS.PHASECHK.TRANS64.TRYWAIT P1, [R11+URZ+0x29850], R2 ;  /* 0x029850020b0075a7 */ /* 0x000e64000802017f */
[----:B-1----:R-:W-:Y:S05]  /*1fa30*/  @!P1 BRA `(.L_x_600) ;  /* 0x000000dc00809947 */ /* 0x002fea0003800000 */
.L_x_599:
[----:B------:R-:W-:Y:S01]  /*1fa40*/  IMAD R4, R202, 0x500, R5 ;  /* 0x00000500ca047824 */ /* 0x000fe200078e0205 */
[----:B------:R-:W-:Y:S05]  /*1fa50*/  WARPSYNC.ALL ;  /* 0x0000000000007948 */ /* 0x000fea0003800000 */
[----:B------:R-:W-:Y:S01]  /*1fa60*/  IMAD.MOV.U32 R5, RZ, RZ, -0x3ffffff0 ;  /* 0xc0000010ff057424 */ /* 0x000fe200078e00ff */
[C---:B------:R-:W-:Y:S01]  /*1fa70*/  R2UR UR6, R4.reuse ;  /* 0x00000000040672ca */ /* 0x040fe200000e0000 */
[----:B------:R-:W-:Y:S01]  /*1fa80*/  WARPGROUP.ARRIVE ;  /* 0x00000000000079c5 */ /* 0x000fe20000000000 */
[----:B------:R-:W-:Y:S01]  /*1fa90*/  IMAD.MOV.U32 R7, RZ, RZ, -0x3ffffff0 ;  /* 0xc0000010ff077424 */ /* 0x000fe200078e00ff */
[----:B------:R-:W-:Y:S01]  /*1faa0*/  IADD3 R6, R4, 0x100, RZ ;  /* 0x0000010004067810 */ /* 0x000fe20007ffe0ff */
[----:B------:R-:W-:Y:S01]  /*1fab0*/  ULDC.64 UR4, c[0x0][0x9a0] ;  /* 0x0002680000047ab9 */ /* 0x000fe20000000a00 */
[----:B------:R-:W-:-:S02]  /*1fac0*/  R2UR UR7, R5 ;  /* 0x00000000050772ca */ /* 0x000fc400000e0000 */
[----:B------:R-:W-:-:S04]  /*1fad0*/  ISETP.NE.U32.AND P1, PT, RZ, UR4, PT ;  /* 0x00000004ff007c0c */ /* 0x000fc8000bf25070 */
[----:B------:R-:W-:-:S07]  /*1fae0*/  ISETP.NE.AND.EX P1, PT, RZ, UR5, PT, P1 ;  /* 0x00000005ff007c0c */ /* 0x000fce000bf25310 */
[----:B------:R-:W-:Y:S01]  /*1faf0*/  QGMMA.64x128x32.F32.E4M3.E4M3 R24, R172, gdesc[UR4], R24, gsb0 ;  /* 0x01e00004ac187df3 */ /* 0x000fe20008000818 */
[----:B------:R-:W-:Y:S02]  /*1fb00*/  R2UR UR6, R6 ;  /* 0x00000000060672ca */ /* 0x000fe400000e0000 */
[----:B------:R-:W-:-:S03]  /*1fb10*/  R2UR UR7, R7 ;  /* 0x00000000070772ca */ /* 0x000fc600000e0000 */
[----:B------:R-:W0:Y:S08]  /*1fb20*/  @P1 LDC.64 R6, c[0x0][0x9c8] ;  /* 0x00027200ff061b82 */ /* 0x000e300000000a00 */
[----:B------:R-:W2:Y:S01]  /*1fb30*/  @P1 LDC.64 R8, c[0x0][0x9d0] ;  /* 0x00027400ff081b82 */ /* 0x000ea20000000a00 */
[----:B01----:R-:W-:-:S04]  /*1fb40*/  @P1 IMAD R2, R222, R6, RZ ;  /* 0x00000006de021224 */ /* 0x003fc800078e02ff */
[C---:B------:R-:W-:Y:S02]  /*1fb50*/  @P1 IMAD R5, R214.reuse, R7, R2 ;  /* 0x00000007d6051224 */ /* 0x040fe400078e0202 */
[----:B------:R-:W-:-:S04]  /*1fb60*/  @P1 IMAD.WIDE.U32 R6, R214, R6, RZ ;  /* 0x00000006d6061225 */ /* 0x000fc800078e00ff */
[----:B------:R-:W-:Y:S02]  /*1fb70*/  @P1 IMAD.IADD R7, R7, 0x1, R5 ;  /* 0x0000000107071824 */ /* 0x000fe400078e0205 */
[----:B------:R-:W-:Y:S02]  /*1fb80*/  IMAD.MOV.U32 R2, RZ, RZ, 0x3f800000 ;  /* 0x3f800000ff027424 */ /* 0x000fe400078e00ff */
[----:B--2---:R-:W-:-:S04]  /*1fb90*/  @P1 IMAD.WIDE.U32 R6, R169, R8, R6 ;  /* 0x00000008a9061225 */ /* 0x004fc800078e0006 */
[----:B------:R-:W-:Y:S01]  /*1fba0*/  @P1 IMAD R9, R169, R9, R7 ;  /* 0x00000009a9091224 */ /* 0x000fe200078e0207 */
[C---:B------:R-:W-:Y:S01]  /*1fbb0*/  @P1 LEA R8, P2, R6.reuse, UR4, 0x2 ;  /* 0x0000000406081c11 */ /* 0x040fe2000f8410ff */
[----:B------:R-:W-:Y:S02]  /*1fbc0*/  WARPGROUP.DEPBAR.LE gsb0, 0x0 ;  /* 0x00008000000079c5 */ /* 0x000fe40000010000 */
[----:B------:R-:W-:Y:S01]  /*1fbd0*/  WARPGROUP.ARRIVE ;  /* 0x00000000000079c5 */ /* 0x000fe20000000000 */
[----:B------:R-:W-:Y:S01]  /*1fbe0*/  @P1 LEA.HI.X R9, R6, UR5, R9, 0x2, P2 ;  /* 0x0000000506091c11 */ /* 0x000fe200090f1409 */
[----:B------:R-:W-:Y:S01]  /*1fbf0*/  IMAD.MOV.U32 R7, RZ, RZ, -0x3ffffff0 ;  /* 0xc0000010ff077424 */ /* 0x000fe200078e00ff */
[----:B------:R-:W-:-:S03]  /*1fc00*/  IADD3 R6, R4, 0x200, RZ ;  /* 0x0000020004067810 */ /* 0x000fc60007ffe0ff */
[----:B------:R-:W-:Y:S01]  /*1fc10*/  QGMMA.64x128x32.F32.E4M3.E4M3 R24, R176, gdesc[UR4], R24, gsb0 ;  /* 0x01e00004b0187df3 */ /* 0x000fe20008000818 */
[----:B------:R-:W-:Y:S01]  /*1fc20*/  R2UR UR6, R6 ;  /* 0x00000000060672ca */ /* 0x000fe200000e0000 */
[----:B------:R0:W2:Y:S01]  /*1fc30*/  @P1 LDG.E R2, desc[UR50][R8.64] ;  /* 0x0000003208021981 */ /* 0x0000a2000c1e1900 */
[----:B------:R-:W-:Y:S01]  /*1fc40*/  R2UR UR7, R7 ;  /* 0x00000000070772ca */ /* 0x000fe200000e0000 */
[----:B------:R-:W-:Y:S02]  /*1fc50*/  VIADD R6, R4, 0x300 ;  /* 0x0000030004067836 */ /* 0x000fe40000000000 */
[----:B------:R-:W-:Y:S01]  /*1fc60*/  IMAD.MOV.U32 R7, RZ, RZ, -0x3ffffff0 ;  /* 0xc0000010ff077424 */ /* 0x000fe200078e00ff */
[----:B------:R-:W-:Y:S02]  /*1fc70*/  WARPGROUP.DEPBAR.LE gsb0, 0x0 ;  /* 0x00008000000079c5 */ /* 0x000fe40000010000 */
[----:B------:R-:W-:-:S07]  /*1fc80*/  WARPGROUP.ARRIVE ;  /* 0x00000000000079c5 */ /* 0x000fce0000000000 */
[----:B------:R-:W-:Y:S01]  /*1fc90*/  QGMMA.64x128x32.F32.E4M3.E4M3 R24, R180, gdesc[UR4], R24, gsb0 ;  /* 0x01e00004b4187df3 */ /* 0x000fe20008000818 */
[----:B------:R-:W-:Y:S02]  /*1fca0*/  R2UR UR6, R6 ;  /* 0x00000000060672ca */ /* 0x000fe400000e0000 */
[----:B------:R-:W-:Y:S01]  /*1fcb0*/  R2UR UR7, R7 ;  /* 0x00000000070772ca */ /* 0x000fe200000e0000 */
[----:B------:R-:W-:Y:S01]  /*1fcc0*/  IMAD.MOV.U32 R5, RZ, RZ, -0x3ffffff0 ;  /* 0xc0000010ff057424 */ /* 0x000fe200078e00ff */
[----:B------:R-:W-:Y:S01]  /*1fcd0*/  IADD3 R4, R4, 0x400, RZ ;  /* 0x0000040004047810 */ /* 0x000fe20007ffe0ff */
[----:B------:R-:W1:Y:S04]  /*1fce0*/  SHFL.BFLY PT, R7, R0, 0x2, 0x1f ;  /* 0x0c401f0000077f89 */ /* 0x000e6800000e0000 */
[----:B------:R-:W3:Y:S01]  /*1fcf0*/  SHFL.BFLY PT, R6, R3, 0x2, 0x1f ;  /* 0x0c401f0003067f89 */ /* 0x000ee200000e0000 */
[----:B------:R-:W-:-:S02]  /*1fd00*/  WARPGROUP.DEPBAR.LE gsb0, 0x0 ;  /* 0x00008000000079c5 */ /* 0x000fc40000010000 */
[----:B------:R-:W-:-:S06]  /*1fd10*/  WARPGROUP.ARRIVE ;  /* 0x00000000000079c5 */ /* 0x000fcc0000000000 */
[----:B------:R-:W-:Y:S01]  /*1fd20*/  QGMMA.64x128x32.F32.E4M3.E4M3 R24, R184, gdesc[UR4], R24, gsb0 ;  /* 0x01e00004b8187df3 */ /* 0x000fe20008000818 */
[----:B------:R-:W-:Y:S02]  /*1fd30*/  R2UR UR6, R4 ;  /* 0x00000000040672ca */ /* 0x000fe400000e0000 */
[----:B------:R-:W-:Y:S01]  /*1fd40*/  R2UR UR7, R5 ;  /* 0x00000000050772ca */ /* 0x000fe200000e0000 */
        /* <DEDUP_REMOVED lines=19> */
[----:B------:R-:W1:Y:S01]  /*1fe80*/  @P3 MUFU.LG2 R4, R4 ;  /* 0x0000000400043308 */ /* 0x000e620000000c00 */
[----:B------:R-:W-:-:S07]  /*1fe90*/  MOV R5, UR52 ;  /* 0x0000003400057c02 */ /* 0x000fce0008000f00 */
[----:B------:R-:W3:Y:S01]  /*1fea0*/  @P1 MUFU.RCP R7, R10 ;  /* 0x0000000a00071308 */ /* 0x000ee20000001000 */
[----:B------:R-:W-:Y:S02]  /*1feb0*/  IMAD.U32 R6, RZ, RZ, UR52 ;  /* 0x00000034ff067e24 */ /* 0x000fe4000f8e00ff */
[----:B------:R-:W-:Y:S01]  /*1fec0*/  @P2 FMUL.FTZ R5, R5, 0.69314718246459960938 ;  /* 0x3f31721805052820 */ /* 0x000fe20000410000 */
[----:B0-----:R-:W-:Y:S01]  /*1fed0*/  @P2 FMUL.FTZ R0, R0, 0.69314718246459960938 ;  /* 0x3f31721800002820 */ /* 0x001fe20000410000 */
[----:B------:R-:W-:Y:S01]  /*1fee0*/  @P3 FMUL.FTZ R6, R6, 0.69314718246459960938 ;  /* 0x3f31721806063820 */ /* 0x000fe20000410000 */
[----:B------:R-:W-:Y:S02]  /*1fef0*/  IMAD.MOV.U32 R88, RZ, RZ, -0x800000 ;  /* 0xff800000ff587424 */ /* 0x000fe400078e00ff */
[----:B-1----:R-:W-:Y:S01]  /*1ff00*/  @P3 FMUL.FTZ R9, R4, 0.69314718246459960938 ;  /* 0x3f31721804093820 */ /* 0x002fe20000410000 */
[----:B------:R-:W-:Y:S02]  /*1ff10*/  IMAD.MOV.U32 R89, RZ, RZ, -0x800000 ;  /* 0xff800000ff597424 */ /* 0x000fe400078e00ff */
[----:B------:R-:W-:Y:S01]  /*1ff20*/  @P2 FFMA.FTZ R88, R5, R92, R0 ;  /* 0x0000005c05582223 */ /* 0x000fe20000010000 */
[----:B--2---:R-:W-:Y:S01]  /*1ff30*/  FMUL.FTZ R3, R3, R2 ;  /* 0x0000000203037220 */ /* 0x004fe20000410000 */
[----:B------:R-:W-:Y:S01]  /*1ff40*/  @P3 FFMA.FTZ R89, R6, R90, R9 ;  /* 0x0000005a06593223 */ /* 0x000fe20000010009 */
[----:B---3--:R-:W-:Y:S01]  /*1ff50*/  FMUL.FTZ R5, R7, R2 ;  /* 0x0000000207057220 */ /* 0x008fe20000410000 */
[----:B------:R-:W-:-:S02]  /*1ff60*/  WARPGROUP.DEPBAR.LE gsb0, 0x0 ;  /* 0x00008000000079c5 */ /* 0x000fc40000010000 */
[----:B------:R-:W-:Y:S05]  /*1ff70*/  @!P0 BRA `(.L_x_601) ;  /* 0x0000000000048947 */ /* 0x000fea0003800000 */
[----:B------:R-:W-:Y:S01]  /*1ff80*/  BPT.TRAP 0x1 ;  /* 0x000000040000795c */ /* 0x000fe20000300000 */
.L_x_601:
[----:B------:R-:W-:Y:S01]  /*1ff90*/  IMAD.U32 R7, RZ, RZ, UR38 ;  /* 0x00000026ff077e24 */ /* 0x000fe2000f8e00ff */
[----:B------:R-:W-:Y:S01]  /*1ffa0*/  IADD3 R0, R11, 0x29860, RZ ;  /* 0x000298600b007810 */ /* 0x000fe20007ffe0ff */
[----:B------:R-:W-:Y:S02]  /*1ffb0*/  VIADD R202, R202, 0x1 ;  /* 0x00000001caca7836 */ /* 0x000fe40000000000 */
[-C--:B------:R-:W-:Y:S01]  /*1ffc0*/  FMUL.FTZ R91, R77, R3.reuse ;  /* 0x000000034d5b7220 */ /* 0x080fe20000410000 */
[-C--:B------:R-:W-:Y:S01]  /*1ffd0*/  FMUL.FTZ R6, R85, R3.reuse ;  /* 0x0000000355067220 */ /* 0x080fe20000410000 */
[----:B------:R-:W-:Y:S01]  /*1ffe0*/  PRMT R2, R7, 0x654, R0 ;  /* 0x0000065407027816 */ /* 0x000fe20000000000 */
[-C--:B------:R-:W-:Y:S01]  /*1fff0*/  FMUL.FTZ R117, R40, R3.reuse ;  /* 0x0000000328757220 */ /* 0x080fe20000410000 */
[----:B------:R-:W-:Y:S01]  /*20000*/  ISETP.NE.AND P1, PT, R202, 0x2, PT ;  /* 0x00000002ca00780c */ /* 0x000fe20003f25270 */
[-C--:B------:R-:W-:Y:S01]  /*20010*/  FMUL.FTZ R113, R48, R3.reuse ;  /* 0x0000000330717220 */ /* 0x080fe20000410000 */
[----:B------:R0:W-:Y:S01]  /*20020*/  SYNCS.ARRIVE.TRANS64.RED.A1T0 RZ, [R2+URZ], RZ ;  /* 0x000000ff02ff79a7 */ /* 0x0001e2000810043f */
        /* <DEDUP_REMOVED lines=28> */
[----:B------:R-:W-:Y:S01]  /*201f0*/  SEL R3, RZ, 0x1, P1 ;  /* 0x00000001ff037807 */ /* 0x000fe20000800000 */
        /* <DEDUP_REMOVED lines=32> */
[----:B------:R-:W-:Y:S01]  /*20400*/  FMUL.FTZ R74, R83, R5 ;  /* 0x00000005534a7220 */ /* 0x000fe20000410000 */
[----:B------:R-:W-:Y:S01]  /*20410*/  LOP3.LUT R208, R208, R3, RZ, 0x3c, !PT ;  /* 0x00000003d0d07212 */ /* 0x000fe200078e3cff */
[----:B------:R-:W-:Y:S01]  /*20420*/  UIADD3 UR37, UR37, 0x1, URZ ;  /* 0x0000000125257890 */ /* 0x000fe2000fffe03f */
[----:B0-----:R-:W-:-:S11]  /*20430*/  SEL R202, R202, RZ, P1 ;  /* 0x000000ffcaca7207 */ /* 0x001fd60000800000 */
.L_x_543:
[----:B------:R-:W-:Y:S05]  /*20440*/  WARPSYNC.ALL ;  /* 0x0000000000007948 */ /* 0x000fea0003800000 */
[----:B------:R-:W0:Y:S08]  /*20450*/  S2UR UR38, SR_CgaCtaId ;  /* 0x00000000002679c3 */ /* 0x000e300000008800 */
[----:B------:R-:W-:Y:S01]  /*20460*/  BAR.SYNC.DEFER_BLOCKING 0x5, 0x180 ;  /* 0x0146000000007b1d */ /* 0x000fe20000010000 */
[----:B------:R-:W-:-:S05]  /*20470*/  ISETP.NE.AND P1, PT, R219, RZ, PT ;  /* 0x000000ffdb00720c */ /* 0x000fca0003f25270 */
[----:B------:R-:W-:Y:S01]  /*20480*/  UMOV UR4, 0x400 ;  /* 0x0000040000047882 */ /* 0x000fe20000000000 */
[----:B------:R-:W-:Y:S07]  /*20490*/  BSSY B0, `(.L_x_602) ;  /* 0x0000423000007945 */ /* 0x000fee0003800000 */
[----:B------:R-:W1:Y:S01]  /*204a0*/  @!P1 LDC R219, c[0x0][0xad4] ;  /* 0x0002b500ffdb9b82 */ /* 0x000e620000000800 */
[----:B0-----:R-:W-:-:S06]  /*204b0*/  ULEA UR4, UR38, UR4, 0x18 ;  /* 0x0000000426047291 */ /* 0x001fcc000f8ec03f */
[----:B------:R-:W-:-:S05]  /*204c0*/  IMAD.U32 R18, RZ, RZ, UR4 ;  /* 0x00000004ff127e24 */ /* 0x000fca000f8e00ff */
[----:B-----5:R0:W2:Y:S01]  /*204d0*/  LDS.128 R136, [R18+0x298d0] ;  /* 0x0298d00012887984 */ /* 0x0200a20000000c00 */
[----:B------:R-:W-:Y:S06]  /*204e0*/  BAR.ARV 0x4, 0x180 ;  /* 0x0106000000007b1d */ /* 0x000fec0000002000 */
[----:B------:R-:W-:Y:S05]  /*204f0*/  @P0 BRA `(.L_x_603) ;  /* 0x00000034005c0947 */ /* 0x000fea0003800000 */
[----:B------:R-:W4:Y:S01]  /*20500*/  LDL R20, [R1+0x54] ;  /* 0x0000540001147983 */ /* 0x000f220000100800 */
[----:B------:R-:W-:Y:S01]  /*20510*/  ULDC.64 UR4, c[0x4][0x40] ;  /* 0x0100100000047ab9 */ /* 0x000fe20000000a00 */
[----:B------:R-:W0:Y:S01]  /*20520*/  S2R R13, SR_TID.X ;  /* 0x00000000000d7919 */ /* 0x000e220000002100 */
[----:B------:R-:W3:Y:S01]  /*20530*/  S2R R15, SR_SWINHI ;  /* 0x00000000000f7919 */ /* 0x000ee20000002f00 */
[----:B0-----:R-:W-:Y:S02]  /*20540*/  SHF.L.U32 R2, R13, 0x2, RZ ;  /* 0x000000020d027819 */ /* 0x001fe400000006ff */
[----:B------:R-:W-:Y:S02]  /*20550*/  MOV R58, R18 ;  /* 0x00000012003a7202 */ /* 0x000fe40000000f00 */
[----:B---3--:R-:W-:Y:S02]  /*20560*/  MOV R59, R15 ;  /* 0x0000000f003b7202 */ /* 0x008fe40000000f00 */
[----:B------:R-:W-:-:S04]  /*20570*/  LOP3.LUT R2, R2, 0xc, RZ, 0xc0, !PT ;  /* 0x0000000c02027812 */ /* 0x000fc800078ec0ff */
[----:B------:R-:W-:-:S05]  /*20580*/  IADD3 R2, P0, R2, UR4, RZ ;  /* 0x0000000402027c10 */ /* 0x000fca000ff1e0ff */
[----:B------:R-:W-:Y:S01]  /*20590*/  IMAD.X R3, RZ, RZ, UR5, P0 ;  /* 0x00000005ff037e24 */ /* 0x000fe200080e06ff */
[----:B------:R-:W-:-:S04]  /*205a0*/  LOP3.LUT P0, R13, R13, 0x3, RZ, 0xc0, !PT ;  /* 0x000000030d0d7812 */ /* 0x000fc8000780c0ff */
[----:B------:R0:W5:Y:S01]  /*205b0*/  LDG.E.CONSTANT R5, desc[UR50][R2.64] ;  /* 0x0000003202057981 */ /* 0x000162000c1e9900 */
[----:B------:R-:W-:-:S04]  /*205c0*/  ISETP.EQ.OR P0, PT, R13, 0x3, !P0 ;  /* 0x000000030d00780c */ /* 0x000fc80004702670 */
[----:B------:R-:W-:Y:S02]  /*205d0*/  SEL R96, R10, R11, P0 ;  /* 0x0000000b0a607207 */ /* 0x000fe40000000000 */
[----:B------:R-:W-:Y:S02]  /*205e0*/  SEL R67, R11, R10, P0 ;  /* 0x0000000a0b437207 */ /* 0x000fe40000000000 */
[----:B------:R-:W-:Y:S02]  /*205f0*/  SEL R13, R14, R99, P0 ;  /* 0x000000630e0d7207 */ /* 0x000fe40000000000 */
[----:B------:R-:W-:Y:S01]  /*20600*/  SEL R99, R99, R14, P0 ;  /* 0x0000000e63637207 */ /* 0x000fe20000000000 */
[----:B------:R-:W-:Y:S01]  /*20610*/  UMOV UR4, 0xffffffff ;  /* 0xffffffff00047882 */ /* 0x000fe20000000000 */
[----:B----4-:R-:W-:-:S03]  /*20620*/  IMAD.WIDE R32, R20, 0x2, R58 ;  /* 0x0000000214207825 */ /* 0x010fc600078e023a */
[C---:B------:R-:W-:Y:S02]  /*20630*/  IADD3 R31, P5, R32.reuse, 0x4060, RZ ;  /* 0x00004060201f7810 */ /* 0x040fe40007fbe0ff */
[C---:B------:R-:W-:Y:S02]  /*20640*/  IADD3 R29, P1, R32.reuse, 0x4040, RZ ;  /* 0x00004040201d7810 */ /* 0x040fe40007f3e0ff */
[----:B------:R-:W-:Y:S02]  /*20650*/  LOP3.LUT R30, R31, 0x380, RZ, 0xc0, !PT ;  /* 0x000003801f1e7812 */ /* 0x000fe400078ec0ff */
[----:B------:R-:W-:Y:S02]  /*20660*/  LOP3.LUT R28, R29, 0x380, RZ, 0xc0, !PT ;  /* 0x000003801d1c7812 */ /* 0x000fe400078ec0ff */
[----:B0-----:R-:W-:Y:S02]  /*20670*/  IADD3 R3, P3, R32, 0x4000, RZ ;  /* 0x0000400020037810 */ /* 0x001fe40007f7e0ff */
[----:B------:R-:W-:-:S02]  /*20680*/  SHF.R.U64 R30, R30, 0x3, RZ ;  /* 0x000000031e1e7819 */ /* 0x000fc400000012ff */
[----:B------:R-:W-:Y:S02]  /*20690*/  SHF.R.U64 R28, R28, 0x3, RZ ;  /* 0x000000031c1c7819 */ /* 0x000fe400000012ff */
[----:B------:R-:W-:Y:S02]  /*206a0*/  LOP3.LUT R20, R3, 0x380, RZ, 0xc0, !PT ;  /* 0x0000038003147812 */ /* 0x000fe400078ec0ff */
[----:B------:R-:W-:Y:S01]  /*206b0*/  LOP3.LUT R30, R30, R31, RZ, 0x3c, !PT ;  /* 0x0000001f1e1e7212 */ /* 0x000fe200078e3cff */
[--C-:B------:R-:W-:Y:S01]  /*206c0*/  IMAD.X R31, RZ, RZ, R33.reuse, P5 ;  /* 0x000000ffff1f7224 */ /* 0x100fe200028e0621 */
[----:B------:R-:W-:Y:S01]  /*206d0*/  LOP3.LUT R28, R28, R29, RZ, 0x3c, !PT ;  /* 0x0000001d1c1c7212 */ /* 0x000fe200078e3cff */
[----:B------:R-:W-:Y:S01]  /*206e0*/  IMAD.X R29, RZ, RZ, R33, P1 ;  /* 0x000000ffff1d7224 */ /* 0x000fe200008e0621 */
[C---:B------:R-:W-:Y:S02]  /*206f0*/  IADD3 R21, P4, R32.reuse, 0x60, RZ ;  /* 0x0000006020157810 */ /* 0x040fe40007f9e0ff */
[----:B------:R-:W-:-:S02]  /*20700*/  IADD3 R15, P5, R32, 0x40, RZ ;  /* 0x00000040200f7810 */ /* 0x000fc40007fbe0ff */
[----:B------:R-:W-:Y:S02]  /*20710*/  SHF.R.U64 R20, R20, 0x3, RZ ;  /* 0x0000000314147819 */ /* 0x000fe400000012ff */
[C---:B------:R-:W-:Y:S02]  /*20720*/  IADD3 R11, P1, R32.reuse, 0x20, RZ ;  /* 0x00000020200b7810 */ /* 0x040fe40007f3e0ff */
[----:B------:R-:W-:Y:S02]  /*20730*/  IADD3 R27, P2, R32, 0x4020, RZ ;  /* 0x00004020201b7810 */ /* 0x000fe40007f5e0ff */
[----:B------:R-:W-:Y:S02]  /*20740*/  LOP3.LUT R14, R21, 0x380, RZ, 0xc0, !PT ;  /* 0x00000380150e7812 */ /* 0x000fe400078ec0ff */
[----:B------:R-:W-:Y:S02]  /*20750*/  LOP3.LUT R20, R20, R3, RZ, 0x3c, !PT ;  /* 0x0000000314147212 */ /* 0x000fe400078e3cff */
[----:B------:R-:W-:-:S02]  /*20760*/  LOP3.LUT R10, R15, 0x380, RZ, 0xc0, !PT ;  /* 0x000003800f0a7812 */ /* 0x000fc400078ec0ff */
[----:B------:R-:W-:Y:S02]  /*20770*/  LOP3.LUT R2, R11, 0x380, RZ, 0xc0, !PT ;  /* 0x000003800b027812 */ /* 0x000fe400078ec0ff */
[----:B------:R-:W-:Y:S02]  /*20780*/  LOP3.LUT R26, R27, 0x380, RZ, 0xc0, !PT ;  /* 0x000003801b1a7812 */ /* 0x000fe400078ec0ff */
[----:B------:R-:W-:Y:S02]  /*20790*/  LOP3.LUT R3, R32, 0x380, RZ, 0xc0, !PT ;  /* 0x0000038020037812 */ /* 0x000fe400078ec0ff */
[----:B------:R-:W-:Y:S02]  /*207a0*/  SHF.R.U64 R14, R14, 0x3, RZ ;  /* 0x000000030e0e7819 */ /* 0x000fe400000012ff */
[----:B------:R-:W-:Y:S02]  /*207b0*/  SHF.R.U64 R10, R10, 0x3, RZ ;  /* 0x000000030a0a7819 */ /* 0x000fe400000012ff */
[----:B------:R-:W-:-:S02]  /*207c0*/  SHF.R.U64 R2, R2, 0x3, RZ ;  /* 0x0000000302027819 */ /* 0x000fc400000012ff */
[----:B------:R-:W-:Y:S02]  /*207d0*/  SHF.R.U64 R26, R26, 0x3, RZ ;  /* 0x000000031a1a7819 */ /* 0x000fe400000012ff */
[----:B------:R-:W-:Y:S02]  /*207e0*/  SHF.R.U64 R3, R3, 0x3, RZ ;  /* 0x0000000303037819 */ /* 0x000fe400000012ff */
[----:B------:R-:W-:Y:S01]  /*207f0*/  LOP3.LUT R14, R14, R21, RZ, 0x3c, !PT ;  /* 0x000000150e0e7212 */ /* 0x000fe200078e3cff */
[--C-:B------:R-:W-:Y:S01]  /*20800*/  IMAD.X R21, RZ, RZ, R33.reuse, P3 ;  /* 0x000000ffff157224 */ /* 0x100fe200018e0621 */
[----:B------:R-:W-:Y:S01]  /*20810*/  LOP3.LUT R10, R10, R15, RZ, 0x3c, !PT ;  /* 0x0000000f0a0a7212 */ /* 0x000fe200078e3cff */
[--C-:B------:R-:W-:Y:S01]  /*20820*/  IMAD.X R15, RZ, RZ, R33.reuse, P4 ;  /* 0x000000ffff0f7224 */ /* 0x100fe200020e0621 */
[----:B------:R-:W-:Y:S01]  /*20830*/  LOP3.LUT R2, R2, R11, RZ, 0x3c, !PT ;  /* 0x0000000b02027212 */ /* 0x000fe200078e3cff */
[----:B------:R-:W-:Y:S01]  /*20840*/  IMAD.X R11, RZ, RZ, R33, P5 ;  /* 0x000000ffff0b7224 */ /* 0x000fe200028e0621 */
[----:B------:R-:W-:-:S02]  /*20850*/  LOP3.LUT R26, R26, R27, RZ, 0x3c, !PT ;  /* 0x0000001b1a1a7212 */ /* 0x000fc400078e3cff */
[----:B------:R-:W-:Y:S02]  /*20860*/  LOP3.LUT R32, R3, R32, RZ, 0x3c, !PT ;  /* 0x0000002003207212 */ /* 0x000fe400078e3cff */
[-C--:B------:R-:W-:Y:S02]  /*20870*/  IADD3.X R27, RZ, R33.reuse, RZ, P2, !PT ;  /* 0x00000021ff1b7210 */ /* 0x080fe400017fe4ff */
[-C--:B------:R-:W-:Y:S02]  /*20880*/  IADD3.X R3, RZ, R33.reuse, RZ, P1, !PT ;  /* 0x00000021ff037210 */ /* 0x080fe40000ffe4ff */
[----:B------:R-:W-:Y:S02]  /*20890*/  MOV R107, R32 ;  /* 0x00000020006b7202 */ /* 0x000fe40000000f00 */
[----:B------:R-:W-:Y:S02]  /*208a0*/  MOV R103, R30 ;  /* 0x0000001e00677202 */ /* 0x000fe40000000f00 */
[----:B------:R-:W-:-:S02]  /*208b0*/  MOV R102, R28 ;  /* 0x0000001c00667202 */ /* 0x000fc40000000f00 */
[----:B------:R-:W-:Y:S02]  /*208c0*/  MOV R101, R26 ;  /* 0x0000001a00657202 */ /* 0x000fe40000000f00 */
[----:B------:R-:W-:Y:S02]  /*208d0*/  MOV R100, R20 ;  /* 0x0000001400647202 */ /* 0x000fe40000000f00 */
[----:B------:R-:W-:Y:S02]  /*208e0*/  MOV R106, R14 ;  /* 0x0000000e006a7202 */ /* 0x000fe40000000f00 */
[----:B------:R-:W-:Y:S02]  /*208f0*/  MOV R105, R10 ;  /* 0x0000000a00697202 */ /* 0x000fe40000000f00 */
[----:B------:R-:W-:Y:S01]  /*20900*/  MOV R104, R2 ;  /* 0x0000000200687202 */ /* 0x000fe20000000f00 */
[----:B------:R-:W-:Y:S06]  /*20910*/  BRA.DIV UR4, `(.L_x_604) ;  /* 0x000000ce04dc7947 */ /* 0x000fec000b800000 */
[----:B------:R-:W-:Y:S01]  /*20920*/  SEL R46, R48, R91, P0 ;  /* 0x0000005b302e7207 */ /* 0x000fe20000000000 */
[----:B-----5:R-:W-:Y:S01]  /*20930*/  SHFL.IDX PT, R95, R13, R5, 0x1c1f ;  /* 0x001c1f050d5f7589 */ /* 0x020fe200000e0000 */
[----:B------:R-:W-:Y:S02]  /*20940*/  SEL R34, R36, R119, P0 ;  /* 0x0000007724227207 */ /* 0x000fe40000000000 */
[----:B------:R-:W-:Y:S01]  /*20950*/  SEL R91, R91, R48, P0 ;  /* 0x000000305b5b7207 */ /* 0x000fe20000000000 */
[----:B------:R-:W-:Y:S01]  /*20960*/  SHFL.IDX PT, R96, R96, R5, 0x1c1f ;  /* 0x001c1f0560607589 */ /* 0x000fe200000e0000 */
[----:B------:R-:W-:Y:S02]  /*20970*/  SEL R119, R119, R36, P0 ;  /* 0x0000002477777207 */ /* 0x000fe40000000000 */
[----:B------:R-:W-:Y:S01]  /*20980*/  SEL R48, R73, R6, P0 ;  /* 0x0000000649307207 */ /* 0x000fe20000000000 */
[----:B------:R-:W-:Y:S01]  /*20990*/  SHFL.IDX PT, R75, R34, R5, 0x1c1f ;  /* 0x001c1f05224b7589 */ /* 0x000fe200000e0000 */
[----:B------:R-:W-:-:S02]  /*209a0*/  SEL R36, R117, R0, P0 ;  /* 0x0000000075247207 */ /* 0x000fc40000000000 */
[----:B------:R-:W-:Y:S01]  /*209b0*/  SEL R73, R6, R73, P0 ;  /* 0x0000004906497207 */ /* 0x000fe20000000000 */
[----:B------:R-:W-:Y:S01]  /*209c0*/  SHFL.IDX PT, R47, R46, R5, 0x1c1f ;  /* 0x001c1f052e2f7589 */ /* 0x000fe200000e0000 */
[----:B------:R-:W-:Y:S02]  /*209d0*/  SEL R117, R0, R117, P0 ;  /* 0x0000007500757207 */ /* 0x000fe40000000000 */
[----:B------:R-:W-:Y:S01]  /*209e0*/  SEL R70, R44, R121, P0 ;  /* 0x000000792c467207 */ /* 0x000fe20000000000 */
[----:B------:R-:W-:Y:S01]  /*209f0*/  SHFL.IDX PT, R3, R36, R5, 0x1c1f ;  /* 0x001c1f0524037589 */ /* 0x000fe200000e0000 */
[----:B------:R-:W-:Y:S02]  /*20a00*/  LOP3.LUT R6, R5, 0x2, RZ, 0x3c, !PT ;  /* 0x0000000205067812 */ /* 0x000fe400078e3cff */
[----:B------:R-:W-:Y:S01]  /*20a10*/  SEL R0, R85, R40, P0 ;  /* 0x0000002855007207 */ /* 0x000fe20000000000 */
[----:B------:R-:W-:Y:S01]  /*20a20*/  SHFL.IDX PT, R21, R70, R5, 0x1c1f ;  /* 0x001c1f0546157589 */ /* 0x000fe200000e0000 */
[----:B------:R-:W-:-:S02]  /*20a30*/  SEL R65, R40, R85, P0 ;  /* 0x0000005528417207 */ /* 0x000fc40000000000 */
[----:B------:R-:W-:Y:S01]  /*20a40*/  SEL R121, R121, R44, P0 ;  /* 0x0000002c79797207 */ /* 0x000fe20000000000 */
[----:B------:R-:W0:Y:S01]  /*20a50*/  SHFL.IDX PT, R2, R99, R6, 0x1c1f ;  /* 0x001c1f0663027589 */ /* 0x000e2200000e0000 */
[----:B------:R-:W-:Y:S02]  /*20a60*/  SEL R68, R60, R111, P0 ;  /* 0x0000006f3c447207 */ /* 0x000fe40000000000 */
[----:B------:R-:W-:Y:S01]  /*20a70*/  SEL R54, R57, R114, P0 ;  /* 0x0000007239367207 */ /* 0x000fe20000000000 */
[----:B------:R-:W3:Y:S01]  /*20a80*/  SHFL.IDX PT, R36, R117, R6, 0x1c1f ;  /* 0x001c1f0675247589 */ /* 0x000ee200000e0000 */
        /* <DEDUP_REMOVED lines=8> */
[----:B------:R-:W4:Y:S01]  /*20b10*/  SHFL.IDX PT, R67, R67, R6, 0x1c1f ;  /* 0x001c1f0643437589 */ /* 0x000f2200000e0000 */
[----:B------:R-:W-:Y:S02]  /*20b20*/  SEL R20, R115, R112, P0 ;  /* 0x0000007073147207 */ /* 0x000fe40000000000 */
[----:B------:R-:W-:Y:S01]  /*20b30*/  SEL R32, R113, R92, P0 ;  /* 0x0000005c71207207 */ /* 0x000fe20000000000 */
[----:B------:R-:W1:Y:S01]  /*20b40*/  SHFL.IDX PT, R65, R65, R6, 0x1c1f ;  /* 0x001c1f0641417589 */ /* 0x000e6200000e0000 */
[----:B------:R-:W-:-:S02]  /*20b50*/  SEL R66, R109, R90, P0 ;  /* 0x0000005a6d427207 */ /* 0x000fc40000000000 */
[----:B------:R-:W-:Y:S01]  /*20b60*/  SEL R93, R64, R93, P0 ;  /* 0x0000005d405d7207 */ /* 0x000fe20000000000 */
[----:B------:R-:W-:Y:S01]  /*20b70*/  SHFL.IDX PT, R57, R57, R6, 0x1c1f ;  /* 0x001c1f0639397589 */ /* 0x000fe200000e0000 */
        /* <DEDUP_REMOVED lines=44> */
[----:B------:R-:W2:Y:S01]  /*20e40*/  SHFL.IDX PT, R110, R91, R6, 0x1c1f ;  /* 0x001c1f065b6e7589 */ /* 0x000ea200000e0000 */
        /* <DEDUP_REMOVED lines=9> */
[----:B0-----:R-:W-:Y:S02]  /*20ee0*/  SEL R98, R95, R2, P0 ;  /* 0x000000025f627207 */ /* 0x001fe40000000000 */
[----:B------:R-:W-:Y:S01]  /*20ef0*/  SEL R95, R2, R95, P0 ;  /* 0x0000005f025f7207 */ /* 0x000fe20000000000 */
[----:B------:R-:W0:Y:S01]  /*20f00*/  SHFL.IDX PT, R20, R119, R6, 0x1c1f ;  /* 0x001c1f0677147589 */ /* 0x000e2200000e0000 */
[----:B---3--:R-:W-:Y:S02]  /*20f10*/  SEL R2, R3, R36, P0 ;  /* 0x0000002403027207 */ /* 0x008fe40000000000 */
[----:B------:R-:W-:Y:S01]  /*20f20*/  SEL R3, R36, R3, P0 ;  /* 0x0000000324037207 */ /* 0x000fe20000000000 */
[----:B------:R-:W3:Y:S01]  /*20f30*/  SHFL.IDX PT, R80, R113, R6, 0x1c1f ;  /* 0x001c1f0671507589 */ /* 0x000ee200000e0000 */
[----:B----4-:R-:W-:-:S02]  /*20f40*/  SEL R99, R96, R67, P0 ;  /* 0x0000004360637207 */ /* 0x010fc40000000000 */
[----:B-1----:R-:W-:Y:S01]  /*20f50*/  SEL R78, R0, R65, P0 ;  /* 0x00000041004e7207 */ /* 0x002fe20000000000 */
[----:B------:R-:W1:Y:S01]  /*20f60*/  SHFL.IDX PT, R82, R111, R6, 0x1c1f ;  /* 0x001c1f066f527589 */ /* 0x000e6200000e0000 */
[----:B------:R-:W-:Y:S02]  /*20f70*/  SEL R96, R67, R96, P0 ;  /* 0x0000006043607207 */ /* 0x000fe40000000000 */
[----:B------:R-:W-:Y:S01]  /*20f80*/  SEL R0, R65, R0, P0 ;  /* 0x0000000041007207 */ /* 0x000fe20000000000 */
[----:B------:R-:W4:Y:S01]  /*20f90*/  SHFL.IDX PT, R84, R109, R6, 0x1c1f ;  /* 0x001c1f066d547589 */ /* 0x000f2200000e0000 */
[----:B--2---:R-:W-:Y:S02]  /*20fa0*/  SEL R46, R47, R110, P0 ;  /* 0x0000006e2f2e7207 */ /* 0x004fe40000000000 */
[----:B------:R-:W-:Y:S01]  /*20fb0*/  SEL R47, R110, R47, P0 ;  /* 0x0000002f6e2f7207 */ /* 0x000fe20000000000 */
[----:B------:R2:W4:Y:S04]  /*20fc0*/  SHFL.IDX PT, R91, R53, R6, 0x1c1f ;  /* 0x001c1f06355b7589 */ /* 0x00052800000e0000 */
[----:B------:R4:W-:Y:S04]  /*20fd0*/  SHFL.IDX PT, R79, R42, R5, 0x1c1f ;  /* 0x001c1f052a4f7589 */ /* 0x0009e800000e0000 */
[----:B------:R-:W-:Y:S01]  /*20fe0*/  SHFL.IDX PT, R68, R30, R5, 0x1c1f ;  /* 0x001c1f051e447589 */ /* 0x000fe200000e0000 */
[----:B0-----:R-:W-:-:S02]  /*20ff0*/  SEL R74, R75, R20, P0 ;  /* 0x000000144b4a7207 */ /* 0x001fc40000000000 */
[----:B--2---:R-:W-:Y:S01]  /*21000*/  SEL R53, R54, R57, P0 ;  /* 0x0000003936357207 */ /* 0x004fe20000000000 */
[----:B------:R-:W-:Y:S01]  /*21010*/  SHFL.IDX PT, R66, R28, R5, 0x1c1f ;  /* 0x001c1f051c427589 */ /* 0x000fe200000e0000 */
[----:B---3--:R-:W-:Y:S02]  /*21020*/  SEL R36, R37, R80, P0 ;  /* 0x0000005025247207 */ /* 0x008fe40000000000 */
[----:B------:R-:W-:Y:S01]  /*21030*/  SEL R54, R57, R54, P0 ;  /* 0x0000003639367207 */ /* 0x000fe20000000000 */
[----:B------:R-:W-:Y:S01]  /*21040*/  SHFL.IDX PT, R72, R26, R5, 0x1c1f ;  /* 0x001c1f051a487589 */ /* 0x000fe200000e0000 */
[----:B-1----:R-:W-:Y:S02]  /*21050*/  SEL R38, R39, R82, P0 ;  /* 0x0000005227267207 */ /* 0x002fe40000000000 */
[----:B------:R-:W-:Y:S01]  /*21060*/  SEL R75, R20, R75, P0 ;  /* 0x0000004b144b7207 */ /* 0x000fe20000000000 */
[----:B------:R-:W-:Y:S01]  /*21070*/  SHFL.IDX PT, R70, R24, R5, 0x1c1f ;  /* 0x001c1f0518467589 */ /* 0x000fe200000e0000 */
[----:B----4-:R-:W-:-:S02]  /*21080*/  SEL R40, R41, R84, P0 ;  /* 0x0000005429287207 */ /* 0x010fc40000000000 */
        /* <DEDUP_REMOVED lines=10> */
[----:B------:R-:W0:Y:S01]  /*21130*/  SHFL.IDX PT, R34, R115, R6, 0x1c1f ;  /* 0x001c1f0673227589 */ /* 0x000e2200000e0000 */
[----:B------:R-:W-:Y:S02]  /*21140*/  SEL R80, R81, R114, P0 ;  /* 0x0000007251507207 */ /* 0x000fe40000000000 */
[----:B------:R-:W-:Y:S01]  /*21150*/  SEL R64, R97, R64, P0 ;  /* 0x0000004061407207 */ /* 0x000fe20000000000 */
[----:B------:R-:W1:Y:S01]  /*21160*/  SHFL.IDX PT, R32, R121, R6, 0x1c1f ;  /* 0x001c1f0679207589 */ /* 0x000e6200000e0000 */
[----:B------:R-:W-:Y:S01]  /*21170*/  SEL R43, R60, R43, P0 ;  /* 0x0000002b3c2b7207 */ /* 0x000fe20000000000 */
[----:B------:R-:W-:Y:S01]  /*21180*/  IMAD.MOV.U32 R97, RZ, RZ, RZ ;  /* 0x000000ffff617224 */ /* 0x000fe200078e00ff */
[----:B------:R-:W-:Y:S01]  /*21190*/  SEL R81, R114, R81, P0 ;  /* 0x0000005172517207 */ /* 0x000fe20000000000 */
[----:B------:R-:W2:Y:S04]  /*211a0*/  SHFL.IDX PT, R108, R93, R6, 0x1c1f ;  /* 0x001c1f065d6c7589 */ /* 0x000ea800000e0000 */
[----:B------:R-:W3:Y:S04]  /*211b0*/  SHFL.IDX PT, R112, R87, R6, 0x1c1f ;  /* 0x001c1f0657707589 */ /* 0x000ee800000e0000 */
[----:B------:R-:W4:Y:S04]  /*211c0*/  SHFL.IDX PT, R116, R71, R6, 0x1c1f ;  /* 0x001c1f0647747589 */ /* 0x000f2800000e0000 */
[----:B------:R-:W4:Y:S04]  /*211d0*/  SHFL.IDX PT, R118, R69, R6, 0x1c1f ;  /* 0x001c1f0645767589 */ /* 0x000f2800000e0000 */
[----:B------:R-:W4:Y:S01]  /*211e0*/  SHFL.IDX PT, R63, R63, R6, 0x1c1f ;  /* 0x001c1f063f3f7589 */ /* 0x000f2200000e0000 */
[----:B0-----:R-:W-:-:S02]  /*211f0*/  SEL R76, R77, R34, P0 ;  /* 0x000000224d4c7207 */ /* 0x001fc40000000000 */
[----:B------:R-:W-:Y:S01]  /*21200*/  SEL R77, R34, R77, P0 ;  /* 0x0000004d224d7207 */ /* 0x000fe20000000000 */
[----:B------:R-:W0:Y:S01]  /*21210*/  SHFL.IDX PT, R61, R61, R6, 0x1c1f ;  /* 0x001c1f063d3d7589 */ /* 0x000e2200000e0000 */
[----:B-1----:R-:W-:Y:S02]  /*21220*/  SEL R20, R21, R32, P0 ;  /* 0x0000002015147207 */ /* 0x002fe40000000000 */
[----:B------:R-:W-:Y:S01]  /*21230*/  SEL R21, R32, R21, P0 ;  /* 0x0000001520157207 */ /* 0x000fe20000000000 */
[----:B------:R1:W-:Y:S01]  /*21240*/  SHFL.IDX PT, R109, R49, R6, 0x1c1f ;  /* 0x001c1f06316d7589 */ /* 0x0003e200000e0000 */
[----:B--2---:R-:W-:Y:S02]  /*21250*/  SEL R44, R45, R108, P0 ;  /* 0x0000006c2d2c7207 */ /* 0x004fe40000000000 */
[----:B------:R-:W-:Y:S01]  /*21260*/  SEL R45, R108, R45, P0 ;  /* 0x0000002d6c2d7207 */ /* 0x000fe20000000000 */
[----:B------:R-:W2:Y:S01]  /*21270*/  SHFL.IDX PT, R29, R29, R6, 0x1c1f ;  /* 0x001c1f061d1d7589 */ /* 0x000ea200000e0000 */
[----:B---3--:R-:W-:-:S02]  /*21280*/  SEL R48, R79, R112, P0 ;  /* 0x000000704f307207 */ /* 0x008fc40000000000 */
[----:B------:R-:W-:Y:S01]  /*21290*/  SEL R79, R112, R79, P0 ;  /* 0x0000004f704f7207 */ /* 0x000fe20000000000 */
[----:B------:R-:W3:Y:S01]  /*212a0*/  SHFL.IDX PT, R27, R27, R6, 0x1c1f ;  /* 0x001c1f061b1b7589 */ /* 0x000ee200000e0000 */
[----:B----4-:R-:W-:Y:S02]  /*212b0*/  SEL R82, R83, R116, P0 ;  /* 0x0000007453527207 */ /* 0x010fe40000000000 */
[----:B------:R-:W-:Y:S01]  /*212c0*/  SEL R83, R116, R83, P0 ;  /* 0x0000005374537207 */ /* 0x000fe20000000000 */
[----:B------:R-:W4:Y:S01]  /*212d0*/  SHFL.IDX PT, R33, R33, R6, 0x1c1f ;  /* 0x001c1f0621217589 */ /* 0x000f2200000e0000 */
[----:B------:R-:W-:Y:S02]  /*212e0*/  SEL R84, R85, R118, P0 ;  /* 0x0000007655547207 */ /* 0x000fe40000000000 */
[----:B------:R-:W-:Y:S01]  /*212f0*/  SEL R85, R118, R85, P0 ;  /* 0x0000005576557207 */ /* 0x000fe20000000000 */
[----:B------:R-:W4:Y:S01]  /*21300*/  SHFL.IDX PT, R31, R31, R6, 0x1c1f ;  /* 0x001c1f061f1f7589 */ /* 0x000f2200000e0000 */
[----:B-1----:R-:W-:-:S02]  /*21310*/  SEL R49, R50, R63, P0 ;  /* 0x0000003f32317207 */ /* 0x002fc40000000000 */
[----:B------:R-:W-:Y:S01]  /*21320*/  SEL R50, R63, R50, P0 ;  /* 0x000000323f327207 */ /* 0x000fe20000000000 */
[----:B------:R-:W1:Y:S01]  /*21330*/  SHFL.IDX PT, R35, R35, R6, 0x1c1f ;  /* 0x001c1f0623237589 */ /* 0x000e6200000e0000 */
[----:B0-----:R-:W-:Y:S02]  /*21340*/  SEL R51, R52, R61, P0 ;  /* 0x0000003d34337207 */ /* 0x001fe40000000000 */
[----:B------:R-:W-:Y:S01]  /*21350*/  SEL R52, R61, R52, P0 ;  /* 0x000000343d347207 */ /* 0x000fe20000000000 */
[----:B------:R0:W1:Y:S04]  /*21360*/  SHFL.IDX PT, R111, R55, R6, 0x1c1f ;  /* 0x001c1f06376f7589 */ /* 0x00006800000e0000 */
[----:B------:R-:W1:Y:S01]  /*21370*/  SHFL.IDX PT, R25, R25, R6, 0x1c1f ;  /* 0x001c1f0619197589 */ /* 0x000e6200000e0000 */
[----:B--2---:R-:W-:-:S02]  /*21380*/  SEL R65, R66, R29, P0 ;  /* 0x0000001d42417207 */ /* 0x004fc40000000000 */
[----:B------:R-:W-:Y:S01]  /*21390*/  SEL R66, R29, R66, P0 ;  /* 0x000000421d427207 */ /* 0x000fe20000000000 */
[----:B------:R2:W2:Y:S01]  /*213a0*/  SHFL.IDX PT, R62, R62, R5, 0x1c1f ;  /* 0x001c1f053e3e7589 */ /* 0x0004a200000e0000 */
[----:B---3--:R-:W-:Y:S02]  /*213b0*/  SEL R67, R68, R27, P0 ;  /* 0x0000001b44437207 */ /* 0x008fe40000000000 */
[----:B0-----:R-:W-:Y:S01]  /*213c0*/  SEL R55, R56, R109, P0 ;  /* 0x0000006d38377207 */ /* 0x001fe20000000000 */
[----:B------:R0:W3:Y:S01]  /*213d0*/  SHFL.IDX PT, R4, R4, R5, 0x1c1f ;  /* 0x001c1f0504047589 */ /* 0x0000e200000e0000 */
[----:B----4-:R-:W-:Y:S02]  /*213e0*/  SEL R69, R70, R33, P0 ;  /* 0x0000002146457207 */ /* 0x010fe40000000000 */
[----:B------:R-:W-:Y:S01]  /*213f0*/  SEL R56, R109, R56, P0 ;  /* 0x000000386d387207 */ /* 0x000fe20000000000 */
[----:B------:R0:W4:Y:S01]  /*21400*/  SHFL.IDX PT, R9, R9, R6, 0x1c1f ;  /* 0x001c1f0609097589 */ /* 0x00012200000e0000 */
[----:B------:R-:W-:-:S02]  /*21410*/  SEL R71, R72, R31, P0 ;  /* 0x0000001f48477207 */ /* 0x000fc40000000000 */
[----:B------:R-:W-:Y:S01]  /*21420*/  SEL R68, R27, R68, P0 ;  /* 0x000000441b447207 */ /* 0x000fe20000000000 */
[----:B------:R0:W0:Y:S01]  /*21430*/  SHFL.IDX PT, R14, R7, R6, 0x1c1f ;  /* 0x001c1f06070e7589 */ /* 0x00002200000e0000 */
[----:B-1----:R-:W-:Y:S02]  /*21440*/  SEL R87, R90, R35, P0 ;  /* 0x000000235a577207 */ /* 0x002fe40000000000 */
[----:B------:R-:W-:Y:S02]  /*21450*/  SEL R72, R31, R72, P0 ;  /* 0x000000481f487207 */ /* 0x000fe40000000000 */
[----:B------:R-:W-:Y:S02]  /*21460*/  SEL R91, R92, R111, P0 ;  /* 0x0000006f5c5b7207 */ /* 0x000fe40000000000 */
[----:B------:R-:W-:Y:S02]  /*21470*/  SEL R70, R33, R70, P0 ;  /* 0x0000004621467207 */ /* 0x000fe40000000000 */
[----:B------:R-:W-:-:S02]  /*21480*/  SEL R93, R94, R25, P0 ;  /* 0x000000195e5d7207 */ /* 0x000fc40000000000 */
[----:B------:R-:W-:Y:S02]  /*21490*/  SEL R90, R35, R90, P0 ;  /* 0x0000005a235a7207 */ /* 0x000fe40000000000 */
[----:B------:R-:W-:Y:S02]  /*214a0*/  SEL R94, R25, R94, P0 ;  /* 0x0000005e195e7207 */ /* 0x000fe40000000000 */
[----:B--2---:R-:W-:-:S07]  /*214b0*/  SEL R92, R111, R92, P0 ;  /* 0x0000005c6f5c7207 */ /* 0x004fce0000000000 */
.L_x_885:
[----:B------:R-:W-:Y:S05]  /*214c0*/  WARPSYNC.ALL ;  /* 0x0000000000007948 */ /* 0x000fea0003800000 */
[----:B------:R-:W-:Y:S01]  /*214d0*/  BAR.SYNC.DEFER_BLOCKING 0x1, 0x100 ;  /* 0x0044000000007b1d */ /* 0x000fe20000010000 */
[----:B---34-:R-:W-:Y:S02]  /*214e0*/  SEL R61, R4, R9, P0 ;  /* 0x00000009043d7207 */ /* 0x018fe40000000000 */
[----:B------:R-:W-:Y:S02]  /*214f0*/  SEL R63, R9, R4, P0 ;  /* 0x00000004093f7207 */ /* 0x000fe40000000000 */
[----:B0-----:R-:W-:Y:S01]  /*21500*/  SEL R60, R62, R14, P0 ;  /* 0x0000000e3e3c7207 */ /* 0x001fe20000000000 */
[----:B------:R-:W-:Y:S01]  /*21510*/  ULDC.64 UR6, c[0x0][0xc08] ;  /* 0x0003020000067ab9 */ /* 0x000fe20000000a00 */
[----:B------:R-:W-:Y:S01]  /*21520*/  F2FP.BF16.F32.PACK_AB R4, R98, R99 ;  /* 0x000000636204723e */ /* 0x000fe200000010ff */
[----:B------:R-:W-:Y:S01]  /*21530*/  ULDC.64 UR4, c[0x0][0xc00] ;  /* 0x0003000000047ab9 */ /* 0x000fe20000000a00 */
[----:B------:R-:W-:-:S02]  /*21540*/  F2FP.BF16.F32.PACK_AB R5, R84, R49 ;  /* 0x000000315405723e */ /* 0x000fc400000010ff */
[----:B------:R-:W-:Y:S02]  /*21550*/  F2FP.BF16.F32.PACK_AB R6, R95, R96 ;  /* 0x000000605f06723e */ /* 0x000fe400000010ff */
[----:B------:R-:W-:Y:S02]  /*21560*/  F2FP.BF16.F32.PACK_AB R7, R85, R50 ;  /* 0x000000325507723e */ /* 0x000fe400000010ff */
[----:B------:R-:W-:Y:S02]  /*21570*/  SEL R62, R14, R62, P0 ;  /* 0x0000003e0e3e7207 */ /* 0x000fe40000000000 */
[----:B------:R-:W-:Y:S02]  /*21580*/  F2FP.BF16.F32.PACK_AB R8, R74, R76 ;  /* 0x0000004c4a08723e */ /* 0x000fe400000010ff */
[----:B------:R-:W-:Y:S02]  /*21590*/  F2FP.BF16.F32.PACK_AB R9, R51, R53 ;  /* 0x000000353309723e */ /* 0x000fe400000010ff */
[----:B------:R-:W-:-:S02]  /*215a0*/  F2FP.BF16.F32.PACK_AB R10, R75, R77 ;  /* 0x0000004d4b0a723e */ /* 0x000fc400000010ff */
[----:B------:R-:W-:Y:S01]  /*215b0*/  F2FP.BF16.F32.PACK_AB R11, R52, R54 ;  /* 0x00000036340b723e */ /* 0x000fe200000010ff */
[----:B------:R0:W-:Y:S01]  /*215c0*/  STSM.16.M88.4 [R107], R4 ;  /* 0x000000046b007844 */ /* 0x0001e20000000200 */
        /* <DEDUP_REMOVED lines=10> */
[----:B------:R-:W-:Y:S02]  /*21670*/  F2FP.BF16.F32.PACK_AB R28, R38, R40 ;  /* 0x00000028261c723e */ /* 0x000fe400000010ff */
[----:B------:R-:W-:Y:S01]  /*21680*/  F2FP.BF16.F32.PACK_AB R29, R69, R71 ;  /* 0x00000047451d723e */ /* 0x000fe200000010ff */
[----:B------:R-:W-:Y:S01]  /*21690*/  STSM.16.M88.4 [R106], R24 ;  /* 0x000000186a007844 */ /* 0x000fe20000000200 */
[----:B------:R-:W-:-:S02]  /*216a0*/  F2FP.BF16.F32.PACK_AB R30, R39, R41 ;  /* 0x00000029271e723e */ /* 0x000fc400000010ff */
[----:B------:R-:W-:Y:S02]  /*216b0*/  F2FP.BF16.F32.PACK_AB R31, R70, R72 ;  /* 0x00000048461f723e */ /* 0x000fe400000010ff */
[----:B------:R-:W-:Y:S02]  /*216c0*/  F2FP.BF16.F32.PACK_AB R32, R42, R44 ;  /* 0x0000002c2a20723e */ /* 0x000fe400000010ff */
[----:B------:R-:W-:Y:S01]  /*216d0*/  F2FP.BF16.F32.PACK_AB R33, R73, R87 ;  /* 0x000000574921723e */ /* 0x000fe200000010ff */
[----:B------:R-:W-:Y:S01]  /*216e0*/  STSM.16.M88.4 [R100], R28 ;  /* 0x0000001c64007844 */ /* 0x000fe20000000200 */
[----:B------:R-:W-:Y:S02]  /*216f0*/  F2FP.BF16.F32.PACK_AB R34, R43, R45 ;  /* 0x0000002d2b22723e */ /* 0x000fe400000010ff */
[----:B------:R-:W-:Y:S02]  /*21700*/  F2FP.BF16.F32.PACK_AB R35, R86, R90 ;  /* 0x0000005a5623723e */ /* 0x000fe400000010ff */
[----:B0-----:R-:W-:-:S02]  /*21710*/  F2FP.BF16.F32.PACK_AB R4, R46, R48 ;  /* 0x000000302e04723e */ /* 0x001fc400000010ff */
[----:B------:R-:W-:Y:S01]  /*21720*/  F2FP.BF16.F32.PACK_AB R5, R91, R93 ;  /* 0x0000005d5b05723e */ /* 0x000fe200000010ff */
[----:B------:R0:W-:Y:S01]  /*21730*/  STSM.16.M88.4 [R101], R32 ;  /* 0x0000002065007844 */ /* 0x0001e20000000200 */
[----:B------:R-:W-:Y:S02]  /*21740*/  F2FP.BF16.F32.PACK_AB R6, R47, R79 ;  /* 0x0000004f2f06723e */ /* 0x000fe400000010ff */
[----:B------:R-:W-:Y:S02]  /*21750*/  F2FP.BF16.F32.PACK_AB R7, R92, R94 ;  /* 0x0000005e5c07723e */ /* 0x000fe400000010ff */
[----:B-1----:R-:W-:Y:S02]  /*21760*/  F2FP.BF16.F32.PACK_AB R8, R80, R82 ;  /* 0x000000525008723e */ /* 0x002fe400000010ff */
[----:B------:R-:W-:Y:S01]  /*21770*/  F2FP.BF16.F32.PACK_AB R10, R81, R83 ;  /* 0x00000053510a723e */ /* 0x000fe200000010ff */
[----:B------:R1:W-:Y:S01]  /*21780*/  STSM.16.M88.4 [R102], R4 ;  /* 0x0000000466007844 */ /* 0x0003e20000000200 */
[----:B------:R-:W-:-:S02]  /*21790*/  F2FP.BF16.F32.PACK_AB R9, R61, R60 ;  /* 0x0000003c3d09723e */ /* 0x000fc400000010ff */
[----:B------:R-:W-:Y:S02]  /*217a0*/  F2FP.BF16.F32.PACK_AB R11, R63, R62 ;  /* 0x0000003e3f0b723e */ /* 0x000fe400000010ff */
[----:B------:R-:W-:Y:S02]  /*217b0*/  ISETP.NE.U32.AND P3, PT, RZ, UR6, PT ;  /* 0x00000006ff007c0c */ /* 0x000fe4000bf65070 */
[----:B------:R-:W-:Y:S01]  /*217c0*/  ISETP.NE.U32.AND P0, PT, RZ, UR4, PT ;  /* 0x00000004ff007c0c */ /* 0x000fe2000bf05070 */
[----:B------:R3:W-:Y:S01]  /*217d0*/  STSM.16.M88.4 [R103], R8 ;  /* 0x0000000867007844 */ /* 0x0007e20000000200 */
[----:B------:R-:W-:Y:S01]  /*217e0*/  BAR.SYNC.DEFER_BLOCKING 0x1, 0x100 ;  /* 0x0044000000007b1d */ /* 0x000fe20000010000 */
[----:B------:R-:W-:Y:S02]  /*217f0*/  ISETP.NE.AND.EX P3, PT, RZ, UR7, PT, P3 ;  /* 0x00000007ff007c0c */ /* 0x000fe4000bf65330 */
[----:B--2---:R-:W-:Y:S02]  /*21800*/  IADD3 R12, P1, R220, UR4, RZ ;  /* 0x00000004dc0c7c10 */ /* 0x004fe4000ff3e0ff */
[----:B------:R-:W-:-:S03]  /*21810*/  ISETP.NE.AND.EX P0, PT, RZ, UR5, PT, P0 ;  /* 0x00000005ff007c0c */ /* 0x000fc6000bf05300 */
[----:B0-----:R-:W0:Y:S01]  /*21820*/  LDC R101, c[0x0][0xbe8] ;  /* 0x0002fa00ff657b82 */ /* 0x001e220000000800 */
[----:B------:R-:W-:-:S05]  /*21830*/  IADD3.X R13, R221, UR5, RZ, P1, !PT ;  /* 0x00000005dd0d7c10 */ /* 0x000fca0008ffe4ff */
[----:B------:R-:W-:Y:S01]  /*21840*/  @P3 IADD3 R220, P1, R220, UR6, RZ ;  /* 0x00000006dcdc3c10 */ /* 0x000fe2000ff3e0ff */
[----:B------:R-:W-:Y:S02]  /*21850*/  ULDC UR6, c[0x0][0xa88] ;  /* 0x0002a20000067ab9 */ /* 0x000fe40000000800 */
[----:B------:R-:W-:Y:S01]  /*21860*/  IMAD.U32 R100, RZ, RZ, UR6 ;  /* 0x00000006ff647e24 */ /* 0x000fe2000f8e00ff */
[----:B------:R-:W-:Y:S01]  /*21870*/  @P3 IADD3.X R221, R221, UR7, RZ, P1, !PT ;  /* 0x00000007dddd3c10 */ /* 0x000fe20008ffe4ff */
[----:B------:R2:W5:Y:S04]  /*21880*/  @P0 LDG.E R97, desc[UR50][R12.64] ;  /* 0x000000320c610981 */ /* 0x000568000c1e1900 */
[----:B------:R2:W5:Y:S01]  /*21890*/  @P3 LDG.E R100, desc[UR50][R220.64] ;  /* 0x00000032dc643981 */ /* 0x000562000c1e1900 */
[----:B-1----:R-:W-:Y:S01]  /*218a0*/  IMAD.MOV.U32 R4, RZ, RZ, 0x9b8 ;  /* 0x000009b8ff047424 */ /* 0x002fe200078e00ff */
[----:B------:R-:W-:-:S02]  /*218b0*/  ISETP.GT.AND P2, PT, R219, 0x1, PT ;  /* 0x00000001db00780c */ /* 0x000fc40003f44270 */
[----:B0-----:R-:W-:Y:S02]  /*218c0*/  ISETP.NE.AND P1, PT, R101, 0x1, PT ;  /* 0x000000016500780c */ /* 0x001fe40003f25270 */
[----:B------:R-:W-:-:S04]  /*218d0*/  SEL R4, R4, 0x978, P2 ;  /* 0x0000097804047807 */ /* 0x000fc80001000000 */
[----:B---3--:R2:W0:Y:S08]  /*218e0*/  LDC.64 R10, c[0x0][R4+0x220] ;  /* 0x00008800040a7b82 */ /* 0x0084300000000a00 */
[----:B------:R2:W1:Y:S08]  /*218f0*/  LDC.64 R14, c[0x0][R4+0x218] ;  /* 0x00008600040e7b82 */ /* 0x0004700000000a00 */
[----:B------:R2:W3:Y:S01]  /*21900*/  LDC.64 R8, c[0x0][R4+0x228] ;  /* 0x00008a0004087b82 */ /* 0x0004e20000000a00 */
[----:B------:R-:W-:Y:S05]  /*21910*/  @P3 BRA `(.L_x_605) ;  /* 0x0000000000103947 */ /* 0x000fea0003800000 */
[----:B------:R-:W-:Y:S05]  /*21920*/  @!P0 BRA `(.L_x_605) ;  /* 0x00000000000c8947 */ /* 0x000fea0003800000 */
[----:B------:R-:W4:Y:S04]  /*21930*/  LDG.E R5, desc[UR50][R12.64] ;  /* 0x000000320c057981 */ /* 0x000f28000c1e1900 */
[----:B-----5:R-:W4:Y:S02]  /*21940*/  LDG.E R100, desc[UR50][R12.64+0x4] ;  /* 0x000004320c647981 */ /* 0x020f24000c1e1900 */
[----:B----4-:R-:W-:-:S07]  /*21950*/  IADD3 R100, -R5, R100, RZ ;  /* 0x0000006405647210 */ /* 0x010fce0007ffe1ff */
.L_x_605:
[----:B------:R-:W4:Y:S01]  /*21960*/  LDL R24, [R1+0x50] ;  /* 0x0000500001187983 */ /* 0x000f220000100800 */
[----:B--2---:R-:W2:Y:S01]  /*21970*/  LDC.64 R4, c[0x0][R4+0x210] ;  /* 0x0000840004047b82 */ /* 0x004ea20000000a00 */
[----:B------:R-:W-:Y:S01]  /*21980*/  ISETP.NE.U32.AND P0, PT, RZ, UR4, PT ;  /* 0x00000004ff007c0c */ /* 0x000fe2000bf05070 */
[-C--:B-1----:R-:W-:Y:S01]  /*21990*/  IMAD R27, R15, R169.reuse, RZ ;  /* 0x000000a90f1b7224 */ /* 0x082fe200078e02ff */
[----:B------:R-:W2:Y:S01]  /*219a0*/  LDL R28, [R1+0x48] ;  /* 0x00004800011c7983 */ /* 0x000ea20000100800 */
[----:B------:R-:W-:Y:S01]  /*219b0*/  IMAD.WIDE.U32 R14, R14, R169, RZ ;  /* 0x000000a90e0e7225 */ /* 0x000fe200078e00ff */
[----:B------:R-:W-:-:S03]  /*219c0*/  ISETP.NE.AND.EX P0, PT, RZ, UR5, PT, P0 ;  /* 0x00000005ff007c0c */ /* 0x000fc6000bf05300 */
[----:B------:R-:W1:Y:S01]  /*219d0*/  @P1 LDC R12, c[0x0][0xbec] ;  /* 0x0002fb00ff0c1b82 */ /* 0x000e620000000800 */
[----:B------:R-:W-:-:S07]  /*219e0*/  SEL R13, R214, RZ, !P0 ;  /* 0x000000ffd60d7207 */ /* 0x000fce0004000000 */
[----:B------:R-:W1:Y:S08]  /*219f0*/  @P1 LDC R31, c[0x0][0xbf0] ;  /* 0x0002fc00ff1f1b82 */ /* 0x000e700000000800 */
[----:B------:R-:W1:Y:S01]  /*21a00*/  LDC.64 R6, c[0x0][0xba8] ;  /* 0x0002ea00ff067b82 */ /* 0x000e620000000a00 */
[----:B------:R-:W1:Y:S01]  /*21a10*/  S2R R26, SR_TID.X ;  /* 0x00000000001a7919 */ /* 0x000e620000002100 */
[----:B------:R-:W-:Y:S01]  /*21a20*/  SEL R25, R222, RZ, !P0 ;  /* 0x000000ffde197207 */ /* 0x000fe20004000000 */
[----:B0-----:R-:W-:-:S04]  /*21a30*/  IMAD R11, R11, R13, RZ ;  /* 0x0000000d0b0b7224 */ /* 0x001fc800078e02ff */
[C---:B------:R-:W-:Y:S02]  /*21a40*/  IMAD R29, R10.reuse, R25, R11 ;  /* 0x000000190a1d7224 */ /* 0x040fe400078e020b */
[----:B------:R-:W-:Y:S01]  /*21a50*/  IMAD.WIDE.U32 R10, R10, R13, RZ ;  /* 0x0000000d0a0a7225 */ /* 0x000fe200078e00ff */
[----:B------:R-:W-:-:S03]  /*21a60*/  SEL R25, R226, RZ, P2 ;  /* 0x000000ffe2197207 */ /* 0x000fc60001000000 */
[----:B------:R-:W-:Y:S01]  /*21a70*/  IMAD.IADD R29, R11, 0x1, R29 ;  /* 0x000000010b1d7824 */ /* 0x000fe200078e021d */
[----:B-----5:R-:W-:Y:S01]  /*21a80*/  IADD3 R14, P0, P3, R10, R14, R97 ;  /* 0x0000000e0a0e7210 */ /* 0x020fe20007b1e061 */
[----:B------:R-:W-:Y:S01]  /*21a90*/  IMAD.IADD R27, R15, 0x1, R27 ;  /* 0x000000010f1b7824 */ /* 0x000fe200078e021b */
[----:B------:R-:W-:Y:S01]  /*21aa0*/  SHF.R.S32.HI R10, RZ, 0x1f, R97 ;  /* 0x0000001fff0a7819 */ /* 0x000fe20000011461 */
[-C--:B---3--:R-:W-:Y:S02]  /*21ab0*/  IMAD R15, R9, R25.reuse, RZ ;  /* 0x00000019090f7224 */ /* 0x088fe400078e02ff */
[----:B------:R-:W-:Y:S01]  /*21ac0*/  IMAD.WIDE.U32 R8, R8, R25, RZ ;  /* 0x0000001908087225 */ /* 0x000fe200078e00ff */
[----:B-1----:R-:W0:Y:S03]  /*21ad0*/  @!P2 LDC R6, c[0x0][0xb50] ;  /* 0x0002d400ff06ab82 */ /* 0x002e260000000800 */
[----:B------:R-:W-:-:S05]  /*21ae0*/  IMAD.IADD R15, R9, 0x1, R15 ;  /* 0x00000001090f7824 */ /* 0x000fca00078e020f */
[----:B------:R-:W1:Y:S01]  /*21af0*/  @!P2 LDC R7, c[0x0][0xb54] ;  /* 0x0002d500ff07ab82 */ /* 0x000e620000000800 */
[----:B------:R-:W-:-:S04]  /*21b00*/  IADD3 R30, R26, -0x80, RZ ;  /* 0xffffff801a1e7810 */ /* 0x000fc80007ffe0ff */
[----:B------:R-:W-:-:S04]  /*21b10*/  SHF.R.S32.HI R26, RZ, 0x1f, R30 ;  /* 0x0000001fff1a7819 */ /* 0x000fc8000001141e */
[----:B------:R-:W-:-:S04]  /*21b20*/  LEA.HI R26, R26, R30, RZ, 0x7 ;  /* 0x0000001e1a1a7211 */ /* 0x000fc800078f38ff */
[----:B------:R-:W-:Y:S01]  /*21b30*/  LOP3.LUT R26, R26, 0xffffff80, RZ, 0xc0, !PT ;  /* 0xffffff801a1a7812 */ /* 0x000fe200078ec0ff */
[----:B------:R-:W-:-:S04]  /*21b40*/  IMAD R100, R100, R101, RZ ;  /* 0x0000006564647224 */ /* 0x000fc800078e02ff */
[----:B------:R-:W-:Y:S02]  /*21b50*/  IMAD.IADD R26, R30, 0x1, -R26 ;  /* 0x000000011e1a7824 */ /* 0x000fe400078e0a1a */
[----:B----4-:R-:W-:-:S04]  /*21b60*/  IMAD R33, R223, 0x80, R24 ;  /* 0x00000080df217824 */ /* 0x010fc800078e0218 */
[----:B------:R-:W-:Y:S01]  /*21b70*/  @P1 IMAD.HI.U32 R12, R33, R12, RZ ;  /* 0x0000000c210c1227 */ /* 0x000fe200078e00ff */
[----:B------:R-:W-:-:S04]  /*21b80*/  MOV R11, R33 ;  /* 0x00000021000b7202 */ /* 0x000fc80000000f00 */
[----:B------:R-:W-:Y:S02]  /*21b90*/  @P1 SHF.R.U32.HI R11, RZ, R31, R12 ;  /* 0x0000001fff0b1219 */ /* 0x000fe4000001160c */
[----:B------:R-:W-:-:S03]  /*21ba0*/  IADD3.X R12, R29, R27, R10, P0, P3 ;  /* 0x0000001b1d0c7210 */ /* 0x000fc600007e640a */
[--C-:B------:R-:W-:Y:S01]  /*21bb0*/  IMAD.MOV R24, RZ, RZ, -R11.reuse ;  /* 0x000000ffff187224 */ /* 0x100fe200078e0a0b */
[----:B------:R-:W-:Y:S02]  /*21bc0*/  IADD3 R8, P0, P3, R11, R14, R8 ;  /* 0x0000000e0b087210 */ /* 0x000fe40007b1e008 */
[----:B------:R-:W-:Y:S01]  /*21bd0*/  SHF.R.S32.HI R9, RZ, 0x1f, R11 ;  /* 0x0000001fff097819 */ /* 0x000fe2000001140b */
[----:B------:R-:W-:-:S03]  /*21be0*/  IMAD R11, R101, R24, R33 ;  /* 0x00000018650b7224 */ /* 0x000fc600078e0221 */
[----:B------:R-:W-:Y:S01]  /*21bf0*/  IADD3.X R9, R9, R12, R15, P0, P3 ;  /* 0x0000000c09097210 */ /* 0x000fe200007e640f */
[-C--:B--2---:R-:W-:Y:S01]  /*21c00*/  IMAD R5, R5, R11.reuse, RZ ;  /* 0x0000000b05057224 */ /* 0x084fe200078e02ff */
[----:B------:R-:W-:Y:S01]  /*21c10*/  SHF.R.S32.HI R15, RZ, 0x1f, R11 ;  /* 0x0000001fff0f7819 */ /* 0x000fe2000001140b */
[----:B------:R-:W-:-:S04]  /*21c20*/  IMAD.WIDE.U32 R8, R4, R11, R8 ;  /* 0x0000000b04087225 */ /* 0x000fc800078e0008 */
[----:B------:R-:W-:-:S04]  /*21c30*/  IMAD R5, R4, R15, R5 ;  /* 0x0000000f04057224 */ /* 0x000fc800078e0205 */
[----:B------:R-:W-:Y:S01]  /*21c40*/  IMAD.IADD R4, R9, 0x1, R5 ;  /* 0x0000000109047824 */ /* 0x000fe200078e0205 */
[----:B0-----:R-:W-:-:S04]  /*21c50*/  LEA R9, P0, R8, R6, 0x2 ;  /* 0x0000000608097211 */ /* 0x001fc800078010ff */
[----:B-1----:R-:W-:Y:S01]  /*21c60*/  LEA.HI.X R8, R8, R7, R4, 0x2, P0 ;  /* 0x0000000708087211 */ /* 0x002fe200000f1404 */
[----:B------:R-:W-:Y:S01]  /*21c70*/  SHFL.IDX PT, R6, R9, 0x1, 0x1c1f ;  /* 0x003c1f0009067f89 */ /* 0x000fe200000e0000 */
[----:B------:R-:W-:-:S03]  /*21c80*/  IMAD R35, R223, 0x80, R28 ;  /* 0x00000080df237824 */ /* 0x000fc600078e021c */
[----:B------:R-:W-:Y:S04]  /*21c90*/  SHFL.IDX PT, R4, R9, RZ, 0x1c1f ;  /* 0x001c1fff09047589 */ /* 0x000fe800000e0000 */
[----:B------:R-:W0:Y:S04]  /*21ca0*/  SHFL.IDX PT, R5, R8, RZ, 0x1c1f ;  /* 0x001c1fff08057589 */ /* 0x000e2800000e0000 */
[----:B------:R-:W1:Y:S01]  /*21cb0*/  SHFL.IDX PT, R7, R8, 0x1, 0x1c1f ;  /* 0x003c1f0008077f89 */ /* 0x000e6200000e0000 */
[----:B------:R-:W-:Y:S01]  /*21cc0*/  LOP3.LUT P0, RZ, R26, 0x3, RZ, 0xc0, !PT ;  /* 0x000000031aff7812 */ /* 0x000fe2000780c0ff */
[----:B------:R-:W-:-:S03]  /*21cd0*/  VIADD R27, R35, 0x8 ;  /* 0x00000008231b7836 */ /* 0x000fc60000000000 */
[-C--:B------:R-:W-:Y:S02]  /*21ce0*/  ISETP.GE.OR P3, PT, R35, R100.reuse, P0 ;  /* 0x000000642300720c */ /* 0x080fe40000766670 */
[----:B------:R-:W-:-:S11]  /*21cf0*/  ISETP.GE.OR P0, PT, R27, R100, P0 ;  /* 0x000000641b00720c */ /* 0x000fd60000706670 */
[----:B0-----:R0:W-:Y:S04]  /*21d00*/  @!P3 ST.E desc[UR50][R4.64], R88 ;  /* 0x000000580400b985 */ /* 0x0011e8000c101932 */
[----:B-1----:R0:W-:Y:S01]  /*21d10*/  @!P0 ST.E desc[UR50][R6.64], R89 ;  /* 0x0000005906008985 */ /* 0x0021e2000c101932 */
[----:B------:R-:W-:Y:S05]  /*21d20*/  @P2 BRA `(.L_x_606) ;  /* 0x0000000800c02947 */ /* 0x000fea0003800000 */
[----:B------:R-:W1:Y:S01]  /*21d30*/  S2R R26, SR_TID.X ;  /* 0x00000000001a7919 */ /* 0x000e620000002100 */
[----:B------:R-:W-:Y:S01]  /*21d40*/  IMAD.SHL.U32 R9, R217, 0x8, RZ ;  /* 0x00000008d9097824 */ /* 0x000fe200078e00ff */
[----:B------:R-:W2:Y:S01]  /*21d50*/  @P1 LDC R15, c[0x0][0xbec] ;  /* 0x0002fb00ff0f1b82 */ /* 0x000ea20000000800 */
[----:B------:R-:W-:-:S07]  /*21d60*/  ULDC.64 UR4, c[0x0][0xaa0] ;  /* 0x0002a80000047ab9 */ /* 0x000fce0000000a00 */
[----:B------:R-:W3:Y:S01]  /*21d70*/  @P1 LDC R21, c[0x0][0xbf0] ;  /* 0x0002fc00ff151b82 */ /* 0x000ee20000000800 */
[----:B-1----:R-:W-:-:S04]  /*21d80*/  IADD3 R26, R26, -0x80, RZ ;  /* 0xffffff801a1a7810 */ /* 0x002fc80007ffe0ff */
[----:B------:R-:W-:-:S04]  /*21d90*/  SHF.R.S32.HI R102, RZ, 0x1f, R26 ;  /* 0x0000001fff667819 */ /* 0x000fc8000001141a */
[----:B------:R-:W-:-:S04]  /*21da0*/  LEA.HI R102, R102, R26, RZ, 0x3 ;  /* 0x0000001a66667211 */ /* 0x000fc800078f18ff */
[----:B------:R-:W-:-:S05]  /*21db0*/  SHF.R.S32.HI R102, RZ, 0x3, R102 ;  /* 0x00000003ff667819 */ /* 0x000fca0000011466 */
[----:B------:R-:W-:-:S04]  /*21dc0*/  IMAD R3, R102, 0x40, R9 ;  /* 0x0000004066037824 */ /* 0x000fc800078e0209 */
[----:B------:R-:W-:-:S03]  /*21dd0*/  IMAD.WIDE R58, R3, 0x2, R58 ;  /* 0x00000002033a7825 */ /* 0x000fc600078e023a */
[C---:B------:R-:W-:Y:S02]  /*21de0*/  IADD3 R29, P0, R58.reuse, 0x2000, RZ ;  /* 0x000020003a1d7810 */ /* 0x040fe40007f1e0ff */
[----:B------:R-:W-:Y:S02]  /*21df0*/  IADD3 R25, P5, R58, 0x1000, RZ ;  /* 0x000010003a197810 */ /* 0x000fe40007fbe0ff */
[----:B------:R-:W-:Y:S02]  /*21e00*/  LOP3.LUT R28, R29, 0x380, RZ, 0xc0, !PT ;  /* 0x000003801d1c7812 */ /* 0x000fe400078ec0ff */
[----:B------:R-:W-:Y:S02]  /*21e10*/  LOP3.LUT R24, R25, 0x380, RZ, 0xc0, !PT ;  /* 0x0000038019187812 */ /* 0x000fe400078ec0ff */
[----:B------:R-:W-:Y:S01]  /*21e20*/  SHF.R.U64 R28, R28, 0x3, RZ ;  /* 0x000000031c1c7819 */ /* 0x000fe200000012ff */
[----:B------:R-:W-:Y:S01]  /*21e30*/  IMAD R10, R10, UR4, RZ ;  /* 0x000000040a0a7c24 */ /* 0x000fe2000f8e02ff */
[----:B------:R-:W-:-:S02]  /*21e40*/  SHF.R.U64 R24, R24, 0x3, RZ ;  /* 0x0000000318187819 */ /* 0x000fc400000012ff */
[----:B------:R-:W-:Y:S02]  /*21e50*/  LOP3.LUT R28, R28, R29, RZ, 0x3c, !PT ;  /* 0x0000001d1c1c7212 */ /* 0x000fe400078e3cff */
[----:B------:R-:W-:Y:S02]  /*21e60*/  IADD3.X R29, RZ, R59, RZ, P0, !PT ;  /* 0x0000003bff1d7210 */ /* 0x000fe400007fe4ff */
[----:B------:R-:W-:Y:S01]  /*21e70*/  IADD3 R3, P0, R58, 0x7000, RZ ;  /* 0x000070003a037810 */ /* 0x000fe20007f1e0ff */
[----:B------:R-:W-:Y:S01]  /*21e80*/  IMAD R11, R97, UR5, R10 ;  /* 0x00000005610b7c24 */ /* 0x000fe2000f8e020a */
[----:B------:R-:W-:Y:S01]  /*21e90*/  LOP3.LUT R24, R24, R25, RZ, 0x3c, !PT ;  /* 0x0000001918187212 */ /* 0x000fe200078e3cff */
[--C-:B------:R-:W-:Y:S01]  /*21ea0*/  IMAD.X R25, RZ, RZ, R59.reuse, P5 ;  /* 0x000000ffff197224 */ /* 0x100fe200028e063b */
[----:B------:R-:W-:Y:S01]  /*21eb0*/  LOP3.LUT R0, R3, 0x380, RZ, 0xc0, !PT ;  /* 0x0000038003007812 */ /* 0x000fe200078ec0ff */
[----:B------:R-:W-:Y:S01]  /*21ec0*/  IMAD.X R49, RZ, RZ, R59, P0 ;  /* 0x000000ffff317224 */ /* 0x000fe200000e063b */
[----:B------:R-:W-:Y:S01]  /*21ed0*/  IADD3 R33, P2, R58, 0x3000, RZ ;  /* 0x000030003a217810 */ /* 0x000fe20007f5e0ff */
[----:B------:R-:W5:Y:S01]  /*21ee0*/  LD.E.128 R28, desc[UR50][R28.64] ;  /* 0x000000321c1c7980 */ /* 0x000f62000c101d00 */
[----:B------:R-:W-:-:S02]  /*21ef0*/  SHF.R.U64 R0, R0, 0x3, RZ ;  /* 0x0000000300007819 */ /* 0x000fc400000012ff */
[----:B------:R-:W-:Y:S01]  /*21f00*/  IADD3 R37, P3, R58, 0x4000, RZ ;  /* 0x000040003a257810 */ /* 0x000fe20007f7e0ff */
[----:B------:R-:W5:Y:S01]  /*21f10*/  LD.E.128 R24, desc[UR50][R24.64] ;  /* 0x0000003218187980 */ /* 0x000f62000c101d00 */
[----:B------:R-:W-:Y:S01]  /*21f20*/  LOP3.LUT R48, R0, R3, RZ, 0x3c, !PT ;  /* 0x0000000300307212 */ /* 0x000fe200078e3cff */
[----:B------:R-:W-:Y:S01]  /*21f30*/  IMAD.WIDE.U32 R2, R97, UR4, RZ ;  /* 0x0000000461027c25 */ /* 0x000fe2000f8e00ff */
[C---:B------:R-:W-:Y:S01]  /*21f40*/  IADD3 R41, P4, R58.reuse, 0x5000, RZ ;  /* 0x000050003a297810 */ /* 0x040fe20007f9e0ff */
[----:B------:R-:W-:Y:S01]  /*21f50*/  ULDC.64 UR4, c[0x0][0xae8] ;  /* 0x0002ba0000047ab9 */ /* 0x000fe20000000a00 */
[----:B------:R-:W-:Y:S01]  /*21f60*/  IADD3 R45, P5, R58, 0x6000, RZ ;  /* 0x000060003a2d7810 */ /* 0x000fe20007fbe0ff */
[----:B------:R-:W-:Y:S01]  /*21f70*/  IMAD R0, R217, 0x20, R102 ;  /* 0x00000020d9007824 */ /* 0x000fe200078e0266 */
[----:B------:R-:W-:Y:S01]  /*21f80*/  LOP3.LUT R32, R33, 0x380, RZ, 0xc0, !PT ;  /* 0x0000038021207812 */ /* 0x000fe200078ec0ff */
[----:B------:R-:W-:Y:S01]  /*21f90*/  IMAD.IADD R3, R3, 0x1, R11 ;  /* 0x0000000103037824 */ /* 0x000fe200078e020b */
[----:B------:R-:W-:Y:S01]  /*21fa0*/  LOP3.LUT R36, R37, 0x380, RZ, 0xc0, !PT ;  /* 0x0000038025247812 */ /* 0x000fe200078ec0ff */
[----:B------:R-:W5:Y:S01]  /*21fb0*/  LD.E.128 R48, desc[UR50][R48.64] ;  /* 0x0000003230307980 */ /* 0x000f62000c101d00 */
[----:B------:R-:W-:Y:S01]  /*21fc0*/  LEA R10, R223, R0, 0x7 ;  /* 0x00000000df0a7211 */ /* 0x000fe200078e38ff */
[----:B------:R-:W-:Y:S01]  /*21fd0*/  IMAD.WIDE.U32 R2, R169, UR4, R2 ;  /* 0x00000004a9027c25 */ /* 0x000fe2000f8e0002 */
[----:B------:R-:W-:-:S02]  /*21fe0*/  LOP3.LUT R40, R41, 0x380, RZ, 0xc0, !PT ;  /* 0x0000038029287812 */ /* 0x000fc400078ec0ff */
[----:B------:R-:W-:Y:S01]  /*21ff0*/  LOP3.LUT R44, R45, 0x380, RZ, 0xc0, !PT ;  /* 0x000003802d2c7812 */ /* 0x000fe200078ec0ff */
[----:B--2---:R-:W-:Y:S01]  /*22000*/  @P1 IMAD.HI.U32 R0, R10, R15, RZ ;  /* 0x0000000f0a001227 */ /* 0x004fe200078e00ff */
[----:B0-----:R-:W-:Y:S02]  /*22010*/  LOP3.LUT R5, R58, 0x380, RZ, 0xc0, !PT ;  /* 0x000003803a057812 */ /* 0x001fe400078ec0ff */
[----:B------:R-:W-:Y:S01]  /*22020*/  SHF.R.S32.HI R8, RZ, 0x1f, R13 ;  /* 0x0000001fff087819 */ /* 0x000fe2000001140d */
[----:B------:R-:W-:Y:S01]  /*22030*/  IMAD R3, R169, UR5, R3 ;  /* 0x00000005a9037c24 */ /* 0x000fe2000f8e0203 */
[----:B------:R-:W-:Y:S01]  /*22040*/  SHF.R.U64 R32, R32, 0x3, RZ ;  /* 0x0000000320207819 */ /* 0x000fe200000012ff */
[----:B------:R-:W-:Y:S01]  /*22050*/  ULDC.64 UR4, c[0x0][0xaf0] ;  /* 0x0002bc0000047ab9 */ /* 0x000fe20000000a00 */
[----:B------:R-:W-:Y:S02]  /*22060*/  SHF.R.U64 R36, R36, 0x3, RZ ;  /* 0x0000000324247819 */ /* 0x000fe400000012ff */
[----:B------:R-:W-:-:S02]  /*22070*/  SHF.R.U64 R40, R40, 0x3, RZ ;  /* 0x0000000328287819 */ /* 0x000fc400000012ff */
[----:B------:R-:W-:Y:S01]  /*22080*/  SHF.R.U64 R44, R44, 0x3, RZ ;  /* 0x000000032c2c7819 */ /* 0x000fe200000012ff */
[----:B------:R-:W-:Y:S01]  /*22090*/  IMAD.MOV.U32 R11, RZ, RZ, R10 ;  /* 0x000000ffff0b7224 */ /* 0x000fe200078e000a */
[----:B------:R-:W-:Y:S01]  /*220a0*/  SHF.R.U64 R5, R5, 0x3, RZ ;  /* 0x0000000305057819 */ /* 0x000fe200000012ff */
[----:B------:R-:W-:Y:S01]  /*220b0*/  IMAD R8, R8, UR4, RZ ;  /* 0x0000000408087c24 */ /* 0x000fe2000f8e02ff */
[----:B------:R-:W-:Y:S01]  /*220c0*/  LOP3.LUT R32, R32, R33, RZ, 0x3c, !PT ;  /* 0x0000002120207212 */ /* 0x000fe200078e3cff */
[--C-:B------:R-:W-:Y:S01]  /*220d0*/  IMAD.X R33, RZ, RZ, R59.reuse, P2 ;  /* 0x000000ffff217224 */ /* 0x100fe200010e063b */
[----:B------:R-:W-:Y:S01]  /*220e0*/  LOP3.LUT R36, R36, R37, RZ, 0x3c, !PT ;  /* 0x0000002524247212 */ /* 0x000fe200078e3cff */
[--C-:B------:R-:W-:Y:S01]  /*220f0*/  IMAD.X R37, RZ, RZ, R59.reuse, P3 ;  /* 0x000000ffff257224 */ /* 0x100fe200018e063b */
[----:B------:R-:W-:Y:S01]  /*22100*/  LOP3.LUT R40, R40, R41, RZ, 0x3c, !PT ;  /* 0x0000002928287212 */ /* 0x000fe200078e3cff */
[----:B------:R-:W-:Y:S01]  /*22110*/  IMAD.X R41, RZ, RZ, R59, P4 ;  /* 0x000000ffff297224 */ /* 0x000fe200020e063b */
[----:B------:R-:W-:-:S02]  /*22120*/  LOP3.LUT R44, R44, R45, RZ, 0x3c, !PT ;  /* 0x0000002d2c2c7212 */ /* 0x000fc400078e3cff */
[----:B---3--:R-:W-:Y:S02]  /*22130*/  @P1 SHF.R.U32.HI R11, RZ, R21, R0 ;  /* 0x00000015ff0b1219 */ /* 0x008fe40000011600 */
[----:B------:R-:W-:Y:S01]  /*22140*/  LOP3.LUT R58, R5, R58, RZ, 0x3c, !PT ;  /* 0x0000003a053a7212 */ /* 0x000fe200078e3cff */
[C---:B------:R-:W-:Y:S01]  /*22150*/  IMAD R15, R13.reuse, UR5, R8 ;  /* 0x000000050d0f7c24 */ /* 0x040fe2000f8e0208 */
[----:B------:R-:W-:Y:S01]  /*22160*/  IADD3.X R45, RZ, R59, RZ, P5, !PT ;  /* 0x0000003bff2d7210 */ /* 0x000fe20002ffe4ff */
[--C-:B------:R-:W-:Y:S01]  /*22170*/  IMAD.MOV R8, RZ, RZ, -R11.reuse ;  /* 0x000000ffff087224 */ /* 0x100fe200078e0a0b */
[----:B------:R-:W-:Y:S01]  /*22180*/  SHF.R.S32.HI R0, RZ, 0x1f, R11 ;  /* 0x0000001fff007819 */ /* 0x000fe2000001140b */
[----:B------:R0:W5:Y:S01]  /*22190*/  LD.E.128 R4, desc[UR50][R58.64] ;  /* 0x000000323a047980 */ /* 0x000162000c101d00 */
[----:B------:R-:W-:Y:S01]  /*221a0*/  IMAD.WIDE.U32 R2, R13, UR4, R2 ;  /* 0x000000040d027c25 */ /* 0x000fe2000f8e0002 */
[----:B------:R-:W-:Y:S02]  /*221b0*/  ULDC.64 UR4, c[0x0][0xae0] ;  /* 0x0002b80000047ab9 */ /* 0x000fe40000000a00 */
[----:B------:R-:W5:Y:S01]  /*221c0*/  LD.E.128 R32, desc[UR50][R32.64] ;  /* 0x0000003220207980 */ /* 0x000f62000c101d00 */
[----:B------:R-:W-:-:S03]  /*221d0*/  IMAD R101, R101, R8, R10 ;  /* 0x0000000865657224 */ /* 0x000fc600078e020a */
[----:B------:R-:W5:Y:S04]  /*221e0*/  LD.E.128 R36, desc[UR50][R36.64] ;  /* 0x0000003224247980 */ /* 0x000f68000c101d00 */
[----:B------:R-:W5:Y:S04]  /*221f0*/  LD.E.128 R40, desc[UR50][R40.64] ;  /* 0x0000003228287980 */ /* 0x000f68000c101d00 */
[----:B------:R-:W5:Y:S01]  /*22200*/  LD.E.128 R44, desc[UR50][R44.64] ;  /* 0x000000322c2c7980 */ /* 0x000f62000c101d00 */
[----:B------:R-:W-:Y:S01]  /*22210*/  IMAD.IADD R3, R3, 0x1, R15 ;  /* 0x0000000103037824 */ /* 0x000fe200078e020f */
[----:B------:R-:W-:Y:S01]  /*22220*/  @!PT LDS RZ, [RZ] ;  /* 0x00000000fffff984 */ /* 0x000fe20000000800 */
[----:B------:R-:W-:Y:S01]  /*22230*/  @!PT LDS RZ, [RZ] ;  /* 0x00000000fffff984 */ /* 0x000fe20000000800 */
[----:B------:R-:W-:Y:S01]  /*22240*/  @!PT LDS RZ, [RZ] ;  /* 0x00000000fffff984 */ /* 0x000fe20000000800 */
[----:B------:R-:W-:Y:S01]  /*22250*/  @!PT LDS RZ, [RZ] ;  /* 0x00000000fffff984 */ /* 0x000fe20000000800 */
[----:B------:R1:W-:Y:S06]  /*22260*/  MEMBAR.ALL.CTA ;  /* 0x0000000000007992 */ /* 0x0003ec0000008000 */
[----:B-1----:R-:W1:Y:S01]  /*22270*/  FENCE.VIEW.ASYNC.S ;  /* 0x00000000000073c6 */ /* 0x002e620000000000 */
[----:B------:R-:W-:Y:S01]  /*22280*/  IMAD R10, R0, UR4, RZ ;  /* 0x00000004000a7c24 */ /* 0x000fe2000f8e02ff */
[----:B------:R-:W-:Y:S01]  /*22290*/  SHF.R.S32.HI R8, RZ, 0x1f, R101 ;  /* 0x0000001fff087819 */ /* 0x000fe20000011465 */
[----:B------:R-:W-:-:S04]  /*222a0*/  IMAD.WIDE.U32 R2, R11, UR4, R2 ;  /* 0x000000040b027c25 */ /* 0x000fc8000f8e0002 */
[----:B------:R-:W-:Y:S01]  /*222b0*/  IMAD R13, R11, UR5, R10 ;  /* 0x000000050b0d7c24 */ /* 0x000fe2000f8e020a */
[----:B------:R-:W-:Y:S02]  /*222c0*/  ULDC.64 UR4, c[0x0][0xad8] ;  /* 0x0002b60000047ab9 */ /* 0x000fe40000000a00 */
[----:B------:R-:W-:Y:S02]  /*222d0*/  IMAD R8, R8, UR4, RZ ;  /* 0x0000000408087c24 */ /* 0x000fe4000f8e02ff */
[----:B------:R-:W-:Y:S01]  /*222e0*/  IMAD.IADD R3, R3, 0x1, R13 ;  /* 0x0000000103037824 */ /* 0x000fe200078e020d */
[----:B------:R-:W-:Y:S01]  /*222f0*/  IADD3 R0, R18, 0x29820, RZ ;  /* 0x0002982012007810 */ /* 0x000fe20007ffe0ff */
[C---:B------:R-:W-:Y:S02]  /*22300*/  IMAD R13, R101.reuse, UR5, R8 ;  /* 0x00000005650d7c24 */ /* 0x040fe4000f8e0208 */
[----:B------:R-:W-:Y:S01]  /*22310*/  IMAD.WIDE.U32 R10, R101, UR4, R2 ;  /* 0x00000004650a7c25 */ /* 0x000fe2000f8e0002 */
[----:B------:R-:W-:Y:S01]  /*22320*/  ULDC.64 UR4, c[0x0][0xa80] ;  /* 0x0002a00000047ab9 */ /* 0x000fe20000000a00 */
[----:B------:R-:W-:-:S02]  /*22330*/  PRMT R0, RZ, 0x654, R0 ;  /* 0x00000654ff007816 */ /* 0x000fc40000000000 */
[----:B------:R-:W-:Y:S01]  /*22340*/  IMAD.IADD R3, R11, 0x1, R13 ;  /* 0x000000010b037824 */ /* 0x000fe200078e020d */
[C---:B------:R-:W-:Y:S01]  /*22350*/  LEA R2, P0, R10.reuse, UR4, 0x1 ;  /* 0x000000040a027c11 */ /* 0x040fe2000f8008ff */
[----:B------:R-:W-:Y:S01]  /*22360*/  VIADD R53, R9, 0x40 ;  /* 0x0000004009357836 */ /* 0x000fe20000000000 */
[----:B------:R-:W-:Y:S01]  /*22370*/  UMOV UR4, 0xffffffff ;  /* 0xffffffff00047882 */ /* 0x000fe20000000000 */
[----:B-1----:R0:W-:Y:S01]  /*22380*/  SYNCS.ARRIVE.TRANS64.RED.A1T0 RZ, [R0+URZ], RZ ;  /* 0x000000ff00ff79a7 */ /* 0x0021e2000810043f */
[----:B------:R-:W-:Y:S02]  /*22390*/  LEA.HI.X R3, R10, UR5, R3, 0x1, P0 ;  /* 0x000000050a037c11 */ /* 0x000fe400080f0c03 */
[----:B------:R-:W-:Y:S02]  /*223a0*/  SHF.R.S32.HI R8, RZ, 0x1f, R9 ;  /* 0x0000001fff087819 */ /* 0x000fe40000011409 */
[----:B------:R-:W-:Y:S01]  /*223b0*/  SHF.R.S32.HI R20, RZ, 0x1f, R53 ;  /* 0x0000001fff147819 */ /* 0x000fe20000011435 */
[----:B------:R-:W-:Y:S06]  /*223c0*/  BRA.DIV UR4, `(.L_x_607) ;  /* 0x000000d2049c7947 */ /* 0x000fec000b800000 */
[----:B0-----:R0:W1:Y:S04]  /*223d0*/  SHFL.IDX PT, R0, R3, RZ, 0x181f ;  /* 0x00181fff03007589 */ /* 0x00106800000e0000 */
[----:B------:R0:W2:Y:S02]  /*223e0*/  SHFL.IDX PT, R14, R2, RZ, 0x181f ;  /* 0x00181fff020e7589 */ /* 0x0000a400000e0000 */
.L_x_888:
[----:B------:R-:W-:Y:S01]  /*223f0*/  LEA R21, R223, R102, 0x7 ;  /* 0x00000066df157211 */ /* 0x000fe200078e38ff */
[----:B------:R-:W-:Y:S03]  /*22400*/  BSSY B1, `(.L_x_608) ;  /* 0x000000c000017945 */ /* 0x000fe60003800000 */
[----:B------:R-:W-:-:S13]  /*22410*/  ISETP.GE.AND P0, PT, R21, R100, PT ;  /* 0x000000641500720c */ /* 0x000fda0003f06270 */
[----:B------:R-:W-:Y:S05]  /*22420*/  @P0 BRA `(.L_x_609) ;  /* 0x0000000000240947 */ /* 0x000fea0003800000 */
[----:B------:R-:W-:Y:S02]  /*22430*/  ULDC UR4, c[0x0][0xac8] ;  /* 0x0002b20000047ab9 */ /* 0x000fe40000000800 */
[----:B------:R-:W-:Y:S02]  /*22440*/  ISETP.GE.AND P0, PT, R9, UR4, PT ;  /* 0x0000000409007c0c */ /* 0x000fe4000bf06270 */
[----:B------:R-:W-:-:S11]  /*22450*/  ISETP.GE.AND P1, PT, R53, UR4, PT ;  /* 0x0000000435007c0c */ /* 0x000fd6000bf26270 */
[-C--:B--2---:R-:W-:Y:S02]  /*22460*/  @!P0 LEA R10, P2, R9, R14.reuse, 0x1 ;  /* 0x0000000e090a8211 */ /* 0x084fe400078408ff */
[----:B------:R-:W-:Y:S02]  /*22470*/  @!P1 LEA R14, P3, R53, R14, 0x1 ;  /* 0x0000000e350e9211 */ /* 0x000fe400078608ff */
[-C--:B-1----:R-:W-:Y:S02]  /*22480*/  @!P0 LEA.HI.X R11, R9, R0.reuse, R8, 0x1, P2 ;  /* 0x00000000090b8211 */ /* 0x082fe400010f0c08 */
[----:B------:R-:W-:-:S03]  /*22490*/  @!P1 LEA.HI.X R15, R53, R0, R20, 0x1, P3 ;  /* 0x00000000350f9211 */ /* 0x000fc600018f0c14 */
[----:B-----5:R3:W-:Y:S04]  /*224a0*/  @!P0 ST.E.128 desc[UR50][R10.64], R4 ;  /* 0x000000040a008985 */ /* 0x0207e8000c101d32 */
[----:B------:R3:W-:Y:S02]  /*224b0*/  @!P1 ST.E.128 desc[UR50][R14.64], R36 ;  /* 0x000000240e009985 */ /* 0x0007e4000c101d32 */
.L_x_609:
[----:B------:R-:W-:Y:S05]  /*224c0*/  BSYNC B1 ;  /* 0x0000000000017941 */ /* 0x000fea0003800000 */
.L_x_608:
[----:B------:R-:W-:-:S03]  /*224d0*/  UMOV UR4, 0xffffffff ;  /* 0xffffffff00047882 */ /* 0x000fc60000000000 */
[----:B------:R-:W-:Y:S05]  /*224e0*/  BRA.DIV UR4, `(.L_x_610) ;  /* 0x000000d204887947 */ /* 0x000fea000b800000 */
[----:B-1----:R1:W4:Y:S04]  /*224f0*/  SHFL.IDX PT, R0, R3, 0x1, 0x181f ;  /* 0x00381f0003007f89 */ /* 0x00232800000e0000 */
[----:B--23--:R1:W2:Y:S02]  /*22500*/  SHFL.IDX PT, R14, R2, 0x1, 0x181f ;  /* 0x00381f00020e7f89 */ /* 0x00c2a400000e0000 */
.L_x_892:
[----:B-----5:R-:W-:Y:S01]  /*22510*/  VIADD R5, R21, 0x20 ;  /* 0x0000002015057836 */ /* 0x020fe20000000000 */
[----:B------:R-:W-:Y:S04]  /*22520*/  BSSY B1, `(.L_x_611) ;  /* 0x000000c000017945 */ /* 0x000fe80003800000 */
[----:B------:R-:W-:-:S13]  /*22530*/  ISETP.GE.AND P0, PT, R5, R100, PT ;  /* 0x000000640500720c */ /* 0x000fda0003f06270 */
[----:B------:R-:W-:Y:S05]  /*22540*/  @P0 BRA `(.L_x_612) ;  /* 0x0000000000240947 */ /* 0x000fea0003800000 */
[----:B------:R-:W-:Y:S02]  /*22550*/  ULDC UR4, c[0x0][0xac8] ;  /* 0x0002b20000047ab9 */ /* 0x000fe40000000800 */
[----:B------:R-:W-:Y:S02]  /*22560*/  ISETP.GE.AND P2, PT, R9, UR4, PT ;  /* 0x0000000409007c0c */ /* 0x000fe4000bf46270 */
[----:B------:R-:W-:-:S11]  /*22570*/  ISETP.GE.AND P3, PT, R53, UR4, PT ;  /* 0x0000000435007c0c */ /* 0x000fd6000bf66270 */
[-C--:B--2---:R-:W-:Y:S02]  /*22580*/  @!P2 LEA R4, P0, R9, R14.reuse, 0x1 ;  /* 0x0000000e0904a211 */ /* 0x084fe400078008ff */
[----:B------:R-:W-:Y:S02]  /*22590*/  @!P3 LEA R14, P1, R53, R14, 0x1 ;  /* 0x0000000e350eb211 */ /* 0x000fe400078208ff */
[-C--:B----4-:R-:W-:Y:S02]  /*225a0*/  @!P2 LEA.HI.X R5, R9, R0.reuse, R8, 0x1, P0 ;  /* 0x000000000905a211 */ /* 0x090fe400000f0c08 */
[----:B------:R-:W-:-:S03]  /*225b0*/  @!P3 LEA.HI.X R15, R53, R0, R20, 0x1, P1 ;  /* 0x00000000350fb211 */ /* 0x000fc600008f0c14 */
[----:B------:R3:W-:Y:S04]  /*225c0*/  @!P2 ST.E.128 desc[UR50][R4.64], R24 ;  /* 0x000000180400a985 */ /* 0x0007e8000c101d32 */
[----:B------:R3:W-:Y:S02]  /*225d0*/  @!P3 ST.E.128 desc[UR50][R14.64], R40 ;  /* 0x000000280e00b985 */ /* 0x0007e4000c101d32 */
.L_x_612:
[----:B------:R-:W-:Y:S05]  /*225e0*/  BSYNC B1 ;  /* 0x0000000000017941 */ /* 0x000fea0003800000 */
.L_x_611:
[----:B------:R-:W-:-:S03]  /*225f0*/  UMOV UR4, 0xffffffff ;  /* 0xffffffff00047882 */ /* 0x000fc60000000000 */
[----:B------:R-:W-:Y:S05]  /*22600*/  BRA.DIV UR4, `(.L_x_613) ;  /* 0x000000d204887947 */ /* 0x000fea000b800000 */
[----:B----4-:R4:W0:Y:S04]  /*22610*/  SHFL.IDX PT, R0, R3, 0x2, 0x181f ;  /* 0x00581f0003007f89 */ /* 0x01082800000e0000 */
[----:B--23--:R4:W2:Y:S02]  /*22620*/  SHFL.IDX PT, R14, R2, 0x2, 0x181f ;  /* 0x00581f00020e7f89 */ /* 0x00c8a400000e0000 */
.L_x_896:
[----:B------:R-:W-:Y:S01]  /*22630*/  VIADD R5, R21, 0x40 ;  /* 0x0000004015057836 */ /* 0x000fe20000000000 */
        /* <DEDUP_REMOVED lines=8> */
[-C--:B0-----:R-:W-:Y:S02]  /*226c0*/  @!P2 LEA.HI.X R5, R9, R0.reuse, R8, 0x1, P0 ;  /* 0x000000000905a211 */ /* 0x081fe400000f0c08 */
[----:B------:R-:W-:-:S03]  /*226d0*/  @!P3 LEA.HI.X R15, R53, R0, R20, 0x1, P1 ;  /* 0x00000000350fb211 */ /* 0x000fc600008f0c14 */
[----:B------:R3:W-:Y:S04]  /*226e0*/  @!P2 ST.E.128 desc[UR50][R4.64], R28 ;  /* 0x0000001c0400a985 */ /* 0x0007e8000c101d32 */
[----:B------:R3:W-:Y:S02]  /*226f0*/  @!P3 ST.E.128 desc[UR50][R14.64], R44 ;  /* 0x0000002c0e00b985 */ /* 0x0007e4000c101d32 */
.L_x_615:
[----:B------:R-:W-:Y:S05]  /*22700*/  BSYNC B1 ;  /* 0x0000000000017941 */ /* 0x000fea0003800000 */
.L_x_614:
[----:B------:R-:W-:-:S03]  /*22710*/  UMOV UR4, 0xffffffff ;  /* 0xffffffff00047882 */ /* 0x000fc60000000000 */
[----:B------:R-:W-:Y:S05]  /*22720*/  BRA.DIV UR4, `(.L_x_616) ;  /* 0x000000d204887947 */ /* 0x000fea000b800000 */
[----:B0-----:R0:W0:Y:S04]  /*22730*/  SHFL.IDX PT, R0, R3, 0x3, 0x181f ;  /* 0x00781f0003007f89 */ /* 0x00102800000e0000 */
[----:B--23--:R2:W3:Y:S02]  /*22740*/  SHFL.IDX PT, R14, R2, 0x3, 0x181f ;  /* 0x00781f00020e7f89 */ /* 0x00c4e400000e0000 */
.L_x_900:
[----:B01--4-:R-:W-:-:S05]  /*22750*/  VIADD R3, R21, 0x60 ;  /* 0x0000006015037836 */ /* 0x013fca0000000000 */
[----:B------:R-:W-:-:S13]  /*22760*/  ISETP.GE.AND P0, PT, R3, R100, PT ;  /* 0x000000640300720c */ /* 0x000fda0003f06270 */
[----:B------:R-:W-:Y:S05]  /*22770*/  @P0 BRA `(.L_x_617) ;  /* 0x0000001c00d00947 */ /* 0x000fea0003800000 */
[----:B------:R-:W-:Y:S02]  /*22780*/  ULDC UR4, c[0x0][0xac8] ;  /* 0x0002b20000047ab9 */ /* 0x000fe40000000800 */
[----:B------:R-:W-:-:S13]  /*22790*/  ISETP.GE.AND P1, PT, R9, UR4, PT ;  /* 0x0000000409007c0c */ /* 0x000fda000bf26270 */
[----:B--23--:R-:W-:-:S04]  /*227a0*/  @!P1 LEA R2, P0, R9, R14, 0x1 ;  /* 0x0000000e09029211 */ /* 0x00cfc800078008ff */
[----:B------:R-:W-:Y:S02]  /*227b0*/  @!P1 LEA.HI.X R3, R9, R0, R8, 0x1, P0 ;  /* 0x0000000009039211 */ /* 0x000fe400000f0c08 */
[----:B------:R-:W-:-:S03]  /*227c0*/  ISETP.GE.AND P0, PT, R53, UR4, PT ;  /* 0x0000000435007c0c */ /* 0x000fc6000bf06270 */
[----:B------:R0:W-:Y:S10]  /*227d0*/  @!P1 ST.E.128 desc[UR50][R2.64], R32 ;  /* 0x0000002002009985 */ /* 0x0001f4000c101d32 */
[----:B------:R-:W-:Y:S05]  /*227e0*/  @P0 BRA `(.L_x_617) ;  /* 0x0000001c00b40947 */ /* 0x000fea0003800000 */
[----:B------:R-:W-:-:S04]  /*227f0*/  LEA R14, P0, R53, R14, 0x1 ;  /* 0x0000000e350e7211 */ /* 0x000fc800078008ff */
[----:B------:R-:W-:-:S05]  /*22800*/  LEA.HI.X R15, R53, R0, R20, 0x1, P0 ;  /* 0x00000000350f7211 */ /* 0x000fca00000f0c14 */
[----:B------:R1:W-:Y:S01]  /*22810*/  ST.E.128 desc[UR50][R14.64], R48 ;  /* 0x000000300e007985 */ /* 0x0003e2000c101d32 */
[----:B------:R-:W-:Y:S05]  /*22820*/  BRA `(.L_x_617) ;  /* 0x0000001c00a47947 */ /* 0x000fea0003800000 */
.L_x_606:
[----:B------:R-:W-:Y:S01]  /*22830*/  ULDC.64 UR4, c[0x0][0xb08] ;  /* 0x0002c20000047ab9 */ /* 0x000fe20000000a00 */
[----:B------:R-:W1:Y:S01]  /*22840*/  @P1 LDC R8, c[0x0][0xbec] ;  /* 0x0002fb00ff081b82 */ /* 0x000e620000000800 */
[----:B------:R-:W-:Y:S01]  /*22850*/  IMAD R10, R10, UR4, RZ ;  /* 0x000000040a0a7c24 */ /* 0x000fe2000f8e02ff */
[----:B0-----:R-:W-:Y:S01]  /*22860*/  SHF.R.S32.HI R6, RZ, 0x1f, R13 ;  /* 0x0000001fff067819 */ /* 0x001fe2000001140d */
[----:B------:R-:W-:-:S04]  /*22870*/  IMAD.WIDE.U32 R4, R97, UR4, RZ ;  /* 0x0000000461047c25 */ /* 0x000fc8000f8e00ff */
[----:B------:R-:W-:Y:S01]  /*22880*/  IMAD R97, R97, UR5, R10 ;  /* 0x0000000561617c24 */ /* 0x000fe2000f8e020a */
[----:B------:R-:W0:Y:S01]  /*22890*/  @P1 LDC R11, c[0x0][0xbf0] ;  /* 0x0002fc00ff0b1b82 */ /* 0x000e220000000800 */
[----:B------:R-:W-:Y:S01]  /*228a0*/  ULDC.64 UR4, c[0x0][0xb38] ;  /* 0x0002ce0000047ab9 */ /* 0x000fe20000000a00 */
[----:B------:R-:W-:Y:S02]  /*228b0*/  IMAD.MOV.U32 R7, RZ, RZ, R33 ;  /* 0x000000ffff077224 */ /* 0x000fe400078e0021 */
[----:B------:R-:W-:-:S03]  /*228c0*/  IADD3 R5, R5, R97, RZ ;  /* 0x0000006105057210 */ /* 0x000fc60007ffe0ff */
[----:B------:R-:W-:-:S04]  /*228d0*/  IMAD.WIDE.U32 R4, R169, UR4, R4 ;  /* 0x00000004a9047c25 */ /* 0x000fc8000f8e0004 */
[----:B------:R-:W-:Y:S01]  /*228e0*/  IMAD R5, R169, UR5, R5 ;  /* 0x00000005a9057c24 */ /* 0x000fe2000f8e0205 */
[----:B------:R-:W-:Y:S02]  /*228f0*/  ULDC.64 UR4, c[0x0][0xb40] ;  /* 0x0002d00000047ab9 */ /* 0x000fe40000000a00 */
[----:B------:R-:W-:Y:S02]  /*22900*/  IMAD R6, R6, UR4, RZ ;  /* 0x0000000406067c24 */ /* 0x000fe4000f8e02ff */
[----:B------:R-:W-:-:S04]  /*22910*/  IMAD.WIDE.U32 R4, R13, UR4, R4 ;  /* 0x000000040d047c25 */ /* 0x000fc8000f8e0004 */
[----:B------:R-:W-:Y:S01]  /*22920*/  IMAD R9, R13, UR5, R6 ;  /* 0x000000050d097c24 */ /* 0x000fe2000f8e0206 */
[----:B------:R-:W-:Y:S01]  /*22930*/  ULDC.64 UR4, c[0x0][0xb48] ;  /* 0x0002d20000047ab9 */ /* 0x000fe20000000a00 */
[----:B-1----:R-:W-:-:S04]  /*22940*/  @P1 IMAD.HI.U32 R8, R33, R8, RZ ;  /* 0x0000000821081227 */ /* 0x002fc800078e00ff */
[----:B------:R-:W-:Y:S01]  /*22950*/  IMAD.IADD R5, R5, 0x1, R9 ;  /* 0x0000000105057824 */ /* 0x000fe200078e0209 */
[----:B0-----:R-:W-:Y:S02]  /*22960*/  @P1 SHF.R.U32.HI R7, RZ, R11, R8 ;  /* 0x0000000bff071219 */ /* 0x001fe40000011608 */
[----:B------:R-:W-:Y:S01]  /*22970*/  IADD3 R9, R18, 0x29820, RZ ;  /* 0x0002982012097810 */ /* 0x000fe20007ffe0ff */
[----:B------:R-:W-:Y:S01]  /*22980*/  IMAD.WIDE.U32 R4, R226, UR4, R4 ;  /* 0x00000004e2047c25 */ /* 0x000fe2000f8e0004 */
[----:B------:R-:W-:-:S03]  /*22990*/  SHF.R.S32.HI R6, RZ, 0x1f, R7 ;  /* 0x0000001fff067819 */ /* 0x000fc60000011407 */
[----:B------:R-:W-:Y:S02]  /*229a0*/  IMAD.MOV R8, RZ, RZ, -R7 ;  /* 0x000000ffff087224 */ /* 0x000fe400078e0a07 */
[----:B------:R-:W-:Y:S01]  /*229b0*/  IMAD R5, R226, UR5, R5 ;  /* 0x00000005e2057c24 */ /* 0x000fe2000f8e0205 */
[----:B------:R-:W-:Y:S01]  /*229c0*/  ULDC.64 UR4, c[0x0][0xb30] ;  /* 0x0002cc0000047ab9 */ /* 0x000fe20000000a00 */
[----:B------:R-:W-:Y:S01]  /*229d0*/  IMAD R101, R101, R8, R33 ;  /* 0x0000000865657224 */ /* 0x000fe200078e0221 */
[----:B------:R-:W-:Y:S01]  /*229e0*/  PRMT R8, RZ, 0x654, R9 ;  /* 0x00000654ff087816 */ /* 0x000fe20000000009 */
[----:B------:R-:W-:Y:S02]  /*229f0*/  IMAD R6, R6, UR4, RZ ;  /* 0x0000000406067c24 */ /* 0x000fe4000f8e02ff */
[C---:B------:R-:W-:Y:S01]  /*22a00*/  IMAD.WIDE.U32 R4, R7.reuse, UR4, R4 ;  /* 0x0000000407047c25 */ /* 0x040fe2000f8e0004 */
[----:B------:R0:W-:Y:S03]  /*22a10*/  SYNCS.ARRIVE.TRANS64.RED.A1T0 RZ, [R8+URZ], RZ ;  /* 0x000000ff08ff79a7 */ /* 0x0001e6000810043f */
[----:B------:R-:W-:Y:S01]  /*22a20*/  IMAD R9, R7, UR5, R6 ;  /* 0x0000000507097c24 */ /* 0x000fe2000f8e0206 */
[----:B------:R-:W-:Y:S01]  /*22a30*/  SHF.R.S32.HI R6, RZ, 0x1f, R101 ;  /* 0x0000001fff067819 */ /* 0x000fe20000011465 */
[----:B------:R-:W-:-:S02]  /*22a40*/  ULDC.64 UR4, c[0x0][0xb28] ;  /* 0x0002ca0000047ab9 */ /* 0x000fc40000000a00 */
[----:B------:R-:W-:Y:S02]  /*22a50*/  IMAD.IADD R5, R5, 0x1, R9 ;  /* 0x0000000105057824 */ /* 0x000fe400078e0209 */
[----:B------:R-:W-:Y:S02]  /*22a60*/  IMAD R6, R6, UR4, RZ ;  /* 0x0000000406067c24 */ /* 0x000fe4000f8e02ff */
[----:B------:R-:W-:-:S04]  /*22a70*/  IMAD.WIDE.U32 R4, R101, UR4, R4 ;  /* 0x0000000465047c25 */ /* 0x000fc8000f8e0004 */
[----:B------:R-:W-:Y:S01]  /*22a80*/  IMAD R101, R101, UR5, R6 ;  /* 0x0000000565657c24 */ /* 0x000fe2000f8e0206 */
[----:B------:R-:W-:Y:S02]  /*22a90*/  ULDC.64 UR4, c[0x0][0xb00] ;  /* 0x0002c00000047ab9 */ /* 0x000fe40000000a00 */
[----:B------:R-:W-:Y:S01]  /*22aa0*/  LEA R30, P0, R4, UR4, 0x2 ;  /* 0x00000004041e7c11 */ /* 0x000fe2000f8010ff */
[----:B------:R-:W-:Y:S01]  /*22ab0*/  IMAD.IADD R5, R5, 0x1, R101 ;  /* 0x0000000105057824 */ /* 0x000fe200078e0265 */
[----:B------:R-:W-:-:S04]  /*22ac0*/  UMOV UR4, 0xffffffff ;  /* 0xffffffff00047882 */ /* 0x000fc80000000000 */
[----:B------:R-:W-:Y:S01]  /*22ad0*/  LEA.HI.X R32, R4, UR5, R5, 0x2, P0 ;  /* 0x0000000504207c11 */ /* 0x000fe200080f1405 */
[----:B0-----:R-:W-:Y:S06]  /*22ae0*/  BRA.DIV UR4, `(.L_x_618) ;  /* 0x000000ce04e07947 */ /* 0x001fec000b800000 */
[----:B------:R0:W1:Y:S01]  /*22af0*/  SHFL.IDX PT, R31, R32, RZ, 0x1c1f ;  /* 0x001c1fff201f7589 */ /* 0x00006200000e0000 */
[C---:B------:R-:W-:Y:S01]  /*22b00*/  VIADD R29, R218.reuse, 0x10 ;  /* 0x00000010da1d7836 */ /* 0x040fe20000000000 */
[C---:B------:R-:W-:Y:S01]  /*22b10*/  IADD3 R28, R218.reuse, 0x18, RZ ;  /* 0x00000018da1c7810 */ /* 0x040fe20007ffe0ff */
[C---:B------:R-:W-:Y:S01]  /*22b20*/  VIADD R26, R218.reuse, 0x20 ;  /* 0x00000020da1a7836 */ /* 0x040fe20000000000 */
[----:B------:R0:W2:Y:S01]  /*22b30*/  SHFL.IDX PT, R14, R30, RZ, 0x1c1f ;  /* 0x001c1fff1e0e7589 */ /* 0x0000a200000e0000 */
[C---:B------:R-:W-:Y:S02]  /*22b40*/  VIADD R25, R218.reuse, 0x28 ;  /* 0x00000028da197836 */ /* 0x040fe40000000000 */
[----:B------:R-:W-:-:S07]  /*22b50*/  VIADD R24, R218, 0x30 ;  /* 0x00000030da187836 */ /* 0x000fce0000000000 */
.L_x_903:
[----:B------:R-:W-:Y:S01]  /*22b60*/  ISETP.GE.AND P0, PT, R35, R100, PT ;  /* 0x000000642300720c */ /* 0x000fe20003f06270 */
[----:B------:R-:W-:-:S12]  /*22b70*/  BSSY B1, `(.L_x_619) ;  /* 0x0000079000017945 */ /* 0x000fd80003800000 */
[----:B------:R-:W-:Y:S05]  /*22b80*/  @P0 BRA `(.L_x_620) ;  /* 0x0000000400dc0947 */ /* 0x000fea0003800000 */
[----:B------:R-:W-:Y:S01]  /*22b90*/  ULDC UR4, c[0x0][0xac8] ;  /* 0x0002b20000047ab9 */ /* 0x000fe20000000800 */
[----:B------:R-:W-:Y:S01]  /*22ba0*/  SHF.R.S32.HI R8, RZ, 0x1f, R29 ;  /* 0x0000001fff087819 */ /* 0x000fe2000001141d */
[C---:B------:R-:W-:Y:S01]  /*22bb0*/  VIADD R34, R218.reuse, 0x48 ;  /* 0x00000048da227836 */ /* 0x040fe20000000000 */
[C---:B------:R-:W-:Y:S01]  /*22bc0*/  ISETP.GE.AND P0, PT, R218.reuse, UR4, PT ;  /* 0x00000004da007c0c */ /* 0x040fe2000bf06270 */
[C---:B------:R-:W-:Y:S01]  /*22bd0*/  VIADD R58, R218.reuse, 0x40 ;  /* 0x00000040da3a7836 */ /* 0x040fe20000000000 */
[----:B------:R-:W-:Y:S01]  /*22be0*/  ISETP.GE.AND P4, PT, R29, UR4, PT ;  /* 0x000000041d007c0c */ /* 0x000fe2000bf86270 */
[----:B------:R-:W-:Y:S01]  /*22bf0*/  VIADD R33, R218, 0x58 ;  /* 0x00000058da217836 */ /* 0x000fe20000000000 */
[----:B------:R-:W-:Y:S02]  /*22c00*/  ISETP.GE.AND P2, PT, R225, UR4, PT ;  /* 0x00000004e1007c0c */ /* 0x000fe4000bf46270 */
[----:B------:R-:W-:Y:S02]  /*22c10*/  SHF.R.S32.HI R10, RZ, 0x1f, R225 ;  /* 0x0000001fff0a7819 */ /* 0x000fe400000114e1 */
[----:B------:R-:W-:-:S02]  /*22c20*/  ISETP.GE.AND P3, PT, R28, UR4, PT ;  /* 0x000000041c007c0c */ /* 0x000fc4000bf66270 */
[----:B------:R-:W-:Y:S02]  /*22c30*/  ISETP.GE.AND P1, PT, R25, UR4, PT ;  /* 0x0000000419007c0c */ /* 0x000fe4000bf26270 */
[----:B------:R-:W-:Y:S01]  /*22c40*/  SHF.R.S32.HI R11, RZ, 0x1f, R26 ;  /* 0x0000001fff0b7819 */ /* 0x000fe2000001141a */
[----:B-1----:R-:W-:Y:S01]  /*22c50*/  @!P0 IMAD.MOV.U32 R5, RZ, RZ, R31 ;  /* 0x000000ffff058224 */ /* 0x002fe200078e001f */
[----:B--2---:R-:W-:Y:S01]  /*22c60*/  @!P0 MOV R4, R14 ;  /* 0x0000000e00048202 */ /* 0x004fe20000000f00 */
[----:B------:R-:W-:Y:S01]  /*22c70*/  @!P0 IMAD.MOV.U32 R6, RZ, RZ, R99 ;  /* 0x000000ffff068224 */ /* 0x000fe200078e0063 */
[----:B------:R-:W-:Y:S01]  /*22c80*/  SHF.R.S32.HI R12, RZ, 0x1f, R25 ;  /* 0x0000001fff0c7819 */ /* 0x000fe20000011419 */
[----:B------:R-:W-:Y:S01]  /*22c90*/  @!P0 IMAD.MOV.U32 R7, RZ, RZ, R98 ;  /* 0x000000ffff078224 */ /* 0x000fe200078e0062 */
[C---:B------:R-:W-:Y:S01]  /*22ca0*/  IADD3 R13, R218.reuse, 0x40, RZ ;  /* 0x00000040da0d7810 */ /* 0x040fe20007ffe0ff */
[----:B------:R-:W-:Y:S01]  /*22cb0*/  @!P0 IMAD.WIDE R4, R218, 0x4, R4 ;  /* 0x00000004da048825 */ /* 0x000fe200078e0204 */
[----:B------:R-:W-:-:S02]  /*22cc0*/  SHF.R.S32.HI R58, RZ, 0x1f, R58 ;  /* 0x0000001fff3a7819 */ /* 0x000fc4000001143a */
[----:B------:R-:W-:Y:S01]  /*22cd0*/  IADD3 R15, R218, 0x50, RZ ;  /* 0x00000050da0f7810 */ /* 0x000fe20007ffe0ff */
[----:B------:R-:W-:Y:S01]  /*22ce0*/  @!P2 IMAD.MOV.U32 R9, RZ, RZ, R95 ;  /* 0x000000ffff09a224 */ /* 0x000fe200078e005f */
[----:B------:R1:W-:Y:S02]  /*22cf0*/  @!P0 ST.E.64 desc[UR50][R4.64], R6 ;  /* 0x0000000604008985 */ /* 0x0003e4000c101b32 */
[-C--:B-1----:R-:W-:Y:S02]  /*22d00*/  @!P4 LEA R6, P5, R29, R14.reuse, 0x2 ;  /* 0x0000000e1d06c211 */ /* 0x082fe400078a10ff */
[----:B------:R-:W-:Y:S02]  /*22d10*/  @!P2 LEA R4, P0, R225, R14, 0x2 ;  /* 0x0000000ee104a211 */ /* 0x000fe400078010ff */
[-C--:B------:R-:W-:Y:S02]  /*22d20*/  @!P4 LEA.HI.X R7, R29, R31.reuse, R8, 0x2, P5 ;  /* 0x0000001f1d07c211 */ /* 0x080fe400028f1408 */
[----:B------:R-:W-:-:S02]  /*22d30*/  @!P2 LEA.HI.X R5, R225, R31, R10, 0x2, P0 ;  /* 0x0000001fe105a211 */ /* 0x000fc400000f140a */
[----:B------:R-:W-:Y:S02]  /*22d40*/  @!P2 MOV R8, R96 ;  /* 0x000000600008a202 */ /* 0x000fe40000000f00 */
[----:B------:R-:W-:Y:S02]  /*22d50*/  ISETP.GE.AND P0, PT, R26, UR4, PT ;  /* 0x000000041a007c0c */ /* 0x000fe4000bf06270 */
[----:B------:R-:W-:Y:S01]  /*22d60*/  SHF.R.S32.HI R10, RZ, 0x1f, R28 ;  /* 0x0000001fff0a7819 */ /* 0x000fe2000001141c */
[----:B------:R1:W-:Y:S02]  /*22d70*/  @!P2 ST.E.64 desc[UR50][R4.64], R8 ;  /* 0x000000080400a985 */ /* 0x0003e4000c101b32 */
[----:B-1----:R-:W-:Y:S01]  /*22d80*/  @!P4 IMAD.MOV.U32 R4, RZ, RZ, R76 ;  /* 0x000000ffff04c224 */ /* 0x002fe200078e004c */
[----:B------:R-:W-:Y:S01]  /*22d90*/  @!P3 MOV R8, R77 ;  /* 0x0000004d0008b202 */ /* 0x000fe20000000f00 */
[----:B------:R-:W-:Y:S02]  /*22da0*/  @!P4 IMAD.MOV.U32 R5, RZ, RZ, R74 ;  /* 0x000000ffff05c224 */ /* 0x000fe400078e004a */
[----:B------:R-:W-:-:S03]  /*22db0*/  @!P3 IMAD.MOV.U32 R9, RZ, RZ, R75 ;  /* 0x000000ffff09b224 */ /* 0x000fc600078e004b */
[----:B------:R1:W-:Y:S02]  /*22dc0*/  @!P4 ST.E.64 desc[UR50][R6.64], R4 ;  /* 0x000000040600c985 */ /* 0x0003e4000c101b32 */
[-C--:B-1----:R-:W-:Y:S02]  /*22dd0*/  @!P3 LEA R6, P2, R28, R14.reuse, 0x2 ;  /* 0x0000000e1c06b211 */ /* 0x082fe400078410ff */
[-C--:B------:R-:W-:Y:S02]  /*22de0*/  @!P0 LEA R4, P5, R26, R14.reuse, 0x2 ;  /* 0x0000000e1a048211 */ /* 0x080fe400078a10ff */
[-C--:B------:R-:W-:Y:S02]  /*22df0*/  @!P3 LEA.HI.X R7, R28, R31.reuse, R10, 0x2, P2 ;  /* 0x0000001f1c07b211 */ /* 0x080fe400010f140a */
[----:B------:R-:W-:Y:S02]  /*22e00*/  ISETP.GE.AND P2, PT, R24, UR4, PT ;  /* 0x0000000418007c0c */ /* 0x000fe4000bf46270 */
[----:B------:R-:W-:Y:S01]  /*22e10*/  @!P1 LEA R10, P4, R25, R14, 0x2 ;  /* 0x0000000e190a9211 */ /* 0x000fe200078810ff */
[----:B------:R1:W-:Y:S01]  /*22e20*/  @!P3 ST.E.64 desc[UR50][R6.64], R8 ;  /* 0x000000080600b985 */ /* 0x0003e2000c101b32 */
[----:B------:R-:W-:-:S02]  /*22e30*/  @!P0 LEA.HI.X R5, R26, R31, R11, 0x2, P5 ;  /* 0x0000001f1a058211 */ /* 0x000fc400028f140b */
[----:B------:R-:W-:Y:S02]  /*22e40*/  @!P1 LEA.HI.X R11, R25, R31, R12, 0x2, P4 ;  /* 0x0000001f190b9211 */ /* 0x000fe400020f140c */
[----:B------:R-:W-:Y:S02]  /*22e50*/  ISETP.GE.AND P3, PT, R224, UR4, PT ;  /* 0x00000004e0007c0c */ /* 0x000fe4000bf66270 */
[----:B------:R-:W-:Y:S02]  /*22e60*/  ISETP.GE.AND P4, PT, R13, UR4, PT ;  /* 0x000000040d007c0c */ /* 0x000fe4000bf86270 */
[----:B------:R-:W-:Y:S01]  /*22e70*/  SHF.R.S32.HI R12, RZ, 0x1f, R224 ;  /* 0x0000001fff0c7819 */ /* 0x000fe200000114e0 */
[----:B-1----:R-:W-:Y:S02]  /*22e80*/  @!P0 IMAD.MOV.U32 R6, RZ, RZ, R2 ;  /* 0x000000ffff068224 */ /* 0x002fe400078e0002 */
[----:B------:R-:W-:Y:S02]  /*22e90*/  @!P0 IMAD.MOV.U32 R7, RZ, RZ, R78 ;  /* 0x000000ffff078224 */ /* 0x000fe400078e004e */
[----:B------:R-:W-:-:S02]  /*22ea0*/  @!P1 IMAD.MOV.U32 R2, RZ, RZ, R3 ;  /* 0x000000ffff029224 */ /* 0x000fc400078e0003 */
[----:B------:R-:W-:Y:S01]  /*22eb0*/  @!P1 IMAD.MOV.U32 R3, RZ, RZ, R0 ;  /* 0x000000ffff039224 */ /* 0x000fe200078e0000 */
[----:B------:R1:W-:Y:S01]  /*22ec0*/  @!P0 ST.E.64 desc[UR50][R4.64], R6 ;  /* 0x0000000604008985 */ /* 0x0003e2000c101b32 */
[----:B------:R-:W-:-:S03]  /*22ed0*/  SHF.R.S32.HI R0, RZ, 0x1f, R24 ;  /* 0x0000001fff007819 */ /* 0x000fc60000011418 */
[----:B------:R2:W-:Y:S01]  /*22ee0*/  @!P1 ST.E.64 desc[UR50][R10.64], R2 ;  /* 0x000000020a009985 */ /* 0x0005e2000c101b32 */
[----:B------:R-:W-:Y:S01]  /*22ef0*/  ISETP.GE.AND P1, PT, R34, UR4, PT ;  /* 0x0000000422007c0c */ /* 0x000fe2000bf26270 */
[----:B-1----:R-:W-:Y:S01]  /*22f00*/  @!P2 IMAD.MOV.U32 R6, RZ, RZ, R36 ;  /* 0x000000ffff06a224 */ /* 0x002fe200078e0024 */
[-C--:B------:R-:W-:Y:S01]  /*22f10*/  @!P3 LEA R4, P5, R224, R14.reuse, 0x2 ;  /* 0x0000000ee004b211 */ /* 0x080fe200078a10ff */
[----:B------:R-:W-:Y:S01]  /*22f20*/  @!P2 IMAD.MOV.U32 R7, RZ, RZ, R20 ;  /* 0x000000ffff07a224 */ /* 0x000fe200078e0014 */
[----:B--2---:R-:W-:Y:S02]  /*22f30*/  @!P2 LEA R2, P0, R24, R14, 0x2 ;  /* 0x0000000e1802a211 */ /* 0x004fe400078010ff */
[-C--:B------:R-:W-:Y:S02]  /*22f40*/  @!P3 LEA.HI.X R5, R224, R31.reuse, R12, 0x2, P5 ;  /* 0x0000001fe005b211 */ /* 0x080fe400028f140c */
[----:B------:R-:W-:Y:S02]  /*22f50*/  @!P2 LEA.HI.X R3, R24, R31, R0, 0x2, P0 ;  /* 0x0000001f1803a211 */ /* 0x000fe400000f1400 */
[----:B------:R-:W-:-:S03]  /*22f60*/  ISETP.GE.AND P0, PT, R15, UR4, PT ;  /* 0x000000040f007c0c */ /* 0x000fc6000bf06270 */
[----:B------:R1:W-:Y:S10]  /*22f70*/  @!P2 ST.E.64 desc[UR50][R2.64], R6 ;  /* 0x000000060200a985 */ /* 0x0003f4000c101b32 */
[----:B------:R-:W-:-:S02]  /*22f80*/  @!P0 LEA R8, P5, R15, R14, 0x2 ;  /* 0x0000000e0f088211 */ /* 0x000fc400078a10ff */
[C---:B-1----:R-:W-:Y:S01]  /*22f90*/  @!P4 LEA R6, P2, R13.reuse, R14, 0x2 ;  /* 0x0000000e0d06c211 */ /* 0x042fe200078410ff */
[----:B------:R-:W-:Y:S01]  /*22fa0*/  @!P3 IMAD.MOV.U32 R2, RZ, RZ, R37 ;  /* 0x000000ffff02b224 */ /* 0x000fe200078e0025 */
[----:B------:R-:W-:Y:S02]  /*22fb0*/  @!P3 MOV R3, R21 ;  /* 0x000000150003b202 */ /* 0x000fe40000000f00 */
[----:B------:R-:W-:Y:S01]  /*22fc0*/  @!P4 LEA.HI.X R7, R13, R31, R58, 0x2, P2 ;  /* 0x0000001f0d07c211 */ /* 0x000fe200010f143a */
[C---:B------:R-:W-:Y:S01]  /*22fd0*/  VIADD R58, R218.reuse, 0x48 ;  /* 0x00000048da3a7836 */ /* 0x040fe20000000000 */
[----:B------:R-:W-:Y:S01]  /*22fe0*/  ISETP.GE.AND P2, PT, R33, UR4, PT ;  /* 0x0000000421007c0c */ /* 0x000fe2000bf46270 */
[----:B------:R1:W-:Y:S01]  /*22ff0*/  @!P3 ST.E.64 desc[UR50][R4.64], R2 ;  /* 0x000000020400b985 */ /* 0x0003e2000c101b32 */
[----:B------:R-:W-:Y:S02]  /*23000*/  VIADD R13, R218, 0x60 ;  /* 0x00000060da0d7836 */ /* 0x000fe40000000000 */
[----:B------:R-:W-:-:S02]  /*23010*/  SHF.R.S32.HI R58, RZ, 0x1f, R58 ;  /* 0x0000001fff3a7819 */ /* 0x000fc4000001143a */
[C---:B-1----:R-:W-:Y:S01]  /*23020*/  @!P1 LEA R2, P3, R34.reuse, R14, 0x2 ;  /* 0x0000000e22029211 */ /* 0x042fe200078610ff */
[----:B------:R-:W-:Y:S01]  /*23030*/  @!P4 IMAD.MOV.U32 R5, RZ, RZ, R38 ;  /* 0x000000ffff05c224 */ /* 0x000fe200078e0026 */
[----:B------:R-:W-:Y:S02]  /*23040*/  @!P4 MOV R4, R40 ;  /* 0x000000280004c202 */ /* 0x000fe40000000f00 */
[----:B------:R-:W-:Y:S01]  /*23050*/  @!P1 LEA.HI.X R3, R34, R31, R58, 0x2, P3 ;  /* 0x0000001f22039211 */ /* 0x000fe200018f143a */
[----:B------:R-:W-:Y:S01]  /*23060*/  VIADD R34, R218, 0x50 ;  /* 0x00000050da227836 */ /* 0x000fe20000000000 */
[----:B------:R-:W-:Y:S01]  /*23070*/  @!P1 MOV R38, R41 ;  /* 0x0000002900269202 */ /* 0x000fe20000000f00 */
[----:B------:R-:W-:Y:S01]  /*23080*/  @!P4 ST.E.64 desc[UR50][R6.64], R4 ;  /* 0x000000040600c985 */ /* 0x000fe2000c101b32 */
[----:B------:R-:W-:Y:S02]  /*23090*/  ISETP.GE.AND P3, PT, R13, UR4, PT ;  /* 0x000000040d007c0c */ /* 0x000fe4000bf66270 */
[----:B------:R-:W-:Y:S01]  /*230a0*/  SHF.R.S32.HI R34, RZ, 0x1f, R34 ;  /* 0x0000001fff227819 */ /* 0x000fe20000011422 */
[----:B------:R1:W-:Y:S01]  /*230b0*/  @!P1 ST.E.64 desc[UR50][R2.64], R38 ;  /* 0x0000002602009985 */ /* 0x0003e2000c101b32 */
[----:B------:R-:W-:-:S02]  /*230c0*/  ISETP.GE.AND P4, PT, R229, UR4, PT ;  /* 0x00000004e5007c0c */ /* 0x000fc4000bf86270 */
[-C--:B------:R-:W-:Y:S01]  /*230d0*/  @!P0 LEA.HI.X R9, R15, R31.reuse, R34, 0x2, P5 ;  /* 0x0000001f0f098211 */ /* 0x080fe200028f1422 */
[----:B------:R-:W-:Y:S01]  /*230e0*/  VIADD R34, R218, 0x58 ;  /* 0x00000058da227836 */ /* 0x000fe20000000000 */
[CC--:B------:R-:W-:Y:S02]  /*230f0*/  @!P2 LEA R10, P1, R33.reuse, R14.reuse, 0x2 ;  /* 0x0000000e210aa211 */ /* 0x0c0fe400078210ff */
[----:B------:R-:W-:Y:S02]  /*23100*/  ISETP.GE.AND P5, PT, R228, UR4, PT ;  /* 0x00000004e4007c0c */ /* 0x000fe4000bfa6270 */
[----:B------:R-:W-:Y:S02]  /*23110*/  SHF.R.S32.HI R34, RZ, 0x1f, R34 ;  /* 0x0000001fff227819 */ /* 0x000fe40000011422 */
[----:B------:R-:W-:Y:S02]  /*23120*/  IADD3 R15, R218, 0x60, RZ ;  /* 0x00000060da0f7810 */ /* 0x000fe40007ffe0ff */
[----:B------:R-:W-:Y:S01]  /*23130*/  @!P2 LEA.HI.X R11, R33, R31, R34, 0x2, P1 ;  /* 0x0000001f210ba211 */ /* 0x000fe200008f1422 */
[----:B-1----:R-:W-:Y:S01]  /*23140*/  @!P0 IMAD.MOV.U32 R2, RZ, RZ, R44 ;  /* 0x000000ffff028224 */ /* 0x002fe200078e002c */
[----:B------:R-:W-:Y:S01]  /*23150*/  SHF.R.S32.HI R15, RZ, 0x1f, R15 ;  /* 0x0000001fff0f7819 */ /* 0x000fe2000001140f */
[----:B------:R-:W-:Y:S01]  /*23160*/  @!P0 IMAD.MOV.U32 R3, RZ, RZ, R42 ;  /* 0x000000ffff038224 */ /* 0x000fe200078e002a */
[----:B------:R-:W-:Y:S01]  /*23170*/  @!P3 LEA R4, P1, R13, R14, 0x2 ;  /* 0x0000000e0d04b211 */ /* 0x000fe200078210ff */
[----:B------:R-:W-:Y:S01]  /*23180*/  @!P2 IMAD.MOV.U32 R42, RZ, RZ, R45 ;  /* 0x000000ffff2aa224 */ /* 0x000fe200078e002d */
[----:B------:R-:W-:-:S02]  /*23190*/  SHF.R.S32.HI R34, RZ, 0x1f, R229 ;  /* 0x0000001fff227819 */ /* 0x000fc400000114e5 */
[----:B------:R1:W-:Y:S01]  /*231a0*/  @!P0 ST.E.64 desc[UR50][R8.64], R2 ;  /* 0x0000000208008985 */ /* 0x0003e2000c101b32 */
[----:B------:R-:W-:Y:S02]  /*231b0*/  ISETP.GE.AND P0, PT, R227, UR4, PT ;  /* 0x00000004e3007c0c */ /* 0x000fe4000bf06270 */
[-C--:B------:R-:W-:Y:S01]  /*231c0*/  @!P3 LEA.HI.X R5, R13, R31.reuse, R15, 0x2, P1 ;  /* 0x0000001f0d05b211 */ /* 0x080fe200008f140f */
[----:B------:R-:W-:Y:S01]  /*231d0*/  @!P2 ST.E.64 desc[UR50][R10.64], R42 ;  /* 0x0000002a0a00a985 */ /* 0x000fe2000c101b32 */
[CC--:B------:R-:W-:Y:S02]  /*231e0*/  @!P4 LEA R6, P1, R229.reuse, R14.reuse, 0x2 ;  /* 0x0000000ee506c211 */ /* 0x0c0fe400078210ff */
[----:B------:R-:W-:Y:S02]  /*231f0*/  SHF.R.S32.HI R33, RZ, 0x1f, R228 ;  /* 0x0000001fff217819 */ /* 0x000fe400000114e4 */
[----:B------:R-:W-:Y:S02]  /*23200*/  SHF.R.S32.HI R15, RZ, 0x1f, R227 ;  /* 0x0000001fff0f7819 */ /* 0x000fe400000114e3 */
[----:B------:R-:W-:Y:S01]  /*23210*/  @!P4 LEA.HI.X R7, R229, R31, R34, 0x2, P1 ;  /* 0x0000001fe507c211 */ /* 0x000fe200008f1422 */
[----:B-1----:R-:W-:Y:S01]  /*23220*/  @!P3 IMAD.MOV.U32 R2, RZ, RZ, R48 ;  /* 0x000000ffff02b224 */ /* 0x002fe200078e0030 */
[----:B------:R-:W-:Y:S01]  /*23230*/  @!P5 LEA R8, P2, R228, R14, 0x2 ;  /* 0x0000000ee408d211 */ /* 0x000fe200078410ff */
[----:B------:R-:W-:Y:S01]  /*23240*/  @!P3 IMAD.MOV.U32 R3, RZ, RZ, R46 ;  /* 0x000000ffff03b224 */ /* 0x000fe200078e002e */
[----:B------:R-:W-:-:S02]  /*23250*/  @!P4 MOV R46, R79 ;  /* 0x0000004f002ec202 */ /* 0x000fc40000000f00 */
[----:B------:R-:W-:Y:S02]  /*23260*/  @!P5 LEA.HI.X R9, R228, R31, R33, 0x2, P2 ;  /* 0x0000001fe409d211 */ /* 0x000fe400010f1421 */
[----:B------:R1:W-:Y:S01]  /*23270*/  @!P3 ST.E.64 desc[UR50][R4.64], R2 ;  /* 0x000000020400b985 */ /* 0x0003e2000c101b32 */
[----:B------:R-:W-:-:S03]  /*23280*/  @!P0 LEA R12, P3, R227, R14, 0x2 ;  /* 0x0000000ee30c8211 */ /* 0x000fc600078610ff */
[----:B------:R3:W-:Y:S01]  /*23290*/  @!P4 ST.E.64 desc[UR50][R6.64], R46 ;  /* 0x0000002e0600c985 */ /* 0x0007e2000c101b32 */
[----:B------:R-:W-:Y:S01]  /*232a0*/  @!P0 LEA.HI.X R13, R227, R31, R15, 0x2, P3 ;  /* 0x0000001fe30d8211 */ /* 0x000fe200018f140f */
[----:B-1----:R-:W-:Y:S02]  /*232b0*/  @!P5 IMAD.MOV.U32 R2, RZ, RZ, R82 ;  /* 0x000000ffff02d224 */ /* 0x002fe400078e0052 */
[----:B------:R-:W-:Y:S02]  /*232c0*/  @!P5 IMAD.MOV.U32 R3, RZ, RZ, R80 ;  /* 0x000000ffff03d224 */ /* 0x000fe400078e0050 */
[----:B------:R-:W-:-:S03]  /*232d0*/  @!P0 IMAD.MOV.U32 R80, RZ, RZ, R83 ;  /* 0x000000ffff508224 */ /* 0x000fc600078e0053 */
[----:B------:R3:W-:Y:S04]  /*232e0*/  @!P5 ST.E.64 desc[UR50][R8.64], R2 ;  /* 0x000000020800d985 */ /* 0x0007e8000c101b32 */
[----:B------:R3:W-:Y:S02]  /*232f0*/  @!P0 ST.E.64 desc[UR50][R12.64], R80 ;  /* 0x000000500c008985 */ /* 0x0007e4000c101b32 */
.L_x_620:
[----:B------:R-:W-:Y:S05]  /*23300*/  BSYNC B1 ;  /* 0x0000000000017941 */ /* 0x000fea0003800000 */
.L_x_619:
[----:B------:R-:W-:-:S03]  /*23310*/  UMOV UR4, 0xffffffff ;  /* 0xffffffff00047882 */ /* 0x000fc60000000000 */
[----:B------:R-:W-:Y:S05]  /*23320*/  BRA.DIV UR4, `(.L_x_621) ;  /* 0x000000ca04187947 */ /* 0x000fea000b800000 */
[----:B---3--:R3:W4:Y:S04]  /*23330*/  SHFL.IDX PT, R3, R32, 0x1, 0x1c1f ;  /* 0x003c1f0020037f89 */ /* 0x00872800000e0000 */
[----:B--2---:R3:W2:Y:S02]  /*23340*/  SHFL.IDX PT, R14, R30, 0x1, 0x1c1f ;  /* 0x003c1f001e0e7f89 */ /* 0x0046a400000e0000 */
.L_x_907:
[----:B------:R-:W-:-:S13]  /*23350*/  ISETP.GE.AND P0, PT, R27, R100, PT ;  /* 0x000000641b00720c */ /* 0x000fda0003f06270 */
[----:B------:R-:W-:Y:S05]  /*23360*/  @P0 BRA `(.L_x_617) ;  /* 0x0000001000d40947 */ /* 0x000fea0003800000 */
[----:B------:R-:W-:Y:S01]  /*23370*/  ULDC UR4, c[0x0][0xac8] ;  /* 0x0002b20000047ab9 */ /* 0x000fe20000000800 */
[----:B------:R-:W-:Y:S01]  /*23380*/  SHF.R.S32.HI R20, RZ, 0x1f, R29 ;  /* 0x0000001fff147819 */ /* 0x000fe2000001141d */
[C---:B-1----:R-:W-:Y:S01]  /*23390*/  VIADD R31, R218.reuse, 0x40 ;  /* 0x00000040da1f7836 */ /* 0x042fe20000000000 */
[C---:B------:R-:W-:Y:S01]  /*233a0*/  ISETP.GE.AND P2, PT, R218.reuse, UR4, PT ;  /* 0x00000004da007c0c */ /* 0x040fe2000bf46270 */
[C---:B------:R-:W-:Y:S01]  /*233b0*/  VIADD R33, R218.reuse, 0x40 ;  /* 0x00000040da217836 */ /* 0x040fe20000000000 */
[----:B------:R-:W-:Y:S01]  /*233c0*/  ISETP.GE.AND P3, PT, R225, UR4, PT ;  /* 0x00000004e1007c0c */ /* 0x000fe2000bf66270 */
[C---:B0--3--:R-:W-:Y:S01]  /*233d0*/  VIADD R32, R218.reuse, 0x50 ;  /* 0x00000050da207836 */ /* 0x049fe20000000000 */
[----:B------:R-:W-:Y:S01]  /*233e0*/  ISETP.GE.AND P1, PT, R29, UR4, PT ;  /* 0x000000041d007c0c */ /* 0x000fe2000bf26270 */
[----:B------:R-:W-:Y:S01]  /*233f0*/  VIADD R15, R218, 0x58 ;  /* 0x00000058da0f7836 */ /* 0x000fe20000000000 */
[----:B------:R-:W-:Y:S02]  /*23400*/  ISETP.GE.AND P0, PT, R28, UR4, PT ;  /* 0x000000041c007c0c */ /* 0x000fe4000bf06270 */
[----:B------:R-:W-:-:S02]  /*23410*/  ISETP.GE.AND P4, PT, R26, UR4, PT ;  /* 0x000000041a007c0c */ /* 0x000fc4000bf86270 */
[----:B------:R-:W-:Y:S02]  /*23420*/  SHF.R.S32.HI R0, RZ, 0x1f, R28 ;  /* 0x0000001fff007819 */ /* 0x000fe4000001141c */
[C---:B------:R-:W-:Y:S01]  /*23430*/  IADD3 R30, R218.reuse, 0x48, RZ ;  /* 0x00000048da1e7810 */ /* 0x040fe20007ffe0ff */
[----:B------:R-:W-:Y:S01]  /*23440*/  @!P2 IMAD.MOV.U32 R10, RZ, RZ, R49 ;  /* 0x000000ffff0aa224 */ /* 0x000fe200078e0031 */
[-C--:B--2---:R-:W-:Y:S01]  /*23450*/  @!P2 MOV R2, R14.reuse ;  /* 0x0000000e0002a202 */ /* 0x084fe20000000f00 */
[----:B------:R-:W-:Y:S01]  /*23460*/  @!P2 IMAD.MOV.U32 R11, RZ, RZ, R84 ;  /* 0x000000ffff0ba224 */ /* 0x000fe200078e0054 */
[----:B------:R-:W-:Y:S01]  /*23470*/  @!P3 LEA R12, P5, R225, R14, 0x2 ;  /* 0x0000000ee10cb211 */ /* 0x000fe200078a10ff */
[----:B------:R-:W-:Y:S01]  /*23480*/  @!P3 IMAD.MOV.U32 R84, RZ, RZ, R50 ;  /* 0x000000ffff54b224 */ /* 0x000fe200078e0032 */
[----:B------:R-:W-:Y:S01]  /*23490*/  @!P1 MOV R50, R53 ;  /* 0x0000003500329202 */ /* 0x000fe20000000f00 */
[----:B----4-:R-:W-:Y:S01]  /*234a0*/  @!P2 IMAD.WIDE R8, R218, 0x4, R2 ;  /* 0x00000004da08a825 */ /* 0x010fe200078e0202 */
[----:B------:R-:W-:-:S02]  /*234b0*/  SHF.R.S32.HI R2, RZ, 0x1f, R225 ;  /* 0x0000001fff027819 */ /* 0x000fc400000114e1 */
[----:B------:R-:W-:Y:S01]  /*234c0*/  SHF.R.S32.HI R33, RZ, 0x1f, R33 ;  /* 0x0000001fff217819 */ /* 0x000fe20000011421 */
[----:B------:R-:W-:Y:S01]  /*234d0*/  @!P0 IMAD.MOV.U32 R53, RZ, RZ, R52 ;  /* 0x000000ffff358224 */ /* 0x000fe200078e0034 */
[----:B------:R0:W-:Y:S01]  /*234e0*/  @!P2 ST.E.64 desc[UR50][R8.64], R10 ;  /* 0x0000000a0800a985 */ /* 0x0001e2000c101b32 */
[-C--:B------:R-:W-:Y:S01]  /*234f0*/  @!P1 LEA R6, P2, R29, R14.reuse, 0x2 ;  /* 0x0000000e1d069211 */ /* 0x080fe200078410ff */
[----:B------:R-:W-:Y:S01]  /*23500*/  @!P0 IMAD.MOV.U32 R52, RZ, RZ, R54 ;  /* 0x000000ffff348224 */ /* 0x000fe200078e0036 */
[-C--:B------:R-:W-:Y:S01]  /*23510*/  @!P3 LEA.HI.X R13, R225, R3.reuse, R2, 0x2, P5 ;  /* 0x00000003e10db211 */ /* 0x080fe200028f1402 */
[----:B------:R-:W-:Y:S01]  /*23520*/  @!P4 IMAD.MOV.U32 R54, RZ, RZ, R57 ;  /* 0x000000ffff36c224 */ /* 0x000fe200078e0039 */
[----:B------:R-:W-:Y:S02]  /*23530*/  @!P1 LEA.HI.X R7, R29, R3, R20, 0x2, P2 ;  /* 0x000000031d079211 */ /* 0x000fe400010f1414 */
[----:B------:R-:W-:Y:S01]  /*23540*/  @!P0 LEA R4, P5, R28, R14, 0x2 ;  /* 0x0000000e1c048211 */ /* 0x000fe200078a10ff */
[----:B------:R-:W-:Y:S01]  /*23550*/  @!P3 ST.E.64 desc[UR50][R12.64], R84 ;  /* 0x000000540c00b985 */ /* 0x000fe2000c101b32 */
[----:B------:R-:W-:-:S02]  /*23560*/  ISETP.GE.AND P2, PT, R25, UR4, PT ;  /* 0x0000000419007c0c */ /* 0x000fc4000bf46270 */
[-C--:B------:R-:W-:Y:S01]  /*23570*/  @!P0 LEA.HI.X R5, R28, R3.reuse, R0, 0x2, P5 ;  /* 0x000000031c058211 */ /* 0x080fe200028f1400 */
[----:B------:R1:W-:Y:S01]  /*23580*/  @!P1 ST.E.64 desc[UR50][R6.64], R50 ;  /* 0x0000003206009985 */ /* 0x0003e2000c101b32 */
[----:B------:R-:W-:Y:S02]  /*23590*/  ISETP.GE.AND P3, PT, R24, UR4, PT ;  /* 0x0000000418007c0c */ /* 0x000fe4000bf66270 */
[----:B------:R-:W-:Y:S01]  /*235a0*/  SHF.R.S32.HI R0, RZ, 0x1f, R26 ;  /* 0x0000001fff007819 */ /* 0x000fe2000001141a */
[----:B------:R2:W-:Y:S01]  /*235b0*/  @!P0 ST.E.64 desc[UR50][R4.64], R52 ;  /* 0x0000003404008985 */ /* 0x0005e2000c101b32 */
[CC--:B0-----:R-:W-:Y:S02]  /*235c0*/  @!P4 LEA R8, P5, R26.reuse, R14.reuse, 0x2 ;  /* 0x0000000e1a08c211 */ /* 0x0c1fe400078a10ff */
[----:B------:R-:W-:Y:S02]  /*235d0*/  ISETP.GE.AND P0, PT, R31, UR4, PT ;  /* 0x000000041f007c0c */ /* 0x000fe4000bf06270 */
[----:B------:R-:W-:Y:S01]  /*235e0*/  @!P4 LEA.HI.X R9, R26, R3, R0, 0x2, P5 ;  /* 0x000000031a09c211 */ /* 0x000fe200028f1400 */
[----:B------:R-:W-:Y:S01]  /*235f0*/  @!P2 IMAD.MOV.U32 R57, RZ, RZ, R56 ;  /* 0x000000ffff39a224 */ /* 0x000fe200078e0038 */
[----:B------:R-:W-:Y:S01]  /*23600*/  ISETP.GE.AND P1, PT, R224, UR4, PT ;  /* 0x00000004e0007c0c */ /* 0x000fe2000bf26270 */
[----:B------:R-:W-:Y:S01]  /*23610*/  @!P2 IMAD.MOV.U32 R56, RZ, RZ, R64 ;  /* 0x000000ffff38a224 */ /* 0x000fe200078e0040 */
[----:B------:R-:W-:Y:S01]  /*23620*/  SHF.R.S32.HI R0, RZ, 0x1f, R25 ;  /* 0x0000001fff007819 */ /* 0x000fe20000011419 */
[----:B------:R0:W-:Y:S01]  /*23630*/  @!P4 ST.E.64 desc[UR50][R8.64], R54 ;  /* 0x000000360800c985 */ /* 0x0001e2000c101b32 */
[----:B------:R-:W-:-:S02]  /*23640*/  @!P2 LEA R10, P5, R25, R14, 0x2 ;  /* 0x0000000e190aa211 */ /* 0x000fc400078a10ff */
[----:B------:R-:W-:Y:S02]  /*23650*/  ISETP.GE.AND P4, PT, R30, UR4, PT ;  /* 0x000000041e007c0c */ /* 0x000fe4000bf86270 */
[-C--:B------:R-:W-:Y:S02]  /*23660*/  @!P2 LEA.HI.X R11, R25, R3.reuse, R0, 0x2, P5 ;  /* 0x00000003190ba211 */ /* 0x080fe400028f1400 */
[----:B------:R-:W-:Y:S02]  /*23670*/  SHF.R.S32.HI R0, RZ, 0x1f, R24 ;  /* 0x0000001fff007819 */ /* 0x000fe40000011418 */
[-C--:B------:R-:W-:Y:S01]  /*23680*/  @!P3 LEA R20, P5, R24, R14.reuse, 0x2 ;  /* 0x0000000e1814b211 */ /* 0x080fe200078a10ff */
[----:B------:R3:W-:Y:S01]  /*23690*/  @!P2 ST.E.64 desc[UR50][R10.64], R56 ;  /* 0x000000380a00a985 */ /* 0x0007e2000c101b32 */
[----:B-1----:R-:W-:Y:S02]  /*236a0*/  @!P1 LEA R6, P2, R224, R14, 0x2 ;  /* 0x0000000ee0069211 */ /* 0x002fe400078410ff */
[----:B------:R-:W-:-:S02]  /*236b0*/  @!P3 LEA.HI.X R21, R24, R3, R0, 0x2, P5 ;  /* 0x000000031815b211 */ /* 0x000fc400028f1400 */
[C---:B--2---:R-:W-:Y:S02]  /*236c0*/  @!P0 LEA R4, P5, R31.reuse, R14, 0x2 ;  /* 0x0000000e1f048211 */ /* 0x044fe400078a10ff */
[----:B------:R-:W-:Y:S02]  /*236d0*/  SHF.R.S32.HI R0, RZ, 0x1f, R224 ;  /* 0x0000001fff007819 */ /* 0x000fe400000114e0 */
[----:B------:R-:W-:Y:S01]  /*236e0*/  @!P3 MOV R64, R67 ;  /* 0x000000430040b202 */ /* 0x000fe20000000f00 */
[----:B------:R-:W-:Y:S01]  /*236f0*/  @!P1 IMAD.MOV.U32 R67, RZ, RZ, R66 ;  /* 0x000000ffff439224 */ /* 0x000fe200078e0042 */
[-C--:B------:R-:W-:Y:S01]  /*23700*/  @!P0 LEA.HI.X R5, R31, R3.reuse, R33, 0x2, P5 ;  /* 0x000000031f058211 */ /* 0x080fe200028f1421 */
[----:B------:R-:W-:Y:S01]  /*23710*/  VIADD R33, R218, 0x48 ;  /* 0x00000048da217836 */ /* 0x000fe20000000000 */
[----:B------:R-:W-:Y:S01]  /*23720*/  @!P1 LEA.HI.X R7, R224, R3, R0, 0x2, P2 ;  /* 0x00000003e0079211 */ /* 0x000fe200010f1400 */
[----:B------:R-:W-:Y:S01]  /*23730*/  @!P3 ST.E.64 desc[UR50][R20.64], R64 ;  /* 0x000000401400b985 */ /* 0x000fe2000c101b32 */
[----:B------:R-:W-:Y:S01]  /*23740*/  @!P1 MOV R66, R68 ;  /* 0x0000004400429202 */ /* 0x000fe20000000f00 */
[----:B------:R-:W-:Y:S01]  /*23750*/  VIADD R31, R218, 0x60 ;  /* 0x00000060da1f7836 */ /* 0x000fe20000000000 */
[----:B------:R-:W-:-:S02]  /*23760*/  ISETP.GE.AND P2, PT, R32, UR4, PT ;  /* 0x0000000420007c0c */ /* 0x000fc4000bf46270 */
[CC--:B0-----:R-:W-:Y:S01]  /*23770*/  @!P4 LEA R8, P3, R30.reuse, R14.reuse, 0x2 ;  /* 0x0000000e1e08c211 */ /* 0x0c1fe200078610ff */
[----:B------:R0:W-:Y:S01]  /*23780*/  @!P1 ST.E.64 desc[UR50][R6.64], R66 ;  /* 0x0000004206009985 */ /* 0x0001e2000c101b32 */
[----:B------:R-:W-:Y:S02]  /*23790*/  SHF.R.S32.HI R33, RZ, 0x1f, R33 ;  /* 0x0000001fff217819 */ /* 0x000fe40000011421 */
[----:B------:R-:W-:Y:S02]  /*237a0*/  ISETP.GE.AND P1, PT, R15, UR4, PT ;  /* 0x000000040f007c0c */ /* 0x000fe4000bf26270 */
[----:B------:R-:W-:Y:S01]  /*237b0*/  @!P0 MOV R68, R71 ;  /* 0x0000004700448202 */ /* 0x000fe20000000f00 */
[----:B------:R-:W-:Y:S01]  /*237c0*/  @!P4 IMAD.MOV.U32 R71, RZ, RZ, R70 ;  /* 0x000000ffff47c224 */ /* 0x000fe200078e0046 */
[----:B------:R-:W-:Y:S01]  /*237d0*/  @!P4 LEA.HI.X R9, R30, R3, R33, 0x2, P3 ;  /* 0x000000031e09c211 */ /* 0x000fe200018f1421 */
[----:B------:R-:W-:Y:S01]  /*237e0*/  VIADD R33, R218, 0x50 ;  /* 0x00000050da217836 */ /* 0x000fe20000000000 */
[----:B------:R-:W-:Y:S01]  /*237f0*/  ISETP.GE.AND P3, PT, R31, UR4, PT ;  /* 0x000000041f007c0c */ /* 0x000fe2000bf66270 */
[----:B------:R-:W-:Y:S01]  /*23800*/  @!P4 IMAD.MOV.U32 R70, RZ, RZ, R72 ;  /* 0x000000ffff46c224 */ /* 0x000fe200078e0048 */
[----:B------:R1:W-:Y:S01]  /*23810*/  @!P0 ST.E.64 desc[UR50][R4.64], R68 ;  /* 0x0000004404008985 */ /* 0x0003e2000c101b32 */
[----:B---3--:R-:W-:Y:S01]  /*23820*/  @!P2 LEA R10, P0, R32, R14, 0x2 ;  /* 0x0000000e200aa211 */ /* 0x008fe200078010ff */
[----:B------:R-:W-:Y:S01]  /*23830*/  @!P2 IMAD.MOV.U32 R72, RZ, RZ, R87 ;  /* 0x000000ffff48a224 */ /* 0x000fe200078e0057 */
[----:B------:R-:W-:Y:S01]  /*23840*/  SHF.R.S32.HI R33, RZ, 0x1f, R33 ;  /* 0x0000001fff217819 */ /* 0x000fe20000011421 */
[----:B------:R2:W-:Y:S01]  /*23850*/  @!P4 ST.E.64 desc[UR50][R8.64], R70 ;  /* 0x000000460800c985 */ /* 0x0005e2000c101b32 */
[----:B------:R-:W-:Y:S01]  /*23860*/  IADD3 R30, R218, 0x58, RZ ;  /* 0x00000058da1e7810 */ /* 0x000fe20007ffe0ff */
[----:B------:R-:W-:Y:S01]  /*23870*/  @!P1 IMAD.MOV.U32 R87, RZ, RZ, R86 ;  /* 0x000000ffff579224 */ /* 0x000fe200078e0056 */
[----:B------:R-:W-:Y:S01]  /*23880*/  ISETP.GE.AND P5, PT, R229, UR4, PT ;  /* 0x00000004e5007c0c */ /* 0x000fe2000bfa6270 */
[----:B------:R-:W-:Y:S01]  /*23890*/  @!P1 IMAD.MOV.U32 R86, RZ, RZ, R90 ;  /* 0x000000ffff569224 */ /* 0x000fe200078e005a */
[----:B------:R-:W-:-:S02]  /*238a0*/  ISETP.GE.AND P4, PT, R228, UR4, PT ;  /* 0x00000004e4007c0c */ /* 0x000fc4000bf86270 */
[-C--:B------:R-:W-:Y:S01]  /*238b0*/  @!P2 LEA.HI.X R11, R32, R3.reuse, R33, 0x2, P0 ;  /* 0x00000003200ba211 */ /* 0x080fe200000f1421 */
[----:B------:R-:W-:Y:S01]  /*238c0*/  @!P3 IMAD.MOV.U32 R90, RZ, RZ, R93 ;  /* 0x000000ffff5ab224 */ /* 0x000fe200078e005d */
[----:B------:R-:W-:Y:S02]  /*238d0*/  SHF.R.S32.HI R30, RZ, 0x1f, R30 ;  /* 0x0000001fff1e7819 */ /* 0x000fe4000001141e */
[CC--:B0-----:R-:W-:Y:S01]  /*238e0*/  @!P1 LEA R6, P0, R15.reuse, R14.reuse, 0x2 ;  /* 0x0000000e0f069211 */ /* 0x0c1fe200078010ff */
[----:B------:R0:W-:Y:S01]  /*238f0*/  @!P2 ST.E.64 desc[UR50][R10.64], R72 ;  /* 0x000000480a00a985 */ /* 0x0001e2000c101b32 */
[----:B------:R-:W-:Y:S02]  /*23900*/  IADD3 R32, R218, 0x60, RZ ;  /* 0x00000060da207810 */ /* 0x000fe40007ffe0ff */
[----:B------:R-:W-:Y:S01]  /*23910*/  @!P1 LEA.HI.X R7, R15, R3, R30, 0x2, P0 ;  /* 0x000000030f079211 */ /* 0x000fe200000f141e */
[----:B------:R-:W-:Y:S01]  /*23920*/  @!P5 IMAD.MOV.U32 R95, RZ, RZ, R92 ;  /* 0x000000ffff5fd224 */ /* 0x000fe200078e005c */
[----:B-1----:R-:W-:-:S02]  /*23930*/  @!P3 LEA R4, P0, R31, R14, 0x2 ;  /* 0x0000000e1f04b211 */ /* 0x002fc400078010ff */
[----:B------:R-:W-:Y:S01]  /*23940*/  SHF.R.S32.HI R32, RZ, 0x1f, R32 ;  /* 0x0000001fff207819 */ /* 0x000fe20000011420 */
[----:B------:R0:W-:Y:S01]  /*23950*/  @!P1 ST.E.64 desc[UR50][R6.64], R86 ;  /* 0x0000005606009985 */ /* 0x0001e2000c101b32 */
[-C--:B--2---:R-:W-:Y:S02]  /*23960*/  @!P5 LEA R8, P1, R229, R14.reuse, 0x2 ;  /* 0x0000000ee508d211 */ /* 0x084fe400078210ff */
[----:B------:R-:W-:Y:S02]  /*23970*/  SHF.R.S32.HI R30, RZ, 0x1f, R229 ;  /* 0x0000001fff1e7819 */ /* 0x000fe400000114e5 */
[----:B------:R-:W-:Y:S02]  /*23980*/  @!P4 LEA R12, P2, R228, R14, 0x2 ;  /* 0x0000000ee40cc211 */ /* 0x000fe400078410ff */
[----:B------:R-:W-:Y:S02]  /*23990*/  SHF.R.S32.HI R15, RZ, 0x1f, R228 ;  /* 0x0000001fff0f7819 */ /* 0x000fe400000114e4 */
[----:B------:R-:W-:-:S02]  /*239a0*/  @!P3 LEA.HI.X R5, R31, R3, R32, 0x2, P0 ;  /* 0x000000031f05b211 */ /* 0x000fc400000f1420 */
[-C--:B------:R-:W-:Y:S02]  /*239b0*/  @!P5 LEA.HI.X R9, R229, R3.reuse, R30, 0x2, P1 ;  /* 0x00000003e509d211 */ /* 0x080fe400008f141e */
[----:B------:R-:W-:Y:S01]  /*239c0*/  @!P4 LEA.HI.X R13, R228, R3, R15, 0x2, P2 ;  /* 0x00000003e40dc211 */ /* 0x000fe200010f140f */
[----:B------:R0:W-:Y:S01]  /*239d0*/  @!P3 ST.E.64 desc[UR50][R4.64], R90 ;  /* 0x0000005a0400b985 */ /* 0x0001e2000c101b32 */
[----:B------:R-:W-:-:S03]  /*239e0*/  ISETP.GE.AND P0, PT, R227, UR4, PT ;  /* 0x00000004e3007c0c */ /* 0x000fc6000bf06270 */
[----:B------:R0:W-:Y:S04]  /*239f0*/  @!P5 ST.E.64 desc[UR50][R8.64], R94 ;  /* 0x0000005e0800d985 */ /* 0x0001e8000c101b32 */
[----:B------:R0:W-:Y:S06]  /*23a00*/  @!P4 ST.E.64 desc[UR50][R12.64], R60 ;  /* 0x0000003c0c00c985 */ /* 0x0001ec000c101b32 */
[----:B------:R-:W-:Y:S05]  /*23a10*/  @P0 BRA `(.L_x_617) ;  /* 0x0000000c00280947 */ /* 0x000fea0003800000 */
[----:B------:R-:W-:Y:S02]  /*23a20*/  SHF.R.S32.HI R30, RZ, 0x1f, R227 ;  /* 0x0000001fff1e7819 */ /* 0x000fe400000114e3 */
[----:B------:R-:W-:-:S04]  /*23a30*/  LEA R14, P0, R227, R14, 0x2 ;  /* 0x0000000ee30e7211 */ /* 0x000fc800078010ff */
[----:B------:R-:W-:-:S05]  /*23a40*/  LEA.HI.X R15, R227, R3, R30, 0x2, P0 ;  /* 0x00000003e30f7211 */ /* 0x000fca00000f141e */
[----:B------:R1:W-:Y:S01]  /*23a50*/  ST.E.64 desc[UR50][R14.64], R62 ;  /* 0x0000003e0e007985 */ /* 0x0003e2000c101b32 */
[----:B------:R-:W-:Y:S05]  /*23a60*/  BRA `(.L_x_617) ;  /* 0x0000000c00147947 */ /* 0x000fea0003800000 */
.L_x_603:
[----:B------:R-:W-:Y:S01]  /*23a70*/  ULDC.64 UR6, c[0x0][0xc08] ;  /* 0x0003020000067ab9 */ /* 0x000fe20000000a00 */
[----:B------:R-:W-:Y:S01]  /*23a80*/  ULDC.64 UR4, c[0x0][0xc00] ;  /* 0x0003000000047ab9 */ /* 0x000fe20000000a00 */
[----:B------:R-:W-:Y:S01]  /*23a90*/  ISETP.NE.U32.AND P1, PT, RZ, UR6, PT ;  /* 0x00000006ff007c0c */ /* 0x000fe2000bf25070 */
[----:B------:R-:W-:Y:S01]  /*23aa0*/  IMAD.MOV.U32 R13, RZ, RZ, RZ ;  /* 0x000000ffff0d7224 */ /* 0x000fe200078e00ff */
[----:B------:R-:W-:Y:S01]  /*23ab0*/  ISETP.NE.U32.AND P0, PT, RZ, UR4, PT ;  /* 0x00000004ff007c0c */ /* 0x000fe2000bf05070 */
[----:B------:R-:W4:Y:S01]  /*23ac0*/  S2R R0, SR_TID.X ;  /* 0x0000000000007919 */ /* 0x000f220000002100 */
[----:B------:R-:W-:Y:S02]  /*23ad0*/  ISETP.NE.AND.EX P1, PT, RZ, UR7, PT, P1 ;  /* 0x00000007ff007c0c */ /* 0x000fe4000bf25310 */
[----:B------:R-:W-:Y:S02]  /*23ae0*/  IADD3 R2, P2, R220, UR4, RZ ;  /* 0x00000004dc027c10 */ /* 0x000fe4000ff5e0ff */
[----:B------:R-:W-:-:S02]  /*23af0*/  ISETP.NE.AND.EX P0, PT, RZ, UR5, PT, P0 ;  /* 0x00000005ff007c0c */ /* 0x000fc4000bf05300 */
[----:B------:R-:W-:Y:S01]  /*23b00*/  IADD3.X R3, R221, UR5, RZ, P2, !PT ;  /* 0x00000005dd037c10 */ /* 0x000fe200097fe4ff */
[----:B------:R-:W-:Y:S02]  /*23b10*/  ULDC UR4, c[0x0][0xa88] ;  /* 0x0002a20000047ab9 */ /* 0x000fe40000000800 */
[----:B------:R-:W-:-:S04]  /*23b20*/  IMAD.U32 R20, RZ, RZ, UR4 ;  /* 0x00000004ff147e24 */ /* 0x000fc8000f8e00ff */
[----:B------:R-:W-:-:S04]  /*23b30*/  @P1 IADD3 R220, P2, R220, UR6, RZ ;  /* 0x00000006dcdc1c10 */ /* 0x000fc8000ff5e0ff */
[----:B------:R-:W-:Y:S01]  /*23b40*/  @P1 IADD3.X R221, R221, UR7, RZ, P2, !PT ;  /* 0x00000007dddd1c10 */ /* 0x000fe200097fe4ff */
[----:B------:R0:W5:Y:S04]  /*23b50*/  @P0 LDG.E R13, desc[UR50][R2.64] ;  /* 0x00000032020d0981 */ /* 0x000168000c1e1900 */
[----:B------:R0:W5:Y:S01]  /*23b60*/  @P1 LDG.E R20, desc[UR50][R220.64] ;  /* 0x00000032dc141981 */ /* 0x000162000c1e1900 */
[----:B-1----:R-:W-:Y:S02]  /*23b70*/  ISETP.GT.AND P2, PT, R219, 0x1, PT ;  /* 0x00000001db00780c */ /* 0x002fe40003f44270 */
[----:B----4-:R-:W-:-:S04]  /*23b80*/  IADD3 R24, R0, -0x80, RZ ;  /* 0xffffff8000187810 */ /* 0x010fc80007ffe0ff */
[----:B------:R-:W-:Y:S01]  /*23b90*/  ISETP.GT.AND P3, PT, R24, 0x7f, PT ;  /* 0x0000007f1800780c */ /* 0x000fe20003f64270 */
[----:B0-----:R-:W-:-:S12]  /*23ba0*/  @P1 BRA `(.L_x_622) ;  /* 0x0000000000101947 */ /* 0x001fd80003800000 */
[----:B------:R-:W-:Y:S05]  /*23bb0*/  @!P0 BRA `(.L_x_622) ;  /* 0x00000000000c8947 */ /* 0x000fea0003800000 */
[----:B------:R-:W4:Y:S04]  /*23bc0*/  LDG.E R5, desc[UR50][R2.64] ;  /* 0x0000003202057981 */ /* 0x000f28000c1e1900 */
[----:B-----5:R-:W4:Y:S02]  /*23bd0*/  LDG.E R20, desc[UR50][R2.64+0x4] ;  /* 0x0000043202147981 */ /* 0x020f24000c1e1900 */
[----:B----4-:R-:W-:-:S07]  /*23be0*/  IMAD.IADD R20, R20, 0x1, -R5 ;  /* 0x0000000114147824 */ /* 0x010fce00078e0a05 */
.L_x_622:
[----:B------:R-:W-:Y:S01]  /*23bf0*/  BSSY B1, `(.L_x_623) ;  /* 0x0000036000017945 */ /* 0x000fe20003800000 */
[----:B------:R-:W-:Y:S02]  /*23c00*/  SEL R21, R214, RZ, !P0 ;  /* 0x000000ffd6157207 */ /* 0x000fe40004000000 */
[----:B------:R-:W-:Y:S02]  /*23c10*/  SEL R222, R222, RZ, !P0 ;  /* 0x000000ffdede7207 */ /* 0x000fe40004000000 */
[----:B-----5:R-:W-:Y:S01]  /*23c20*/  SHF.R.S32.HI R12, RZ, 0x1f, R13 ;  /* 0x0000001fff0c7819 */ /* 0x020fe2000001140d */
[----:B------:R-:W-:Y:S06]  /*23c30*/  @P3 BRA `(.L_x_624) ;  /* 0x0000000000c43947 */ /* 0x000fec0003800000 */
[----:B------:R-:W0:Y:S01]  /*23c40*/  LDC R27, c[0x0][0xbe8] ;  /* 0x0002fa00ff1b7b82 */ /* 0x000e220000000800 */
[----:B------:R-:W-:-:S05]  /*23c50*/  IMAD R0, R223, 0x80, R0 ;  /* 0x00000080df007824 */ /* 0x000fca00078e0200 */
[----:B------:R-:W-:Y:S01]  /*23c60*/  IADD3 R25, R0, -0x80, RZ ;  /* 0xffffff8000197810 */ /* 0x000fe20007ffe0ff */
[----:B0-----:R-:W-:-:S05]  /*23c70*/  IMAD R2, R20, R27, RZ ;  /* 0x0000001b14027224 */ /* 0x001fca00078e02ff */
[----:B------:R-:W-:-:S13]  /*23c80*/  ISETP.GE.AND P0, PT, R25, R2, PT ;  /* 0x000000021900720c */ /* 0x000fda0003f06270 */
[----:B------:R-:W-:Y:S05]  /*23c90*/  @P0 BRA `(.L_x_624) ;  /* 0x0000000000ac0947 */ /* 0x000fea0003800000 */
[----:B------:R-:W-:Y:S01]  /*23ca0*/  IMAD.MOV.U32 R0, RZ, RZ, 0x9b8 ;  /* 0x000009b8ff007424 */ /* 0x000fe200078e00ff */
[----:B------:R-:W-:Y:S01]  /*23cb0*/  ISETP.GT.AND P3, PT, R219, 0x1, PT ;  /* 0x00000001db00780c */ /* 0x000fe20003f64270 */
[----:B------:R-:W0:Y:S01]  /*23cc0*/  LDC.64 R28, c[0x0][0xba8] ;  /* 0x0002ea00ff1c7b82 */ /* 0x000e220000000a00 */
[----:B------:R-:W-:Y:S01]  /*23cd0*/  ISETP.NE.AND P0, PT, R27, 0x1, PT ;  /* 0x000000011b00780c */ /* 0x000fe20003f05270 */
[----:B------:R-:W-:Y:S01]  /*23ce0*/  IMAD.MOV.U32 R15, RZ, RZ, R25 ;  /* 0x000000ffff0f7224 */ /* 0x000fe200078e0019 */
[----:B------:R-:W-:-:S05]  /*23cf0*/  SEL R14, R0, 0x978, P3 ;  /* 0x00000978000e7807 */ /* 0x000fca0001800000 */
[----:B------:R-:W1:Y:S08]  /*23d00*/  LDC.64 R6, c[0x0][R14+0x220] ;  /* 0x000088000e067b82 */ /* 0x000e700000000a00 */
[----:B------:R-:W4:Y:S08]  /*23d10*/  LDC.64 R2, c[0x0][R14+0x218] ;  /* 0x000086000e027b82 */ /* 0x000f300000000a00 */
[----:B------:R-:W5:Y:S08]  /*23d20*/  LDC.64 R8, c[0x0][R14+0x228] ;  /* 0x00008a000e087b82 */ /* 0x000f700000000a00 */
[----:B------:R-:W2:Y:S08]  /*23d30*/  LDC.64 R4, c[0x0][R14+0x210] ;  /* 0x000084000e047b82 */ /* 0x000eb00000000a00 */
[----:B------:R-:W3:Y:S08]  /*23d40*/  @P0 LDC R0, c[0x0][0xbec] ;  /* 0x0002fb00ff000b82 */ /* 0x000ef00000000800 */
[----:B------:R-:W5:Y:S01]  /*23d50*/  @P0 LDC R33, c[0x0][0xbf0] ;  /* 0x0002fc00ff210b82 */ /* 0x000f620000000800 */
[----:B-1----:R-:W-:-:S07]  /*23d60*/  IMAD R7, R7, R21, RZ ;  /* 0x0000001507077224 */ /* 0x002fce00078e02ff */
[----:B0-----:R-:W0:Y:S01]  /*23d70*/  @!P3 LDC R28, c[0x0][0xb50] ;  /* 0x0002d400ff1cbb82 */ /* 0x001e220000000800 */
[----:B------:R-:W-:Y:S02]  /*23d80*/  IMAD R7, R6, R222, R7 ;  /* 0x000000de06077224 */ /* 0x000fe400078e0207 */
[----:B---3--:R-:W-:-:S05]  /*23d90*/  @P0 IMAD.HI.U32 R0, R25, R0, RZ ;  /* 0x0000000019000227 */ /* 0x008fca00078e00ff */
[----:B------:R-:W1:Y:S01]  /*23da0*/  @!P3 LDC R29, c[0x0][0xb54] ;  /* 0x0002d500ff1dbb82 */ /* 0x000e620000000800 */
[-C--:B----4-:R-:W-:Y:S02]  /*23db0*/  IMAD R31, R3, R169.reuse, RZ ;  /* 0x000000a9031f7224 */ /* 0x090fe400078e02ff */
[----:B------:R-:W-:Y:S01]  /*23dc0*/  IMAD.WIDE.U32 R10, R2, R169, RZ ;  /* 0x000000a9020a7225 */ /* 0x000fe200078e00ff */
[----:B-----5:R-:W-:-:S03]  /*23dd0*/  @P0 SHF.R.U32.HI R15, RZ, R33, R0 ;  /* 0x00000021ff0f0219 */ /* 0x020fc60000011600 */
[----:B------:R-:W-:Y:S01]  /*23de0*/  IMAD.WIDE.U32 R2, R6, R21, RZ ;  /* 0x0000001506027225 */ /* 0x000fe200078e00ff */
[----:B------:R-:W-:Y:S02]  /*23df0*/  SEL R33, R226, RZ, P3 ;  /* 0x000000ffe2217207 */ /* 0x000fe40001800000 */
[----:B------:R-:W-:Y:S01]  /*23e00*/  IADD3 R0, -R15, RZ, RZ ;  /* 0x000000ff0f007210 */ /* 0x000fe20007ffe1ff */
[----:B------:R-:W-:Y:S01]  /*23e10*/  IMAD.IADD R11, R31, 0x1, R11 ;  /* 0x000000011f0b7824 */ /* 0x000fe200078e020b */
[----:B------:R-:W-:Y:S01]  /*23e20*/  IADD3 R10, P0, P1, R2, R10, R13 ;  /* 0x0000000a020a7210 */ /* 0x000fe2000791e00d */
[----:B------:R-:W-:Y:S02]  /*23e30*/  IMAD.IADD R6, R3, 0x1, R7 ;  /* 0x0000000103067824 */ /* 0x000fe400078e0207 */
[----:B------:R-:W-:-:S04]  /*23e40*/  IMAD.WIDE.U32 R2, R8, R33, RZ ;  /* 0x0000002108027225 */ /* 0x000fc800078e00ff */
[----:B------:R-:W-:Y:S02]  /*23e50*/  IMAD R9, R9, R33, RZ ;  /* 0x0000002109097224 */ /* 0x000fe400078e02ff */
[----:B------:R-:W-:Y:S01]  /*23e60*/  IMAD R7, R27, R0, R25 ;  /* 0x000000001b077224 */ /* 0x000fe200078e0219 */
[----:B------:R-:W-:Y:S01]  /*23e70*/  IADD3.X R0, R6, R11, R12, P0, P1 ;  /* 0x0000000b06007210 */ /* 0x000fe200007e240c */
[----:B------:R-:W-:Y:S01]  /*23e80*/  IMAD.IADD R3, R9, 0x1, R3 ;  /* 0x0000000109037824 */ /* 0x000fe200078e0203 */
[----:B------:R-:W-:Y:S02]  /*23e90*/  IADD3 R2, P0, P1, R15, R10, R2 ;  /* 0x0000000a0f027210 */ /* 0x000fe4000791e002 */
[----:B------:R-:W-:Y:S02]  /*23ea0*/  SHF.R.S32.HI R15, RZ, 0x1f, R15 ;  /* 0x0000001fff0f7819 */ /* 0x000fe4000001140f */
[----:B------:R-:W-:Y:S02]  /*23eb0*/  SHF.R.S32.HI R9, RZ, 0x1f, R7 ;  /* 0x0000001fff097819 */ /* 0x000fe40000011407 */
[----:B------:R-:W-:Y:S01]  /*23ec0*/  IADD3.X R3, R15, R0, R3, P0, P1 ;  /* 0x000000000f037210 */ /* 0x000fe200007e2403 */
[----:B--2---:R-:W-:-:S04]  /*23ed0*/  IMAD R0, R5, R7, RZ ;  /* 0x0000000705007224 */ /* 0x004fc800078e02ff */
[C---:B------:R-:W-:Y:S02]  /*23ee0*/  IMAD R9, R4.reuse, R9, R0 ;  /* 0x0000000904097224 */ /* 0x040fe400078e0200 */
[----:B------:R-:W-:-:S04]  /*23ef0*/  IMAD.WIDE.U32 R2, R4, R7, R2 ;  /* 0x0000000704027225 */ /* 0x000fc800078e0002 */
[----:B------:R-:W-:Y:S01]  /*23f00*/  IMAD.IADD R0, R3, 0x1, R9 ;  /* 0x0000000103007824 */ /* 0x000fe200078e0209 */
[C---:B0-----:R-:W-:Y:S02]  /*23f10*/  LEA R4, P0, R2.reuse, R28, 0x2 ;  /* 0x0000001c02047211 */ /* 0x041fe400078010ff */
[----:B------:R-:W-:Y:S02]  /*23f20*/  MOV R3, 0xff800000 ;  /* 0xff80000000037802 */ /* 0x000fe40000000f00 */
[----:B-1----:R-:W-:-:S05]  /*23f30*/  LEA.HI.X R5, R2, R29, R0, 0x2, P0 ;  /* 0x0000001d02057211 */ /* 0x002fca00000f1400 */
[----:B------:R0:W-:Y:S04]  /*23f40*/  STG.E desc[UR50][R4.64], R3 ;  /* 0x0000000304007986 */ /* 0x0001e8000c101932 */
.L_x_624:
[----:B------:R-:W-:Y:S05]  /*23f50*/  BSYNC B1 ;  /* 0x0000000000017941 */ /* 0x000fea0003800000 */
.L_x_623:
[----:B------:R-:W-:Y:S05]  /*23f60*/  @P2 BRA `(.L_x_617) ;  /* 0x0000000400d42947 */ /* 0x000fea0003800000 */
[----:B------:R-:W1:Y:S01]  /*23f70*/  LDC R25, c[0x0][0xbe8] ;  /* 0x0002fa00ff197b82 */ /* 0x000e620000000800 */
[----:B------:R-:W-:Y:S01]  /*23f80*/  SHF.R.S32.HI R6, RZ, 0x1f, R24 ;  /* 0x0000001fff067819 */ /* 0x000fe20000011418 */
[----:B------:R-:W-:Y:S01]  /*23f90*/  ULDC.64 UR4, c[0x0][0xaa0] ;  /* 0x0002a80000047ab9 */ /* 0x000fe20000000a00 */
[----:B------:R-:W-:Y:S01]  /*23fa0*/  ULDC.64 UR6, c[0x0][0xaf0] ;  /* 0x0002bc0000067ab9 */ /* 0x000fe20000000a00 */
[----:B------:R-:W-:Y:S01]  /*23fb0*/  IMAD R0, R12, UR4, RZ ;  /* 0x000000040c007c24 */ /* 0x000fe2000f8e02ff */
[----:B------:R-:W-:Y:S01]  /*23fc0*/  LEA.HI R6, R6, R24, RZ, 0x3 ;  /* 0x0000001806067211 */ /* 0x000fe200078f18ff */
[----:B0-----:R-:W-:-:S03]  /*23fd0*/  IMAD.WIDE.U32 R2, R13, UR4, RZ ;  /* 0x000000040d027c25 */ /* 0x001fc6000f8e00ff */
[----:B------:R-:W-:Y:S01]  /*23fe0*/  SHF.R.S32.HI R6, RZ, 0x3, R6 ;  /* 0x00000003ff067819 */ /* 0x000fe20000011406 */
[----:B------:R-:W-:Y:S01]  /*23ff0*/  IMAD R5, R13, UR5, R0 ;  /* 0x000000050d057c24 */ /* 0x000fe2000f8e0200 */
[----:B------:R-:W-:-:S03]  /*24000*/  ULDC.64 UR4, c[0x0][0xae8] ;  /* 0x0002ba0000047ab9 */ /* 0x000fc60000000a00 */
[----:B------:R-:W-:Y:S02]  /*24010*/  IMAD R0, R217, 0x20, R6 ;  /* 0x00000020d9007824 */ /* 0x000fe400078e0206 */
[----:B------:R-:W-:Y:S02]  /*24020*/  IMAD.IADD R3, R3, 0x1, R5 ;  /* 0x0000000103037824 */ /* 0x000fe400078e0205 */
[----:B------:R-:W-:Y:S02]  /*24030*/  IMAD R9, R223, 0x80, R0 ;  /* 0x00000080df097824 */ /* 0x000fe400078e0200 */
[----:B------:R-:W-:-:S03]  /*24040*/  IMAD.WIDE.U32 R2, R169, UR4, R2 ;  /* 0x00000004a9027c25 */ /* 0x000fc6000f8e0002 */
[----:B------:R-:W-:Y:S01]  /*24050*/  MOV R5, R9 ;  /* 0x0000000900057202 */ /* 0x000fe20000000f00 */
[----:B------:R-:W-:Y:S01]  /*24060*/  IMAD R3, R169, UR5, R3 ;  /* 0x00000005a9037c24 */ /* 0x000fe2000f8e0203 */
[----:B-1----:R-:W-:Y:S01]  /*24070*/  ISETP.NE.AND P0, PT, R25, 0x1, PT ;  /* 0x000000011900780c */ /* 0x002fe20003f05270 */
[----:B------:R-:W-:Y:S01]  /*24080*/  ULDC.64 UR4, c[0x0][0xae0] ;  /* 0x0002b80000047ab9 */ /* 0x000fe20000000a00 */
[----:B------:R-:W-:-:S11]  /*24090*/  IMAD.WIDE.U32 R2, R21, UR6, R2 ;  /* 0x0000000615027c25 */ /* 0x000fd6000f8e0002 */
[----:B------:R-:W0:Y:S08]  /*240a0*/  @P0 LDC R4, c[0x0][0xbec] ;  /* 0x0002fb00ff040b82 */ /* 0x000e300000000800 */
[----:B------:R-:W1:Y:S01]  /*240b0*/  @P0 LDC R7, c[0x0][0xbf0] ;  /* 0x0002fc00ff070b82 */ /* 0x000e620000000800 */
[----:B0-----:R-:W-:-:S04]  /*240c0*/  @P0 IMAD.HI.U32 R0, R9, R4, RZ ;  /* 0x0000000409000227 */ /* 0x001fc800078e00ff */
[----:B------:R-:W-:Y:S01]  /*240d0*/  IMAD R4, R222, UR6, RZ ;  /* 0x00000006de047c24 */ /* 0x000fe2000f8e02ff */
[----:B-1----:R-:W-:-:S03]  /*240e0*/  @P0 SHF.R.U32.HI R5, RZ, R7, R0 ;  /* 0x00000007ff050219 */ /* 0x002fc60000011600 */
[----:B------:R-:W-:Y:S01]  /*240f0*/  IMAD R7, R21, UR7, R4 ;  /* 0x0000000715077c24 */ /* 0x000fe2000f8e0204 */
[--C-:B------:R-:W-:Y:S01]  /*24100*/  SHF.R.S32.HI R0, RZ, 0x1f, R5.reuse ;  /* 0x0000001fff007819 */ /* 0x100fe20000011405 */
[----:B------:R-:W-:Y:S02]  /*24110*/  IMAD.MOV R4, RZ, RZ, -R5 ;  /* 0x000000ffff047224 */ /* 0x000fe400078e0a05 */
[----:B------:R-:W-:Y:S02]  /*24120*/  IMAD.IADD R3, R3, 0x1, R7 ;  /* 0x0000000103037824 */ /* 0x000fe400078e0207 */
[----:B------:R-:W-:Y:S02]  /*24130*/  IMAD R0, R0, UR4, RZ ;  /* 0x0000000400007c24 */ /* 0x000fe4000f8e02ff */
[----:B------:R-:W-:Y:S02]  /*24140*/  IMAD R7, R25, R4, R9 ;  /* 0x0000000419077224 */ /* 0x000fe400078e0209 */
[----:B------:R-:W-:-:S02]  /*24150*/  IMAD R9, R5, UR5, R0 ;  /* 0x0000000505097c24 */ /* 0x000fc4000f8e0200 */
[----:B------:R-:W-:Y:S01]  /*24160*/  IMAD.WIDE.U32 R2, R5, UR4, R2 ;  /* 0x0000000405027c25 */ /* 0x000fe2000f8e0002 */
[----:B------:R-:W-:Y:S01]  /*24170*/  SHF.R.S32.HI R0, RZ, 0x1f, R7 ;  /* 0x0000001fff007819 */ /* 0x000fe20000011407 */
[----:B------:R-:W-:Y:S02]  /*24180*/  ULDC.64 UR4, c[0x0][0xad8] ;  /* 0x0002b60000047ab9 */ /* 0x000fe40000000a00 */
[----:B------:R-:W-:Y:S01]  /*24190*/  IMAD.IADD R3, R3, 0x1, R9 ;  /* 0x0000000103037824 */ /* 0x000fe200078e0209 */
[----:B------:R-:W-:Y:S01]  /*241a0*/  SHF.L.U32 R9, R217, 0x3, RZ ;  /* 0x00000003d9097819 */ /* 0x000fe200000006ff */
[----:B------:R-:W-:Y:S02]  /*241b0*/  IMAD R0, R0, UR4, RZ ;  /* 0x0000000400007c24 */ /* 0x000fe4000f8e02ff */
[----:B------:R-:W-:-:S04]  /*241c0*/  IMAD.WIDE.U32 R4, R7, UR4, R2 ;  /* 0x0000000407047c25 */ /* 0x000fc8000f8e0002 */
[----:B------:R-:W-:Y:S01]  /*241d0*/  IMAD R3, R7, UR5, R0 ;  /* 0x0000000507037c24 */ /* 0x000fe2000f8e0200 */
[----:B------:R-:W-:Y:S01]  /*241e0*/  ULDC.64 UR4, c[0x0][0xa80] ;  /* 0x0002a00000047ab9 */ /* 0x000fe20000000a00 */
[----:B------:R-:W-:Y:S01]  /*241f0*/  VIADD R7, R9, 0x40 ;  /* 0x0000004009077836 */ /* 0x000fe20000000000 */
[C---:B------:R-:W-:Y:S01]  /*24200*/  LEA R2, P0, R4.reuse, UR4, 0x1 ;  /* 0x0000000404027c11 */ /* 0x040fe2000f8008ff */
[----:B------:R-:W-:Y:S01]  /*24210*/  IMAD.IADD R3, R5, 0x1, R3 ;  /* 0x0000000105037824 */ /* 0x000fe200078e0203 */
[----:B------:R-:W-:Y:S01]  /*24220*/  UMOV UR4, 0xffffffff ;  /* 0xffffffff00047882 */ /* 0x000fe20000000000 */
[----:B------:R-:W-:Y:S02]  /*24230*/  SHF.R.S32.HI R5, RZ, 0x1f, R9 ;  /* 0x0000001fff057819 */ /* 0x000fe40000011409 */
[----:B------:R-:W-:Y:S02]  /*24240*/  SHF.R.S32.HI R8, RZ, 0x1f, R7 ;  /* 0x0000001fff087819 */ /* 0x000fe40000011407 */
[----:B------:R-:W-:Y:S01]  /*24250*/  LEA.HI.X R3, R4, UR5, R3, 0x1, P0 ;  /* 0x0000000504037c11 */ /* 0x000fe200080f0c03 */
[----:B------:R-:W-:Y:S06]  /*24260*/  BRA.DIV UR4, `(.L_x_625) ;  /* 0x000000ba04907947 */ /* 0x000fec000b800000 */
[----:B------:R0:W1:Y:S04]  /*24270*/  SHFL.IDX PT, R0, R3, RZ, 0x181f ;  /* 0x00181fff03007589 */ /* 0x00006800000e0000 */
[----:B------:R0:W4:Y:S02]  /*24280*/  SHFL.IDX PT, R14, R2, RZ, 0x181f ;  /* 0x00181fff020e7589 */ /* 0x00012400000e0000 */
.L_x_910:
[----:B------:R-:W-:Y:S01]  /*24290*/  IMAD R25, R20, R25, RZ ;  /* 0x0000001914197224 */ /* 0x000fe200078e02ff */
[----:B------:R-:W-:Y:S01]  /*242a0*/  BSSY B1, `(.L_x_626) ;  /* 0x000000d000017945 */ /* 0x000fe20003800000 */
[----:B------:R-:W-:-:S05]  /*242b0*/  IMAD R6, R223, 0x80, R6 ;  /* 0x00000080df067824 */ /* 0x000fca00078e0206 */
[----:B------:R-:W-:-:S13]  /*242c0*/  ISETP.GE.AND P0, PT, R6, R25, PT ;  /* 0x000000190600720c */ /* 0x000fda0003f06270 */
[----:B------:R-:W-:Y:S05]  /*242d0*/  @P0 BRA `(.L_x_627) ;  /* 0x0000000000240947 */ /* 0x000fea0003800000 */
[----:B------:R-:W-:Y:S02]  /*242e0*/  ULDC UR4, c[0x0][0xac8] ;  /* 0x0002b20000047ab9 */ /* 0x000fe40000000800 */
[----:B------:R-:W-:Y:S02]  /*242f0*/  ISETP.GE.AND P2, PT, R9, UR4, PT ;  /* 0x0000000409007c0c */ /* 0x000fe4000bf46270 */
[----:B------:R-:W-:-:S11]  /*24300*/  ISETP.GE.AND P3, PT, R7, UR4, PT ;  /* 0x0000000407007c0c */ /* 0x000fd6000bf66270 */
[-C--:B----4-:R-:W-:Y:S02]  /*24310*/  @!P2 LEA R10, P0, R9, R14.reuse, 0x1 ;  /* 0x0000000e090aa211 */ /* 0x090fe400078008ff */
[----:B------:R-:W-:Y:S02]  /*24320*/  @!P3 LEA R14, P1, R7, R14, 0x1 ;  /* 0x0000000e070eb211 */ /* 0x000fe400078208ff */
[-C--:B-1----:R-:W-:Y:S02]  /*24330*/  @!P2 LEA.HI.X R11, R9, R0.reuse, R5, 0x1, P0 ;  /* 0x00000000090ba211 */ /* 0x082fe400000f0c05 */
[----:B------:R-:W-:-:S03]  /*24340*/  @!P3 LEA.HI.X R15, R7, R0, R8, 0x1, P1 ;  /* 0x00000000070fb211 */ /* 0x000fc600008f0c08 */
[----:B------:R1:W-:Y:S04]  /*24350*/  @!P2 ST.E.128 desc[UR50][R10.64], RZ ;  /* 0x000000ff0a00a985 */ /* 0x0003e8000c101d32 */
[----:B------:R1:W-:Y:S02]  /*24360*/  @!P3 ST.E.128 desc[UR50][R14.64], RZ ;  /* 0x000000ff0e00b985 */ /* 0x0003e4000c101d32 */
.L_x_627:
[----:B------:R-:W-:Y:S05]  /*24370*/  BSYNC B1 ;  /* 0x0000000000017941 */ /* 0x000fea0003800000 */
.L_x_626:
[----:B------:R-:W-:-:S03]  /*24380*/  UMOV UR4, 0xffffffff ;  /* 0xffffffff00047882 */ /* 0x000fc60000000000 */
[----:B------:R-:W-:Y:S05]  /*24390*/  BRA.DIV UR4, `(.L_x_628) ;  /* 0x000000ba04787947 */ /* 0x000fea000b800000 */
[----:B-1----:R1:W0:Y:S04]  /*243a0*/  SHFL.IDX PT, R0, R3, 0x1, 0x181f ;  /* 0x00381f0003007f89 */ /* 0x00222800000e0000 */
[----:B----4-:R1:W4:Y:S02]  /*243b0*/  SHFL.IDX PT, R14, R2, 0x1, 0x181f ;  /* 0x00381f00020e7f89 */ /* 0x01032400000e0000 */
.L_x_914:
[----:B------:R-:W-:Y:S01]  /*243c0*/  IADD3 R4, R6, 0x20, RZ ;  /* 0x0000002006047810 */ /* 0x000fe20007ffe0ff */
[----:B------:R-:W-:Y:S03]  /*243d0*/  BSSY B1, `(.L_x_629) ;  /* 0x000000c000017945 */ /* 0x000fe60003800000 */
[----:B------:R-:W-:-:S13]  /*243e0*/  ISETP.GE.AND P0, PT, R4, R25, PT ;  /* 0x000000190400720c */ /* 0x000fda0003f06270 */
[----:B------:R-:W-:Y:S05]  /*243f0*/  @P0 BRA `(.L_x_630) ;  /* 0x0000000000240947 */ /* 0x000fea0003800000 */
[----:B------:R-:W-:Y:S02]  /*24400*/  ULDC UR4, c[0x0][0xac8] ;  /* 0x0002b20000047ab9 */ /* 0x000fe40000000800 */
[----:B------:R-:W-:Y:S02]  /*24410*/  ISETP.GE.AND P2, PT, R9, UR4, PT ;  /* 0x0000000409007c0c */ /* 0x000fe4000bf46270 */
[----:B------:R-:W-:-:S11]  /*24420*/  ISETP.GE.AND P3, PT, R7, UR4, PT ;  /* 0x0000000407007c0c */ /* 0x000fd6000bf66270 */
[-C--:B----4-:R-:W-:Y:S02]  /*24430*/  @!P2 LEA R10, P0, R9, R14.reuse, 0x1 ;  /* 0x0000000e090aa211 */ /* 0x090fe400078008ff */
[----:B------:R-:W-:Y:S02]  /*24440*/  @!P3 LEA R14, P1, R7, R14, 0x1 ;  /* 0x0000000e070eb211 */ /* 0x000fe400078208ff */
[-C--:B0-----:R-:W-:Y:S02]  /*24450*/  @!P2 LEA.HI.X R11, R9, R0.reuse, R5, 0x1, P0 ;  /* 0x00000000090ba211 */ /* 0x081fe400000f0c05 */
[----:B------:R-:W-:-:S03]  /*24460*/  @!P3 LEA.HI.X R15, R7, R0, R8, 0x1, P1 ;  /* 0x00000000070fb211 */ /* 0x000fc600008f0c08 */
[----:B------:R0:W-:Y:S04]  /*24470*/  @!P2 ST.E.128 desc[UR50][R10.64], RZ ;  /* 0x000000ff0a00a985 */ /* 0x0001e8000c101d32 */
[----:B------:R0:W-:Y:S02]  /*24480*/  @!P3 ST.E.128 desc[UR50][R14.64], RZ ;  /* 0x000000ff0e00b985 */ /* 0x0001e4000c101d32 */
.L_x_630:
[----:B------:R-:W-:Y:S05]  /*24490*/  BSYNC B1 ;  /* 0x0000000000017941 */ /* 0x000fea0003800000 */
.L_x_629:
[----:B------:R-:W-:-:S03]  /*244a0*/  UMOV UR4, 0xffffffff ;  /* 0xffffffff00047882 */ /* 0x000fc60000000000 */
[----:B------:R-:W-:Y:S05]  /*244b0*/  BRA.DIV UR4, `(.L_x_631) ;  /* 0x000000ba04787947 */ /* 0x000fea000b800000 */
[----:B0-----:R0:W0:Y:S04]  /*244c0*/  SHFL.IDX PT, R0, R3, 0x2, 0x181f ;  /* 0x00581f0003007f89 */ /* 0x00102800000e0000 */
[----:B----4-:R4:W0:Y:S02]  /*244d0*/  SHFL.IDX PT, R14, R2, 0x2, 0x181f ;  /* 0x00581f00020e7f89 */ /* 0x01082400000e0000 */
.L_x_918:
[----:B------:R-:W-:Y:S01]  /*244e0*/  VIADD R4, R6, 0x40 ;  /* 0x0000004006047836 */ /* 0x000fe20000000000 */
[----:B------:R-:W-:Y:S04]  /*244f0*/  BSSY B1, `(.L_x_632) ;  /* 0x000000c000017945 */ /* 0x000fe80003800000 */
[----:B------:R-:W-:-:S13]  /*24500*/  ISETP.GE.AND P0, PT, R4, R25, PT ;  /* 0x000000190400720c */ /* 0x000fda0003f06270 */
[----:B------:R-:W-:Y:S05]  /*24510*/  @P0 BRA `(.L_x_633) ;  /* 0x0000000000240947 */ /* 0x000fea0003800000 */
[----:B------:R-:W-:Y:S02]  /*24520*/  ULDC UR4, c[0x0][0xac8] ;  /* 0x0002b20000047ab9 */ /* 0x000fe40000000800 */
[----:B------:R-:W-:Y:S02]  /*24530*/  ISETP.GE.AND P2, PT, R9, UR4, PT ;  /* 0x0000000409007c0c */ /* 0x000fe4000bf46270 */
[----:B------:R-:W-:-:S11]  /*24540*/  ISETP.GE.AND P3, PT, R7, UR4, PT ;  /* 0x0000000407007c0c */ /* 0x000fd6000bf66270 */
[-C--:B0-----:R-:W-:Y:S02]  /*24550*/  @!P2 LEA R10, P0, R9, R14.reuse, 0x1 ;  /* 0x0000000e090aa211 */ /* 0x081fe400078008ff */
[----:B------:R-:W-:Y:S02]  /*24560*/  @!P3 LEA R14, P1, R7, R14, 0x1 ;  /* 0x0000000e070eb211 */ /* 0x000fe400078208ff */
[-C--:B------:R-:W-:Y:S02]  /*24570*/  @!P2 LEA.HI.X R11, R9, R0.reuse, R5, 0x1, P0 ;  /* 0x00000000090ba211 */ /* 0x080fe400000f0c05 */
[----:B------:R-:W-:-:S03]  /*24580*/  @!P3 LEA.HI.X R15, R7, R0, R8, 0x1, P1 ;  /* 0x00000000070fb211 */ /* 0x000fc600008f0c08 */
[----:B------:R0:W-:Y:S04]  /*24590*/  @!P2 ST.E.128 desc[UR50][R10.64], RZ ;  /* 0x000000ff0a00a985 */ /* 0x0001e8000c101d32 */
[----:B------:R0:W-:Y:S02]  /*245a0*/  @!P3 ST.E.128 desc[UR50][R14.64], RZ ;  /* 0x000000ff0e00b985 */ /* 0x0001e4000c101d32 */
.L_x_633:
[----:B------:R-:W-:Y:S05]  /*245b0*/  BSYNC B1 ;  /* 0x0000000000017941 */ /* 0x000fea0003800000 */
.L_x_632:
[----:B------:R-:W-:-:S03]  /*245c0*/  UMOV UR4, 0xffffffff ;  /* 0xffffffff00047882 */ /* 0x000fc60000000000 */
[----:B------:R-:W-:Y:S05]  /*245d0*/  BRA.DIV UR4, `(.L_x_634) ;  /* 0x000000ba04787947 */ /* 0x000fea000b800000 */
[----:B0-----:R0:W0:Y:S04]  /*245e0*/  SHFL.IDX PT, R0, R3, 0x3, 0x181f ;  /* 0x00781f0003007f89 */ /* 0x00102800000e0000 */
[----:B------:R0:W0:Y:S02]  /*245f0*/  SHFL.IDX PT, R14, R2, 0x3, 0x181f ;  /* 0x00781f00020e7f89 */ /* 0x00002400000e0000 */
.L_x_922:
[----:B01--4-:R-:W-:-:S05]  /*24600*/  VIADD R2, R6, 0x60 ;  /* 0x0000006006027836 */ /* 0x013fca0000000000 */
[----:B------:R-:W-:-:S13]  /*24610*/  ISETP.GE.AND P0, PT, R2, R25, PT ;  /* 0x000000190200720c */ /* 0x000fda0003f06270 */
[----:B------:R-:W-:Y:S05]  /*24620*/  @P0 BRA `(.L_x_617) ;  /* 0x0000000000240947 */ /* 0x000fea0003800000 */
[----:B------:R-:W-:Y:S02]  /*24630*/  ULDC UR4, c[0x0][0xac8] ;  /* 0x0002b20000047ab9 */ /* 0x000fe40000000800 */
[----:B------:R-:W-:Y:S02]  /*24640*/  ISETP.GE.AND P2, PT, R9, UR4, PT ;  /* 0x0000000409007c0c */ /* 0x000fe4000bf46270 */
[----:B------:R-:W-:-:S11]  /*24650*/  ISETP.GE.AND P3, PT, R7, UR4, PT ;  /* 0x0000000407007c0c */ /* 0x000fd6000bf66270 */
[-C--:B------:R-:W-:Y:S02]  /*24660*/  @!P2 LEA R2, P0, R9, R14.reuse, 0x1 ;  /* 0x0000000e0902a211 */ /* 0x080fe400078008ff */
[----:B------:R-:W-:Y:S02]  /*24670*/  @!P3 LEA R14, P1, R7, R14, 0x1 ;  /* 0x0000000e070eb211 */ /* 0x000fe400078208ff */
[-C--:B------:R-:W-:Y:S02]  /*24680*/  @!P2 LEA.HI.X R3, R9, R0.reuse, R5, 0x1, P0 ;  /* 0x000000000903a211 */ /* 0x080fe400000f0c05 */
[----:B------:R-:W-:-:S03]  /*24690*/  @!P3 LEA.HI.X R15, R7, R0, R8, 0x1, P1 ;  /* 0x00000000070fb211 */ /* 0x000fc600008f0c08 */
[----:B------:R0:W-:Y:S04]  /*246a0*/  @!P2 ST.E.128 desc[UR50][R2.64], RZ ;  /* 0x000000ff0200a985 */ /* 0x0001e8000c101d32 */
[----:B------:R0:W-:Y:S02]  /*246b0*/  @!P3 ST.E.128 desc[UR50][R14.64], RZ ;  /* 0x000000ff0e00b985 */ /* 0x0001e4000c101d32 */
.L_x_617:
[----:B------:R-:W-:Y:S05]  /*246c0*/  BSYNC B0 ;  /* 0x0000000000007941 */ /* 0x000fea0003800000 */
.L_x_602:
[----:B------:R-:W-:Y:S02]  /*246d0*/  ULDC UR4, c[0x0][0xc3c] ;  /* 0x00030f0000047ab9 */ /* 0x000fe40000000800 */
[----:B--2---:R-:W-:-:S13]  /*246e0*/  ISETP.GE.AND P0, PT, R139, UR4, PT ;  /* 0x000000048b007c0c */ /* 0x004fda000bf06270 */
[----:B------:R-:W-:Y:S05]  /*246f0*/  @!P0 BRA `(.L_x_635) ;  /* 0xfffffdcc009c8947 */ /* 0x000fea000383ffff */
[----:B------:R-:W-:Y:S05]  /*24700*/  BRA `(.L_x_423) ;  /* 0x0000008000a47947 */ /* 0x000fea0003800000 */
.L_x_421:
[----:B------:R-:W-:-:S08]  /*24710*/  NOP ;  /* 0x0000000000007918 */ /* 0x000fd00000000000 */
[----:B------:R-:W0:-:S00]  /*24720*/  USETMAXREG.DEALLOC.CTAPOOL 0x28 ;  /* 0x00000028000079c8 */ /* 0x000e0000080e0500 */
[----:B0-----:R-:W2:Y:S01]  /*24730*/  LDL.LU R3, [R1] ;  /* 0x0000000001037983 */ /* 0x001ea20000300800 */
[----:B------:R-:W-:-:S06]  /*24740*/  LOP3.LUT R0, R0, 0x3, RZ, 0xc0, !PT ;  /* 0x0000000300007812 */ /* 0x000fcc00078ec0ff */
[----:B------:R-:W0:Y:S02]  /*24750*/  SHFL.IDX PT, R0, R0, RZ, 0x1f ;  /* 0x00001fff00007589 */ /* 0x000e2400000e0000 */
[----:B0-----:R-:W-:-:S13]  /*24760*/  ISETP.NE.AND P0, PT, R0, RZ, PT ;  /* 0x000000ff0000720c */ /* 0x001fda0003f05270 */
[----:B------:R-:W-:Y:S01]  /*24770*/  @P0 BAR.SYNC.DEFER_BLOCKING 0x5, 0x180 ;  /* 0x0146000000000b1d */ /* 0x000fe20000010000 */
[----:B--2---:R-:W-:-:S04]  /*24780*/  LOP3.LUT R3, R3, 0xfffffeff, RZ, 0xc0, !PT ;  /* 0xfffffeff03037812 */ /* 0x004fc800078ec0ff */
[----:B------:R-:W-:-:S05]  /*24790*/  @P0 LOP3.LUT R3, R3, 0x100, RZ, 0xfc, !PT ;  /* 0x0000010003030812 */ /* 0x000fca00078efcff */
[----:B------:R0:W-:Y:S02]  /*247a0*/  STL [R1], R3 ;  /* 0x0000000301007387 */ /* 0x0001e40000100800 */
[----:B0-----:R-:W-:-:S04]  /*247b0*/  @P0 MOV R3, 0x400 ;  /* 0x0000040000030802 */ /* 0x001fc80000000f00 */
[----:B------:R-:W-:-:S05]  /*247c0*/  @P0 LEA R2, R2, R3, 0x18 ;  /* 0x0000000302020211 */ /* 0x000fca00078ec0ff */
[----:B------:R0:W1:Y:S01]  /*247d0*/  @P0 LDS.128 R16, [R2+0x298d0] ;  /* 0x0298d00002100984 */ /* 0x0000620000000c00 */
[----:B------:R-:W-:Y:S06]  /*247e0*/  @P0 BAR.ARV 0x4, 0x180 ;  /* 0x0106000000000b1d */ /* 0x000fec0000002000 */
[----:B------:R-:W-:Y:S05]  /*247f0*/  @P0 BRA `(.L_x_636) ;  /* 0x0000000800980947 */ /* 0x000fea0003800000 */
[----:B------:R-:W2:Y:S01]  /*24800*/  S2R R4, SR_TID.X ;  /* 0x0000000000047919 */ /* 0x000ea20000002100 */
[----:B------:R-:W-:Y:S01]  /*24810*/  ULDC UR4, c[0x0][0xc3c] ;  /* 0x00030f0000047ab9 */ /* 0x000fe20000000800 */
[----:B------:R-:W-:Y:S01]  /*24820*/  IMAD.MOV.U32 R0, RZ, RZ, RZ ;  /* 0x000000ffff007224 */ /* 0x000fe200078e00ff */
[----:B------:R-:W-:Y:S01]  /*24830*/  MOV R9, RZ ;  /* 0x000000ff00097202 */ /* 0x000fe20000000f00 */
[----:B------:R-:W3:Y:S01]  /*24840*/  S2UR UR6, SR_CTAID.X ;  /* 0x00000000000679c3 */ /* 0x000ee20000002500 */
[----:B------:R-:W-:Y:S01]  /*24850*/  ULDC UR5, c[0x0][0xc38] ;  /* 0x00030e0000057ab9 */ /* 0x000fe20000000800 */
[----:B--2---:R-:W-:-:S04]  /*24860*/  LOP3.LUT R7, R4, 0x1f, RZ, 0xc0, !PT ;  /* 0x0000001f04077812 */ /* 0x004fc800078ec0ff */
[----:B------:R-:W-:-:S04]  /*24870*/  ISETP.NE.AND P0, PT, R7, 0x1f, PT ;  /* 0x0000001f0700780c */ /* 0x000fc80003f05270 */
[----:B------:R-:W-:-:S13]  /*24880*/  ISETP.GE.OR P1, PT, R7, UR4, !P0 ;  /* 0x0000000407007c0c */ /* 0x000fda000c726670 */
[----:B------:R-:W2:Y:S08]  /*24890*/  @!P1 LDC.64 R4, c[0x0][0xc80] ;  /* 0x00032000ff049b82 */ /* 0x000eb00000000a00 */
[----:B0-----:R-:W0:Y:S01]  /*248a0*/  @!P1 LDC.64 R2, c[0x0][0xc78] ;  /* 0x00031e00ff029b82 */ /* 0x001e220000000a00 */
[----:B--2---:R-:W-:-:S05]  /*248b0*/  @!P1 IMAD.WIDE.U32 R4, R7, 0x4, R4 ;  /* 0x0000000407049825 */ /* 0x004fca00078e0004 */
[----:B------:R-:W2:Y:S01]  /*248c0*/  @!P1 LDG.E R0, desc[UR50][R4.64] ;  /* 0x0000003204009981 */ /* 0x000ea2000c1e1900 */
[----:B0-----:R-:W-:-:S05]  /*248d0*/  @!P1 IMAD.WIDE.U32 R2, R7, 0x4, R2 ;  /* 0x0000000407029825 */ /* 0x001fca00078e0002 */
[----:B------:R-:W2:Y:S01]  /*248e0*/  @!P1 LDG.E R9, desc[UR50][R2.64] ;  /* 0x0000003202099981 */ /* 0x000ea2000c1e1900 */
[C---:B------:R-:W-:Y:S02]  /*248f0*/  ISETP.NE.AND P1, PT, R7.reuse, RZ, PT ;  /* 0x000000ff0700720c */ /* 0x040fe40003f25270 */
[C---:B------:R-:W-:Y:S02]  /*24900*/  ISETP.GE.U32.AND P2, PT, R7.reuse, 0x2, PT ;  /* 0x000000020700780c */ /* 0x040fe40003f46070 */
[C---:B------:R-:W-:Y:S02]  /*24910*/  ISETP.GE.U32.AND P3, PT, R7.reuse, 0x4, PT ;  /* 0x000000040700780c */ /* 0x040fe40003f66070 */
[C---:B------:R-:W-:Y:S02]  /*24920*/  ISETP.GE.U32.AND P4, PT, R7.reuse, 0x8, PT ;  /* 0x000000080700780c */ /* 0x040fe40003f86070 */
[----:B------:R-:W-:Y:S01]  /*24930*/  ISETP.GE.U32.AND P5, PT, R7, 0x10, PT ;  /* 0x000000100700780c */ /* 0x000fe20003fa6070 */
[----:B------:R-:W-:Y:S01]  /*24940*/  UMOV UR4, URZ ;  /* 0x0000003f00047c82 */ /* 0x000fe20008000000 */
        /* <DEDUP_REMOVED lines=11> */
[----:B0-----:R-:W-:-:S04]  /*24a00*/  SEL R2, R2, RZ, P4 ;  /* 0x000000ff02027207 */ /* 0x001fc80002000000 */
[----:B------:R-:W-:-:S05]  /*24a10*/  IADD3 R2, R3, R2, RZ ;  /* 0x0000000203027210 */ /* 0x000fca0007ffe0ff */
[----:B------:R-:W0:Y:S02]  /*24a20*/  SHFL.UP PT, R4, R2, 0x10, RZ ;  /* 0x0600000002047989 */ /* 0x000e2400000e00ff */
[----:B0-----:R-:W-:-:S05]  /*24a30*/  SEL R5, R4, RZ, P5 ;  /* 0x000000ff04057207 */ /* 0x001fca0002800000 */
[----:B------:R-:W-:-:S05]  /*24a40*/  IMAD.IADD R5, R2, 0x1, R5 ;  /* 0x0000000102057824 */ /* 0x000fca00078e0205 */
[----:B------:R-:W0:Y:S02]  /*24a50*/  SHFL.IDX PT, R6, R5, 0x1f, 0x1f ;  /* 0x03e01f0005067f89 */ /* 0x000e2400000e0000 */
[----:B0-----:R-:W-:-:S05]  /*24a60*/  IMAD R6, R6, UR5, RZ ;  /* 0x0000000506067c24 */ /* 0x001fca000f8e02ff */
[----:B---3--:R-:W-:Y:S01]  /*24a70*/  ISETP.GT.AND P6, PT, R6, UR6, PT ;  /* 0x0000000606007c0c */ /* 0x008fe2000bfc4270 */
[----:B------:R-:W-:-:S12]  /*24a80*/  IMAD.MOV.U32 R3, RZ, RZ, R6 ;  /* 0x000000ffff037224 */ /* 0x000fd800078e0006 */
[----:B------:R-:W-:Y:S05]  /*24a90*/  @P6 BRA `(.L_x_637) ;  /* 0x0000000000a06947 */ /* 0x000fea0003800000 */
[----:B------:R-:W-:Y:S01]  /*24aa0*/  IMAD.MOV.U32 R6, RZ, RZ, R3 ;  /* 0x000000ffff067224 */ /* 0x000fe200078e0003 */
[----:B------:R-:W-:Y:S01]  /*24ab0*/  UMOV UR4, URZ ;  /* 0x0000003f00047c82 */ /* 0x000fe20008000000 */
[----:B------:R-:W-:-:S05]  /*24ac0*/  ULDC UR5, c[0x0][0xc38] ;  /* 0x00030e0000057ab9 */ /* 0x000fca0000000800 */
.L_x_639:
[----:B------:R-:W0:Y:S01]  /*24ad0*/  LDC R0, c[0x0][0xc3c] ;  /* 0x00030f00ff007b82 */ /* 0x000e220000000800 */
[----:B------:R-:W-:Y:S01]  /*24ae0*/  UIADD3 UR4, UR4, 0x1f, URZ ;  /* 0x0000001f04047890 */ /* 0x000fe2000fffe03f */
[----:B------:R-:W-:Y:S02]  /*24af0*/  ULDC UR7, c[0x0][0xc3c] ;  /* 0x00030f0000077ab9 */ /* 0x000fe40000000800 */
[----:B-1----:R-:W-:-:S03]  /*24b00*/  MOV R19, UR7 ;  /* 0x0000000700137c02 */ /* 0x002fc60008000f00 */
[----:B0-----:R-:W-:-:S13]  /*24b10*/  ISETP.LE.AND P6, PT, R0, UR4, PT ;  /* 0x0000000400007c0c */ /* 0x001fda000bfc3270 */
[----:B------:R-:W-:Y:S05]  /*24b20*/  @P6 BRA `(.L_x_638) ;  /* 0x0000000400a86947 */ /* 0x000fea0003800000 */
[----:B------:R-:W-:-:S05]  /*24b30*/  VIADD R9, R7, UR4 ;  /* 0x0000000407097c36 */ /* 0x000fca0008000000 */
[----:B------:R-:W-:Y:S01]  /*24b40*/  ISETP.GE.OR P6, PT, R9, R0, !P0 ;  /* 0x000000000900720c */ /* 0x000fe200047c6670 */
[----:B------:R-:W-:-:S12]  /*24b50*/  IMAD.MOV.U32 R0, RZ, RZ, RZ ;  /* 0x000000ffff007224 */ /* 0x000fd800078e00ff */
[----:B------:R-:W0:Y:S08]  /*24b60*/  @!P6 LDC.64 R4, c[0x0][0xc80] ;  /* 0x00032000ff04eb82 */ /* 0x000e300000000a00 */
[----:B------:R-:W1:Y:S01]  /*24b70*/  @!P6 LDC.64 R2, c[0x0][0xc78] ;  /* 0x00031e00ff02eb82 */ /* 0x000e620000000a00 */
[----:B0-----:R-:W-:-:S05]  /*24b80*/  @!P6 IMAD.WIDE R4, R9, 0x4, R4 ;  /* 0x000000040904e825 */ /* 0x001fca00078e0204 */
[----:B------:R-:W2:Y:S01]  /*24b90*/  @!P6 LDG.E R0, desc[UR50][R4.64] ;  /* 0x000000320400e981 */ /* 0x000ea2000c1e1900 */
[----:B-1----:R-:W-:-:S04]  /*24ba0*/  @!P6 IMAD.WIDE R2, R9, 0x4, R2 ;  /* 0x000000040902e825 */ /* 0x002fc800078e0202 */
[----:B------:R-:W-:-:S06]  /*24bb0*/  IMAD.MOV.U32 R9, RZ, RZ, RZ ;  /* 0x000000ffff097224 */ /* 0x000fcc00078e00ff */
[----:B------:R-:W2:Y:S02]  /*24bc0*/  @!P6 LDG.E R9, desc[UR50][R2.64] ;  /* 0x000000320209e981 */ /* 0x000ea4000c1e1900 */
[----:B--2---:R-:W-:-:S05]  /*24bd0*/  IMAD R13, R0, R9, RZ ;  /* 0x00000009000d7224 */ /* 0x004fca00078e02ff */
[----:B------:R-:W0:Y:S02]  /*24be0*/  SHFL.UP PT, R8, R13, 0x1, RZ ;  /* 0x042000000d087989 */ /* 0x000e2400000e00ff */
[----:B0-----:R-:W-:-:S04]  /*24bf0*/  SEL R8, R8, RZ, P1 ;  /* 0x000000ff08087207 */ /* 0x001fc80000800000 */
[----:B------:R-:W-:-:S05]  /*24c00*/  IADD3 R8, R13, R8, RZ ;  /* 0x000000080d087210 */ /* 0x000fca0007ffe0ff */
        /* <DEDUP_REMOVED lines=12> */
[----:B------:R-:W0:Y:S02]  /*24cd0*/  SHFL.IDX PT, R2, R5, 0x1f, 0x1f ;  /* 0x03e01f0005027f89 */ /* 0x000e2400000e0000 */
[----:B0-----:R-:W-:-:S04]  /*24ce0*/  IMAD R3, R2, UR5, RZ ;  /* 0x0000000502037c24 */ /* 0x001fc8000f8e02ff */
[----:B------:R-:W-:-:S05]  /*24cf0*/  IMAD.IADD R6, R3, 0x1, R6 ;  /* 0x0000000103067824 */ /* 0x000fca00078e0206 */
[----:B------:R-:W-:-:S13]  /*24d00*/  ISETP.GT.AND P6, PT, R6, UR6, PT ;  /* 0x0000000606007c0c */ /* 0x000fda000bfc4270 */
[----:B------:R-:W-:Y:S05]  /*24d10*/  @!P6 BRA `(.L_x_639) ;  /* 0xfffffffc006ce947 */ /* 0x000fea000383ffff */
.L_x_637:
[----:B------:R-:W-:Y:S02]  /*24d20*/  IMAD.IADD R10, R6, 0x1, -R3 ;  /* 0x00000001060a7824 */ /* 0x000fe400078e0a03 */
[----:B-1----:R-:W-:Y:S02]  /*24d30*/  IMAD.MOV.U32 R16, RZ, RZ, RZ ;  /* 0x000000ffff107224 */ /* 0x002fe400078e00ff */
[----:B------:R-:W-:-:S05]  /*24d40*/  IMAD R2, R5, UR5, R10 ;  /* 0x0000000505027c24 */ /* 0x000fca000f8e020a */
[----:B------:R-:W-:-:S13]  /*24d50*/  ISETP.GT.AND P0, PT, R2, UR6, PT ;  /* 0x0000000602007c0c */ /* 0x000fda000bf04270 */
[----:B------:R-:W-:-:S04]  /*24d60*/  VOTE.ANY R6, PT, !P0 ;  /* 0x0000000000067806 */ /* 0x000fc800040e0100 */
[----:B------:R-:W0:Y:S01]  /*24d70*/  POPC R19, R6 ;  /* 0x0000000600137309 */ /* 0x000e220000000000 */
[----:B------:R-:W-:Y:S01]  /*24d80*/  ISETP.NE.AND P0, PT, R6, RZ, PT ;  /* 0x000000ff0600720c */ /* 0x000fe20003f05270 */
[----:B0-----:R-:W0:Y:S04]  /*24d90*/  SHFL.IDX PT, R0, R0, R19, 0x1f ;  /* 0x00001f1300007589 */ /* 0x001e2800000e0000 */
[----:B------:R1:W2:Y:S01]  /*24da0*/  SHFL.IDX PT, R9, R9, R19, 0x1f ;  /* 0x00001f1309097589 */ /* 0x0002a200000e0000 */
[----:B0-----:R-:W-:-:S04]  /*24db0*/  IABS R4, R0 ;  /* 0x0000000000047213 */ /* 0x001fc80000000000 */
[----:B------:R-:W0:Y:S08]  /*24dc0*/  I2F.RP R8, R4 ;  /* 0x0000000400087306 */ /* 0x000e300000209400 */
[----:B0-----:R-:W0:Y:S02]  /*24dd0*/  MUFU.RCP R8, R8 ;  /* 0x0000000800087308 */ /* 0x001e240000001000 */
[----:B0-----:R-:W-:-:S06]  /*24de0*/  VIADD R2, R8, 0xffffffe ;  /* 0x0ffffffe08027836 */ /* 0x001fcc0000000000 */
[----:B------:R-:W0:Y:S02]  /*24df0*/  F2I.FTZ.U32.TRUNC.NTZ R3, R2 ;  /* 0x0000000200037305 */ /* 0x000e24000021f000 */
[----:B0-----:R-:W-:Y:S01]  /*24e00*/  IADD3 R11, RZ, -R3, RZ ;  /* 0x80000003ff0b7210 */ /* 0x001fe20007ffe0ff */
[----:B-12---:R-:W-:Y:S06]  /*24e10*/  @!P0 BRA `(.L_x_640) ;  /* 0x0000000000088947 */ /* 0x006fec0003800000 */
[----:B------:R-:W-:-:S06]  /*24e20*/  VIADD R16, R19, 0xffffffff ;  /* 0xffffffff13107836 */ /* 0x000fcc0000000000 */
[----:B------:R0:W1:Y:S02]  /*24e30*/  SHFL.IDX PT, R16, R5, R16, 0x1f ;  /* 0x00001f1005107589 */ /* 0x00006400000e0000 */
.L_x_640:
[----:B-1----:R-:W-:Y:S01]  /*24e40*/  IMAD R16, R16, UR5, R10 ;  /* 0x0000000510107c24 */ /* 0x002fe2000f8e020a */
[----:B0-----:R-:W-:Y:S01]  /*24e50*/  IABS R5, R9 ;  /* 0x0000000900057213 */ /* 0x001fe20000000000 */
[----:B------:R-:W-:Y:S01]  /*24e60*/  IMAD R11, R11, R4, RZ ;  /* 0x000000040b0b7224 */ /* 0x000fe200078e02ff */
[----:B------:R-:W-:Y:S01]  /*24e70*/  IABS R10, R0 ;  /* 0x00000000000a7213 */ /* 0x000fe20000000000 */
[----:B------:R-:W-:Y:S01]  /*24e80*/  IMAD.MOV.U32 R2, RZ, RZ, RZ ;  /* 0x000000ffff027224 */ /* 0x000fe200078e00ff */
[----:B------:R-:W-:Y:S01]  /*24e90*/  IADD3 R17, -R16, UR6, RZ ;  /* 0x0000000610117c10 */ /* 0x000fe2000fffe1ff */
[----:B------:R-:W0:Y:S01]  /*24ea0*/  I2F.RP R6, R5 ;  /* 0x0000000500067306 */ /* 0x000e220000209400 */
[----:B------:R-:W-:Y:S01]  /*24eb0*/  IADD3 R10, RZ, -R10, RZ ;  /* 0x8000000aff0a7210 */ /* 0x000fe20007ffe0ff */
[----:B------:R-:W-:Y:S01]  /*24ec0*/  IMAD.HI.U32 R2, R3, R11, R2 ;  /* 0x0000000b03027227 */ /* 0x000fe200078e0002 */
[----:B------:R-:W-:-:S03]  /*24ed0*/  IABS R8, R17 ;  /* 0x0000001100087213 */ /* 0x000fc60000000000 */
[----:B------:R-:W-:Y:S02]  /*24ee0*/  VIADD R19, R19, UR4 ;  /* 0x0000000413137c36 */ /* 0x000fe40008000000 */
[----:B------:R-:W-:Y:S02]  /*24ef0*/  IMAD.MOV.U32 R3, RZ, RZ, R8 ;  /* 0x000000ffff037224 */ /* 0x000fe400078e0008 */
[----:B------:R-:W-:Y:S02]  /*24f00*/  IMAD.MOV.U32 R8, RZ, RZ, R10 ;  /* 0x000000ffff087224 */ /* 0x000fe400078e000a */
[----:B------:R-:W-:Y:S01]  /*24f10*/  IMAD.HI.U32 R2, R2, R3, RZ ;  /* 0x0000000302027227 */ /* 0x000fe200078e00ff */
[----:B0-----:R-:W0:Y:S03]  /*24f20*/  MUFU.RCP R6, R6 ;  /* 0x0000000600067308 */ /* 0x001e260000001000 */
[----:B------:R-:W-:-:S05]  /*24f30*/  IMAD R3, R2, R8, R3 ;  /* 0x0000000802037224 */ /* 0x000fca00078e0203 */
[----:B------:R-:W-:Y:S02]  /*24f40*/  ISETP.GT.U32.AND P1, PT, R4, R3, PT ;  /* 0x000000030400720c */ /* 0x000fe40003f24070 */
[----:B0-----:R-:W-:-:S11]  /*24f50*/  IADD3 R8, R6, 0xffffffe, RZ ;  /* 0x0ffffffe06087810 */ /* 0x001fd60007ffe0ff */
[----:B------:R-:W-:Y:S02]  /*24f60*/  @!P1 IMAD.IADD R3, R3, 0x1, -R4 ;  /* 0x0000000103039824 */ /* 0x000fe400078e0a04 */
[----:B------:R-:W-:Y:S01]  /*24f70*/  @!P1 VIADD R2, R2, 0x1 ;  /* 0x0000000102029836 */ /* 0x000fe20000000000 */
[----:B------:R-:W-:Y:S02]  /*24f80*/  ISETP.NE.AND P1, PT, R0, RZ, PT ;  /* 0x000000ff0000720c */ /* 0x000fe40003f25270 */
[----:B------:R-:W-:Y:S02]  /*24f90*/  ISETP.GE.U32.AND P0, PT, R3, R4, PT ;  /* 0x000000040300720c */ /* 0x000fe40003f06070 */
[----:B------:R0:W1:Y:S01]  /*24fa0*/  F2I.FTZ.U32.TRUNC.NTZ R3, R8 ;  /* 0x0000000800037305 */ /* 0x000062000021f000 */
[----:B------:R-:W-:-:S04]  /*24fb0*/  LOP3.LUT R4, R17, R0, RZ, 0x3c, !PT ;  /* 0x0000000011047212 */ /* 0x000fc800078e3cff */
[----:B------:R-:W-:Y:S02]  /*24fc0*/  ISETP.GE.AND P2, PT, R4, RZ, PT ;  /* 0x000000ff0400720c */ /* 0x000fe40003f46270 */
[----:B0-----:R-:W-:-:S04]  /*24fd0*/  IABS R8, R9 ;  /* 0x0000000900087213 */ /* 0x001fc80000000000 */
[----:B------:R-:W-:Y:S02]  /*24fe0*/  @P0 VIADD R2, R2, 0x1 ;  /* 0x0000000102020836 */ /* 0x000fe40000000000 */
[----:B------:R-:W-:Y:S02]  /*24ff0*/  IMAD.MOV R8, RZ, RZ, -R8 ;  /* 0x000000ffff087224 */ /* 0x000fe400078e0a08 */
[----:B------:R-:W-:Y:S01]  /*25000*/  IMAD.MOV.U32 R6, RZ, RZ, R2 ;  /* 0x000000ffff067224 */ /* 0x000fe200078e0002 */
[----:B-1----:R-:W-:-:S03]  /*25010*/  IADD3 R2, RZ, -R3, RZ ;  /* 0x80000003ff027210 */ /* 0x002fc60007ffe0ff */
[----:B------:R-:W-:Y:S01]  /*25020*/  @!P2 IMAD.MOV R6, RZ, RZ, -R6 ;  /* 0x000000ffff06a224 */ /* 0x000fe200078e0a06 */
[----:B------:R-:W-:Y:S01]  /*25030*/  @!P1 LOP3.LUT R6, RZ, R0, RZ, 0x33, !PT ;  /* 0x00000000ff069212 */ /* 0x000fe200078e33ff */
[----:B------:R-:W-:Y:S02]  /*25040*/  IMAD R11, R2, R5, RZ ;  /* 0x00000005020b7224 */ /* 0x000fe400078e02ff */
[----:B------:R-:W-:Y:S01]  /*25050*/  IMAD.MOV.U32 R2, RZ, RZ, RZ ;  /* 0x000000ffff027224 */ /* 0x000fe200078e00ff */
[-C--:B------:R-:W-:Y:S01]  /*25060*/  IABS R4, R6.reuse ;  /* 0x0000000600047213 */ /* 0x080fe20000000000 */
[----:B------:R-:W-:Y:S02]  /*25070*/  IMAD R0, R0, R6, RZ ;  /* 0x0000000600007224 */ /* 0x000fe400078e02ff */
[----:B------:R-:W-:Y:S01]  /*25080*/  IMAD.HI.U32 R2, R3, R11, R2 ;  /* 0x0000000b03027227 */ /* 0x000fe200078e0002 */
[----:B------:R-:W-:Y:S02]  /*25090*/  MOV R3, R4 ;  /* 0x0000000400037202 */ /* 0x000fe40000000f00 */
[----:B------:R-:W-:Y:S01]  /*250a0*/  IADD3 R17, R17, -R0, RZ ;  /* 0x8000000011117210 */ /* 0x000fe20007ffe0ff */
[----:B------:R-:W-:-:S02]  /*250b0*/  IMAD.MOV.U32 R4, RZ, RZ, R8 ;  /* 0x000000ffff047224 */ /* 0x000fc400078e0008 */
[----:B------:R-:W-:-:S04]  /*250c0*/  IMAD.HI.U32 R2, R2, R3, RZ ;  /* 0x0000000302027227 */ /* 0x000fc800078e00ff */
[----:B------:R-:W-:Y:S01]  /*250d0*/  IMAD R4, R2, R4, R3 ;  /* 0x0000000402047224 */ /* 0x000fe200078e0203 */
[----:B------:R-:W-:-:S04]  /*250e0*/  LOP3.LUT R3, R6, R9, RZ, 0x3c, !PT ;  /* 0x0000000906037212 */ /* 0x000fc800078e3cff */
[----:B------:R-:W-:Y:S02]  /*250f0*/  ISETP.GT.U32.AND P1, PT, R5, R4, PT ;  /* 0x000000040500720c */ /* 0x000fe40003f24070 */
[----:B------:R-:W-:-:S11]  /*25100*/  ISETP.GE.AND P2, PT, R3, RZ, PT ;  /* 0x000000ff0300720c */ /* 0x000fd60003f46270 */
[----:B------:R-:W-:Y:S02]  /*25110*/  @!P1 IMAD.IADD R4, R4, 0x1, -R5 ;  /* 0x0000000104049824 */ /* 0x000fe400078e0a05 */
[----:B------:R-:W-:Y:S01]  /*25120*/  @!P1 VIADD R2, R2, 0x1 ;  /* 0x0000000102029836 */ /* 0x000fe20000000000 */
[----:B------:R-:W-:Y:S02]  /*25130*/  ISETP.NE.AND P1, PT, R9, RZ, PT ;  /* 0x000000ff0900720c */ /* 0x000fe40003f25270 */
[----:B------:R-:W-:-:S13]  /*25140*/  ISETP.GE.U32.AND P0, PT, R4, R5, PT ;  /* 0x000000050400720c */ /* 0x000fda0003f06070 */
[----:B------:R-:W-:-:S05]  /*25150*/  @P0 IADD3 R2, R2, 0x1, RZ ;  /* 0x0000000102020810 */ /* 0x000fca0007ffe0ff */
[----:B------:R-:W-:Y:S01]  /*25160*/  @!P2 IMAD.MOV R2, RZ, RZ, -R2 ;  /* 0x000000ffff02a224 */ /* 0x000fe200078e0a02 */
[----:B------:R-:W-:-:S05]  /*25170*/  @!P1 LOP3.LUT R2, RZ, R9, RZ, 0x33, !PT ;  /* 0x00000009ff029212 */ /* 0x000fca00078e33ff */
[----:B------:R-:W-:-:S04]  /*25180*/  IMAD.MOV R18, RZ, RZ, -R2 ;  /* 0x000000ffff127224 */ /* 0x000fc800078e0a02 */
[C---:B------:R-:W-:Y:S02]  /*25190*/  IMAD R18, R9.reuse, R18, R6 ;  /* 0x0000001209127224 */ /* 0x040fe400078e0206 */
[----:B------:R-:W-:-:S04]  /*251a0*/  IMAD R9, R9, 0x1000000, R2 ;  /* 0x0100000009097824 */ /* 0x000fc800078e0202 */
[----:B------:R-:W-:Y:S01]  /*251b0*/  IMAD R18, R18, 0x10000, R9 ;  /* 0x0001000012127824 */ /* 0x000fe200078e0209 */
[----:B------:R-:W-:Y:S06]  /*251c0*/  BRA `(.L_x_641) ;  /* 0x00000000000c7947 */ /* 0x000fec0003800000 */
.L_x_638:
[----:B------:R-:W-:Y:S01]  /*251d0*/  IMAD.MOV.U32 R17, RZ, RZ, RZ ;  /* 0x000000ffff117224 */ /* 0x000fe200078e00ff */
[----:B------:R-:W-:Y:S01]  /*251e0*/  MOV R16, UR6 ;  /* 0x0000000600107c02 */ /* 0x000fe20008000f00 */
[----:B------:R-:W-:-:S07]  /*251f0*/  IMAD.MOV.U32 R18, RZ, RZ, RZ ;  /* 0x000000ffff127224 */ /* 0x000fce00078e00ff */
.L_x_641:
[----:B------:R-:W-:-:S13]  /*25200*/  ISETP.NE.AND P0, PT, R7, RZ, PT ;  /* 0x000000ff0700720c */ /* 0x000fda0003f05270 */
[----:B------:R-:W0:Y:S01]  /*25210*/  @!P0 S2R R3, SR_CgaCtaId ;  /* 0x0000000000038919 */ /* 0x000e220000008800 */
[----:B------:R-:W-:-:S04]  /*25220*/  @!P0 MOV R0, 0x400 ;  /* 0x0000040000008802 */ /* 0x000fc80000000f00 */
[----:B0-----:R-:W-:-:S05]  /*25230*/  @!P0 LEA R0, R3, R0, 0x18 ;  /* 0x0000000003008211 */ /* 0x001fca00078ec0ff */
[----:B------:R2:W-:Y:S01]  /*25240*/  @!P0 STS.128 [R0+0x298d0], R16 ;  /* 0x0298d01000008388 */ /* 0x0005e20000000c00 */
[----:B------:R-:W-:Y:S06]  /*25250*/  BAR.ARV 0x5, 0x180 ;  /* 0x0146000000007b1d */ /* 0x000fec0000002000 */
.L_x_636:
[----:B------:R3:W-:Y:S01]  /*25260*/  STL [R1+0x38], RZ ;  /* 0x000038ff01007387 */ /* 0x0007e20000100800 */
[----:B------:R-:W-:Y:S01]  /*25270*/  ULDC UR4, c[0x0][0xc3c] ;  /* 0x00030f0000047ab9 */ /* 0x000fe20000000800 */
[----:B------:R-:W-:Y:S01]  /*25280*/  IMAD.MOV.U32 R34, RZ, RZ, 0x1 ;  /* 0x00000001ff227424 */ /* 0x000fe200078e00ff */
[----:B-1----:R-:W-:Y:S01]  /*25290*/  ISETP.GE.AND P0, PT, R19, UR4, PT ;  /* 0x0000000413007c0c */ /* 0x002fe2000bf06270 */
[----:B------:R-:W-:-:S12]  /*252a0*/  IMAD.MOV.U32 R23, RZ, RZ, RZ ;  /* 0x000000ffff177224 */ /* 0x000fd800078e00ff */
[----:B---3--:R-:W-:Y:S05]  /*252b0*/  @P0 BRA `(.L_x_642) ;  /* 0x0000007000bc0947 */ /* 0x008fea0003800000 */
[----:B------:R-:W1:Y:S01]  /*252c0*/  S2R R12, SR_TID.X ;  /* 0x00000000000c7919 */ /* 0x000e620000002100 */
[----:B------:R-:W3:Y:S01]  /*252d0*/  S2UR UR4, SR_CgaCtaId ;  /* 0x00000000000479c3 */ /* 0x000ee20000008800 */
[----:B------:R-:W-:Y:S01]  /*252e0*/  IMAD.MOV.U32 R37, RZ, RZ, 0x40 ;  /* 0x00000040ff257424 */ /* 0x000fe200078e00ff */
[----:B------:R-:W-:Y:S01]  /*252f0*/  MOV R22, 0x400 ;  /* 0x0000040000167802 */ /* 0x000fe20000000f00 */
[----:B------:R-:W-:Y:S01]  /*25300*/  BSSY B7, `(.L_x_642) ;  /* 0x000072a000077945 */ /* 0x000fe20003800000 */
[----:B------:R-:W-:Y:S01]  /*25310*/  IMAD.MOV.U32 R35, RZ, RZ, 0x1 ;  /* 0x00000001ff237424 */ /* 0x000fe200078e00ff */
[----:B------:R-:W-:Y:S01]  /*25320*/  MOV R34, 0x1 ;  /* 0x0000000100227802 */ /* 0x000fe20000000f00 */
[----:B------:R-:W-:Y:S01]  /*25330*/  IMAD.MOV.U32 R28, RZ, RZ, RZ ;  /* 0x000000ffff1c7224 */ /* 0x000fe200078e00ff */
[----:B------:R-:W-:Y:S01]  /*25340*/  ULDC.64 UR40, c[0x0][0x198] ;  /* 0x0000660000287ab9 */ /* 0x000fe20000000a00 */
[----:B------:R-:W-:Y:S01]  /*25350*/  IMAD.MOV.U32 R23, RZ, RZ, RZ ;  /* 0x000000ffff177224 */ /* 0x000fe200078e00ff */
[----:B------:R-:W-:-:S02]  /*25360*/  ULOP3.LUT UR39, UR36, 0x2, URZ, 0xfc, !UPT ;  /* 0x0000000224277892 */ /* 0x000fc4000f8efc3f */
[----:B------:R-:W-:Y:S01]  /*25370*/  ULOP3.LUT UR37, UR36, 0x1, URZ, 0xfc, !UPT ;  /* 0x0000000124257892 */ /* 0x000fe2000f8efc3f */
[----:B------:R-:W-:Y:S01]  /*25380*/  ULDC UR38, c[0x0][0xc] ;  /* 0x0000030000267ab9 */ /* 0x000fe20000000800 */
[C---:B-1----:R-:W-:Y:S01]  /*25390*/  LOP3.LUT R10, R12.reuse, 0x7f, RZ, 0xc0, !PT ;  /* 0x0000007f0c0a7812 */ /* 0x042fe200078ec0ff */
[C---:B------:R-:W-:Y:S01]  /*253a0*/  IMAD.SHL.U32 R3, R12.reuse, 0x80, RZ ;  /* 0x000000800c037824 */ /* 0x040fe200078e00ff */
[C---:B0-----:R-:W-:Y:S01]  /*253b0*/  SHF.L.U32 R2, R12.reuse, 0x4, RZ ;  /* 0x000000040c027819 */ /* 0x041fe200000006ff */
[C---:B------:R-:W-:Y:S01]  /*253c0*/  IMAD.SHL.U32 R11, R12.reuse, 0x2, RZ ;  /* 0x000000020c0b7824 */ /* 0x040fe200078e00ff */
[----:B------:R-:W-:Y:S01]  /*253d0*/  SHF.R.U32.HI R7, RZ, 0x5, R10 ;  /* 0x00000005ff077819 */ /* 0x000fe2000001160a */
[----:B------:R-:W-:Y:S01]  /*253e0*/  IMAD.SHL.U32 R36, R12, 0x4, RZ ;  /* 0x000000040c247824 */ /* 0x000fe200078e00ff */
[----:B--2---:R-:W-:Y:S02]  /*253f0*/  LOP3.LUT R0, R2, 0x1b0, RZ, 0xc0, !PT ;  /* 0x000001b002007812 */ /* 0x004fe400078ec0ff */
[----:B------:R-:W-:Y:S01]  /*25400*/  SHF.R.U32.HI R5, RZ, 0x1, R12 ;  /* 0x00000001ff057819 */ /* 0x000fe2000001160c */
[----:B------:R-:W-:Y:S01]  /*25410*/  IMAD.SHL.U32 R9, R7, 0x200, RZ ;  /* 0x0000020007097824 */ /* 0x000fe200078e00ff */
[----:B------:R-:W-:-:S02]  /*25420*/  LOP3.LUT R4, R3, 0x380, RZ, 0xc0, !PT ;  /* 0x0000038003047812 */ /* 0x000fc400078ec0ff */
[----:B------:R-:W-:Y:S02]  /*25430*/  LOP3.LUT R11, R0, 0x30, R11, 0x78, !PT ;  /* 0x00000030000b7812 */ /* 0x000fe400078e780b */
[----:B------:R-:W-:Y:S02]  /*25440*/  SHF.L.U32 R0, R12, 0x5, RZ ;  /* 0x000000050c007819 */ /* 0x000fe400000006ff */
[----:B------:R-:W-:Y:S02]  /*25450*/  LOP3.LUT R6, R9, 0x40, R2, 0xf8, !PT ;  /* 0x0000004009067812 */ /* 0x000fe400078ef802 */
[----:B------:R-:W-:Y:S02]  /*25460*/  LOP3.LUT R5, R4, 0x30, R5, 0xf8, !PT ;  /* 0x0000003004057812 */ /* 0x000fe400078ef805 */
[----:B------:R-:W-:Y:S02]  /*25470*/  LOP3.LUT R4, R0, 0x80, RZ, 0xc0, !PT ;  /* 0x0000008000047812 */ /* 0x000fe400078ec0ff */
[----:B------:R-:W-:-:S02]  /*25480*/  LOP3.LUT R8, R6, R11, RZ, 0xfc, !PT ;  /* 0x0000000b06087212 */ /* 0x000fc400078efcff */
[----:B------:R-:W-:Y:S02]  /*25490*/  LOP3.LUT R6, R4, 0x10, R12, 0xf8, !PT ;  /* 0x0000001004067812 */ /* 0x000fe400078ef80c */
[----:B------:R-:W-:Y:S01]  /*254a0*/  LOP3.LUT R9, R9, 0x60, R0, 0xf8, !PT ;  /* 0x0000006009097812 */ /* 0x000fe200078ef800 */
[----:B------:R-:W-:Y:S01]  /*254b0*/  STL [R1+0x14], R8 ;  /* 0x0000140801007387 */ /* 0x000fe20000100800 */
[----:B------:R-:W-:Y:S01]  /*254c0*/  LOP3.LUT R4, R5, 0x70, R2, 0x78, !PT ;  /* 0x0000007005047812 */ /* 0x000fe200078e7802 */
[----:B------:R-:W-:Y:S01]  /*254d0*/  IMAD.SHL.U32 R5, R7, 0x400, RZ ;  /* 0x0000040007057824 */ /* 0x000fe200078e00ff */
[----:B------:R-:W-:Y:S02]  /*254e0*/  LOP3.LUT R6, R6, 0x10, R36, 0x78, !PT ;  /* 0x0000001006067812 */ /* 0x000fe400078e7824 */
[----:B------:R-:W-:Y:S02]  /*254f0*/  LOP3.LUT R9, R9, 0x100, R0, 0xf8, !PT ;  /* 0x0000010009097812 */ /* 0x000fe400078ef800 */
[----:B------:R-:W-:-:S02]  /*25500*/  LOP3.LUT R4, R4, 0xc00, R3, 0xf8, !PT ;  /* 0x00000c0004047812 */ /* 0x000fc400078ef803 */
[----:B------:R-:W-:Y:S02]  /*25510*/  LOP3.LUT R3, R9, R6, RZ, 0xfc, !PT ;  /* 0x0000000609037212 */ /* 0x000fe400078efcff */
[----:B------:R-:W-:Y:S01]  /*25520*/  R2P PR, R12, 0x14 ;  /* 0x000000140c007804 */ /* 0x000fe20000000000 */
[----:B------:R0:W-:Y:S01]  /*25530*/  STL [R1+0x1c], R4 ;  /* 0x00001c0401007387 */ /* 0x0001e20000100800 */
[----:B------:R-:W-:-:S03]  /*25540*/  LOP3.LUT R11, R0, 0x380, RZ, 0xc0, !PT ;  /* 0x00000380000b7812 */ /* 0x000fc600078ec0ff */
[----:B------:R3:W-:Y:S01]  /*25550*/  STL [R1+0x18], R3 ;  /* 0x0000180301007387 */ /* 0x0007e20000100800 */
[----:B------:R-:W-:Y:S02]  /*25560*/  SEL R5, R37, 0xffffffc0, !P2 ;  /* 0xffffffc025057807 */ /* 0x000fe40005000000 */
[----:B------:R-:W-:Y:S02]  /*25570*/  LOP3.LUT R11, R11, 0x30, R2, 0xf8, !PT ;  /* 0x000000300b0b7812 */ /* 0x000fe400078ef802 */
[----:B------:R-:W-:Y:S01]  /*25580*/  LOP3.LUT R2, R2, 0x30, RZ, 0xc0, !PT ;  /* 0x0000003002027812 */ /* 0x000fe200078ec0ff */
[----:B------:R-:W-:Y:S01]  /*25590*/  STL [R1+0x20], R5 ;  /* 0x0000200501007387 */ /* 0x000fe20000100800 */
[----:B0-----:R-:W-:Y:S02]  /*255a0*/  SHF.R.U32.HI R4, RZ, 0x2, R10 ;  /* 0x00000002ff047819 */ /* 0x001fe4000001160a */
[----:B------:R-:W-:Y:S02]  /*255b0*/  LOP3.LUT R36, R11, 0x70, R36, 0x78, !PT ;  /* 0x000000700b247812 */ /* 0x000fe400078e7824 */
[----:B---3--:R-:W-:-:S02]  /*255c0*/  MOV R3, UR4 ;  /* 0x0000000400037c02 */ /* 0x008fc40008000f00 */
[----:B------:R-:W-:Y:S02]  /*255d0*/  LOP3.LUT R0, R4, 0x60, R0, 0xf8, !PT ;  /* 0x0000006004007812 */ /* 0x000fe400078ef800 */
[----:B------:R-:W-:Y:S01]  /*255e0*/  LEA R22, R3, R22, 0x18 ;  /* 0x0000001603167211 */ /* 0x000fe200078ec0ff */
[----:B------:R0:W-:Y:S01]  /*255f0*/  STL [R1+0x10], R3 ;  /* 0x0000100301007387 */ /* 0x0001e20000100800 */
[C---:B------:R-:W-:Y:S02]  /*25600*/  LOP3.LUT R4, R2.reuse, 0x40, RZ, 0xfc, !PT ;  /* 0x0000004002047812 */ /* 0x040fe400078efcff */
[----:B------:R-:W-:Y:S01]  /*25610*/  SEL R37, R37, 0xffffffc0, !P4 ;  /* 0xffffffc025257807 */ /* 0x000fe20006000000 */
[----:B------:R1:W-:Y:S01]  /*25620*/  STL [R1+0x38], RZ ;  /* 0x000038ff01007387 */ /* 0x0003e20000100800 */
[----:B0-----:R-:W-:Y:S02]  /*25630*/  LOP3.LUT R3, R2, 0x80, RZ, 0xfc, !PT ;  /* 0x0000008002037812 */ /* 0x001fe400078efcff */
[----:B------:R-:W-:Y:S01]  /*25640*/  LOP3.LUT R2, R0, 0x80, RZ, 0xfc, !PT ;  /* 0x0000008000027812 */ /* 0x000fe200078efcff */
[----:B------:R-:W-:-:S05]  /*25650*/  IMAD.IADD R0, R22, 0x1, R8 ;  /* 0x0000000116007824 */ /* 0x000fca00078e0208 */
[----:B------:R1:W-:Y:S02]  /*25660*/  STL [R1+0x24], R0 ;  /* 0x0000240001007387 */ /* 0x0003e40000100800 */
.L_x_760:
[----:B0-----:R-:W0:Y:S02]  /*25670*/  LDC.64 R24, c[0x0][0xc88] ;  /* 0x00032200ff187b82 */ /* 0x001e240000000a00 */
[----:B0-----:R-:W-:-:S06]  /*25680*/  IMAD.WIDE R24, R19, 0x4, R24 ;  /* 0x0000000413187825 */ /* 0x001fcc00078e0218 */
[----:B-1----:R-:W1:Y:S01]  /*25690*/  LDG.E R24, desc[UR50][R24.64] ;  /* 0x0000003218187981 */ /* 0x002e62000c1e1900 */
[----:B------:R-:W-:Y:S05]  /*256a0*/  YIELD ;  /* 0x0000000000007946 */ /* 0x000fea0003800000 */
[----:B------:R-:W-:Y:S01]  /*256b0*/  ULDC.64 UR4, c[0x0][0xa28] ;  /* 0x00028a0000047ab9 */ /* 0x000fe20000000a00 */
[----:B------:R-:W-:Y:S01]  /*256c0*/  ULDC.64 UR8, c[0x0][0xa18] ;  /* 0x0002860000087ab9 */ /* 0x000fe20000000a00 */
[----:B------:R-:W-:Y:S01]  /*256d0*/  ISETP.NE.U32.AND P0, PT, RZ, UR4, PT ;  /* 0x00000004ff007c0c */ /* 0x000fe2000bf05070 */
[----:B------:R-:W-:Y:S01]  /*256e0*/  IMAD.MOV.U32 R9, RZ, RZ, RZ ;  /* 0x000000ffff097224 */ /* 0x000fe200078e00ff */
[----:B------:R-:W-:-:S02]  /*256f0*/  ULDC.64 UR6, c[0x0][0xa10] ;  /* 0x0002840000067ab9 */ /* 0x000fc40000000a00 */
[----:B------:R-:W-:Y:S02]  /*25700*/  ISETP.NE.AND.EX P0, PT, RZ, UR5, PT, P0 ;  /* 0x00000005ff007c0c */ /* 0x000fe4000bf05300 */
[----:B------:R-:W-:-:S04]  /*25710*/  ISETP.NE.U32.AND P2, PT, RZ, UR6, PT ;  /* 0x00000006ff007c0c */ /* 0x000fc8000bf45070 */
[----:B------:R-:W-:Y:S02]  /*25720*/  ISETP.NE.AND.EX P2, PT, RZ, UR7, PT, P2 ;  /* 0x00000007ff007c0c */ /* 0x000fe4000bf45320 */
[----:B------:R-:W-:Y:S02]  /*25730*/  MOV R30, RZ ;  /* 0x000000ff001e7202 */ /* 0x000fe40000000f00 */
[----:B-1-3--:R-:W-:-:S03]  /*25740*/  SHF.R.S32.HI R0, RZ, 0x1f, R24 ;  /* 0x0000001fff007819 */ /* 0x00afc60000011418 */
[C---:B--2---:R-:W-:Y:S01]  /*25750*/  @P0 LEA R2, P1, R24.reuse, UR4, 0x2 ;  /* 0x0000000418020c11 */ /* 0x044fe2000f8210ff */
[C---:B------:R-:W-:Y:S01]  /*25760*/  IMAD.SHL.U32 R25, R24.reuse, 0x4, RZ ;  /* 0x0000000418197824 */ /* 0x040fe200078e00ff */
[C-C-:B------:R-:W-:Y:S01]  /*25770*/  SHF.L.U64.HI R26, R24.reuse, 0x2, R0.reuse ;  /* 0x00000002181a7819 */ /* 0x140fe20000010200 */
[----:B------:R0:W-:Y:S01]  /*25780*/  STL [R1+0x30], R0 ;  /* 0x0000300001007387 */ /* 0x0001e20000100800 */
[----:B------:R-:W-:Y:S01]  /*25790*/  @P0 LEA.HI.X R3, R24, UR5, R0, 0x2, P1 ;  /* 0x0000000518030c11 */ /* 0x000fe200088f1400 */
[----:B------:R-:W-:Y:S01]  /*257a0*/  ULDC.64 UR4, c[0x0][0xa00] ;  /* 0x0002800000047ab9 */ /* 0x000fe20000000a00 */
[----:B------:R-:W-:-:S03]  /*257b0*/  ISETP.NE.U32.AND P1, PT, RZ, UR8, PT ;  /* 0x00000008ff007c0c */ /* 0x000fc6000bf25070 */
[----:B------:R1:W2:Y:S01]  /*257c0*/  @P0 LDG.E R9, desc[UR50][R2.64] ;  /* 0x0000003202090981 */ /* 0x0002a2000c1e1900 */
[----:B------:R-:W-:Y:S02]  /*257d0*/  ISETP.NE.AND.EX P1, PT, RZ, UR9, PT, P1 ;  /* 0x00000009ff007c0c */ /* 0x000fe4000bf25310 */
[----:B------:R-:W-:Y:S01]  /*257e0*/  ISETP.NE.U32.AND P0, PT, RZ, UR4, PT ;  /* 0x00000004ff007c0c */ /* 0x000fe2000bf05070 */
[----:B0-----:R-:W-:Y:S01]  /*257f0*/  IMAD.MOV.U32 R0, RZ, RZ, RZ ;  /* 0x000000ffff007224 */ /* 0x001fe200078e00ff */
[C---:B------:R-:W-:Y:S02]  /*25800*/  IADD3 R4, P4, R25.reuse, UR6, RZ ;  /* 0x0000000619047c10 */ /* 0x040fe4000ff9e0ff */
[----:B------:R-:W-:Y:S02]  /*25810*/  ISETP.NE.AND.EX P0, PT, RZ, UR5, PT, P0 ;  /* 0x00000005ff007c0c */ /* 0x000fe4000bf05300 */
[----:B------:R-:W-:Y:S02]  /*25820*/  IADD3.X R5, R26, UR7, RZ, P4, !PT ;  /* 0x000000071a057c10 */ /* 0x000fe4000a7fe4ff */
[----:B-1----:R-:W-:Y:S01]  /*25830*/  IADD3 R2, P3, R25, UR4, RZ ;  /* 0x0000000419027c10 */ /* 0x002fe2000ff7e0ff */
[----:B------:R-:W-:-:S02]  /*25840*/  ULDC UR4, c[0x0][0x288] ;  /* 0x0000a20000047ab9 */ /* 0x000fc40000000800 */
[----:B------:R-:W5:Y:S01]  /*25850*/  @P2 LDG.E R0, desc[UR50][R4.64] ;  /* 0x0000003204002981 */ /* 0x000f62000c1e1900 */
[C---:B------:R-:W-:Y:S02]  /*25860*/  IADD3.X R3, R26.reuse, UR5, RZ, P3, !PT ;  /* 0x000000051a037c10 */ /* 0x040fe40009ffe4ff */
[----:B------:R-:W-:Y:S01]  /*25870*/  @P1 IADD3 R6, P3, R25, UR8, RZ ;  /* 0x0000000819061c10 */ /* 0x000fe2000ff7e0ff */
[----:B------:R-:W-:Y:S01]  /*25880*/  IMAD.U32 R8, RZ, RZ, UR4 ;  /* 0x00000004ff087e24 */ /* 0x000fe2000f8e00ff */
[----:B------:R-:W-:Y:S01]  /*25890*/  ULDC.64 UR4, c[0x0][0x418] ;  /* 0x0001060000047ab9 */ /* 0x000fe20000000a00 */
[----:B------:R-:W5:Y:S01]  /*258a0*/  @P0 LDG.E R30, desc[UR50][R2.64] ;  /* 0x00000032021e0981 */ /* 0x000f62000c1e1900 */
[----:B------:R-:W-:-:S05]  /*258b0*/  @P1 IADD3.X R7, R26, UR9, RZ, P3, !PT ;  /* 0x000000091a071c10 */ /* 0x000fca0009ffe4ff */
[----:B------:R0:W3:Y:S01]  /*258c0*/  @P1 LDG.E R8, desc[UR50][R6.64] ;  /* 0x0000003206081981 */ /* 0x0000e2000c1e1900 */
[----:B------:R-:W-:-:S03]  /*258d0*/  UISETP.NE.U32.AND UP0, UPT, UR4, URZ, UPT ;  /* 0x0000003f0400728c */ /* 0x000fc6000bf05070 */
[----:B------:R-:W-:Y:S01]  /*258e0*/  ULDC UR4, c[0x0][0x424] ;  /* 0x0001090000047ab9 */ /* 0x000fe20000000800 */
[----:B------:R-:W-:-:S03]  /*258f0*/  UISETP.NE.AND.EX UP0, UPT, UR5, URZ, UPT, UP0 ;  /* 0x0000003f0500728c */ /* 0x000fc6000bf05300 */
[----:B------:R-:W-:Y:S01]  /*25900*/  ULDC UR5, c[0x0][0x2f0] ;  /* 0x0000bc0000057ab9 */ /* 0x000fe20000000800 */
[----:B------:R-:W-:-:S04]  /*25910*/  USEL UR4, UR4, 0x1, UP0 ;  /* 0x0000000104047887 */ /* 0x000fc80008000000 */
[----:B------:R-:W-:-:S03]  /*25920*/  UIMAD UR4, UR4, UR5, URZ ;  /* 0x00000005040472a4 */ /* 0x000fc6000f8e023f */
[----:B------:R-:W-:Y:S02]  /*25930*/  ULDC UR5, c[0x0][0x348] ;  /* 0x0000d20000057ab9 */ /* 0x000fe40000000800 */
[----:B0-----:R-:W-:Y:S01]  /*25940*/  IMAD.U32 R6, RZ, RZ, UR5 ;  /* 0x00000005ff067e24 */ /* 0x001fe2000f8e00ff */
[----:B--2---:R-:W-:Y:S04]  /*25950*/  STL [R1+0x4], R9 ;  /* 0x0000040901007387 */ /* 0x004fe80000100800 */
[----:B---3--:R0:W-:Y:S02]  /*25960*/  STL [R1+0x34], R8 ;  /* 0x0000340801007387 */ /* 0x0081e40000100800 */
[----:B0-----:R-:W-:Y:S01]  /*25970*/  MOV R8, UR4 ;  /* 0x0000000400087c02 */ /* 0x001fe20008000f00 */
[----:B------:R-:W-:Y:S06]  /*25980*/  @P1 BRA `(.L_x_643) ;  /* 0x0000000000141947 */ /* 0x000fec0003800000 */
[----:B------:R-:W-:Y:S05]  /*25990*/  @!P0 BRA `(.L_x_643) ;  /* 0x0000000000108947 */ /* 0x000fea0003800000 */
[----:B------:R-:W2:Y:S04]  /*259a0*/  LDG.E R7, desc[UR50][R2.64] ;  /* 0x0000003202077981 */ /* 0x000ea8000c1e1900 */
[----:B------:R-:W2:Y:S02]  /*259b0*/  LDG.E R2, desc[UR50][R2.64+0x4] ;  /* 0x0000043202027981 */ /* 0x000ea4000c1e1900 */
[----:B--2---:R-:W-:-:S05]  /*259c0*/  IMAD.IADD R2, R2, 0x1, -R7 ;  /* 0x0000000102027824 */ /* 0x004fca00078e0a07 */
[----:B------:R0:W-:Y:S02]  /*259d0*/  STL [R1+0x34], R2 ;  /* 0x0000340201007387 */ /* 0x0001e40000100800 */
.L_x_643:
[----:B------:R-:W-:Y:S01]  /*259e0*/  ULDC.64 UR4, c[0x0][0xa20] ;  /* 0x0002880000047ab9 */ /* 0x000fe20000000a00 */
[C---:B------:R-:W-:Y:S01]  /*259f0*/  LOP3.LUT R7, R18.reuse, 0xff000000, RZ, 0xc0, !PT ;  /* 0xff00000012077812 */ /* 0x040fe200078ec0ff */
[----:B------:R-:W-:Y:S01]  /*25a00*/  IMAD.MOV.U32 R33, RZ, RZ, R24 ;  /* 0x000000ffff217224 */ /* 0x000fe200078e0018 */
[----:B------:R-:W-:Y:S02]  /*25a10*/  ISETP.NE.U32.AND P0, PT, RZ, UR4, PT ;  /* 0x00000004ff007c0c */ /* 0x000fe4000bf05070 */
[----:B------:R-:W-:Y:S02]  /*25a20*/  SHF.R.U32.HI R7, RZ, 0x8, R7 ;  /* 0x00000008ff077819 */ /* 0x000fe40000011607 */
[----:B------:R-:W-:Y:S02]  /*25a30*/  ISETP.NE.AND.EX P0, PT, RZ, UR5, PT, P0 ;  /* 0x00000005ff007c0c */ /* 0x000fe4000bf05300 */
[C---:B0-----:R-:W-:Y:S02]  /*25a40*/  LOP3.LUT R2, R18.reuse, 0xff0000, RZ, 0xc0, !PT ;  /* 0x00ff000012027812 */ /* 0x041fe400078ec0ff */
[----:B------:R-:W-:-:S02]  /*25a50*/  LOP3.LUT R18, R18, 0xffff, RZ, 0xc0, !PT ;  /* 0x0000ffff12127812 */ /* 0x000fc400078ec0ff */
[----:B------:R-:W-:-:S07]  /*25a60*/  LEA.HI R7, R2, R7, RZ, 0x10 ;  /* 0x0000000702077211 */ /* 0x000fce00078f80ff */
[----:B------:R-:W-:Y:S05]  /*25a70*/  @!P0 BRA `(.L_x_644) ;  /* 0x0000000000108947 */ /* 0x000fea0003800000 */
[----:B------:R-:W-:-:S04]  /*25a80*/  IADD3 R2, P0, R25, UR4, RZ ;  /* 0x0000000419027c10 */ /* 0x000fc8000ff1e0ff */
[----:B------:R-:W-:-:S05]  /*25a90*/  IADD3.X R3, R26, UR5, RZ, P0, !PT ;  /* 0x000000051a037c10 */ /* 0x000fca00087fe4ff */
[----:B------:R0:W5:Y:S01]  /*25aa0*/  LDG.E R8, desc[UR50][R2.64] ;  /* 0x0000003202087981 */ /* 0x000162000c1e1900 */
[----:B------:R-:W-:Y:S05]  /*25ab0*/  BRA `(.L_x_645) ;  /* 0x0000000000247947 */ /* 0x000fea0003800000 */
.L_x_644:
        /* <DEDUP_REMOVED lines=9> */
.L_x_645:
[----:B0-----:R-:W2:Y:S04]  /*25b50*/  @P2 LDG.E R2, desc[UR50][R4.64] ;  /* 0x0000003204022981 */ /* 0x001ea8000c1e1900 */
[----:B------:R0:W2:Y:S01]  /*25b60*/  @P2 LDG.E R4, desc[UR50][R4.64+0x4] ;  /* 0x0000043204042981 */ /* 0x0000a2000c1e1900 */
[----:B-----5:R-:W-:Y:S01]  /*25b70*/  IMAD.IADD R8, R8, 0x1, -R9 ;  /* 0x0000000108087824 */ /* 0x020fe200078e0a09 */
[----:B------:R-:W-:Y:S01]  /*25b80*/  BSSY B0, `(.L_x_646) ;  /* 0x000002a000007945 */ /* 0x000fe20003800000 */
[----:B------:R-:W-:Y:S02]  /*25b90*/  LOP3.LUT R20, R7, 0xff, RZ, 0xc0, !PT ;  /* 0x000000ff07147812 */ /* 0x000fe400078ec0ff */
[----:B------:R-:W-:Y:S02]  /*25ba0*/  MOV R3, RZ ;  /* 0x000000ff00037202 */ /* 0x000fe40000000f00 */
[----:B0-----:R-:W-:-:S02]  /*25bb0*/  SHF.R.U32.HI R5, RZ, 0x10, R7 ;  /* 0x00000010ff057819 */ /* 0x001fc40000011607 */
[----:B--2---:R-:W-:-:S05]  /*25bc0*/  @P2 IADD3 R6, -R2, R4, RZ ;  /* 0x0000000402062210 */ /* 0x004fca0007ffe1ff */
[----:B------:R-:W-:-:S04]  /*25bd0*/  IMAD.IADD R27, R8, 0x1, R6 ;  /* 0x00000001081b7824 */ /* 0x000fc800078e0206 */
[C---:B------:R-:W-:Y:S01]  /*25be0*/  VIADD R4, R27.reuse, 0x9f ;  /* 0x0000009f1b047836 */ /* 0x040fe20000000000 */
[----:B------:R-:W-:-:S03]  /*25bf0*/  ISETP.GE.AND P1, PT, R27, 0x1, PT ;  /* 0x000000011b00780c */ /* 0x000fc60003f26270 */
[----:B------:R-:W-:-:S05]  /*25c00*/  IMAD.HI R4, R4, 0x66666667, RZ ;  /* 0x6666666704047827 */ /* 0x000fca00078e02ff */
[----:B------:R-:W-:-:S04]  /*25c10*/  SHF.R.U32.HI R2, RZ, 0x1f, R4 ;  /* 0x0000001fff027819 */ /* 0x000fc80000011604 */
[----:B------:R-:W-:Y:S01]  /*25c20*/  LEA.HI.SX32 R4, R4, R2, 0x1a ;  /* 0x0000000204047211 */ /* 0x000fe200078fd2ff */
[----:B------:R-:W-:Y:S06]  /*25c30*/  @!P1 BRA `(.L_x_647) ;  /* 0x0000000000789947 */ /* 0x000fec0003800000 */
[----:B------:R-:W-:Y:S01]  /*25c40*/  ISETP.NE.AND P0, PT, R5, RZ, PT ;  /* 0x000000ff0500720c */ /* 0x000fe20003f05270 */
[----:B------:R-:W-:-:S03]  /*25c50*/  ULDC UR4, c[0x0][0x9f0] ;  /* 0x00027c0000047ab9 */ /* 0x000fc60000000800 */
[----:B------:R-:W-:-:S04]  /*25c60*/  SEL R7, R5, UR4, P0 ;  /* 0x0000000405077c07 */ /* 0x000fc80008000000 */
[----:B------:R-:W-:Y:S02]  /*25c70*/  IABS R9, R7 ;  /* 0x0000000700097213 */ /* 0x000fe40000000000 */
[----:B------:R-:W-:Y:S02]  /*25c80*/  IADD3 R10, R7, -0x1, R4 ;  /* 0xffffffff070a7810 */ /* 0x000fe40007ffe004 */
[----:B------:R-:W0:Y:S08]  /*25c90*/  I2F.RP R2, R9 ;  /* 0x0000000900027306 */ /* 0x000e300000209400 */
[----:B0-----:R-:W0:Y:S02]  /*25ca0*/  MUFU.RCP R2, R2 ;  /* 0x0000000200027308 */ /* 0x001e240000001000 */
[----:B0-----:R-:W-:-:S06]  /*25cb0*/  VIADD R2, R2, 0xffffffe ;  /* 0x0ffffffe02027836 */ /* 0x001fcc0000000000 */
[----:B------:R0:W1:Y:S02]  /*25cc0*/  F2I.FTZ.U32.TRUNC.NTZ R3, R2 ;  /* 0x0000000200037305 */ /* 0x000064000021f000 */
[----:B0-----:R-:W-:-:S04]  /*25cd0*/  LOP3.LUT R2, R10, R7, RZ, 0x3c, !PT ;  /* 0x000000070a027212 */ /* 0x001fc800078e3cff */
[----:B------:R-:W-:Y:S01]  /*25ce0*/  ISETP.GE.AND P4, PT, R2, RZ, PT ;  /* 0x000000ff0200720c */ /* 0x000fe20003f86270 */
[----:B-1----:R-:W-:-:S04]  /*25cf0*/  IMAD.MOV R2, RZ, RZ, -R3 ;  /* 0x000000ffff027224 */ /* 0x002fc800078e0a03 */
[----:B------:R-:W-:Y:S02]  /*25d00*/  IMAD R11, R2, R9, RZ ;  /* 0x00000009020b7224 */ /* 0x000fe400078e02ff */
[----:B------:R-:W-:-:S04]  /*25d10*/  IMAD.MOV.U32 R2, RZ, RZ, RZ ;  /* 0x000000ffff027224 */ /* 0x000fc800078e00ff */
[----:B------:R-:W-:Y:S01]  /*25d20*/  IMAD.HI.U32 R11, R3, R11, R2 ;  /* 0x0000000b030b7227 */ /* 0x000fe200078e0002 */
[----:B------:R-:W-:Y:S02]  /*25d30*/  IABS R2, R7 ;  /* 0x0000000700027213 */ /* 0x000fe40000000000 */
[----:B------:R-:W-:Y:S02]  /*25d40*/  IABS R3, R10 ;  /* 0x0000000a00037213 */ /* 0x000fe40000000000 */
[----:B------:R-:W-:-:S05]  /*25d50*/  IADD3 R2, RZ, -R2, RZ ;  /* 0x80000002ff027210 */ /* 0x000fca0007ffe0ff */
[----:B------:R-:W-:Y:S02]  /*25d60*/  IMAD.MOV.U32 R10, RZ, RZ, R2 ;  /* 0x000000ffff0a7224 */ /* 0x000fe400078e0002 */
[----:B------:R-:W-:-:S04]  /*25d70*/  IMAD.HI.U32 R2, R11, R3, RZ ;  /* 0x000000030b027227 */ /* 0x000fc800078e00ff */
[----:B------:R-:W-:-:S05]  /*25d80*/  IMAD R3, R2, R10, R3 ;  /* 0x0000000a02037224 */ /* 0x000fca00078e0203 */
[----:B------:R-:W-:-:S13]  /*25d90*/  ISETP.GT.U32.AND P3, PT, R9, R3, PT ;  /* 0x000000030900720c */ /* 0x000fda0003f64070 */
[----:B------:R-:W-:Y:S02]  /*25da0*/  @!P3 IMAD.IADD R3, R3, 0x1, -R9 ;  /* 0x000000010303b824 */ /* 0x000fe400078e0a09 */
[----:B------:R-:W-:Y:S01]  /*25db0*/  @!P3 VIADD R2, R2, 0x1 ;  /* 0x000000010202b836 */ /* 0x000fe20000000000 */
[----:B------:R-:W-:Y:S02]  /*25dc0*/  ISETP.NE.AND P3, PT, R7, RZ, PT ;  /* 0x000000ff0700720c */ /* 0x000fe40003f65270 */
[----:B------:R-:W-:-:S13]  /*25dd0*/  ISETP.GE.U32.AND P0, PT, R3, R9, PT ;  /* 0x000000090300720c */ /* 0x000fda0003f06070 */
[----:B------:R-:W-:-:S05]  /*25de0*/  @P0 IADD3 R2, R2, 0x1, RZ ;  /* 0x0000000102020810 */ /* 0x000fca0007ffe0ff */
[----:B------:R-:W-:Y:S01]  /*25df0*/  @!P4 IMAD.MOV R2, RZ, RZ, -R2 ;  /* 0x000000ffff02c224 */ /* 0x000fe200078e0a02 */
[----:B------:R-:W-:-:S05]  /*25e00*/  @!P3 LOP3.LUT R2, RZ, R7, RZ, 0x33, !PT ;  /* 0x00000007ff02b212 */ /* 0x000fca00078e33ff */
[----:B------:R-:W-:-:S07]  /*25e10*/  IMAD.MOV.U32 R3, RZ, RZ, R2 ;  /* 0x000000ffff037224 */ /* 0x000fce00078e0002 */
.L_x_647:
[----:B------:R-:W-:Y:S05]  /*25e20*/  BSYNC B0 ;  /* 0x0000000000007941 */ /* 0x000fea0003800000 */
.L_x_646:
[-C--:B------:R-:W-:Y:S01]  /*25e30*/  IMAD R2, R20, R3.reuse, RZ ;  /* 0x0000000314027224 */ /* 0x080fe200078e02ff */
[----:B------:R-:W-:Y:S04]  /*25e40*/  BSSY B0, `(.L_x_648) ;  /* 0x0000113000007945 */ /* 0x000fe80003800000 */
[C---:B------:R-:W-:Y:S01]  /*25e50*/  VIADDMNMX R3, R2.reuse, R3, R4, PT ;  /* 0x0000000302037246 */ /* 0x040fe20003800104 */
[----:B------:R-:W-:-:S04]  /*25e60*/  IMAD R2, R2, 0xa0, -R8 ;  /* 0x000000a002027824 */ /* 0x000fc800078e0a08 */
[----:B------:R-:W-:Y:S01]  /*25e70*/  IMAD R3, R3, 0xa0, -R8 ;  /* 0x000000a003037824 */ /* 0x000fe200078e0a08 */
[----:B------:R-:W-:-:S04]  /*25e80*/  VIMNMX R2, RZ, R2, !PT ;  /* 0x00000002ff027248 */ /* 0x000fc80007fe0100 */
[----:B------:R-:W-:-:S04]  /*25e90*/  VIMNMX R3, R3, R6, PT ;  /* 0x0000000603037248 */ /* 0x000fc80003fe0100 */
[----:B------:R-:W-:-:S13]  /*25ea0*/  ISETP.GT.AND P0, PT, R3, R2, PT ;  /* 0x000000020300720c */ /* 0x000fda0003f04270 */
[----:B------:R-:W-:Y:S02]  /*25eb0*/  @P0 VIADD R6, R3, 0x9f ;  /* 0x0000009f03060836 */ /* 0x000fe40000000000 */
[----:B------:R-:W-:-:S04]  /*25ec0*/  IMAD.WIDE.U32 R2, R2, -0x33333333, RZ ;  /* 0xcccccccd02027825 */ /* 0x000fc800078e00ff */
[----:B------:R-:W-:Y:S01]  /*25ed0*/  @P0 IMAD.HI R2, R6, 0x66666667, RZ ;  /* 0x6666666706020827 */ /* 0x000fe200078e02ff */
[----:B------:R-:W-:-:S04]  /*25ee0*/  SHF.R.U32.HI R3, RZ, 0x7, R3 ;  /* 0x00000007ff037819 */ /* 0x000fc80000011603 */
[----:B------:R-:W-:Y:S02]  /*25ef0*/  @P0 SHF.R.U32.HI R7, RZ, 0x1f, R2 ;  /* 0x0000001fff070819 */ /* 0x000fe40000011602 */
[----:B------:R-:W-:Y:S02]  /*25f00*/  MOV R6, R3 ;  /* 0x0000000300067202 */ /* 0x000fe40000000f00 */
[----:B------:R-:W-:Y:S02]  /*25f10*/  @P0 LEA.HI.SX32 R6, R2, R7, 0x1a ;  /* 0x0000000702060211 */ /* 0x000fe400078fd2ff */
[----:B------:R-:W-:Y:S02]  /*25f20*/  PLOP3.LUT P0, PT, PT, PT, PT, 0x80, 0x0 ;  /* 0x000000000000781c */ /* 0x000fe40003f0f070 */
[----:B------:R-:W-:-:S13]  /*25f30*/  ISETP.GT.AND P3, PT, R6, R3, PT ;  /* 0x000000030600720c */ /* 0x000fda0003f64270 */
[----:B------:R-:W-:Y:S05]  /*25f40*/  @!P3 BRA `(.L_x_649) ;  /* 0x000000100008b947 */ /* 0x000fea0003800000 */
[----:B------:R-:W-:Y:S01]  /*25f50*/  UMOV UR4, 0xffffffff ;  /* 0xffffffff00047882 */ /* 0x000fe20000000000 */
[----:B------:R-:W-:Y:S02]  /*25f60*/  SEL R2, R33, RZ, !P2 ;  /* 0x000000ff21027207 */ /* 0x000fe40005000000 */
[----:B------:R-:W-:Y:S05]  /*25f70*/  BRA.DIV UR4, `(.L_x_650) ;  /* 0x000000a204587947 */ /* 0x000fea000b800000 */
[----:B------:R-:W0:Y:S02]  /*25f80*/  S2R R7, SR_TID.X ;  /* 0x0000000000077919 */ /* 0x000e240000002100 */
[----:B0-----:R-:W-:-:S04]  /*25f90*/  SHF.R.U32.HI R7, RZ, 0x5, R7 ;  /* 0x00000005ff077819 */ /* 0x001fc80000011607 */
[----:B------:R-:W-:-:S05]  /*25fa0*/  LOP3.LUT R7, R7, 0x3, RZ, 0xc0, !PT ;  /* 0x0000000307077812 */ /* 0x000fca00078ec0ff */
[----:B------:R0:W1:Y:S02]  /*25fb0*/  SHFL.IDX PT, R14, R7, RZ, 0x1f ;  /* 0x00001fff070e7589 */ /* 0x00006400000e0000 */
.L_x_925:
[----:B-1----:R-:W-:Y:S02]  /*25fc0*/  ISETP.NE.AND P0, PT, R14, RZ, PT ;  /* 0x000000ff0e00720c */ /* 0x002fe40003f05270 */
[----:B------:R-:W-:-:S11]  /*25fd0*/  PLOP3.LUT P6, PT, PT, PT, PT, 0x8, 0x0 ;  /* 0x000000000000781c */ /* 0x000fd60003fce170 */
[----:B------:R-:W-:Y:S05]  /*25fe0*/  @P0 BRA `(.L_x_651) ;  /* 0x00000000000c0947 */ /* 0x000fea0003800000 */
[----:B------:R-:W-:-:S03]  /*25ff0*/  UMOV UR4, 0xffffffff ;  /* 0xffffffff00047882 */ /* 0x000fc60000000000 */
[----:B------:R-:W-:Y:S05]  /*26000*/  BRA.DIV UR4, `(.L_x_652) ;  /* 0x000000a204687947 */ /* 0x000fea000b800000 */
[----:B------:R-:W-:-:S13]  /*26010*/  ELECT P6, URZ, PT ;  /* 0x00000000003f782f */ /* 0x000fda00038c0000 */
.L_x_651:
[----:B0-----:R-:W2:Y:S01]  /*26020*/  LDL R7, [R1+0x38] ;  /* 0x0000380001077983 */ /* 0x001ea20000100800 */
[----:B------:R-:W-:Y:S01]  /*26030*/  BSSY B1, `(.L_x_653) ;  /* 0x0000008000017945 */ /* 0x000fe20003800000 */
[----:B--2---:R-:W-:-:S05]  /*26040*/  VIADD R7, R7, 0x1 ;  /* 0x0000000107077836 */ /* 0x004fca0000000000 */
[----:B------:R-:W-:-:S04]  /*26050*/  LEA.HI R8, R7, R7, RZ, 0x1 ;  /* 0x0000000707087211 */ /* 0x000fc800078f08ff */
[----:B------:R-:W-:-:S05]  /*26060*/  LOP3.LUT R8, R8, 0xfffffffe, RZ, 0xc0, !PT ;  /* 0xfffffffe08087812 */ /* 0x000fca00078ec0ff */
[----:B------:R-:W-:-:S05]  /*26070*/  IMAD.IADD R7, R7, 0x1, -R8 ;  /* 0x0000000107077824 */ /* 0x000fca00078e0a08 */
[----:B------:R-:W-:-:S04]  /*26080*/  SHF.L.U32 R7, R7, 0x1f, RZ ;  /* 0x0000001f07077819 */ /* 0x000fc800000006ff */
[----:B------:R-:W0:Y:S02]  /*26090*/  SYNCS.PHASECHK.TRANS64.TRYWAIT P0, [R22+URZ+0x29820], R7 ;  /* 0x02982007160075a7 */ /* 0x000e24000800017f */
[----:B0-----:R-:W-:Y:S05]  /*260a0*/  @!P0 BRA `(.L_x_654) ;  /* 0x000000a000608947 */ /* 0x001fea0003800000 */
.L_x_928:
[----:B------:R-:W-:Y:S05]  /*260b0*/  BSYNC B1 ;  /* 0x0000000000017941 */ /* 0x000fea0003800000 */
.L_x_653:
[----:B------:R-:W-:Y:S04]  /*260c0*/  BSSY B1, `(.L_x_655) ;  /* 0x000006c000017945 */ /* 0x000fe80003800000 */
[----:B------:R-:W-:Y:S05]  /*260d0*/  @!P6 BRA `(.L_x_656) ;  /* 0x0000000400a8e947 */ /* 0x000fea0003800000 */
[----:B------:R-:W-:Y:S01]  /*260e0*/  IMAD R10, R28, 0x8, R22 ;  /* 0x000000081c0a7824 */ /* 0x000fe200078e0216 */
[----:B------:R-:W-:Y:S01]  /*260f0*/  SHF.L.U32 R12, R35, 0x1f, RZ ;  /* 0x0000001f230c7819 */ /* 0x000fe200000006ff */
[----:B------:R-:W1:Y:S01]  /*26100*/  S2R R8, SR_TID.X ;  /* 0x0000000000087919 */ /* 0x000e620000002100 */
[----:B------:R-:W-:Y:S02]  /*26110*/  BSSY B2, `(.L_x_657) ;  /* 0x0000005000027945 */ /* 0x000fe40003800000 */
[----:B------:R-:W2:Y:S01]  /*26120*/  SYNCS.PHASECHK.TRANS64.TRYWAIT P0, [R10+URZ+0x298a0], R12 ;  /* 0x0298a00c0a0075a7 */ /* 0x000ea2000800017f */
[----:B-1----:R-:W-:-:S04]  /*26130*/  LOP3.LUT R8, R8, 0x7f, RZ, 0xc0, !PT ;  /* 0x0000007f08087812 */ /* 0x002fc800078ec0ff */
[----:B------:R-:W-:Y:S01]  /*26140*/  ISETP.NE.AND P2, PT, R8, RZ, PT ;  /* 0x000000ff0800720c */ /* 0x000fe20003f45270 */
[----:B--2---:R-:W-:-:S12]  /*26150*/  @!P0 BRA `(.L_x_658) ;  /* 0x000000a000488947 */ /* 0x004fd80003800000 */
.L_x_929:
[----:B------:R-:W-:Y:S05]  /*26160*/  BSYNC B2 ;  /* 0x0000000000027941 */ /* 0x000fea0003800000 */
.L_x_657:
[----:B------:R-:W-:Y:S04]  /*26170*/  BSSY B2, `(.L_x_659) ;  /* 0x0000009000027945 */ /* 0x000fe80003800000 */
[----:B------:R-:W-:Y:S05]  /*26180*/  @P2 BRA `(.L_x_660) ;  /* 0x00000000001c2947 */ /* 0x000fea0003800000 */
[----:B0-----:R-:W0:Y:S02]  /*26190*/  S2R R7, SR_TID.X ;  /* 0x0000000000077919 */ /* 0x001e240000002100 */
[----:B0-----:R-:W-:Y:S02]  /*261a0*/  LOP3.LUT R8, R7, 0x1f, RZ, 0xc0, !PT ;  /* 0x0000001f07087812 */ /* 0x001fe400078ec0ff */
[----:B------:R-:W-:Y:S02]  /*261b0*/  MOV R7, 0x7800 ;  /* 0x0000780000077802 */ /* 0x000fe40000000f00 */
[----:B------:R-:W-:Y:S02]  /*261c0*/  ISETP.NE.AND P0, PT, R8, RZ, PT ;  /* 0x000000ff0800720c */ /* 0x000fe40003f05270 */
[----:B------:R2:W-:Y:S11]  /*261d0*/  SYNCS.ARRIVE.TRANS64 RZ, [R10+URZ+0x29890], R7 ;  /* 0x029890070aff79a7 */ /* 0x0005f6000800003f */
[----:B--2---:R-:W-:Y:S05]  /*261e0*/  @!P0 BRA `(.L_x_660) ;  /* 0x0000000000048947 */ /* 0x004fea0003800000 */
[----:B------:R-:W-:Y:S01]  /*261f0*/  BPT.TRAP 0x1 ;  /* 0x000000040000795c */ /* 0x000fe20000300000 */
.L_x_660:
[----:B------:R-:W-:Y:S05]  /*26200*/  BSYNC B2 ;  /* 0x0000000000027941 */ /* 0x000fea0003800000 */
.L_x_659:
[----:B------:R-:W-:Y:S01]  /*26210*/  IMAD.MOV.U32 R13, RZ, RZ, RZ ;  /* 0x000000ffff0d7224 */ /* 0x000fe200078e00ff */
[----:B------:R-:W-:Y:S01]  /*26220*/  UIADD3 UR4, UP0, UR40, 0x570, URZ ;  /* 0x0000057028047890 */ /* 0x000fe2000ff1e03f */
[----:B------:R-:W-:Y:S01]  /*26230*/  IMAD R9, R28, 0x7800, R22 ;  /* 0x000078001c097824 */ /* 0x000fe200078e0216 */
[----:B------:R-:W-:Y:S01]  /*26240*/  PLOP3.LUT P0, PT, PT, PT, PT, 0x80, 0x0 ;  /* 0x000000000000781c */ /* 0x000fe20003f0f070 */
[----:B------:R-:W-:Y:S01]  /*26250*/  IMAD R8, R6, 0xa0, R0 ;  /* 0x000000a006087824 */ /* 0x000fe200078e0200 */
[----:B------:R-:W-:Y:S01]  /*26260*/  R2UR UR10, R13 ;  /* 0x000000000d0a72ca */ /* 0x000fe200000e0000 */
[----:B0-----:R-:W-:Y:S01]  /*26270*/  VIADD R7, R10, 0x29890 ;  /* 0x000298900a077836 */ /* 0x001fe20000000000 */
[----:B------:R-:W-:Y:S01]  /*26280*/  IADD3 R11, R9, 0x1a400, RZ ;  /* 0x0001a400090b7810 */ /* 0x000fe20007ffe0ff */
[----:B------:R-:W-:Y:S01]  /*26290*/  VIADD R8, R8, 0xffffff60 ;  /* 0xffffff6008087836 */ /* 0x000fe20000000000 */
[----:B------:R-:W-:Y:S01]  /*262a0*/  UIADD3.X UR5, URZ, UR41, URZ, UP0, !UPT ;  /* 0x000000293f057290 */ /* 0x000fe200087fe43f */
[----:B------:R-:W-:Y:S01]  /*262b0*/  UMOV UR6, 0x0 ;  /* 0x0000000000067882 */ /* 0x000fe20000000000 */
[----:B------:R-:W-:-:S10]  /*262c0*/  UMOV UR7, 0x12f00000 ;  /* 0x12f0000000077882 */ /* 0x000fd40000000000 */
.L_x_661:
[----:B------:R-:W-:-:S13]  /*262d0*/  @P0 ELECT P3, URZ, PT ;  /* 0x00000000003f082f */ /* 0x000fda0003860000 */
[----:B------:R-:W-:Y:S02]  /*262e0*/  @P3 R2UR UR13, R2 ;  /* 0x00000000020d32ca */ /* 0x000fe400000e0000 */
[----:B------:R-:W-:Y:S02]  /*262f0*/  @P3 R2UR UR12, R18 ;  /* 0x00000000120c32ca */ /* 0x000fe400000e0000 */
[----:B------:R-:W-:Y:S02]  /*26300*/  @P3 R2UR UR11, R8 ;  /* 0x00000000080b32ca */ /* 0x000fe400000e0000 */
[----:B------:R-:W-:Y:S02]  /*26310*/  @P3 R2UR UR9, R7 ;  /* 0x00000000070932ca */ /* 0x000fe400000e0000 */
[----:B------:R-:W-:Y:S02]  /*26320*/  @P3 R2UR UR8, R11 ;  /* 0x000000000b0832ca */ /* 0x000fe400000e0000 */
[----:B------:R-:W-:-:S02]  /*26330*/  @P3 PLOP3.LUT P0, PT, P3, PT, PT, 0x8, 0x0 ;  /* 0x000000000000381c */ /* 0x000fc40001f0e170 */
[----:B------:R-:W-:-:S09]  /*26340*/  PLOP3.LUT P3, PT, PT, PT, PT, 0x8, 0x0 ;  /* 0x000000000000781c */ /* 0x000fd20003f6e170 */
[----:B------:R0:W-:Y:S02]  /*26350*/  UTMALDG.4D [UR8], [UR4], desc[UR6] ;  /* 0x00000608040075b4 */ /* 0x0001e40008019000 */
[----:B0-----:R-:W-:Y:S05]  /*26360*/  @P0 BRA.U.ANY `(.L_x_661) ;  /* 0xfffffffd00d80947 */ /* 0x001fea000393ffff */
[----:B------:R-:W-:Y:S01]  /*26370*/  PLOP3.LUT P0, PT, PT, PT, PT, 0x80, 0x0 ;  /* 0x000000000000781c */ /* 0x000fe20003f0f070 */
[----:B------:R-:W-:Y:S01]  /*26380*/  VIADD R11, R9, 0x1cc00 ;  /* 0x0001cc00090b7836 */ /* 0x000fe20000000000 */
[----:B------:R-:W-:Y:S01]  /*26390*/  UMOV UR6, 0x0 ;  /* 0x0000000000067882 */ /* 0x000fe20000000000 */
[----:B------:R-:W-:Y:S01]  /*263a0*/  UMOV UR7, 0x12f00000 ;  /* 0x12f0000000077882 */ /* 0x000fe20000000000 */
[----:B------:R-:W-:-:S09]  /*263b0*/  UMOV UR10, 0x40 ;  /* 0x00000040000a7882 */ /* 0x000fd20000000000 */
.L_x_662:
        /* <DEDUP_REMOVED lines=15> */
.L_x_663:
        /* <DEDUP_REMOVED lines=10> */
[----:B------:R-:W0:Y:S01]  /*26550*/  SYNCS.PHASECHK.TRANS64.TRYWAIT P0, [R10+URZ+0x298c0], R12 ;  /* 0x0298c00c0a0075a7 */ /* 0x000e22000800017f */
[----:B------:R-:W-:Y:S04]  /*26560*/  BSSY B2, `(.L_x_664) ;  /* 0x0000002000027945 */ /* 0x000fe80003800000 */
[----:B0-----:R-:W-:Y:S05]  /*26570*/  @!P0 BRA `(.L_x_665) ;  /* 0x0000009c00548947 */ /* 0x001fea0003800000 */
.L_x_930:
[----:B------:R-:W-:Y:S05]  /*26580*/  BSYNC B2 ;  /* 0x0000000000027941 */ /* 0x000fea0003800000 */
.L_x_664:
[----:B------:R-:W-:Y:S01]  /*26590*/  BSSY B2, `(.L_x_666) ;  /* 0x000000b000027945 */ /* 0x000fe20003800000 */
[----:B------:R-:W-:Y:S01]  /*265a0*/  IMAD.MOV.U32 R14, RZ, RZ, 0x0 ;  /* 0x00000000ff0e7424 */ /* 0x000fe200078e00ff */
[----:B------:R-:W-:Y:S02]  /*265b0*/  MOV R15, 0x12f00000 ;  /* 0x12f00000000f7802 */ /* 0x000fe40000000f00 */
[----:B------:R-:W-:Y:S05]  /*265c0*/  @P2 BRA `(.L_x_667) ;  /* 0x00000000001c2947 */ /* 0x000fea0003800000 */
[----:B------:R-:W2:Y:S02]  /*265d0*/  S2R R7, SR_TID.X ;  /* 0x0000000000077919 */ /* 0x000ea40000002100 */
[----:B--2---:R-:W-:Y:S01]  /*265e0*/  LOP3.LUT R9, R7, 0x1f, RZ, 0xc0, !PT ;  /* 0x0000001f07097812 */ /* 0x004fe200078ec0ff */
[----:B------:R-:W-:-:S03]  /*265f0*/  IMAD.MOV.U32 R7, RZ, RZ, 0x5000 ;  /* 0x00005000ff077424 */ /* 0x000fc600078e00ff */
[----:B------:R-:W-:Y:S01]  /*26600*/  ISETP.NE.AND P0, PT, R9, RZ, PT ;  /* 0x000000ff0900720c */ /* 0x000fe20003f05270 */
[----:B------:R2:W-:-:S12]  /*26610*/  SYNCS.ARRIVE.TRANS64 RZ, [R10+URZ+0x298b0], R7 ;  /* 0x0298b0070aff79a7 */ /* 0x0005d8000800003f */
[----:B--2---:R-:W-:Y:S05]  /*26620*/  @!P0 BRA `(.L_x_667) ;  /* 0x0000000000048947 */ /* 0x004fea0003800000 */
[----:B------:R-:W-:Y:S01]  /*26630*/  BPT.TRAP 0x1 ;  /* 0x000000040000795c */ /* 0x000fe20000300000 */
.L_x_667:
[----:B------:R-:W-:Y:S05]  /*26640*/  BSYNC B2 ;  /* 0x0000000000027941 */ /* 0x000fea0003800000 */
.L_x_666:
[----:B------:R-:W-:Y:S01]  /*26650*/  R2UR UR10, R13 ;  /* 0x000000000d0a72ca */ /* 0x000fe200000e0000 */
[----:B------:R-:W-:Y:S01]  /*26660*/  IMAD R7, R28, 0x5000, R22 ;  /* 0x000050001c077824 */ /* 0x000fe200078e0216 */
[----:B------:R-:W-:Y:S01]  /*26670*/  R2UR UR6, R14 ;  /* 0x000000000e0672ca */ /* 0x000fe200000e0000 */
[----:B------:R-:W-:Y:S01]  /*26680*/  UIADD3 UR4, UP0, UR40, 0x670, URZ ;  /* 0x0000067028047890 */ /* 0x000fe2000ff1e03f */
[----:B------:R-:W-:Y:S01]  /*26690*/  R2UR UR7, R15 ;  /* 0x000000000f0772ca */ /* 0x000fe200000e0000 */
[----:B01----:R-:W-:Y:S01]  /*266a0*/  VIADD R10, R10, 0x298b0 ;  /* 0x000298b00a0a7836 */ /* 0x003fe20000000000 */
[----:B------:R-:W-:Y:S01]  /*266b0*/  PLOP3.LUT P0, PT, PT, PT, PT, 0x80, 0x0 ;  /* 0x000000000000781c */ /* 0x000fe20003f0f070 */
[----:B------:R-:W-:Y:S01]  /*266c0*/  VIADD R7, R7, 0xa400 ;  /* 0x0000a40007077836 */ /* 0x000fe20000000000 */
[----:B------:R-:W-:-:S12]  /*266d0*/  UIADD3.X UR5, URZ, UR41, URZ, UP0, !UPT ;  /* 0x000000293f057290 */ /* 0x000fd800087fe43f */
.L_x_668:
        /* <DEDUP_REMOVED lines=9> */
[----:B-1----:R-:W-:Y:S05]  /*26770*/  @P0 BRA.U.ANY `(.L_x_668) ;  /* 0xfffffffd00d80947 */ /* 0x002fea000393ffff */
.L_x_656:
[----:B------:R-:W-:Y:S05]  /*26780*/  BSYNC B1 ;  /* 0x0000000000017941 */ /* 0x000fea0003800000 */
.L_x_655:
[----:B------:R-:W-:Y:S01]  /*26790*/  VIADD R11, R6, 0xfffffffe ;  /* 0xfffffffe060b7836 */ /* 0x000fe20000000000 */
[----:B------:R-:W-:Y:S02]  /*267a0*/  IADD3 R28, R28, 0x1, RZ ;  /* 0x000000011c1c7810 */ /* 0x000fe40007ffe0ff */
[----:B------:R-:W-:Y:S02]  /*267b0*/  PLOP3.LUT P0, PT, PT, PT, PT, 0x8, 0x0 ;  /* 0x000000000000781c */ /* 0x000fe40003f0e170 */
[----:B------:R-:W-:Y:S02]  /*267c0*/  ISETP.GE.AND P3, PT, R11, R3, PT ;  /* 0x000000030b00720c */ /* 0x000fe40003f66270 */
[----:B------:R-:W-:-:S04]  /*267d0*/  ISETP.NE.AND P2, PT, R28, 0x2, PT ;  /* 0x000000021c00780c */ /* 0x000fc80003f45270 */
[----:B------:R-:W-:Y:S02]  /*267e0*/  SEL R6, RZ, 0x1, P2 ;  /* 0x00000001ff067807 */ /* 0x000fe40001000000 */
[----:B------:R-:W-:Y:S02]  /*267f0*/  SEL R28, R28, RZ, P2 ;  /* 0x000000ff1c1c7207 */ /* 0x000fe40001000000 */
[----:B------:R-:W-:-:S03]  /*26800*/  LOP3.LUT R35, R35, R6, RZ, 0x3c, !PT ;  /* 0x0000000623237212 */ /* 0x000fc600078e3cff */
[----:B------:R-:W-:Y:S05]  /*26810*/  @!P3 BRA `(.L_x_649) ;  /* 0x0000000400d4b947 */ /* 0x000fea0003800000 */
.L_x_683:
[----:B------:R-:W-:Y:S05]  /*26820*/  YIELD ;  /* 0x0000000000007946 */ /* 0x000fea0003800000 */
        /* <DEDUP_REMOVED lines=10> */
.L_x_931:
[----:B------:R-:W-:Y:S05]  /*268d0*/  BSYNC B2 ;  /* 0x0000000000027941 */ /* 0x000fea0003800000 */
.L_x_671:
[----:B------:R-:W-:Y:S04]  /*268e0*/  BSSY B2, `(.L_x_673) ;  /* 0x0000009000027945 */ /* 0x000fe80003800000 */
[----:B------:R-:W-:Y:S05]  /*268f0*/  @P3 BRA `(.L_x_674) ;  /* 0x00000000001c3947 */ /* 0x000fea0003800000 */
[----:B------:R-:W0:Y:S02]  /*26900*/  S2R R6, SR_TID.X ;  /* 0x0000000000067919 */ /* 0x000e240000002100 */
[----:B0-----:R-:W-:Y:S01]  /*26910*/  LOP3.LUT R7, R6, 0x1f, RZ, 0xc0, !PT ;  /* 0x0000001f06077812 */ /* 0x001fe200078ec0ff */
[----:B------:R-:W-:-:S03]  /*26920*/  IMAD.MOV.U32 R6, RZ, RZ, 0x7800 ;  /* 0x00007800ff067424 */ /* 0x000fc600078e00ff */
[----:B------:R-:W-:Y:S01]  /*26930*/  ISETP.NE.AND P2, PT, R7, RZ, PT ;  /* 0x000000ff0700720c */ /* 0x000fe20003f45270 */
[----:B------:R2:W-:-:S12]  /*26940*/  SYNCS.ARRIVE.TRANS64 RZ, [R10+URZ+0x29890], R6 ;  /* 0x029890060aff79a7 */ /* 0x0005d8000800003f */
[----:B--2---:R-:W-:Y:S05]  /*26950*/  @!P2 BRA `(.L_x_674) ;  /* 0x000000000004a947 */ /* 0x004fea0003800000 */
[----:B------:R-:W-:Y:S01]  /*26960*/  BPT.TRAP 0x1 ;  /* 0x000000040000795c */ /* 0x000fe20000300000 */
.L_x_674:
[----:B------:R-:W-:Y:S05]  /*26970*/  BSYNC B2 ;  /* 0x0000000000027941 */ /* 0x000fea0003800000 */
.L_x_673:
[----:B------:R-:W-:Y:S01]  /*26980*/  MOV R13, RZ ;  /* 0x000000ff000d7202 */ /* 0x000fe20000000f00 */
[----:B------:R-:W-:Y:S01]  /*26990*/  IMAD R8, R28, 0x7800, R22 ;  /* 0x000078001c087824 */ /* 0x000fe200078e0216 */
[----:B------:R-:W-:Y:S01]  /*269a0*/  UIADD3 UR4, UP0, UR40, 0x570, URZ ;  /* 0x0000057028047890 */ /* 0x000fe2000ff1e03f */
[----:B------:R-:W-:Y:S01]  /*269b0*/  PLOP3.LUT P2, PT, PT, PT, PT, 0x80, 0x0 ;  /* 0x000000000000781c */ /* 0x000fe20003f4f070 */
[----:B0-----:R-:W-:Y:S01]  /*269c0*/  IMAD R7, R11, 0xa0, R0 ;  /* 0x000000a00b077824 */ /* 0x001fe200078e0200 */
[----:B------:R-:W-:Y:S01]  /*269d0*/  R2UR UR10, R13 ;  /* 0x000000000d0a72ca */ /* 0x000fe200000e0000 */
[----:B------:R-:W-:Y:S01]  /*269e0*/  VIADD R6, R10, 0x29890 ;  /* 0x000298900a067836 */ /* 0x000fe20000000000 */
[----:B------:R-:W-:Y:S01]  /*269f0*/  UIADD3.X UR5, URZ, UR41, URZ, UP0, !UPT ;  /* 0x000000293f057290 */ /* 0x000fe200087fe43f */
[----:B------:R-:W-:Y:S01]  /*26a00*/  VIADD R12, R8, 0x1a400 ;  /* 0x0001a400080c7836 */ /* 0x000fe20000000000 */
[----:B------:R-:W-:Y:S01]  /*26a10*/  UMOV UR6, 0x0 ;  /* 0x0000000000067882 */ /* 0x000fe20000000000 */
[----:B------:R-:W-:-:S10]  /*26a20*/  UMOV UR7, 0x12f00000 ;  /* 0x12f0000000077882 */ /* 0x000fd40000000000 */
.L_x_675:
        /* <DEDUP_REMOVED lines=15> */
.L_x_676:
        /* <DEDUP_REMOVED lines=11> */
[----:B------:R-:W-:Y:S01]  /*26bd0*/  UMOV UR6, 0x0 ;  /* 0x0000000000067882 */ /* 0x000fe20000000000 */
[----:B------:R-:W-:Y:S01]  /*26be0*/  IADD3 R8, R8, 0x1f400, RZ ;  /* 0x0001f40008087810 */ /* 0x000fe20007ffe0ff */
[----:B------:R-:W-:Y:S01]  /*26bf0*/  UMOV UR7, 0x12f00000 ;  /* 0x12f0000000077882 */ /* 0x000fe20000000000 */
[----:B------:R-:W-:-:S09]  /*26c00*/  UMOV UR10, 0x80 ;  /* 0x00000080000a7882 */ /* 0x000fd20000000000 */
.L_x_677:
        /* <DEDUP_REMOVED lines=13> */
.L_x_932:
[----:B------:R-:W-:Y:S05]  /*26ce0*/  BSYNC B2 ;  /* 0x0000000000027941 */ /* 0x000fea0003800000 */
.L_x_678:
[----:B------:R-:W-:Y:S01]  /*26cf0*/  BSSY B2, `(.L_x_680) ;  /* 0x000000b000027945 */ /* 0x000fe20003800000 */
[----:B------:R-:W-:Y:S02]  /*26d00*/  IMAD.MOV.U32 R8, RZ, RZ, 0x0 ;  /* 0x00000000ff087424 */ /* 0x000fe400078e00ff */
[----:B01----:R-:W-:Y:S01]  /*26d10*/  IMAD.MOV.U32 R9, RZ, RZ, 0x12f00000 ;  /* 0x12f00000ff097424 */ /* 0x003fe200078e00ff */
[----:B------:R-:W-:Y:S06]  /*26d20*/  @P3 BRA `(.L_x_681) ;  /* 0x00000000001c3947 */ /* 0x000fec0003800000 */
[----:B------:R-:W0:Y:S02]  /*26d30*/  S2R R6, SR_TID.X ;  /* 0x0000000000067919 */ /* 0x000e240000002100 */
[----:B0-----:R-:W-:Y:S01]  /*26d40*/  LOP3.LUT R12, R6, 0x1f, RZ, 0xc0, !PT ;  /* 0x0000001f060c7812 */ /* 0x001fe200078ec0ff */
[----:B------:R-:W-:-:S03]  /*26d50*/  IMAD.MOV.U32 R6, RZ, RZ, 0x5000 ;  /* 0x00005000ff067424 */ /* 0x000fc600078e00ff */
[----:B------:R-:W-:Y:S01]  /*26d60*/  ISETP.NE.AND P2, PT, R12, RZ, PT ;  /* 0x000000ff0c00720c */ /* 0x000fe20003f45270 */
[----:B------:R0:W-:-:S12]  /*26d70*/  SYNCS.ARRIVE.TRANS64 RZ, [R10+URZ+0x298b0], R6 ;  /* 0x0298b0060aff79a7 */ /* 0x0001d8000800003f */
[----:B0-----:R-:W-:Y:S05]  /*26d80*/  @!P2 BRA `(.L_x_681) ;  /* 0x000000000004a947 */ /* 0x001fea0003800000 */
[----:B------:R-:W-:Y:S01]  /*26d90*/  BPT.TRAP 0x1 ;  /* 0x000000040000795c */ /* 0x000fe20000300000 */
.L_x_681:
[----:B------:R-:W-:Y:S05]  /*26da0*/  BSYNC B2 ;  /* 0x0000000000027941 */ /* 0x000fea0003800000 */
.L_x_680:
[----:B------:R-:W-:Y:S01]  /*26db0*/  R2UR UR10, R13 ;  /* 0x000000000d0a72ca */ /* 0x000fe200000e0000 */
[----:B------:R-:W-:Y:S01]  /*26dc0*/  IMAD R6, R28, 0x5000, R22 ;  /* 0x000050001c067824 */ /* 0x000fe200078e0216 */
[----:B------:R-:W-:Y:S01]  /*26dd0*/  R2UR UR6, R8 ;  /* 0x00000000080672ca */ /* 0x000fe200000e0000 */
[----:B------:R-:W-:Y:S01]  /*26de0*/  UIADD3 UR4, UP0, UR40, 0x670, URZ ;  /* 0x0000067028047890 */ /* 0x000fe2000ff1e03f */
[----:B------:R-:W-:Y:S01]  /*26df0*/  R2UR UR7, R9 ;  /* 0x00000000090772ca */ /* 0x000fe200000e0000 */
[----:B------:R-:W-:Y:S01]  /*26e00*/  VIADD R6, R6, 0xa400 ;  /* 0x0000a40006067836 */ /* 0x000fe20000000000 */
[----:B------:R-:W-:Y:S01]  /*26e10*/  PLOP3.LUT P2, PT, PT, PT, PT, 0x80, 0x0 ;  /* 0x000000000000781c */ /* 0x000fe20003f4f070 */
[----:B------:R-:W-:Y:S01]  /*26e20*/  UIADD3.X UR5, URZ, UR41, URZ, UP0, !UPT ;  /* 0x000000293f057290 */ /* 0x000fe200087fe43f */
[----:B------:R-:W-:-:S11]  /*26e30*/  IADD3 R10, R10, 0x298b0, RZ ;  /* 0x000298b00a0a7810 */ /* 0x000fd60007ffe0ff */
.L_x_682:
        /* <DEDUP_REMOVED lines=10> */
.L_x_670:
[----:B------:R-:W-:Y:S05]  /*26ee0*/  BSYNC B1 ;  /* 0x0000000000017941 */ /* 0x000fea0003800000 */
.L_x_669:
[C---:B------:R-:W-:Y:S01]  /*26ef0*/  ISETP.GT.AND P3, PT, R11.reuse, R3, PT ;  /* 0x000000030b00720c */ /* 0x040fe20003f64270 */
[----:B------:R-:W-:Y:S02]  /*26f00*/  VIADD R28, R28, 0x1 ;  /* 0x000000011c1c7836 */ /* 0x000fe40000000000 */
[----:B------:R-:W-:-:S03]  /*26f10*/  VIADD R11, R11, 0xffffffff ;  /* 0xffffffff0b0b7836 */ /* 0x000fc60000000000 */
[----:B------:R-:W-:-:S04]  /*26f20*/  ISETP.NE.AND P2, PT, R28, 0x2, PT ;  /* 0x000000021c00780c */ /* 0x000fc80003f45270 */
[----:B------:R-:W-:Y:S02]  /*26f30*/  SEL R6, RZ, 0x1, P2 ;  /* 0x00000001ff067807 */ /* 0x000fe40001000000 */
[----:B------:R-:W-:Y:S02]  /*26f40*/  SEL R28, R28, RZ, P2 ;  /* 0x000000ff1c1c7207 */ /* 0x000fe40001000000 */
[----:B------:R-:W-:Y:S01]  /*26f50*/  LOP3.LUT R35, R35, R6, RZ, 0x3c, !PT ;  /* 0x0000000623237212 */ /* 0x000fe200078e3cff */
[----:B------:R-:W-:Y:S06]  /*26f60*/  @P3 BRA `(.L_x_683) ;  /* 0xfffffff8002c3947 */ /* 0x000fec000383ffff */
.L_x_649:
[----:B------:R-:W-:Y:S05]  /*26f70*/  BSYNC B0 ;  /* 0x0000000000007941 */ /* 0x000fea0003800000 */
.L_x_648:
[----:B------:R-:W-:Y:S05]  /*26f80*/  @!P0 WARPSYNC.ALL ;  /* 0x0000000000008948 */ /* 0x000fea0003800000 */
[----:B------:R-:W-:Y:S01]  /*26f90*/  @!P0 BAR.SYNC.DEFER_BLOCKING 0xc, 0x180 ;  /* 0x0306000000008b1d */ /* 0x000fe20000010000 */
[----:B------:R-:W-:-:S05]  /*26fa0*/  MOV R29, RZ ;  /* 0x000000ff001d7202 */ /* 0x000fca0000000f00 */
[----:B------:R-:W-:Y:S04]  /*26fb0*/  BSSY B0, `(.L_x_684) ;  /* 0x000001e000007945 */ /* 0x000fe80003800000 */
[----:B------:R-:W-:Y:S05]  /*26fc0*/  @!P1 BRA `(.L_x_685) ;  /* 0x0000000000709947 */ /* 0x000fea0003800000 */
[----:B------:R-:W-:-:S13]  /*26fd0*/  ISETP.NE.AND P0, PT, R5, RZ, PT ;  /* 0x000000ff0500720c */ /* 0x000fda0003f05270 */
[----:B------:R-:W1:Y:S02]  /*26fe0*/  @!P0 LDC R5, c[0x0][0x9f0] ;  /* 0x00027c00ff058b82 */ /* 0x000e640000000800 */
[-C--:B-1----:R-:W-:Y:S02]  /*26ff0*/  IABS R0, R5.reuse ;  /* 0x0000000500007213 */ /* 0x082fe40000000000 */
[----:B0-----:R-:W-:Y:S02]  /*27000*/  IABS R7, R5 ;  /* 0x0000000500077213 */ /* 0x001fe40000000000 */
[----:B------:R-:W0:Y:S02]  /*27010*/  I2F.RP R2, R0 ;  /* 0x0000000000027306 */ /* 0x000e240000209400 */
[----:B------:R-:W-:-:S06]  /*27020*/  IADD3 R7, RZ, -R7, RZ ;  /* 0x80000007ff077210 */ /* 0x000fcc0007ffe0ff */
[----:B0-----:R-:W0:Y:S02]  /*27030*/  MUFU.RCP R2, R2 ;  /* 0x0000000200027308 */ /* 0x001e240000001000 */
[----:B0-----:R-:W-:-:S06]  /*27040*/  VIADD R2, R2, 0xffffffe ;  /* 0x0ffffffe02027836 */ /* 0x001fcc0000000000 */
[----:B------:R-:W0:Y:S02]  /*27050*/  F2I.FTZ.U32.TRUNC.NTZ R3, R2 ;  /* 0x0000000200037305 */ /* 0x000e24000021f000 */
[----:B0-----:R-:W-:-:S04]  /*27060*/  IMAD.MOV R2, RZ, RZ, -R3 ;  /* 0x000000ffff027224 */ /* 0x001fc800078e0a03 */
[----:B------:R-:W-:Y:S02]  /*27070*/  IMAD R6, R2, R0, RZ ;  /* 0x0000000002067224 */ /* 0x000fe400078e02ff */
[----:B------:R-:W-:-:S04]  /*27080*/  IMAD.MOV.U32 R2, RZ, RZ, RZ ;  /* 0x000000ffff027224 */ /* 0x000fc800078e00ff */
[----:B------:R-:W-:Y:S01]  /*27090*/  IMAD.HI.U32 R6, R3, R6, R2 ;  /* 0x0000000603067227 */ /* 0x000fe200078e0002 */
[----:B------:R-:W-:-:S04]  /*270a0*/  IADD3 R3, R4, -0x1, R5 ;  /* 0xffffffff04037810 */ /* 0x000fc80007ffe005 */
[----:B------:R-:W-:Y:S02]  /*270b0*/  IABS R2, R3 ;  /* 0x0000000300027213 */ /* 0x000fe40000000000 */
[----:B------:R-:W-:-:S03]  /*270c0*/  LOP3.LUT R3, R3, R5, RZ, 0x3c, !PT ;  /* 0x0000000503037212 */ /* 0x000fc600078e3cff */
[----:B------:R-:W-:Y:S01]  /*270d0*/  IMAD.HI.U32 R6, R6, R2, RZ ;  /* 0x0000000206067227 */ /* 0x000fe200078e00ff */
[----:B------:R-:W-:-:S03]  /*270e0*/  ISETP.GE.AND P2, PT, R3, RZ, PT ;  /* 0x000000ff0300720c */ /* 0x000fc60003f46270 */
[----:B------:R-:W-:-:S05]  /*270f0*/  IMAD R2, R6, R7, R2 ;  /* 0x0000000706027224 */ /* 0x000fca00078e0202 */
[----:B------:R-:W-:-:S13]  /*27100*/  ISETP.GT.U32.AND P1, PT, R0, R2, PT ;  /* 0x000000020000720c */ /* 0x000fda0003f24070 */
[----:B------:R-:W-:Y:S02]  /*27110*/  @!P1 IMAD.IADD R2, R2, 0x1, -R0 ;  /* 0x0000000102029824 */ /* 0x000fe400078e0a00 */
[----:B------:R-:W-:Y:S01]  /*27120*/  @!P1 VIADD R6, R6, 0x1 ;  /* 0x0000000106069836 */ /* 0x000fe20000000000 */
[----:B------:R-:W-:Y:S02]  /*27130*/  ISETP.NE.AND P1, PT, R5, RZ, PT ;  /* 0x000000ff0500720c */ /* 0x000fe40003f25270 */
[----:B------:R-:W-:-:S13]  /*27140*/  ISETP.GE.U32.AND P0, PT, R2, R0, PT ;  /* 0x000000000200720c */ /* 0x000fda0003f06070 */
[----:B------:R-:W-:-:S05]  /*27150*/  @P0 VIADD R6, R6, 0x1 ;  /* 0x0000000106060836 */ /* 0x000fca0000000000 */
[----:B------:R-:W-:Y:S02]  /*27160*/  @!P2 IADD3 R6, -R6, RZ, RZ ;  /* 0x000000ff0606a210 */ /* 0x000fe40007ffe1ff */
[----:B------:R-:W-:-:S05]  /*27170*/  @!P1 LOP3.LUT R6, RZ, R5, RZ, 0x33, !PT ;  /* 0x00000005ff069212 */ /* 0x000fca00078e33ff */
[----:B------:R-:W-:-:S07]  /*27180*/  IMAD.MOV.U32 R29, RZ, RZ, R6 ;  /* 0x000000ffff1d7224 */ /* 0x000fce00078e0006 */
.L_x_685:
[----:B------:R-:W-:Y:S05]  /*27190*/  BSYNC B0 ;  /* 0x0000000000007941 */ /* 0x000fea0003800000 */
.L_x_684:
[----:B------:R-:W-:-:S05]  /*271a0*/  IMAD R0, R20, R29, RZ ;  /* 0x0000001d14007224 */ /* 0x000fca00078e02ff */
[----:B------:R1:W-:Y:S01]  /*271b0*/  STL [R1+0xc], R0 ;  /* 0x00000c0001007387 */ /* 0x0003e20000100800 */
[----:B------:R-:W-:-:S04]  /*271c0*/  VIADDMNMX R29, R0, R29, R4, PT ;  /* 0x0000001d001d7246 */ /* 0x000fc80003800104 */
[----:B------:R-:W-:-:S13]  /*271d0*/  ISETP.GT.AND P0, PT, R29, R0, PT ;  /* 0x000000001d00720c */ /* 0x000fda0003f04270 */
[----:B-1----:R-:W-:Y:S05]  /*271e0*/  @P0 BRA `(.L_x_686) ;  /* 0x0000000000440947 */ /* 0x002fea0003800000 */
[----:B------:R-:W1:Y:S02]  /*271f0*/  S2R R0, SR_TID.X ;  /* 0x0000000000007919 */ /* 0x000e640000002100 */
[----:B-1----:R-:W-:-:S04]  /*27200*/  LOP3.LUT R0, R0, 0x7f, RZ, 0xc0, !PT ;  /* 0x0000007f00007812 */ /* 0x002fc800078ec0ff */
[----:B------:R-:W-:-:S13]  /*27210*/  ISETP.NE.AND P0, PT, R0, RZ, PT ;  /* 0x000000ff0000720c */ /* 0x000fda0003f05270 */
[----:B------:R-:W-:Y:S05]  /*27220*/  @P0 BRA `(.L_x_687) ;  /* 0x0000004400c40947 */ /* 0x000fea0003800000 */
[----:B------:R-:W1:Y:S01]  /*27230*/  S2R R5, SR_LANEID ;  /* 0x0000000000057919 */ /* 0x000e620000000000 */
[----:B------:R-:W-:Y:S01]  /*27240*/  VOTEU.ANY UR4, UPT, PT ;  /* 0x0000000000047886 */ /* 0x000fe200038e0100 */
[----:B------:R-:W2:Y:S01]  /*27250*/  LDC.64 R2, c[0x0][0xc60] ;  /* 0x00031800ff027b82 */ /* 0x000ea20000000a00 */
[----:B------:R-:W1:Y:S02]  /*27260*/  FLO.U32 R0, UR4 ;  /* 0x0000000400007d00 */ /* 0x000e6400080e0000 */
[----:B-1----:R-:W-:-:S06]  /*27270*/  ISETP.EQ.U32.AND P0, PT, R0, R5, PT ;  /* 0x000000050000720c */ /* 0x002fcc0003f02070 */
[----:B------:R-:W2:Y:S07]  /*27280*/  POPC R5, UR4 ;  /* 0x0000000400057d09 */ /* 0x000eae0008000000 */
[----:B--2---:R-:W2:Y:S01]  /*27290*/  @P0 ATOMG.E.ADD.STRONG.GPU PT, R3, desc[UR50][R2.64], R5 ;  /* 0x00000005020309a8 */ /* 0x004ea200081ee1f2 */
[----:B------:R-:W1:Y:S02]  /*272a0*/  S2R R4, SR_LTMASK ;  /* 0x0000000000047919 */ /* 0x000e640000003900 */
[----:B-1----:R-:W-:-:S04]  /*272b0*/  LOP3.LUT R4, R4, UR4, RZ, 0xc0, !PT ;  /* 0x0000000404047c12 */ /* 0x002fc8000f8ec0ff */
[----:B0-----:R-:W0:Y:S01]  /*272c0*/  POPC R7, R4 ;  /* 0x0000000400077309 */ /* 0x001e220000000000 */
[----:B--2---:R-:W0:Y:S02]  /*272d0*/  SHFL.IDX PT, R0, R3, R0, 0x1f ;  /* 0x00001f0003007589 */ /* 0x004e2400000e0000 */
[----:B0-----:R-:W-:Y:S01]  /*272e0*/  IADD3 R16, R0, UR38, R7 ;  /* 0x0000002600107c10 */ /* 0x001fe2000fffe007 */
[----:B------:R-:W-:Y:S06]  /*272f0*/  BRA `(.L_x_687) ;  /* 0x0000004400907947 */ /* 0x000fec0003800000 */
.L_x_686:
        /* <DEDUP_REMOVED lines=8> */
[----:B------:R-:W-:Y:S01]  /*27380*/  IMAD.U32 R4, RZ, RZ, UR6 ;  /* 0x00000006ff047e24 */ /* 0x000fe2000f8e00ff */
[----:B------:R-:W-:Y:S01]  /*27390*/  MOV R5, UR7 ;  /* 0x0000000700057c02 */ /* 0x000fe20008000f00 */
[----:B------:R-:W1:Y:S01]  /*273a0*/  LDC.64 R2, c[0x4][R2] ;  /* 0x0100000002027b82 */ /* 0x000e620000000a00 */
[----:B------:R-:W-:Y:S01]  /*273b0*/  IMAD.U32 R6, RZ, RZ, UR8 ;  /* 0x00000008ff067e24 */ /* 0x000fe2000f8e00ff */
[----:B------:R-:W-:Y:S01]  /*273c0*/  MOV R11, UR5 ;  /* 0x00000005000b7c02 */ /* 0x000fe20008000f00 */
[----:B0-----:R-:W-:Y:S02]  /*273d0*/  IMAD.U32 R7, RZ, RZ, UR9 ;  /* 0x00000009ff077e24 */ /* 0x001fe4000f8e00ff */
[----:B------:R-:W-:-:S02]  /*273e0*/  IMAD.U32 R10, RZ, RZ, UR4 ;  /* 0x00000004ff0a7e24 */ /* 0x000fc4000f8e00ff */
[----:B------:R-:W-:Y:S02]  /*273f0*/  IMAD.MOV.U32 R8, RZ, RZ, 0x70 ;  /* 0x00000070ff087424 */ /* 0x000fe400078e00ff */
[----:B------:R-:W-:Y:S02]  /*27400*/  IMAD.MOV.U32 R12, RZ, RZ, 0x1 ;  /* 0x00000001ff0c7424 */ /* 0x000fe400078e00ff */
[----:B------:R-:W-:-:S07]  /*27410*/  IMAD.MOV.U32 R13, RZ, RZ, RZ ;  /* 0x000000ffff0d7224 */ /* 0x000fce00078e00ff */
[----:B------:R-:W-:-:S07]  /*27420*/  LEPC R20, `(.L_x_689) ;  /* 0x000000001014794e */ /* 0x000fce0000000000 */
[----:B-1----:R-:W-:Y:S05]  /*27430*/  CALL.ABS.NOINC R2 ;  /* 0x0000000002007343 */ /* 0x002fea0003c00000 */
.L_x_689:
[----:B------:R-:W-:Y:S05]  /*27440*/  BSYNC B6 ;  /* 0x0000000000067941 */ /* 0x000fea0003800000 */
.L_x_688:
[----:B------:R-:W2:Y:S01]  /*27450*/  LDL.LU R31, [R1] ;  /* 0x00000000011f7983 */ /* 0x000ea20000300800 */
[----:B------:R-:W-:Y:S01]  /*27460*/  IADD3 R0, R22, 0xa400, RZ ;  /* 0x0000a40016007810 */ /* 0x000fe20007ffe0ff */
[----:B------:R-:W-:Y:S03]  /*27470*/  BSSY B6, `(.L_x_690) ;  /* 0x0000016000067945 */ /* 0x000fe60003800000 */
[----:B------:R-:W-:Y:S02]  /*27480*/  LOP3.LUT P0, RZ, R0, 0x3ff, RZ, 0xc0, !PT ;  /* 0x000003ff00ff7812 */ /* 0x000fe4000780c0ff */
[----:B--2---:R-:W-:-:S11]  /*27490*/  LOP3.LUT R31, R31, 0xfffffffe, RZ, 0xc0, !PT ;  /* 0xfffffffe1f1f7812 */ /* 0x004fd600078ec0ff */
[----:B------:R-:W-:-:S05]  /*274a0*/  @P0 LOP3.LUT R31, R31, 0x1, RZ, 0xfc, !PT ;  /* 0x000000011f1f0812 */ /* 0x000fca00078efcff */
[----:B------:R1:W-:Y:S01]  /*274b0*/  STL [R1], R31 ;  /* 0x0000001f01007387 */ /* 0x0003e20000100800 */
[----:B------:R-:W-:Y:S05]  /*274c0*/  @!P0 BRA `(.L_x_691) ;  /* 0x0000000000408947 */ /* 0x000fea0003800000 */
[----:B------:R-:W-:Y:S01]  /*274d0*/  MOV R2, 0x0 ;  /* 0x0000000000027802 */ /* 0x000fe20000000f00 */
[----:B------:R-:W-:Y:S01]  /*274e0*/  ULDC.64 UR6, c[0x4][0xc8] ;  /* 0x0100320000067ab9 */ /* 0x000fe20000000a00 */
[----:B------:R-:W-:Y:S01]  /*274f0*/  ULDC.64 UR8, c[0x4][0xd0] ;  /* 0x0100340000087ab9 */ /* 0x000fe20000000a00 */
[----:B------:R-:W-:Y:S01]  /*27500*/  ULDC.64 UR4, c[0x4][0x10] ;  /* 0x0100040000047ab9 */ /* 0x000fe20000000a00 */
[----:B------:R-:W-:Y:S01]  /*27510*/  IMAD.U32 R4, RZ, RZ, UR6 ;  /* 0x00000006ff047e24 */ /* 0x000fe2000f8e00ff */
[----:B0-----:R-:W-:Y:S01]  /*27520*/  MOV R7, UR9 ;  /* 0x0000000900077c02 */ /* 0x001fe20008000f00 */
[----:B------:R-:W0:Y:S01]  /*27530*/  LDC.64 R2, c[0x4][R2] ;  /* 0x0100000002027b82 */ /* 0x000e220000000a00 */
[----:B------:R-:W-:Y:S01]  /*27540*/  IMAD.U32 R5, RZ, RZ, UR7 ;  /* 0x00000007ff057e24 */ /* 0x000fe2000f8e00ff */
[----:B------:R-:W-:Y:S01]  /*27550*/  MOV R12, 0x1 ;  /* 0x00000001000c7802 */ /* 0x000fe20000000f00 */
[----:B------:R-:W-:Y:S02]  /*27560*/  IMAD.U32 R6, RZ, RZ, UR8 ;  /* 0x00000008ff067e24 */ /* 0x000fe4000f8e00ff */
[----:B------:R-:W-:-:S02]  /*27570*/  IMAD.U32 R10, RZ, RZ, UR4 ;  /* 0x00000004ff0a7e24 */ /* 0x000fc4000f8e00ff */
[----:B------:R-:W-:Y:S02]  /*27580*/  IMAD.U32 R11, RZ, RZ, UR5 ;  /* 0x00000005ff0b7e24 */ /* 0x000fe4000f8e00ff */
[----:B------:R-:W-:Y:S02]  /*27590*/  IMAD.MOV.U32 R8, RZ, RZ, 0x70 ;  /* 0x00000070ff087424 */ /* 0x000fe400078e00ff */
[----:B------:R-:W-:-:S07]  /*275a0*/  IMAD.MOV.U32 R13, RZ, RZ, RZ ;  /* 0x000000ffff0d7224 */ /* 0x000fce00078e00ff */
[----:B------:R-:W-:-:S07]  /*275b0*/  LEPC R20, `(.L_x_691) ;  /* 0x000000001014794e */ /* 0x000fce0000000000 */
[----:B01----:R-:W-:Y:S05]  /*275c0*/  CALL.ABS.NOINC R2 ;  /* 0x0000000002007343 */ /* 0x003fea0003c00000 */
.L_x_691:
[----:B------:R-:W-:Y:S05]  /*275d0*/  BSYNC B6 ;  /* 0x0000000000067941 */ /* 0x000fea0003800000 */
.L_x_690:
        /* <DEDUP_REMOVED lines=10> */
[----:B------:R-:W2:Y:S01]  /*27680*/  LDC.64 R2, c[0x4][R2] ;  /* 0x0100000002027b82 */ /* 0x000ea20000000a00 */
        /* <DEDUP_REMOVED lines=8> */
[----:B-12---:R-:W-:Y:S05]  /*27710*/  CALL.ABS.NOINC R2 ;  /* 0x0000000002007343 */ /* 0x006fea0003c00000 */
.L_x_693:
[----:B------:R-:W-:Y:S05]  /*27720*/  BSYNC B6 ;  /* 0x0000000000067941 */ /* 0x000fea0003800000 */
.L_x_692:
[----:B------:R-:W-:Y:S01]  /*27730*/  LOP3.LUT P6, RZ, R31, 0x1, RZ, 0xc0, !PT ;  /* 0x000000011fff7812 */ /* 0x000fe200078cc0ff */
[----:B------:R-:W-:-:S12]  /*27740*/  BSSY B6, `(.L_x_694) ;  /* 0x0000012000067945 */ /* 0x000fd80003800000 */
[----:B------:R-:W-:Y:S05]  /*27750*/  @!P6 BRA `(.L_x_695) ;  /* 0x000000000040e947 */ /* 0x000fea0003800000 */
[----:B------:R-:W-:Y:S01]  /*27760*/  MOV R2, 0x0 ;  /* 0x0000000000027802 */ /* 0x000fe20000000f00 */
[----:B------:R-:W-:Y:S01]  /*27770*/  ULDC.64 UR4, c[0x4][0xc8] ;  /* 0x0100320000047ab9 */ /* 0x000fe20000000a00 */
[----:B------:R-:W-:Y:S01]  /*27780*/  ULDC.64 UR6, c[0x4][0xd0] ;  /* 0x0100340000067ab9 */ /* 0x000fe20000000a00 */
[----:B------:R-:W-:Y:S01]  /*27790*/  ULDC.64 UR8, c[0x4][0x20] ;  /* 0x0100080000087ab9 */ /* 0x000fe20000000a00 */
[----:B------:R-:W-:Y:S01]  /*277a0*/  MOV R4, UR4 ;  /* 0x0000000400047c02 */ /* 0x000fe20008000f00 */
[----:B------:R-:W-:Y:S01]  /*277b0*/  IMAD.U32 R5, RZ, RZ, UR5 ;  /* 0x00000005ff057e24 */ /* 0x000fe2000f8e00ff */
[----:B------:R-:W2:Y:S01]  /*277c0*/  LDC.64 R2, c[0x4][R2] ;  /* 0x0100000002027b82 */ /* 0x000ea20000000a00 */
[----:B------:R-:W-:Y:S01]  /*277d0*/  IMAD.U32 R6, RZ, RZ, UR6 ;  /* 0x00000006ff067e24 */ /* 0x000fe2000f8e00ff */
[----:B------:R-:W-:Y:S01]  /*277e0*/  MOV R10, UR8 ;  /* 0x00000008000a7c02 */ /* 0x000fe20008000f00 */
[----:B0-----:R-:W-:Y:S01]  /*277f0*/  IMAD.U32 R7, RZ, RZ, UR7 ;  /* 0x00000007ff077e24 */ /* 0x001fe2000f8e00ff */
[----:B------:R-:W-:Y:S01]  /*27800*/  MOV R13, RZ ;  /* 0x000000ff000d7202 */ /* 0x000fe20000000f00 */
[----:B------:R-:W-:-:S02]  /*27810*/  IMAD.U32 R11, RZ, RZ, UR9 ;  /* 0x00000009ff0b7e24 */ /* 0x000fc4000f8e00ff */
[----:B------:R-:W-:Y:S02]  /*27820*/  IMAD.MOV.U32 R8, RZ, RZ, 0x70 ;  /* 0x00000070ff087424 */ /* 0x000fe400078e00ff */
[----:B------:R-:W-:-:S07]  /*27830*/  IMAD.MOV.U32 R12, RZ, RZ, 0x1 ;  /* 0x00000001ff0c7424 */ /* 0x000fce00078e00ff */
[----:B------:R-:W-:-:S07]  /*27840*/  LEPC R20, `(.L_x_695) ;  /* 0x000000001014794e */ /* 0x000fce0000000000 */
[----:B-12---:R-:W-:Y:S05]  /*27850*/  CALL.ABS.NOINC R2 ;  /* 0x0000000002007343 */ /* 0x006fea0003c00000 */
.L_x_695:
[----:B------:R-:W-:Y:S05]  /*27860*/  BSYNC B6 ;  /* 0x0000000000067941 */ /* 0x000fea0003800000 */
.L_x_694:
[----:B------:R-:W2:Y:S01]  /*27870*/  LDL R32, [R1+0x4] ;  /* 0x0000040001207983 */ /* 0x000ea20000100800 */
[----:B------:R-:W-:Y:S01]  /*27880*/  ULDC.64 UR4, c[0x0][0x9f8] ;  /* 0x00027e0000047ab9 */ /* 0x000fe20000000a00 */
[----:B------:R-:W3:Y:S01]  /*27890*/  LDC R11, c[0x0][0x430] ;  /* 0x00010c00ff0b7b82 */ /* 0x000ee20000000800 */
[----:B------:R-:W-:Y:S01]  /*278a0*/  ISETP.NE.U32.AND P0, PT, RZ, UR4, PT ;  /* 0x00000004ff007c0c */ /* 0x000fe2000bf05070 */
[----:B------:R-:W4:Y:S03]  /*278b0*/  S2R R20, SR_TID.X ;  /* 0x0000000000147919 */ /* 0x000f260000002100 */
[----:B------:R-:W-:-:S13]  /*278c0*/  ISETP.NE.AND.EX P0, PT, RZ, UR5, PT, P0 ;  /* 0x00000005ff007c0c */ /* 0x000fda000bf05300 */
[----:B------:R-:W-:Y:S01]  /*278d0*/  @P0 IADD3 R2, P1, R25, UR4, RZ ;  /* 0x0000000419020c10 */ /* 0x000fe2000ff3e0ff */
[----:B------:R-:W-:Y:S01]  /*278e0*/  IMAD.MOV.U32 R8, RZ, RZ, 0xa0 ;  /* 0x000000a0ff087424 */ /* 0x000fe200078e00ff */
[----:B------:R-:W-:Y:S02]  /*278f0*/  ULDC UR4, c[0x0][0x2f4] ;  /* 0x0000bd0000047ab9 */ /* 0x000fe40000000800 */
[----:B------:R-:W-:Y:S02]  /*27900*/  @P0 IADD3.X R3, R26, UR5, RZ, P1, !PT ;  /* 0x000000051a030c10 */ /* 0x000fe40008ffe4ff */
[----:B---3--:R-:W-:Y:S01]  /*27910*/  ISETP.NE.AND P2, PT, R11, 0x1, PT ;  /* 0x000000010b00780c */ /* 0x008fe20003f45270 */
[----:B------:R-:W-:Y:S01]  /*27920*/  IMAD R8, R29, R8, -0xa0 ;  /* 0xffffff601d087424 */ /* 0x000fe200078e0208 */
[----:B-1----:R-:W-:Y:S01]  /*27930*/  LOP3.LUT R31, R31, 0xffffffbf, RZ, 0xc0, !PT ;  /* 0xffffffbf1f1f7812 */ /* 0x002fe200078ec0ff */
[----:B------:R1:W3:Y:S01]  /*27940*/  @P0 LDG.E R33, desc[UR50][R2.64] ;  /* 0x0000003202210981 */ /* 0x0002e2000c1e1900 */
[----:B------:R-:W-:Y:S01]  /*27950*/  ULDC UR5, c[0x0][0x320] ;  /* 0x0000c80000057ab9 */ /* 0x000fe20000000800 */
[C---:B----4-:R-:W-:Y:S01]  /*27960*/  LOP3.LUT R21, R20.reuse, 0x7f, RZ, 0xc0, !PT ;  /* 0x0000007f14157812 */ /* 0x050fe200078ec0ff */
[----:B------:R-:W-:-:S07]  /*27970*/  IMAD.SHL.U32 R20, R20, 0x20, RZ ;  /* 0x0000002014147824 */ /* 0x000fce00078e00ff */
[----:B-1----:R-:W1:Y:S01]  /*27980*/  @P2 LDC R3, c[0x0][0x434] ;  /* 0x00010d00ff032b82 */ /* 0x002e620000000800 */
[----:B------:R-:W-:-:S04]  /*27990*/  SHF.R.U32.HI R21, RZ, 0x2, R21 ;  /* 0x00000002ff157819 */ /* 0x000fc80000011615 */
[----:B------:R-:W-:-:S03]  /*279a0*/  LOP3.LUT R20, R21, 0x60, R20, 0xf8, !PT ;  /* 0x0000006015147812 */ /* 0x000fc600078ef814 */
[----:B------:R-:W4:Y:S02]  /*279b0*/  @P2 LDC R2, c[0x0][0x438] ;  /* 0x00010e00ff022b82 */ /* 0x000f240000000800 */
[----:B------:R-:W-:-:S05]  /*279c0*/  IMAD.IADD R9, R20, 0x1, R8 ;  /* 0x0000000114097824 */ /* 0x000fca00078e0208 */
[----:B------:R-:W-:Y:S01]  /*279d0*/  ISETP.GE.AND P1, PT, R9, R27, PT ;  /* 0x0000001b0900720c */ /* 0x000fe20003f26270 */
[----:B------:R-:W0:Y:S01]  /*279e0*/  S2R R20, SR_TID.X ;  /* 0x0000000000147919 */ /* 0x000e220000002100 */
[----:B------:R-:W1:Y:S11]  /*279f0*/  S2R R21, SR_TID.X ;  /* 0x0000000000157919 */ /* 0x000e760000002100 */
[----:B------:R-:W3:Y:S01]  /*27a00*/  @!P1 LDC.64 R4, c[0x0][0x418] ;  /* 0x00010600ff049b82 */ /* 0x000ee20000000a00 */
[----:B0-----:R-:W-:-:S04]  /*27a10*/  LOP3.LUT R20, R20, 0x7f, RZ, 0xc0, !PT ;  /* 0x0000007f14147812 */ /* 0x001fc800078ec0ff */
[----:B------:R-:W-:Y:S02]  /*27a20*/  SHF.R.U32.HI R10, RZ, 0x2, R20 ;  /* 0x00000002ff0a7819 */ /* 0x000fe40000011614 */
[----:B-1----:R-:W-:-:S04]  /*27a30*/  SHF.L.U32 R20, R21, 0x5, RZ ;  /* 0x0000000515147819 */ /* 0x002fc800000006ff */
[----:B------:R-:W-:-:S04]  /*27a40*/  LOP3.LUT R20, R10, 0x60, R20, 0xf8, !PT ;  /* 0x000000600a147812 */ /* 0x000fc800078ef814 */
[----:B------:R-:W-:-:S05]  /*27a50*/  LOP3.LUT R20, R20, 0x80, RZ, 0xfc, !PT ;  /* 0x0000008014147812 */ /* 0x000fca00078efcff */
[----:B------:R-:W-:Y:S01]  /*27a60*/  IMAD.IADD R8, R20, 0x1, R8 ;  /* 0x0000000114087824 */ /* 0x000fe200078e0208 */
[----:B--2---:R-:W-:-:S05]  /*27a70*/  IADD3 R9, R9, R32, RZ ;  /* 0x0000002009097210 */ /* 0x004fca0007ffe0ff */
[----:B------:R-:W-:-:S04]  /*27a80*/  @P2 IMAD.HI.U32 R3, R9, R3, RZ ;  /* 0x0000000309032227 */ /* 0x000fc800078e00ff */
[----:B------:R-:W-:Y:S01]  /*27a90*/  IMAD.MOV.U32 R0, RZ, RZ, R9 ;  /* 0x000000ffff007224 */ /* 0x000fe200078e0009 */
[----:B----4-:R-:W-:Y:S02]  /*27aa0*/  @P2 SHF.R.U32.HI R0, RZ, R2, R3 ;  /* 0x00000002ff002219 */ /* 0x010fe40000011603 */
[----:B------:R-:W0:Y:S02]  /*27ab0*/  @!P1 LDC.64 R2, c[0x0][0x428] ;  /* 0x00010a00ff029b82 */ /* 0x000e240000000a00 */
[--C-:B------:R-:W-:Y:S01]  /*27ac0*/  @!P1 SHF.R.S32.HI R7, RZ, 0x1f, R0.reuse ;  /* 0x0000001fff079819 */ /* 0x100fe20000011400 */
[----:B------:R-:W-:Y:S01]  /*27ad0*/  @!P1 IMAD.MOV.U32 R6, RZ, RZ, R0 ;  /* 0x000000ffff069224 */ /* 0x000fe200078e0000 */
[----:B---3--:R-:W-:-:S03]  /*27ae0*/  SHF.R.S32.HI R14, RZ, 0x1f, R33 ;  /* 0x0000001fff0e7819 */ /* 0x008fc60000011421 */
[----:B0-----:R-:W-:-:S04]  /*27af0*/  @!P1 IMAD.WIDE.U32 R6, R33, R2, R6 ;  /* 0x0000000221069225 */ /* 0x001fc800078e0006 */
[----:B------:R-:W-:-:S04]  /*27b00*/  @!P1 IMAD R2, R14, R2, RZ ;  /* 0x000000020e029224 */ /* 0x000fc800078e02ff */
[----:B------:R-:W-:Y:S02]  /*27b10*/  @!P1 IMAD R2, R33, R3, R2 ;  /* 0x0000000321029224 */ /* 0x000fe400078e0202 */
[----:B------:R-:W0:Y:S01]  /*27b20*/  @P2 LDC R3, c[0x0][0x434] ;  /* 0x00010d00ff032b82 */ /* 0x000e220000000800 */
[----:B------:R-:W-:-:S07]  /*27b30*/  @!P1 LEA R12, P0, R6, R4, 0x2 ;  /* 0x00000004060c9211 */ /* 0x000fce00078010ff */
[----:B------:R-:W1:Y:S01]  /*27b40*/  @P2 LDC R4, c[0x0][0x438] ;  /* 0x00010e00ff042b82 */ /* 0x000e620000000800 */
[----:B------:R-:W-:-:S05]  /*27b50*/  @!P1 IMAD.IADD R2, R7, 0x1, R2 ;  /* 0x0000000107029824 */ /* 0x000fca00078e0202 */
[----:B------:R-:W-:Y:S01]  /*27b60*/  @!P1 LEA.HI.X R13, R6, R5, R2, 0x2, P0 ;  /* 0x00000005060d9211 */ /* 0x000fe200000f1402 */
[C---:B------:R-:W-:Y:S01]  /*27b70*/  IMAD.IADD R2, R8.reuse, 0x1, R32 ;  /* 0x0000000108027824 */ /* 0x040fe200078e0220 */
[----:B------:R-:W-:-:S04]  /*27b80*/  ISETP.GE.AND P0, PT, R8, R27, PT ;  /* 0x0000001b0800720c */ /* 0x000fc80003f06270 */
[----:B------:R-:W-:Y:S01]  /*27b90*/  ISETP.GT.U32.OR P0, PT, R20, 0x9f, P0 ;  /* 0x0000009f1400780c */ /* 0x000fe20000704470 */
[----:B0-----:R-:W-:-:S04]  /*27ba0*/  @P2 IMAD.HI.U32 R3, R2, R3, RZ ;  /* 0x0000000302032227 */ /* 0x001fc800078e00ff */
[----:B------:R-:W-:Y:S01]  /*27bb0*/  IMAD.MOV.U32 R6, RZ, RZ, R2 ;  /* 0x000000ffff067224 */ /* 0x000fe200078e0002 */
[----:B-1----:R-:W-:Y:S01]  /*27bc0*/  @P2 SHF.R.U32.HI R6, RZ, R4, R3 ;  /* 0x00000004ff062219 */ /* 0x002fe20000011603 */
[----:B------:R0:W-:Y:S06]  /*27bd0*/  STL [R1+0x8], R14 ;  /* 0x0000080e01007387 */ /* 0x0001ec0000100800 */
[----:B------:R-:W1:Y:S01]  /*27be0*/  @!P0 LDC.64 R4, c[0x0][0x418] ;  /* 0x00010600ff048b82 */ /* 0x000e620000000a00 */
[----:B------:R-:W-:-:S04]  /*27bf0*/  IMAD.MOV R10, RZ, RZ, -R6 ;  /* 0x000000ffff0a7224 */ /* 0x000fc800078e0a06 */
[----:B------:R-:W-:-:S03]  /*27c00*/  IMAD R10, R11, R10, R2 ;  /* 0x0000000a0b0a7224 */ /* 0x000fc600078e0202 */
[----:B------:R-:W2:Y:S01]  /*27c10*/  @!P0 LDC.64 R2, c[0x0][0x428] ;  /* 0x00010a00ff028b82 */ /* 0x000ea20000000a00 */
[--C-:B------:R-:W-:Y:S02]  /*27c20*/  @!P0 SHF.R.S32.HI R7, RZ, 0x1f, R6.reuse ;  /* 0x0000001fff078819 */ /* 0x100fe40000011406 */
[----:B------:R-:W-:Y:S01]  /*27c30*/  IADD3 R0, -R0, RZ, RZ ;  /* 0x000000ff00007210 */ /* 0x000fe20007ffe1ff */
[----:B--2---:R-:W-:-:S04]  /*27c40*/  @!P0 IMAD.WIDE.U32 R6, R33, R2, R6 ;  /* 0x0000000221068225 */ /* 0x004fc800078e0006 */
[----:B------:R-:W-:Y:S02]  /*27c50*/  @!P0 IMAD R2, R14, R2, RZ ;  /* 0x000000020e028224 */ /* 0x000fe400078e02ff */
[----:B0-----:R-:W0:Y:S01]  /*27c60*/  S2R R14, SR_TID.X ;  /* 0x00000000000e7919 */ /* 0x001e220000002100 */
[----:B------:R-:W-:Y:S02]  /*27c70*/  IMAD R9, R11, R0, R9 ;  /* 0x000000000b097224 */ /* 0x000fe400078e0209 */
[----:B------:R-:W-:Y:S01]  /*27c80*/  @!P0 IMAD R0, R33, R3, R2 ;  /* 0x0000000321008224 */ /* 0x000fe200078e0202 */
[----:B-1----:R-:W-:Y:S01]  /*27c90*/  @!P0 LEA R4, P2, R6, R4, 0x2 ;  /* 0x0000000406048211 */ /* 0x002fe200078410ff */
[----:B------:R-:W-:Y:S02]  /*27ca0*/  IMAD.U32 R8, RZ, RZ, UR39 ;  /* 0x00000027ff087e24 */ /* 0x000fe4000f8e00ff */
[----:B------:R-:W-:-:S03]  /*27cb0*/  @!P0 IMAD.IADD R0, R0, 0x1, R7 ;  /* 0x0000000100008824 */ /* 0x000fc600078e0207 */
[----:B------:R-:W-:Y:S02]  /*27cc0*/  ISETP.NE.AND P3, PT, R8, 0x3, PT ;  /* 0x000000030800780c */ /* 0x000fe40003f65270 */
[----:B------:R-:W-:Y:S02]  /*27cd0*/  @!P0 LEA.HI.X R5, R6, R5, R0, 0x2, P2 ;  /* 0x0000000506058211 */ /* 0x000fe400010f1400 */
[----:B------:R-:W-:-:S06]  /*27ce0*/  CS2R R6, SRZ ;  /* 0x0000000000067805 */ /* 0x000fcc000001ff00 */
[----:B------:R1:W5:Y:S01]  /*27cf0*/  @!P1 LDG.E R6, desc[UR50][R12.64] ;  /* 0x000000320c069981 */ /* 0x000362000c1e1900 */
[C---:B0-----:R-:W-:Y:S01]  /*27d00*/  SHF.L.U32 R32, R14.reuse, 0x4, RZ ;  /* 0x000000040e207819 */ /* 0x041fe200000006ff */
[----:B------:R-:W-:Y:S01]  /*27d10*/  IMAD.SHL.U32 R15, R14, 0x10, RZ ;  /* 0x000000100e0f7824 */ /* 0x000fe200078e00ff */
[----:B------:R-:W-:Y:S01]  /*27d20*/  @P3 LOP3.LUT R31, R31, 0x40, RZ, 0xfc, !PT ;  /* 0x000000401f1f3812 */ /* 0x000fe200078efcff */
[----:B------:R1:W5:Y:S01]  /*27d30*/  @!P0 LDG.E R7, desc[UR50][R4.64] ;  /* 0x0000003204078981 */ /* 0x000362000c1e1900 */
[----:B------:R-:W-:-:S04]  /*27d40*/  LOP3.LUT R32, R32, 0x30, RZ, 0xc0, !PT ;  /* 0x0000003020207812 */ /* 0x000fc800078ec0ff */
[C---:B------:R-:W-:Y:S02]  /*27d50*/  ISETP.GE.AND P1, PT, R32.reuse, UR4, PT ;  /* 0x0000000420007c0c */ /* 0x040fe4000bf26270 */
[----:B------:R-:W-:Y:S02]  /*27d60*/  LOP3.LUT R14, R32, 0x40, RZ, 0xfc, !PT ;  /* 0x00000040200e7812 */ /* 0x000fe400078efcff */
[----:B------:R-:W-:Y:S02]  /*27d70*/  LOP3.LUT R15, R15, 0x30, RZ, 0xc0, !PT ;  /* 0x000000300f0f7812 */ /* 0x000fe400078ec0ff */
[----:B------:R-:W-:Y:S02]  /*27d80*/  ISETP.GE.AND P0, PT, R14, UR4, PT ;  /* 0x000000040e007c0c */ /* 0x000fe4000bf06270 */
[----:B------:R-:W-:Y:S02]  /*27d90*/  LOP3.LUT R31, R31, 0xffffffef, RZ, 0xc0, !PT ;  /* 0xffffffef1f1f7812 */ /* 0x000fe400078ec0ff */
[----:B------:R-:W-:-:S03]  /*27da0*/  LOP3.LUT R15, R15, 0x80, RZ, 0xfc, !PT ;  /* 0x000000800f0f7812 */ /* 0x000fc600078efcff */
[----:B------:R-:W-:Y:S02]  /*27db0*/  @P1 LOP3.LUT R31, R31, 0x10, RZ, 0xfc, !PT ;  /* 0x000000101f1f1812 */ /* 0x000fe400078efcff */
[----:B------:R-:W-:Y:S02]  /*27dc0*/  ISETP.GE.AND P2, PT, R15, UR4, PT ;  /* 0x000000040f007c0c */ /* 0x000fe4000bf46270 */
[----:B------:R-:W-:-:S04]  /*27dd0*/  LOP3.LUT R31, R31, 0xfffffff7, RZ, 0xc0, !PT ;  /* 0xfffffff71f1f7812 */ /* 0x000fc800078ec0ff */
[----:B------:R-:W-:-:S04]  /*27de0*/  @P0 LOP3.LUT R31, R31, 0x8, RZ, 0xfc, !PT ;  /* 0x000000081f1f0812 */ /* 0x000fc800078efcff */
[----:B------:R-:W-:Y:S02]  /*27df0*/  LOP3.LUT R31, R31, 0xfffffffb, RZ, 0xc0, !PT ;  /* 0xfffffffb1f1f7812 */ /* 0x000fe400078ec0ff */
[----:B------:R-:W-:Y:S02]  /*27e00*/  ISETP.GE.AND P1, PT, R32, UR5, PT ;  /* 0x0000000520007c0c */ /* 0x000fe4000bf26270 */
[----:B------:R-:W-:Y:S02]  /*27e10*/  @P2 LOP3.LUT R31, R31, 0x4, RZ, 0xfc, !PT ;  /* 0x000000041f1f2812 */ /* 0x000fe400078efcff */
[----:B------:R-:W-:Y:S02]  /*27e20*/  ISETP.GE.AND P0, PT, R14, UR5, PT ;  /* 0x000000050e007c0c */ /* 0x000fe4000bf06270 */
[----:B------:R-:W-:-:S04]  /*27e30*/  LOP3.LUT R31, R31, 0xfffffffe, RZ, 0xc0, !PT ;  /* 0xfffffffe1f1f7812 */ /* 0x000fc800078ec0ff */
[----:B------:R-:W-:-:S04]  /*27e40*/  LOP3.LUT R31, R31, 0xfffffffd, RZ, 0xc0, !PT ;  /* 0xfffffffd1f1f7812 */ /* 0x000fc800078ec0ff */
[----:B------:R-:W-:-:S04]  /*27e50*/  @P1 LOP3.LUT R31, R31, 0x2, RZ, 0xfc, !PT ;  /* 0x000000021f1f1812 */ /* 0x000fc800078efcff */
[----:B------:R-:W-:-:S05]  /*27e60*/  @P0 LOP3.LUT R31, R31, 0x1, RZ, 0xfc, !PT ;  /* 0x000000011f1f0812 */ /* 0x000fca00078efcff */
[----:B------:R1:W-:Y:S01]  /*27e70*/  STL [R1], R31 ;  /* 0x0000001f01007387 */ /* 0x0003e20000100800 */
[----:B------:R-:W-:-:S03]  /*27e80*/  UMOV UR6, 0xffffffff ;  /* 0xffffffff00067882 */ /* 0x000fc60000000000 */
[----:B------:R-:W-:Y:S05]  /*27e90*/  BRA.DIV UR6, `(.L_x_696) ;  /* 0x0000008606487947 */ /* 0x000fea000b800000 */
.L_x_935:
[----:B------:R-:W-:Y:S01]  /*27ea0*/  ISETP.GT.U32.AND P0, PT, R20, 0x9f, PT ;  /* 0x0000009f1400780c */ /* 0x000fe20003f04070 */
[----:B------:R-:W-:Y:S02]  /*27eb0*/  IMAD.MOV.U32 R0, RZ, RZ, R31 ;  /* 0x000000ffff007224 */ /* 0x000fe400078e001f */
[----:B-1----:R-:W-:-:S03]  /*27ec0*/  VIADD R5, R29, 0xffffffff ;  /* 0xffffffff1d057836 */ /* 0x002fc60000000000 */
[----:B------:R-:W-:-:S07]  /*27ed0*/  LOP3.LUT R0, R0, 0xffffffdf, RZ, 0xc0, !PT ;  /* 0xffffffdf00007812 */ /* 0x000fce00078ec0ff */
[----:B------:R-:W-:-:S05]  /*27ee0*/  @P0 LOP3.LUT R0, R0, 0x20, RZ, 0xfc, !PT ;  /* 0x0000002000000812 */ /* 0x000fca00078efcff */
[----:B------:R0:W-:Y:S01]  /*27ef0*/  STL [R1], R0 ;  /* 0x0000000001007387 */ /* 0x0001e20000100800 */
[----:B------:R-:W-:Y:S05]  /*27f00*/  @!P3 BRA `(.L_x_697) ;  /* 0x000000000004b947 */ /* 0x000fea0003800000 */
[----:B------:R-:W-:Y:S01]  /*27f10*/  BPT.TRAP 0x1 ;  /* 0x000000040000795c */ /* 0x000fe20000300000 */
.L_x_697:
[----:B0-----:R-:W-:Y:S01]  /*27f20*/  LEA R0, R23, R22, 0x3 ;  /* 0x0000001617007211 */ /* 0x001fe200078e18ff */
[----:B------:R-:W-:Y:S01]  /*27f30*/  BSSY B0, `(.L_x_698) ;  /* 0x0000006000007945 */ /* 0x000fe20003800000 */
[----:B------:R-:W-:Y:S02]  /*27f40*/  SHF.L.U32 R2, R34, 0x1f, RZ ;  /* 0x0000001f22027819 */ /* 0x000fe400000006ff */
[----:B------:R-:W-:Y:S02]  /*27f50*/  SHF.R.S32.HI R31, RZ, 0x1f, R9 ;  /* 0x0000001fff1f7819 */ /* 0x000fe40000011409 */
[----:B------:R-:W0:Y:S01]  /*27f60*/  SYNCS.PHASECHK.TRANS64.TRYWAIT P0, [R0+URZ+0x29880], R2 ;  /* 0x02988002000075a7 */ /* 0x000e22000800017f */
[----:B------:R1:W-:Y:S02]  /*27f70*/  STL [R1+0x2c], R2 ;  /* 0x00002c0201007387 */ /* 0x0003e40000100800 */
[----:B01----:R-:W-:Y:S05]  /*27f80*/  @!P0 BRA `(.L_x_699) ;  /* 0x00000084003c8947 */ /* 0x003fea0003800000 */
.L_x_936:
[----:B------:R-:W-:Y:S05]  /*27f90*/  BSYNC B0 ;  /* 0x0000000000007941 */ /* 0x000fea0003800000 */
.L_x_698:
[----:B------:R-:W2:Y:S01]  /*27fa0*/  LDL R20, [R1] ;  /* 0x0000000001147983 */ /* 0x000ea20000100800 */
[----:B------:R-:W-:Y:S01]  /*27fb0*/  ULDC.64 UR4, c[0x0][0x328] ;  /* 0x0000ca0000047ab9 */ /* 0x000fe20000000a00 */
[----:B-----5:R-:W-:Y:S01]  /*27fc0*/  SHF.R.S32.HI R32, RZ, 0x1f, R6 ;  /* 0x0000001fff207819 */ /* 0x020fe20000011406 */
[----:B------:R-:W-:Y:S01]  /*27fd0*/  IMAD R4, R31, UR4, RZ ;  /* 0x000000041f047c24 */ /* 0x000fe2000f8e02ff */
[----:B------:R-:W1:Y:S01]  /*27fe0*/  S2R R14, SR_TID.X ;  /* 0x00000000000e7919 */ /* 0x000e620000002100 */
[C---:B0-----:R-:W-:Y:S01]  /*27ff0*/  IMAD.WIDE.U32 R2, R9.reuse, UR4, RZ ;  /* 0x0000000409027c25 */ /* 0x041fe2000f8e00ff */
[----:B------:R-:W-:Y:S01]  /*28000*/  ULDC.64 UR6, c[0x0][0x338] ;  /* 0x0000ce0000067ab9 */ /* 0x000fe20000000a00 */
[----:B------:R-:W-:Y:S02]  /*28010*/  SHF.R.S32.HI R8, RZ, 0x1f, R7 ;  /* 0x0000001fff087819 */ /* 0x000fe40000011407 */
[----:B------:R-:W-:Y:S02]  /*28020*/  IMAD R4, R9, UR5, R4 ;  /* 0x0000000509047c24 */ /* 0x000fe4000f8e0204 */
[----:B------:R-:W-:Y:S01]  /*28030*/  IMAD R11, R5, -0xa0, R27 ;  /* 0xffffff60050b7824 */ /* 0x000fe200078e021b */
[----:B------:R-:W-:Y:S01]  /*28040*/  SHF.R.S32.HI R27, RZ, 0x1f, R10 ;  /* 0x0000001fff1b7819 */ /* 0x000fe2000001140a */
[----:B------:R-:W-:Y:S01]  /*28050*/  IMAD.IADD R3, R3, 0x1, R4 ;  /* 0x0000000103037824 */ /* 0x000fe200078e0204 */
[----:B------:R0:W-:Y:S01]  /*28060*/  STL [R1+0x28], R8 ;  /* 0x0000280801007387 */ /* 0x0001e20000100800 */
[----:B------:R-:W-:-:S02]  /*28070*/  IMAD R4, R32, UR6, RZ ;  /* 0x0000000620047c24 */ /* 0x000fc4000f8e02ff */
[----:B------:R-:W-:-:S04]  /*28080*/  IMAD.WIDE.U32 R2, R6, UR6, R2 ;  /* 0x0000000606027c25 */ /* 0x000fc8000f8e0002 */
[----:B------:R-:W-:Y:S02]  /*28090*/  IMAD R4, R6, UR7, R4 ;  /* 0x0000000706047c24 */ /* 0x000fe4000f8e0204 */
[----:B------:R-:W-:Y:S02]  /*280a0*/  IMAD.MOV.U32 R12, RZ, RZ, R2 ;  /* 0x000000ffff0c7224 */ /* 0x000fe400078e0002 */
[----:B------:R-:W-:Y:S02]  /*280b0*/  IMAD R2, R27, UR4, RZ ;  /* 0x000000041b027c24 */ /* 0x000fe4000f8e02ff */
[----:B------:R-:W-:Y:S02]  /*280c0*/  IMAD.IADD R13, R3, 0x1, R4 ;  /* 0x00000001030d7824 */ /* 0x000fe400078e0204 */
[C---:B------:R-:W-:Y:S02]  /*280d0*/  IMAD R4, R10.reuse, UR5, R2 ;  /* 0x000000050a047c24 */ /* 0x040fe4000f8e0202 */
[----:B------:R-:W-:Y:S01]  /*280e0*/  IMAD.WIDE.U32 R2, R10, UR4, RZ ;  /* 0x000000040a027c25 */ /* 0x000fe2000f8e00ff */
[----:B------:R-:W-:-:S03]  /*280f0*/  ULDC.64 UR4, c[0x0][0x330] ;  /* 0x0000cc0000047ab9 */ /* 0x000fc60000000a00 */
[----:B------:R-:W-:Y:S01]  /*28100*/  IMAD.WIDE.U32 R12, R18, UR4, R12 ;  /* 0x00000004120c7c25 */ /* 0x000fe2000f8e000c */
[----:B------:R-:W-:Y:S02]  /*28110*/  IADD3 R3, R3, R4, RZ ;  /* 0x0000000403037210 */ /* 0x000fe40007ffe0ff */
[----:B-1----:R-:W-:Y:S01]  /*28120*/  LOP3.LUT R14, R14, 0x7f, RZ, 0xc0, !PT ;  /* 0x0000007f0e0e7812 */ /* 0x002fe200078ec0ff */
[----:B------:R-:W-:Y:S02]  /*28130*/  IMAD R4, R8, UR6, RZ ;  /* 0x0000000608047c24 */ /* 0x000fe4000f8e02ff */
[C---:B------:R-:W-:Y:S01]  /*28140*/  IMAD.WIDE.U32 R2, R7.reuse, UR6, R2 ;  /* 0x0000000607027c25 */ /* 0x040fe2000f8e0002 */
[--C-:B------:R-:W-:Y:S02]  /*28150*/  SHF.R.U32.HI R15, RZ, 0x2, R14.reuse ;  /* 0x00000002ff0f7819 */ /* 0x100fe4000001160e */
[----:B------:R-:W-:Y:S01]  /*28160*/  SHF.R.U32.HI R14, RZ, 0x5, R14 ;  /* 0x00000005ff0e7819 */ /* 0x000fe2000001160e */
[----:B------:R-:W-:Y:S01]  /*28170*/  IMAD R4, R7, UR7, R4 ;  /* 0x0000000707047c24 */ /* 0x000fe2000f8e0204 */
[----:B------:R-:W-:Y:S01]  /*28180*/  ULDC.64 UR6, c[0x0][0x318] ;  /* 0x0000c60000067ab9 */ /* 0x000fe20000000a00 */
[----:B0-----:R-:W-:-:S02]  /*28190*/  IMAD R8, R18, UR5, RZ ;  /* 0x0000000512087c24 */ /* 0x001fc4000f8e02ff */
[----:B------:R-:W-:Y:S02]  /*281a0*/  IMAD.IADD R5, R3, 0x1, R4 ;  /* 0x0000000103057824 */ /* 0x000fe400078e0204 */
[----:B------:R-:W-:Y:S01]  /*281b0*/  IMAD.MOV.U32 R4, RZ, RZ, R2 ;  /* 0x000000ffff047224 */ /* 0x000fe200078e0002 */
[----:B------:R-:W-:Y:S01]  /*281c0*/  IADD3 R2, P0, R12, UR6, RZ ;  /* 0x000000060c027c10 */ /* 0x000fe2000ff1e0ff */
[----:B------:R-:W-:Y:S02]  /*281d0*/  IMAD.SHL.U32 R14, R14, 0x400, RZ ;  /* 0x000004000e0e7824 */ /* 0x000fe400078e00ff */
[----:B------:R-:W-:Y:S01]  /*281e0*/  IMAD.WIDE.U32 R4, R18, UR4, R4 ;  /* 0x0000000412047c25 */ /* 0x000fe2000f8e0004 */
[----:B------:R-:W-:Y:S01]  /*281f0*/  IADD3.X R3, R13, UR7, R8, P0, !PT ;  /* 0x000000070d037c10 */ /* 0x000fe200087fe408 */
[----:B------:R-:W-:Y:S01]  /*28200*/  UMOV UR4, 0xffffffff ;  /* 0xffffffff00047882 */ /* 0x000fe20000000000 */
[----:B------:R-:W-:-:S04]  /*28210*/  IADD3 R26, P0, R4, UR6, RZ ;  /* 0x00000006041a7c10 */ /* 0x000fc8000ff1e0ff */
[----:B------:R-:W-:Y:S01]  /*28220*/  IADD3.X R25, R8, UR7, R5, P0, !PT ;  /* 0x0000000708197c10 */ /* 0x000fe200087fe405 */
[----:B------:R-:W-:Y:S01]  /*28230*/  IMAD R5, R23, 0x5000, R14 ;  /* 0x0000500017057824 */ /* 0x000fe200078e020e */
[----:B------:R-:W-:-:S04]  /*28240*/  IADD3 R8, -R15, R11, RZ ;  /* 0x0000000b0f087210 */ /* 0x000fc80007ffe1ff */
[----:B------:R-:W-:Y:S02]  /*28250*/  ISETP.GE.AND P5, PT, R8, 0x1, PT ;  /* 0x000000010800780c */ /* 0x000fe40003fa6270 */
[----:B--2---:R-:W-:Y:S01]  /*28260*/  LOP3.LUT P1, RZ, R20, 0x1, RZ, 0xc0, !PT ;  /* 0x0000000114ff7812 */ /* 0x004fe2000782c0ff */
[----:B------:R-:W-:-:S12]  /*28270*/  BRA.DIV UR4, `(.L_x_700) ;  /* 0x0000008204987947 */ /* 0x000fd8000b800000 */
[----:B------:R-:W2:Y:S01]  /*28280*/  LDL.LU R11, [R1] ;  /* 0x00000000010b7983 */ /* 0x000ea20000300800 */
[----:B------:R-:W0:Y:S03]  /*28290*/  S2R R12, SR_TID.X ;  /* 0x00000000000c7919 */ /* 0x000e260000002100 */
[----:B------:R-:W-:Y:S01]  /*282a0*/  SHFL.IDX PT, R4, R3, RZ, 0x1c1f ;  /* 0x001c1fff03047589 */ /* 0x000fe200000e0000 */
[----:B0-----:R-:W-:-:S03]  /*282b0*/  IMAD.SHL.U32 R14, R12, 0x10, RZ ;  /* 0x000000100c0e7824 */ /* 0x001fc600078e00ff */
[----:B------:R-:W0:Y:S02]  /*282c0*/  SHFL.IDX PT, R12, R2, RZ, 0x1c1f ;  /* 0x001c1fff020c7589 */ /* 0x000e2400000e0000 */
[----:B------:R-:W-:-:S04]  /*282d0*/  LOP3.LUT R14, R14, 0x30, RZ, 0xc0, !PT ;  /* 0x000000300e0e7812 */ /* 0x000fc800078ec0ff */
[----:B0-----:R-:W-:-:S05]  /*282e0*/  IADD3 R12, P0, R14, R12, RZ ;  /* 0x0000000c0e0c7210 */ /* 0x001fca0007f1e0ff */
[----:B------:R-:W-:Y:S01]  /*282f0*/  IMAD.X R13, RZ, RZ, R4, P0 ;  /* 0x000000ffff0d7224 */ /* 0x000fe200000e0604 */
[----:B------:R-:W-:-:S05]  /*28300*/  IADD3 R4, R22, R5, R36 ;  /* 0x0000000516047210 */ /* 0x000fca0007ffe024 */
[----:B------:R-:W-:Y:S01]  /*28310*/  IMAD.IADD R5, R37, 0x1, R4 ;  /* 0x0000000125057824 */ /* 0x000fe200078e0204 */
[----:B------:R-:W-:Y:S01]  /*28320*/  SHFL.IDX PT, R21, R3, 0x1, 0x1c1f ;  /* 0x003c1f0003157f89 */ /* 0x000fe200000e0000 */
[C---:B------:R-:W-:Y:S02]  /*28330*/  ISETP.GE.AND P4, PT, R8.reuse, 0x21, PT ;  /* 0x000000210800780c */ /* 0x040fe40003f86270 */
[C---:B------:R-:W-:Y:S02]  /*28340*/  ISETP.GE.AND P3, PT, R8.reuse, 0x41, PT ;  /* 0x000000410800780c */ /* 0x040fe40003f66270 */
[----:B------:R-:W-:Y:S02]  /*28350*/  ISETP.GE.AND P2, PT, R8, 0x61, PT ;  /* 0x000000610800780c */ /* 0x000fe40003f46270 */
[----:B--2---:R-:W-:-:S04]  /*28360*/  LOP3.LUT P6, RZ, R11, 0x2, RZ, 0xc0, !PT ;  /* 0x000000020bff7812 */ /* 0x004fc800078cc0ff */
[----:B------:R-:W-:-:S13]  /*28370*/  ISETP.LT.OR P0, PT, R8, 0x1, P6 ;  /* 0x000000010800780c */ /* 0x000fda0003701670 */
[----:B------:R-:W-:Y:S01]  /*28380*/  LDGSTS.E.BYPASS.LTC128B.128 [R4+0xa400], desc[UR50][R12.64], !P0 ;  /* 0x0a4000000c047fae */ /* 0x000fe2000c101d72 */
[----:B------:R-:W-:-:S13]  /*28390*/  ISETP.LT.OR P0, PT, R8, 0x1, P1 ;  /* 0x000000010800780c */ /* 0x000fda0000f01670 */
[----:B------:R0:W-:Y:S04]  /*283a0*/  LDGSTS.E.BYPASS.LTC128B.128 [R5+0xa400], desc[UR50][R12.64+0x40], !P0 ;  /* 0x0a4000400c057fae */ /* 0x0001e8000c101d72 */
[----:B0-----:R-:W0:Y:S02]  /*283b0*/  SHFL.IDX PT, R12, R2, 0x1, 0x1c1f ;  /* 0x003c1f00020c7f89 */ /* 0x001e2400000e0000 */
[----:B0-----:R-:W-:-:S04]  /*283c0*/  IADD3 R12, P0, R14, R12, RZ ;  /* 0x0000000c0e0c7210 */ /* 0x001fc80007f1e0ff */
[----:B------:R-:W-:Y:S02]  /*283d0*/  IADD3.X R13, RZ, R21, RZ, P0, !PT ;  /* 0x00000015ff0d7210 */ /* 0x000fe400007fe4ff */
[----:B------:R-:W-:-:S13]  /*283e0*/  ISETP.LT.OR P0, PT, R8, 0x21, P6 ;  /* 0x000000210800780c */ /* 0x000fda0003701670 */
[----:B------:R-:W-:Y:S01]  /*283f0*/  LDGSTS.E.BYPASS.LTC128B.128 [R4+0xb400], desc[UR50][R12.64], !P0 ;  /* 0x0b4000000c047fae */ /* 0x000fe2000c101d72 */
[----:B------:R-:W-:-:S03]  /*28400*/  ISETP.LT.OR P0, PT, R8, 0x21, P1 ;  /* 0x000000210800780c */ /* 0x000fc60000f01670 */
[----:B------:R-:W-:Y:S10]  /*28410*/  SHFL.IDX PT, R21, R3, 0x2, 0x1c1f ;  /* 0x005c1f0003157f89 */ /* 0x000ff400000e0000 */
[----:B------:R0:W-:Y:S04]  /*28420*/  LDGSTS.E.BYPASS.LTC128B.128 [R5+0xb400], desc[UR50][R12.64+0x40], !P0 ;  /* 0x0b4000400c057fae */ /* 0x0001e8000c101d72 */
[----:B0-----:R-:W0:Y:S04]  /*28430*/  SHFL.IDX PT, R12, R2, 0x2, 0x1c1f ;  /* 0x005c1f00020c7f89 */ /* 0x001e2800000e0000 */
[----:B------:R-:W1:Y:S04]  /*28440*/  SHFL.IDX PT, R2, R2, 0x3, 0x1c1f ;  /* 0x007c1f0002027f89 */ /* 0x000e6800000e0000 */
[----:B------:R-:W2:Y:S01]  /*28450*/  SHFL.IDX PT, R3, R3, 0x3, 0x1c1f ;  /* 0x007c1f0003037f89 */ /* 0x000ea200000e0000 */
[----:B0-----:R-:W-:-:S05]  /*28460*/  IADD3 R12, P0, R14, R12, RZ ;  /* 0x0000000c0e0c7210 */ /* 0x001fca0007f1e0ff */
[----:B------:R-:W-:Y:S01]  /*28470*/  IMAD.X R13, RZ, RZ, R21, P0 ;  /* 0x000000ffff0d7224 */ /* 0x000fe200000e0615 */
[----:B------:R-:W-:-:S13]  /*28480*/  ISETP.LT.OR P0, PT, R8, 0x41, P6 ;  /* 0x000000410800780c */ /* 0x000fda0003701670 */
[----:B------:R-:W-:Y:S01]  /*28490*/  LDGSTS.E.BYPASS.LTC128B.128 [R4+0xc400], desc[UR50][R12.64], !P0 ;  /* 0x0c4000000c047fae */ /* 0x000fe2000c101d72 */
[----:B------:R-:W-:-:S13]  /*284a0*/  ISETP.LT.OR P0, PT, R8, 0x41, P1 ;  /* 0x000000410800780c */ /* 0x000fda0000f01670 */
[----:B------:R-:W-:Y:S01]  /*284b0*/  LDGSTS.E.BYPASS.LTC128B.128 [R5+0xc400], desc[UR50][R12.64+0x40], !P0 ;  /* 0x0c4000400c057fae */ /* 0x000fe2000c101d72 */
[----:B-1----:R-:W-:-:S05]  /*284c0*/  IADD3 R2, P0, R14, R2, RZ ;  /* 0x000000020e027210 */ /* 0x002fca0007f1e0ff */
[----:B--2---:R-:W-:Y:S01]  /*284d0*/  IMAD.X R3, RZ, RZ, R3, P0 ;  /* 0x000000ffff037224 */ /* 0x004fe200000e0603 */
[----:B------:R-:W-:-:S13]  /*284e0*/  ISETP.LT.OR P0, PT, R8, 0x61, P6 ;  /* 0x000000610800780c */ /* 0x000fda0003701670 */
[----:B------:R-:W-:Y:S01]  /*284f0*/  LDGSTS.E.BYPASS.LTC128B.128 [R4+0xd400], desc[UR50][R2.64], !P0 ;  /* 0x0d40000002047fae */ /* 0x000fe2000c101d72 */
[----:B------:R-:W-:Y:S02]  /*28500*/  ISETP.LT.OR P0, PT, R8, 0x61, P1 ;  /* 0x000000610800780c */ /* 0x000fe40000f01670 */
[----:B------:R-:W-:-:S11]  /*28510*/  LOP3.LUT R11, R11, 0xffffff7f, RZ, 0xc0, !PT ;  /* 0xffffff7f0b0b7812 */ /* 0x000fd600078ec0ff */
[----:B------:R0:W-:Y:S01]  /*28520*/  LDGSTS.E.BYPASS.LTC128B.128 [R5+0xd400], desc[UR50][R2.64+0x40], !P0 ;  /* 0x0d40004002057fae */ /* 0x0001e2000c101d72 */
[----:B------:R-:W-:-:S13]  /*28530*/  ISETP.GE.AND P0, PT, R8, 0x81, PT ;  /* 0x000000810800780c */ /* 0x000fda0003f06270 */
[----:B------:R-:W-:Y:S01]  /*28540*/  @P0 LOP3.LUT R11, R11, 0x80, RZ, 0xfc, !PT ;  /* 0x000000800b0b0812 */ /* 0x000fe200078efcff */
[----:B0-----:R0:W1:Y:S04]  /*28550*/  SHFL.IDX PT, R3, R25, RZ, 0x1c1f ;  /* 0x001c1fff19037589 */ /* 0x00106800000e0000 */
[----:B------:R0:W2:Y:S04]  /*28560*/  SHFL.IDX PT, R2, R26, RZ, 0x1c1f ;  /* 0x001c1fff1a027589 */ /* 0x0000a800000e0000 */
[----:B------:R0:W-:Y:S02]  /*28570*/  STL [R1], R11 ;  /* 0x0000000b01007387 */ /* 0x0001e40000100800 */
.L_x_948:
[----:B------:R-:W4:Y:S01]  /*28580*/  LDL R12, [R1] ;  /* 0x00000000010c7983 */ /* 0x000f220000100800 */
[----:B0-----:R-:W0:Y:S02]  /*28590*/  S2R R11, SR_TID.X ;  /* 0x00000000000b7919 */ /* 0x001e240000002100 */
[----:B0-----:R-:W-:-:S05]  /*285a0*/  IMAD.SHL.U32 R11, R11, 0x10, RZ ;  /* 0x000000100b0b7824 */ /* 0x001fca00078e00ff */
[----:B------:R-:W-:-:S04]  /*285b0*/  LOP3.LUT R11, R11, 0x30, RZ, 0xc0, !PT ;  /* 0x000000300b0b7812 */ /* 0x000fc800078ec0ff */
[----:B--2---:R-:W-:-:S04]  /*285c0*/  IADD3 R2, P0, R11, R2, RZ ;  /* 0x000000020b027210 */ /* 0x004fc80007f1e0ff */
[----:B-1----:R-:W-:Y:S02]  /*285d0*/  IADD3.X R3, RZ, R3, RZ, P0, !PT ;  /* 0x00000003ff037210 */ /* 0x002fe400007fe4ff */
[----:B----4-:R-:W-:-:S04]  /*285e0*/  LOP3.LUT P6, RZ, R12, 0x2, RZ, 0xc0, !PT ;  /* 0x000000020cff7812 */ /* 0x010fc800078cc0ff */
        /* <DEDUP_REMOVED lines=9> */
.L_x_701:
        /* <DEDUP_REMOVED lines=11> */
.L_x_702:
[----:B------:R0:W-:Y:S01]  /*28730*/  SYNCS.ARRIVE.TRANS64.A1T0 RZ, [R0+URZ+0x29870], RZ ;  /* 0x029870ff00ff79a7 */ /* 0x0001e2000810003f */
[----:B------:R-:W-:Y:S05]  /*28740*/  @!P6 BRA `(.L_x_703) ;  /* 0x000000000004e947 */ /* 0x000fea0003800000 */
[----:B------:R-:W-:Y:S01]  /*28750*/  BPT.TRAP 0x1 ;  /* 0x000000040000795c */ /* 0x000fe20000300000 */
.L_x_703:
[----:B------:R-:W2:Y:S01]  /*28760*/  LDL R2, [R1+0x2c] ;  /* 0x00002c0001027983 */ /* 0x000ea20000100800 */
[----:B------:R-:W-:Y:S01]  /*28770*/  BSSY B0, `(.L_x_704) ;  /* 0x0000003000007945 */ /* 0x000fe20003800000 */
[----:B--2---:R-:W1:Y:S03]  /*28780*/  SYNCS.PHASECHK.TRANS64.TRYWAIT P0, [R0+URZ+0x29840], R2 ;  /* 0x02984002000075a7 */ /* 0x004e66000800017f */
[----:B-1----:R-:W-:Y:S05]  /*28790*/  @!P0 BRA `(.L_x_705) ;  /* 0x0000008400388947 */ /* 0x002fea0003800000 */
.L_x_949:
[----:B------:R-:W-:Y:S05]  /*287a0*/  BSYNC B0 ;  /* 0x0000000000007941 */ /* 0x000fea0003800000 */
.L_x_704:
[----:B------:R-:W2:Y:S01]  /*287b0*/  LDL.LU R8, [R1+0x28] ;  /* 0x0000280001087983 */ /* 0x000ea20000300800 */
[----:B------:R-:W-:Y:S01]  /*287c0*/  ULDC.64 UR4, c[0x0][0x300] ;  /* 0x0000c00000047ab9 */ /* 0x000fe20000000a00 */
[----:B------:R-:W-:Y:S02]  /*287d0*/  ULDC.64 UR6, c[0x0][0x310] ;  /* 0x0000c40000067ab9 */ /* 0x000fe40000000a00 */
[----:B------:R-:W4:Y:S04]  /*287e0*/  LDL R11, [R1+0x14] ;  /* 0x00001400010b7983 */ /* 0x000f280000100800 */
[----:B------:R0:W5:Y:S01]  /*287f0*/  LDL R20, [R1] ;  /* 0x0000000001147983 */ /* 0x0001620000100800 */
[----:B------:R-:W-:Y:S02]  /*28800*/  IMAD R4, R31, UR4, RZ ;  /* 0x000000041f047c24 */ /* 0x000fe4000f8e02ff */
[----:B-1----:R-:W-:-:S04]  /*28810*/  IMAD.WIDE.U32 R2, R9, UR4, RZ ;  /* 0x0000000409027c25 */ /* 0x002fc8000f8e00ff */
[----:B------:R-:W-:Y:S02]  /*28820*/  IMAD R4, R9, UR5, R4 ;  /* 0x0000000509047c24 */ /* 0x000fe4000f8e0204 */
[----:B------:R-:W-:Y:S02]  /*28830*/  IMAD R32, R32, UR6, RZ ;  /* 0x0000000620207c24 */ /* 0x000fe4000f8e02ff */
[----:B------:R-:W-:Y:S02]  /*28840*/  IMAD.IADD R3, R3, 0x1, R4 ;  /* 0x0000000103037824 */ /* 0x000fe400078e0204 */
[C---:B------:R-:W-:Y:S02]  /*28850*/  IMAD R32, R6.reuse, UR7, R32 ;  /* 0x0000000706207c24 */ /* 0x040fe4000f8e0220 */
[----:B------:R-:W-:-:S04]  /*28860*/  IMAD.WIDE.U32 R2, R6, UR6, R2 ;  /* 0x0000000606027c25 */ /* 0x000fc8000f8e0002 */
[----:B------:R-:W-:Y:S01]  /*28870*/  IMAD R6, R27, UR4, RZ ;  /* 0x000000041b067c24 */ /* 0x000fe2000f8e02ff */
[----:B------:R-:W-:Y:S01]  /*28880*/  MOV R4, R2 ;  /* 0x0000000200047202 */ /* 0x000fe20000000f00 */
[----:B------:R-:W-:Y:S02]  /*28890*/  IMAD.IADD R5, R3, 0x1, R32 ;  /* 0x0000000103057824 */ /* 0x000fe400078e0220 */
[C---:B------:R-:W-:Y:S02]  /*288a0*/  IMAD R6, R10.reuse, UR5, R6 ;  /* 0x000000050a067c24 */ /* 0x040fe4000f8e0206 */
[----:B------:R-:W-:Y:S01]  /*288b0*/  IMAD.WIDE.U32 R2, R10, UR4, RZ ;  /* 0x000000040a027c25 */ /* 0x000fe2000f8e00ff */
[----:B------:R-:W-:-:S03]  /*288c0*/  ULDC.64 UR4, c[0x0][0x308] ;  /* 0x0000c20000047ab9 */ /* 0x000fc60000000a00 */
[----:B------:R-:W-:Y:S02]  /*288d0*/  IMAD.IADD R3, R3, 0x1, R6 ;  /* 0x0000000103037824 */ /* 0x000fe400078e0206 */
[----:B------:R-:W-:-:S04]  /*288e0*/  IMAD.WIDE.U32 R2, R7, UR6, R2 ;  /* 0x0000000607027c25 */ /* 0x000fc8000f8e0002 */
[----:B--2---:R-:W-:-:S04]  /*288f0*/  IMAD R8, R8, UR6, RZ ;  /* 0x0000000608087c24 */ /* 0x004fc8000f8e02ff */
        /* <DEDUP_REMOVED lines=12> */
[----:B0-----:R-:W-:Y:S07]  /*289c0*/  BRA.DIV UR4, `(.L_x_706) ;  /* 0x0000008204c47947 */ /* 0x001fee000b800000 */
[----:B------:R-:W0:Y:S01]  /*289d0*/  S2R R3, SR_TID.X ;  /* 0x0000000000037919 */ /* 0x000e220000002100 */
[----:B-----5:R-:W-:Y:S01]  /*289e0*/  LOP3.LUT P6, RZ, R20, 0x8, RZ, 0xc0, !PT ;  /* 0x0000000814ff7812 */ /* 0x020fe200078cc0ff */
[--C-:B------:R-:W-:Y:S01]  /*289f0*/  @P5 IMAD.IADD R9, R22, 0x1, R4.reuse ;  /* 0x0000000116095824 */ /* 0x100fe200078e0204 */
[----:B------:R-:W-:Y:S01]  /*28a00*/  LOP3.LUT P1, RZ, R20, 0x4, RZ, 0xc0, !PT ;  /* 0x0000000414ff7812 */ /* 0x000fe2000782c0ff */
[----:B------:R-:W-:Y:S01]  /*28a10*/  SHFL.IDX PT, R2, R6, RZ, 0x1c1f ;  /* 0x001c1fff06027589 */ /* 0x000fe200000e0000 */
[----:B---3--:R-:W-:-:S03]  /*28a20*/  @P4 IMAD.IADD R21, R22, 0x1, R4 ;  /* 0x0000000116154824 */ /* 0x008fc600078e0204 */
[----:B------:R-:W-:Y:S01]  /*28a30*/  SHFL.IDX PT, R7, R7, RZ, 0x1c1f ;  /* 0x001c1fff07077589 */ /* 0x000fe200000e0000 */
[----:B0-----:R-:W-:-:S03]  /*28a40*/  IMAD.SHL.U32 R10, R3, 0x10, RZ ;  /* 0x00000010030a7824 */ /* 0x001fc600078e00ff */
[----:B------:R-:W0:Y:S02]  /*28a50*/  SHFL.IDX PT, R3, R5, RZ, 0x1c1f ;  /* 0x001c1fff05037589 */ /* 0x000e2400000e0000 */
[----:B------:R-:W-:-:S04]  /*28a60*/  LOP3.LUT R10, R10, 0x30, RZ, 0xc0, !PT ;  /* 0x000000300a0a7812 */ /* 0x000fc800078ec0ff */
[----:B0-----:R-:W-:-:S04]  /*28a70*/  @P5 IADD3 R3, P0, R10, R3, RZ ;  /* 0x000000030a035210 */ /* 0x001fc80007f1e0ff */
[----:B------:R-:W-:Y:S02]  /*28a80*/  @P5 IADD3.X R2, RZ, R2, RZ, P0, !PT ;  /* 0x00000002ff025210 */ /* 0x000fe400007fe4ff */
[----:B------:R-:W-:Y:S02]  /*28a90*/  LOP3.LUT P0, RZ, R20, 0x10, RZ, 0xc0, !PT ;  /* 0x0000001014ff7812 */ /* 0x000fe4000780c0ff */
[----:B------:R-:W-:-:S04]  /*28aa0*/  @P5 LOP3.LUT R3, R3, R2, RZ, 0x3c, !PT ;  /* 0x0000000203035212 */ /* 0x000fc800078e3cff */
[----:B------:R-:W-:-:S04]  /*28ab0*/  @P5 LOP3.LUT R2, R3, R2, RZ, 0x3c, !PT ;  /* 0x0000000203025212 */ /* 0x000fc800078e3cff */
[----:B------:R-:W-:-:S05]  /*28ac0*/  @P5 LOP3.LUT R3, R3, R2, RZ, 0x3c, !PT ;  /* 0x0000000203035212 */ /* 0x000fca00078e3cff */
[----:B------:R-:W-:Y:S04]  /*28ad0*/  @P5 LDGSTS.E.BYPASS.LTC128B.128 [R9+0x1a400], desc[UR50][R2.64], !P0 ;  /* 0x1a40000002095fae */ /* 0x000fe8000c101d72 */
[----:B------:R-:W-:Y:S04]  /*28ae0*/  @P5 LDGSTS.E.BYPASS.LTC128B.128 [R9+0x1cc00], desc[UR50][R2.64+0x40], !P6 ;  /* 0x1cc0004002095fae */ /* 0x000fe8000f101d72 */
[----:B------:R0:W-:Y:S01]  /*28af0*/  @P5 LDGSTS.E.BYPASS.LTC128B.128 [R9+0x1f400], desc[UR50][R2.64+0x80], !P1 ;  /* 0x1f40008002095fae */ /* 0x0001e2000c901d72 */
[----:B------:R-:W-:-:S03]  /*28b00*/  LOP3.LUT P5, RZ, R20, 0x10, RZ, 0xc0, !PT ;  /* 0x0000001014ff7812 */ /* 0x000fc600078ac0ff */
[----:B0-----:R-:W0:Y:S01]  /*28b10*/  SHFL.IDX PT, R3, R5, 0x1, 0x1c1f ;  /* 0x003c1f0005037f89 */ /* 0x001e2200000e0000 */
[----:B------:R-:W-:-:S03]  /*28b20*/  @P3 IMAD.IADD R9, R22, 0x1, R4 ;  /* 0x0000000116093824 */ /* 0x000fc600078e0204 */
[----:B------:R-:W1:Y:S01]  /*28b30*/  SHFL.IDX PT, R2, R6, 0x1, 0x1c1f ;  /* 0x003c1f0006027f89 */ /* 0x000e6200000e0000 */
[----:B0-----:R-:W-:-:S05]  /*28b40*/  @P4 IADD3 R3, P0, R10, R3, RZ ;  /* 0x000000030a034210 */ /* 0x001fca0007f1e0ff */
[----:B-1----:R-:W-:-:S05]  /*28b50*/  @P4 IMAD.X R2, RZ, RZ, R2, P0 ;  /* 0x000000ffff024224 */ /* 0x002fca00000e0602 */
[----:B------:R-:W-:-:S04]  /*28b60*/  @P4 LOP3.LUT R3, R3, R2, RZ, 0x3c, !PT ;  /* 0x0000000203034212 */ /* 0x000fc800078e3cff */
[----:B------:R-:W-:-:S04]  /*28b70*/  @P4 LOP3.LUT R2, R3, R2, RZ, 0x3c, !PT ;  /* 0x0000000203024212 */ /* 0x000fc800078e3cff */
[----:B------:R-:W-:-:S05]  /*28b80*/  @P4 LOP3.LUT R3, R3, R2, RZ, 0x3c, !PT ;  /* 0x0000000203034212 */ /* 0x000fca00078e3cff */
[----:B------:R-:W-:Y:S04]  /*28b90*/  @P4 LDGSTS.E.BYPASS.LTC128B.128 [R21+0x1ac00], desc[UR50][R2.64], !P5 ;  /* 0x1ac0000002154fae */ /* 0x000fe8000e901d72 */
[----:B------:R-:W-:Y:S04]  /*28ba0*/  @P4 LDGSTS.E.BYPASS.LTC128B.128 [R21+0x1d400], desc[UR50][R2.64+0x40], !P6 ;  /* 0x1d40004002154fae */ /* 0x000fe8000f101d72 */
[----:B------:R0:W-:Y:S04]  /*28bb0*/  @P4 LDGSTS.E.BYPASS.LTC128B.128 [R21+0x1fc00], desc[UR50][R2.64+0x80], !P1 ;  /* 0x1fc0008002154fae */ /* 0x0001e8000c901d72 */
[----:B0-----:R-:W0:Y:S01]  /*28bc0*/  SHFL.IDX PT, R3, R5, 0x2, 0x1c1f ;  /* 0x005c1f0005037f89 */ /* 0x001e2200000e0000 */
[----:B------:R-:W-:-:S03]  /*28bd0*/  @P2 IMAD.IADD R21, R22, 0x1, R4 ;  /* 0x0000000116152824 */ /* 0x000fc600078e0204 */
[----:B------:R-:W1:Y:S04]  /*28be0*/  SHFL.IDX PT, R2, R6, 0x2, 0x1c1f ;  /* 0x005c1f0006027f89 */ /* 0x000e6800000e0000 */
[----:B------:R-:W-:Y:S01]  /*28bf0*/  SHFL.IDX PT, R6, R6, 0x3, 0x1c1f ;  /* 0x007c1f0006067f89 */ /* 0x000fe200000e0000 */
[----:B0-----:R-:W-:-:S04]  /*28c00*/  @P3 IADD3 R3, P0, R10, R3, RZ ;  /* 0x000000030a033210 */ /* 0x001fc80007f1e0ff */
[----:B-1----:R-:W-:-:S04]  /*28c10*/  @P3 IADD3.X R2, RZ, R2, RZ, P0, !PT ;  /* 0x00000002ff023210 */ /* 0x002fc800007fe4ff */
[----:B------:R-:W-:-:S04]  /*28c20*/  @P3 LOP3.LUT R3, R3, R2, RZ, 0x3c, !PT ;  /* 0x0000000203033212 */ /* 0x000fc800078e3cff */
[----:B------:R-:W-:-:S04]  /*28c30*/  @P3 LOP3.LUT R2, R3, R2, RZ, 0x3c, !PT ;  /* 0x0000000203023212 */ /* 0x000fc800078e3cff */
[----:B------:R-:W-:-:S05]  /*28c40*/  @P3 LOP3.LUT R3, R3, R2, RZ, 0x3c, !PT ;  /* 0x0000000203033212 */ /* 0x000fca00078e3cff */
[----:B------:R-:W-:Y:S04]  /*28c50*/  @P3 LDGSTS.E.BYPASS.LTC128B.128 [R9+0x1b400], desc[UR50][R2.64], !P5 ;  /* 0x1b40000002093fae */ /* 0x000fe8000e901d72 */
[----:B------:R-:W-:Y:S04]  /*28c60*/  @P3 LDGSTS.E.BYPASS.LTC128B.128 [R9+0x1dc00], desc[UR50][R2.64+0x40], !P6 ;  /* 0x1dc0004002093fae */ /* 0x000fe8000f101d72 */
[----:B------:R0:W-:Y:S04]  /*28c70*/  @P3 LDGSTS.E.BYPASS.LTC128B.128 [R9+0x20400], desc[UR50][R2.64+0x80], !P1 ;  /* 0x2040008002093fae */ /* 0x0001e8000c901d72 */
[----:B0-----:R-:W0:Y:S02]  /*28c80*/  SHFL.IDX PT, R2, R5, 0x3, 0x1c1f ;  /* 0x007c1f0005027f89 */ /* 0x001e2400000e0000 */
[----:B0-----:R-:W-:-:S05]  /*28c90*/  @P2 IADD3 R2, P0, R10, R2, RZ ;  /* 0x000000020a022210 */ /* 0x001fca0007f1e0ff */
[----:B------:R-:W-:-:S05]  /*28ca0*/  @P2 IMAD.X R3, RZ, RZ, R6, P0 ;  /* 0x000000ffff032224 */ /* 0x000fca00000e0606 */
[----:B------:R-:W-:Y:S04]  /*28cb0*/  @P2 LDGSTS.E.BYPASS.LTC128B.128 [R21+0x1bc00], desc[UR50][R2.64], !P5 ;  /* 0x1bc0000002152fae */ /* 0x000fe8000e901d72 */
[----:B------:R-:W-:Y:S04]  /*28cc0*/  @P2 LDGSTS.E.BYPASS.LTC128B.128 [R21+0x1e400], desc[UR50][R2.64+0x40], !P6 ;  /* 0x1e40004002152fae */ /* 0x000fe8000f101d72 */
[----:B------:R0:W-:Y:S04]  /*28cd0*/  @P2 LDGSTS.E.BYPASS.LTC128B.128 [R21+0x20c00], desc[UR50][R2.64+0x80], !P1 ;  /* 0x20c0008002152fae */ /* 0x0001e8000c901d72 */
[----:B0-----:R0:W1:Y:S02]  /*28ce0*/  SHFL.IDX PT, R2, R8, RZ, 0x1c1f ;  /* 0x001c1fff08027589 */ /* 0x00106400000e0000 */
.L_x_961:
[----:B------:R-:W-:Y:S01]  /*28cf0*/  LOP3.LUT P0, RZ, R20, 0x80, RZ, 0xc0, !PT ;  /* 0x0000008014ff7812 */ /* 0x000fe2000780c0ff */
[----:B------:R-:W-:-:S12]  /*28d00*/  BSSY B0, `(.L_x_707) ;  /* 0x0000011000007945 */ /* 0x000fd80003800000 */
[----:B------:R-:W-:Y:S05]  /*28d10*/  @!P0 BRA `(.L_x_708) ;  /* 0x00000000003c8947 */ /* 0x000fea0003800000 */
[----:B------:R-:W2:Y:S01]  /*28d20*/  S2R R3, SR_TID.X ;  /* 0x0000000000037919 */ /* 0x000ea20000002100 */
[----:B------:R-:W-:Y:S01]  /*28d30*/  LOP3.LUT P3, RZ, R20, 0x10, RZ, 0xc0, !PT ;  /* 0x0000001014ff7812 */ /* 0x000fe2000786c0ff */
[----:B------:R-:W-:Y:S01]  /*28d40*/  IMAD.IADD R4, R22, 0x1, R4 ;  /* 0x0000000116047824 */ /* 0x000fe200078e0204 */
[C---:B------:R-:W-:Y:S02]  /*28d50*/  LOP3.LUT P2, RZ, R20.reuse, 0x8, RZ, 0xc0, !PT ;  /* 0x0000000814ff7812 */ /* 0x040fe4000784c0ff */
[----:B------:R-:W-:Y:S02]  /*28d60*/  LOP3.LUT P1, RZ, R20, 0x4, RZ, 0xc0, !PT ;  /* 0x0000000414ff7812 */ /* 0x000fe4000782c0ff */
[----:B--2---:R-:W-:-:S04]  /*28d70*/  SHF.L.U32 R3, R3, 0x4, RZ ;  /* 0x0000000403037819 */ /* 0x004fc800000006ff */
[----:B------:R-:W-:-:S04]  /*28d80*/  LOP3.LUT R3, R3, 0x30, RZ, 0xc0, !PT ;  /* 0x0000003003037812 */ /* 0x000fc800078ec0ff */
[----:B-1----:R-:W-:-:S05]  /*28d90*/  IADD3 R2, P0, R3, R2, RZ ;  /* 0x0000000203027210 */ /* 0x002fca0007f1e0ff */
[----:B------:R-:W-:-:S05]  /*28da0*/  IMAD.X R3, RZ, RZ, R7, P0 ;  /* 0x000000ffff037224 */ /* 0x000fca00000e0607 */
[----:B------:R-:W-:Y:S01]  /*28db0*/  @!PT LDS RZ, [RZ] ;  /* 0x00000000fffff984 */ /* 0x000fe20000000800 */
[----:B------:R-:W-:Y:S01]  /*28dc0*/  @!PT LDS RZ, [RZ] ;  /* 0x00000000fffff984 */ /* 0x000fe20000000800 */
[----:B------:R-:W-:Y:S01]  /*28dd0*/  @!PT LDS RZ, [RZ] ;  /* 0x00000000fffff984 */ /* 0x000fe20000000800 */
[----:B------:R2:W-:Y:S04]  /*28de0*/  LDGSTS.E.BYPASS.LTC128B.128 [R4+0x1c400], desc[UR50][R2.64], !P3 ;  /* 0x1c40000002047fae */ /* 0x0005e8000d901d72 */
[----:B------:R2:W-:Y:S04]  /*28df0*/  LDGSTS.E.BYPASS.LTC128B.128 [R4+0x1ec00], desc[UR50][R2.64+0x40], !P2 ;  /* 0x1ec0004002047fae */ /* 0x0005e8000d101d72 */
[----:B------:R2:W-:Y:S02]  /*28e00*/  LDGSTS.E.BYPASS.LTC128B.128 [R4+0x21400], desc[UR50][R2.64+0x80], !P1 ;  /* 0x2140008002047fae */ /* 0x0005e4000c901d72 */
.L_x_708:
[----:B------:R-:W-:Y:S05]  /*28e10*/  BSYNC B0 ;  /* 0x0000000000007941 */ /* 0x000fea0003800000 */
.L_x_707:
[----:B------:R-:W-:Y:S01]  /*28e20*/  NOP ;  /* 0x0000000000007918 */ /* 0x000fe20000000000 */
[----:B------:R-:W-:-:S13]  /*28e30*/  PLOP3.LUT P0, PT, PT, PT, PT, 0x80, 0x0 ;  /* 0x000000000000781c */ /* 0x000fda0003f0f070 */
.L_x_709:
[----:B------:R-:W-:Y:S02]  /*28e40*/  PLOP3.LUT P1, PT, P1, P0, PT, 0xa2, 0x0 ;  /* 0x000000000000781c */ /* 0x000fe40000f21472 */
[----:B------:R-:W-:-:S08]  /*28e50*/  @P0 R2UR P1, UR4, R0 ;  /* 0x00000000000402ca */ /* 0x000fd00000020000 */
[----:B------:R-:W-:-:S05]  /*28e60*/  @P0 PLOP3.LUT P0, PT, P1, PT, PT, 0x80, 0x0 ;  /* 0x000000000000081c */ /* 0x000fca0000f0f070 */
[----:B------:R-:W-:Y:S01]  /*28e70*/  @!P1 SYNCS.ARRIVE.TRANS64.RED.A0T1 RZ, [UR4+0x29830], RZ ;  /* 0x029830ffffff99a7 */ /* 0x000fe20008200404 */
[----:B------:R-:W-:Y:S07]  /*28e80*/  @!P1 ARRIVES.LDGSTSBAR.64.TRANSCNT [UR4+0x29830] ;  /* 0x02983000ff0099b0 */ /* 0x000fee0008000a84 */
[----:B------:R-:W-:Y:S05]  /*28e90*/  @P0 BRA.U.ANY `(.L_x_709) ;  /* 0xfffffffd00e80947 */ /* 0x000fea000393ffff */
[----:B------:R-:W-:Y:S01]  /*28ea0*/  NOP ;  /* 0x0000000000007918 */ /* 0x000fe20000000000 */
[----:B-12---:R-:W-:-:S05]  /*28eb0*/  IMAD.U32 R2, RZ, RZ, UR39 ;  /* 0x00000027ff027e24 */ /* 0x006fca000f8e00ff */
[----:B------:R-:W-:-:S13]  /*28ec0*/  ISETP.NE.AND P2, PT, R2, 0x3, PT ;  /* 0x000000030200780c */ /* 0x000fda0003f45270 */
[----:B------:R-:W-:Y:S05]  /*28ed0*/  @!P2 BRA `(.L_x_710) ;  /* 0x000000000004a947 */ /* 0x000fea0003800000 */
[----:B------:R-:W-:Y:S01]  /*28ee0*/  BPT.TRAP 0x1 ;  /* 0x000000040000795c */ /* 0x000fe20000300000 */
.L_x_710:
[----:B------:R1:W5:Y:S01]  /*28ef0*/  LDL.LU R2, [R1+0x30] ;  /* 0x0000300001027983 */ /* 0x0003620000300800 */
[----:B------:R1:W-:Y:S02]  /*28f00*/  SYNCS.ARRIVE.TRANS64.A1T0 RZ, [R0+URZ+0x29830], RZ ;  /* 0x029830ff00ff79a7 */ /* 0x0003e4000810003f */
[----:B------:R-:W-:Y:S05]  /*28f10*/  WARPSYNC.ALL ;  /* 0x0000000000007948 */ /* 0x000fea0003800000 */
[----:B------:R-:W-:Y:S01]  /*28f20*/  ULDC.64 UR4, c[0x0][0xa00] ;  /* 0x0002800000047ab9 */ /* 0x000fe20000000a00 */
[----:B------:R-:W-:Y:S01]  /*28f30*/  SHF.R.S32.HI R27, RZ, 0x1f, R30 ;  /* 0x0000001fff1b7819 */ /* 0x000fe2000001141e */
[----:B------:R-:W-:Y:S01]  /*28f40*/  BSSY B6, `(.L_x_711) ;  /* 0x000001e000067945 */ /* 0x000fe20003800000 */
[----:B------:R-:W-:Y:S01]  /*28f50*/  BAR.SYNC.DEFER_BLOCKING 0x8, 0x180 ;  /* 0x0206000000007b1d */ /* 0x000fe20000010000 */
[----:B------:R-:W-:Y:S02]  /*28f60*/  ISETP.NE.U32.AND P0, PT, RZ, UR4, PT ;  /* 0x00000004ff007c0c */ /* 0x000fe4000bf05070 */
[----:B-1----:R-:W-:-:S02]  /*28f70*/  IADD3 R0, R22, 0x14400, RZ ;  /* 0x0001440016007810 */ /* 0x002fc40007ffe0ff */
[----:B------:R-:W-:Y:S01]  /*28f80*/  ISETP.NE.AND.EX P0, PT, RZ, UR5, PT, P0 ;  /* 0x00000005ff007c0c */ /* 0x000fe2000bf05300 */
[----:B------:R-:W-:Y:S02]  /*28f90*/  ULDC.64 UR4, c[0x0][0x298] ;  /* 0x0000a60000047ab9 */ /* 0x000fe40000000a00 */
[----:B------:R-:W-:Y:S01]  /*28fa0*/  IMAD R27, R27, UR4, RZ ;  /* 0x000000041b1b7c24 */ /* 0x000fe2000f8e02ff */
[----:B------:R-:W-:Y:S01]  /*28fb0*/  SEL R26, R24, RZ, !P0 ;  /* 0x000000ff181a7207 */ /* 0x000fe20004000000 */
[----:B------:R-:W-:-:S04]  /*28fc0*/  IMAD.WIDE.U32 R24, R30, UR4, RZ ;  /* 0x000000041e187c25 */ /* 0x000fc8000f8e00ff */
[----:B------:R-:W-:-:S04]  /*28fd0*/  IMAD R27, R30, UR5, R27 ;  /* 0x000000051e1b7c24 */ /* 0x000fc8000f8e021b */
[----:B------:R-:W-:Y:S01]  /*28fe0*/  IMAD.IADD R27, R25, 0x1, R27 ;  /* 0x00000001191b7824 */ /* 0x000fe200078e021b */
[----:B-----5:R-:W-:Y:S02]  /*28ff0*/  SEL R31, R2, RZ, !P0 ;  /* 0x000000ff021f7207 */ /* 0x020fe40004000000 */
        /* <DEDUP_REMOVED lines=10> */
[----:B0-----:R-:W-:Y:S01]  /*290a0*/  MOV R8, 0x70 ;  /* 0x0000007000087802 */ /* 0x001fe20000000f00 */
[----:B------:R-:W-:Y:S02]  /*290b0*/  IMAD.U32 R7, RZ, RZ, UR7 ;  /* 0x00000007ff077e24 */ /* 0x000fe4000f8e00ff */
[----:B------:R-:W-:-:S02]  /*290c0*/  IMAD.U32 R10, RZ, RZ, UR8 ;  /* 0x00000008ff0a7e24 */ /* 0x000fc4000f8e00ff */
[----:B------:R-:W-:Y:S02]  /*290d0*/  IMAD.U32 R11, RZ, RZ, UR9 ;  /* 0x00000009ff0b7e24 */ /* 0x000fe4000f8e00ff */
[----:B------:R-:W-:Y:S02]  /*290e0*/  IMAD.MOV.U32 R12, RZ, RZ, 0x1 ;  /* 0x00000001ff0c7424 */ /* 0x000fe400078e00ff */
[----:B------:R-:W-:-:S07]  /*290f0*/  IMAD.MOV.U32 R13, RZ, RZ, RZ ;  /* 0x000000ffff0d7224 */ /* 0x000fce00078e00ff */
[----:B------:R-:W-:-:S07]  /*29100*/  LEPC R20, `(.L_x_712) ;  /* 0x000000001014794e */ /* 0x000fce0000000000 */
[----:B-1----:R-:W-:Y:S05]  /*29110*/  CALL.ABS.NOINC R2 ;  /* 0x0000000002007343 */ /* 0x002fea0003c00000 */
.L_x_712:
[----:B------:R-:W-:Y:S05]  /*29120*/  BSYNC B6 ;  /* 0x0000000000067941 */ /* 0x000fea0003800000 */
.L_x_711:
[----:B------:R-:W-:Y:S01]  /*29130*/  IMAD.SHL.U32 R5, R17, 0x80, RZ ;  /* 0x0000008011057824 */ /* 0x000fe200078e00ff */
[----:B------:R1:W5:Y:S01]  /*29140*/  LDL R9, [R1+0x24] ;  /* 0x0000240001097983 */ /* 0x0003620000100800 */
[----:B0-----:R-:W0:Y:S01]  /*29150*/  LDC R8, c[0x0][0x448] ;  /* 0x00011200ff087b82 */ /* 0x001e220000000800 */
[----:B------:R-:W-:Y:S01]  /*29160*/  MOV R3, R27 ;  /* 0x0000001b00037202 */ /* 0x000fe20000000f00 */
[----:B------:R-:W-:Y:S01]  /*29170*/  IMAD.MOV.U32 R2, RZ, RZ, R24 ;  /* 0x000000ffff027224 */ /* 0x000fe200078e0018 */
[----:B------:R1:W5:Y:S01]  /*29180*/  LDL R17, [R1+0x34] ;  /* 0x0000340001117983 */ /* 0x0003620000100800 */
[----:B------:R-:W-:Y:S02]  /*29190*/  ULDC.64 UR4, c[0x0][0x2d8] ;  /* 0x0000b60000047ab9 */ /* 0x000fe40000000a00 */
[C---:B------:R-:W-:Y:S01]  /*291a0*/  IMAD.WIDE.U32 R2, R18.reuse, UR4, R2 ;  /* 0x0000000412027c25 */ /* 0x040fe2000f8e0002 */
[----:B------:R-:W2:Y:S03]  /*291b0*/  S2R R20, SR_TID.X ;  /* 0x0000000000147919 */ /* 0x000ea60000002100 */
[----:B------:R-:W-:Y:S01]  /*291c0*/  IMAD R3, R18, UR5, R3 ;  /* 0x0000000512037c24 */ /* 0x000fe2000f8e0203 */
[----:B------:R-:W-:-:S02]  /*291d0*/  ULDC.64 UR4, c[0x0][0x2e0] ;  /* 0x0000b80000047ab9 */ /* 0x000fc40000000a00 */
[----:B------:R-:W-:Y:S02]  /*291e0*/  IMAD R0, R31, UR4, RZ ;  /* 0x000000041f007c24 */ /* 0x000fe4000f8e02ff */
[----:B------:R-:W-:-:S04]  /*291f0*/  IMAD.WIDE.U32 R2, R26, UR4, R2 ;  /* 0x000000041a027c25 */ /* 0x000fc8000f8e0002 */
[----:B------:R-:W-:Y:S01]  /*29200*/  IMAD R0, R26, UR5, R0 ;  /* 0x000000051a007c24 */ /* 0x000fe2000f8e0200 */
[----:B------:R-:W3:Y:S01]  /*29210*/  S2R R30, SR_TID.X ;  /* 0x00000000001e7919 */ /* 0x000ee20000002100 */
[----:B------:R-:W-:Y:S02]  /*29220*/  ULDC.64 UR4, c[0x0][0x2d0] ;  /* 0x0000b40000047ab9 */ /* 0x000fe40000000a00 */
[----:B------:R-:W-:Y:S01]  /*29230*/  IMAD.IADD R3, R3, 0x1, R0 ;  /* 0x0000000103037824 */ /* 0x000fe200078e0200 */
[----:B0-----:R-:W-:-:S13]  /*29240*/  ISETP.NE.AND P0, PT, R8, 0x1, PT ;  /* 0x000000010800780c */ /* 0x001fda0003f05270 */
[----:B------:R-:W0:Y:S01]  /*29250*/  @P0 LDC R4, c[0x0][0x44c] ;  /* 0x00011300ff040b82 */ /* 0x000e220000000800 */
[C---:B--2---:R-:W-:Y:S01]  /*29260*/  LOP3.LUT R21, R20.reuse, 0x7f, RZ, 0xc0, !PT ;  /* 0x0000007f14157812 */ /* 0x044fe200078ec0ff */
[----:B------:R-:W-:-:S03]  /*29270*/  IMAD.SHL.U32 R20, R20, 0x20, RZ ;  /* 0x0000002014147824 */ /* 0x000fc600078e00ff */
[----:B------:R-:W-:-:S03]  /*29280*/  SHF.R.U32.HI R21, RZ, 0x2, R21 ;  /* 0x00000002ff157819 */ /* 0x000fc60000011615 */
[----:B------:R-:W2:Y:S01]  /*29290*/  @P0 LDC R0, c[0x0][0x450] ;  /* 0x00011400ff000b82 */ /* 0x000ea20000000800 */
[----:B------:R-:W-:-:S04]  /*292a0*/  LOP3.LUT R20, R21, 0x60, R20, 0xf8, !PT ;  /* 0x0000006015147812 */ /* 0x000fc800078ef814 */
[----:B------:R-:W-:-:S05]  /*292b0*/  LOP3.LUT R6, R20, R5, RZ, 0xfc, !PT ;  /* 0x0000000514067212 */ /* 0x000fca00078efcff */
[----:B0-----:R-:W-:Y:S01]  /*292c0*/  @P0 IMAD.HI.U32 R7, R6, R4, RZ ;  /* 0x0000000406070227 */ /* 0x001fe200078e00ff */
[----:B------:R-:W-:-:S04]  /*292d0*/  MOV R4, R6 ;  /* 0x0000000600047202 */ /* 0x000fc80000000f00 */
[----:B--2---:R-:W-:-:S05]  /*292e0*/  @P0 SHF.R.U32.HI R4, RZ, R0, R7 ;  /* 0x00000000ff040219 */ /* 0x004fca0000011607 */
[----:B------:R-:W-:-:S04]  /*292f0*/  IMAD.MOV R0, RZ, RZ, -R4 ;  /* 0x000000ffff007224 */ /* 0x000fc800078e0a04 */
[----:B------:R-:W-:Y:S01]  /*29300*/  IMAD R0, R8, R0, R6 ;  /* 0x0000000008007224 */ /* 0x000fe200078e0206 */
[----:B------:R-:W-:Y:S01]  /*29310*/  SHF.R.S32.HI R6, RZ, 0x1f, R4 ;  /* 0x0000001fff067819 */ /* 0x000fe20000011404 */
[----:B------:R-:W-:-:S04]  /*29320*/  IMAD.WIDE.U32 R2, R4, UR4, R2 ;  /* 0x0000000404027c25 */ /* 0x000fc8000f8e0002 */
[----:B------:R-:W-:-:S04]  /*29330*/  IMAD R6, R6, UR4, RZ ;  /* 0x0000000406067c24 */ /* 0x000fc8000f8e02ff */
[----:B------:R-:W-:Y:S01]  /*29340*/  IMAD R6, R4, UR5, R6 ;  /* 0x0000000504067c24 */ /* 0x000fe2000f8e0206 */
[----:B------:R-:W-:Y:S01]  /*29350*/  SHF.R.S32.HI R4, RZ, 0x1f, R0 ;  /* 0x0000001fff047819 */ /* 0x000fe20000011400 */
[----:B------:R-:W-:Y:S02]  /*29360*/  ULDC.64 UR4, c[0x0][0x2c8] ;  /* 0x0000b20000047ab9 */ /* 0x000fe40000000a00 */
[----:B------:R-:W-:Y:S01]  /*29370*/  IMAD.IADD R3, R3, 0x1, R6 ;  /* 0x0000000103037824 */ /* 0x000fe200078e0206 */
[----:B---3--:R-:W-:Y:S01]  /*29380*/  SHF.L.U32 R21, R30, 0x4, RZ ;  /* 0x000000041e157819 */ /* 0x008fe200000006ff */
[----:B------:R-:W-:Y:S02]  /*29390*/  IMAD R4, R4, UR4, RZ ;  /* 0x0000000404047c24 */ /* 0x000fe4000f8e02ff */
[----:B------:R-:W-:Y:S01]  /*293a0*/  IMAD.WIDE.U32 R2, R0, UR4, R2 ;  /* 0x0000000400027c25 */ /* 0x000fe2000f8e0002 */
[----:B------:R-:W-:-:S03]  /*293b0*/  LOP3.LUT R21, R21, 0x30, RZ, 0xc0, !PT ;  /* 0x0000003015157812 */ /* 0x000fc600078ec0ff */
[----:B------:R-:W-:Y:S01]  /*293c0*/  IMAD R4, R0, UR5, R4 ;  /* 0x0000000500047c24 */ /* 0x000fe2000f8e0204 */
[----:B------:R-:W-:Y:S01]  /*293d0*/  ULDC.64 UR4, c[0x0][0x280] ;  /* 0x0000a00000047ab9 */ /* 0x000fe20000000a00 */
[----:B------:R-:W-:Y:S01]  /*293e0*/  IMAD.SHL.U32 R20, R30, 0x10, RZ ;  /* 0x000000101e147824 */ /* 0x000fe200078e00ff */
[----:B------:R-:W-:Y:S01]  /*293f0*/  IADD3 R0, P0, R2, UR4, RZ ;  /* 0x0000000402007c10 */ /* 0x000fe2000ff1e0ff */
[----:B------:R-:W-:Y:S01]  /*29400*/  ULDC UR4, c[0x0][0x2b8] ;  /* 0x0000ae0000047ab9 */ /* 0x000fe20000000800 */
[C---:B------:R-:W-:Y:S02]  /*29410*/  LOP3.LUT R32, R21.reuse, 0x40, RZ, 0xfc, !PT ;  /* 0x0000004015207812 */ /* 0x040fe400078efcff */
[----:B------:R-:W-:Y:S02]  /*29420*/  LOP3.LUT R20, R20, 0x30, RZ, 0xc0, !PT ;  /* 0x0000003014147812 */ /* 0x000fe400078ec0ff */
[----:B------:R-:W-:Y:S02]  /*29430*/  LOP3.LUT R21, R21, 0x80, RZ, 0xfc, !PT ;  /* 0x0000008015157812 */ /* 0x000fe400078efcff */
[----:B------:R-:W-:Y:S01]  /*29440*/  IADD3.X R4, R3, UR5, R4, P0, !PT ;  /* 0x0000000503047c10 */ /* 0x000fe200087fe404 */
[----:B------:R-:W-:Y:S01]  /*29450*/  UMOV UR5, 0xffffffff ;  /* 0xffffffff00057882 */ /* 0x000fe20000000000 */
[----:B------:R-:W-:-:S02]  /*29460*/  LOP3.LUT R30, R30, 0x7f, RZ, 0xc0, !PT ;  /* 0x0000007f1e1e7812 */ /* 0x000fc400078ec0ff */
[----:B------:R-:W-:Y:S02]  /*29470*/  ISETP.GE.AND P3, PT, R20, UR4, PT ;  /* 0x0000000414007c0c */ /* 0x000fe4000bf66270 */
[----:B------:R-:W-:Y:S02]  /*29480*/  ISETP.GE.AND P2, PT, R32, UR4, PT ;  /* 0x0000000420007c0c */ /* 0x000fe4000bf46270 */
[----:B------:R-:W-:Y:S02]  /*29490*/  ISETP.GE.AND P1, PT, R21, UR4, PT ;  /* 0x0000000415007c0c */ /* 0x000fe4000bf26270 */
[----:B------:R-:W-:Y:S01]  /*294a0*/  SHF.R.U32.HI R10, RZ, 0x2, R30 ;  /* 0x00000002ff0a7819 */ /* 0x000fe2000001161e */
[----:B-1----:R-:W-:Y:S10]  /*294b0*/  BRA.DIV UR5, `(.L_x_713) ;  /* 0x0000007e05f47947 */ /* 0x002ff4000b800000 */
[----:B------:R-:W0:Y:S01]  /*294c0*/  SHFL.IDX PT, R3, R0, RZ, 0x1c1f ;  /* 0x001c1fff00037589 */ /* 0x000e2200000e0000 */
[----:B-----5:R-:W-:Y:S02]  /*294d0*/  IMAD R6, R17, R8, RZ ;  /* 0x0000000811067224 */ /* 0x020fe400078e02ff */
[----:B------:R-:W-:Y:S01]  /*294e0*/  IMAD.IADD R5, R10, 0x1, R5 ;  /* 0x000000010a057824 */ /* 0x000fe200078e0205 */
[----:B------:R-:W1:Y:S04]  /*294f0*/  SHFL.IDX PT, R2, R4, RZ, 0x1c1f ;  /* 0x001c1fff04027589 */ /* 0x000e6800000e0000 */
[----:B------:R-:W-:-:S13]  /*29500*/  ISETP.GE.AND P0, PT, R5, R6, PT ;  /* 0x000000060500720c */ /* 0x000fda0003f06270 */
[----:B0-----:R-:W-:-:S05]  /*29510*/  @!P0 IADD3 R3, P4, R20, R3, RZ ;  /* 0x0000000314038210 */ /* 0x001fca0007f9e0ff */
[----:B-1----:R-:W-:-:S05]  /*29520*/  @!P0 IMAD.X R2, RZ, RZ, R2, P4 ;  /* 0x000000ffff028224 */ /* 0x002fca00020e0602 */
[----:B------:R-:W-:-:S04]  /*29530*/  @!P0 LOP3.LUT R3, R3, R2, RZ, 0x3c, !PT ;  /* 0x0000000203038212 */ /* 0x000fc800078e3cff */
[----:B------:R-:W-:-:S04]  /*29540*/  @!P0 LOP3.LUT R2, R3, R2, RZ, 0x3c, !PT ;  /* 0x0000000203028212 */ /* 0x000fc800078e3cff */
[----:B------:R-:W-:-:S05]  /*29550*/  @!P0 LOP3.LUT R3, R3, R2, RZ, 0x3c, !PT ;  /* 0x0000000203038212 */ /* 0x000fca00078e3cff */
[----:B------:R-:W-:Y:S01]  /*29560*/  @!PT LDS RZ, [RZ] ;  /* 0x00000000fffff984 */ /* 0x000fe20000000800 */
[----:B------:R-:W-:Y:S04]  /*29570*/  @!P0 LDGSTS.E.BYPASS.LTC128B.128 [R9+0x14400], desc[UR50][R2.64], !P3 ;  /* 0x1440000002098fae */ /* 0x000fe8000d901d72 */
[----:B------:R-:W-:Y:S04]  /*29580*/  @!P0 LDGSTS.E.BYPASS.LTC128B.128 [R9+0x16400], desc[UR50][R2.64+0x40], !P2 ;  /* 0x1640004002098fae */ /* 0x000fe8000d101d72 */
[----:B------:R0:W-:Y:S02]  /*29590*/  @!P0 LDGSTS.E.BYPASS.LTC128B.128 [R9+0x18400], desc[UR50][R2.64+0x80], !P1 ;  /* 0x1840008002098fae */ /* 0x0001e4000c901d72 */
[----:B0-----:R-:W-:-:S02]  /*295a0*/  VIADD R2, R5, 0x20 ;  /* 0x0000002005027836 */ /* 0x001fc40000000000 */
[----:B------:R-:W0:Y:S03]  /*295b0*/  SHFL.IDX PT, R3, R0, 0x1, 0x1c1f ;  /* 0x003c1f0000037f89 */ /* 0x000e2600000e0000 */
[----:B------:R-:W-:Y:S02]  /*295c0*/  ISETP.GE.AND P0, PT, R2, R6, PT ;  /* 0x000000060200720c */ /* 0x000fe40003f06270 */
[----:B------:R-:W1:Y:S11]  /*295d0*/  SHFL.IDX PT, R2, R4, 0x1, 0x1c1f ;  /* 0x003c1f0004027f89 */ /* 0x000e7600000e0000 */
[----:B0-----:R-:W-:-:S04]  /*295e0*/  @!P0 IADD3 R3, P4, R20, R3, RZ ;  /* 0x0000000314038210 */ /* 0x001fc80007f9e0ff */
[----:B-1----:R-:W-:-:S04]  /*295f0*/  @!P0 IADD3.X R2, RZ, R2, RZ, P4, !PT ;  /* 0x00000002ff028210 */ /* 0x002fc800027fe4ff */
[----:B------:R-:W-:-:S04]  /*29600*/  @!P0 LOP3.LUT R3, R3, R2, RZ, 0x3c, !PT ;  /* 0x0000000203038212 */ /* 0x000fc800078e3cff */
[----:B------:R-:W-:-:S04]  /*29610*/  @!P0 LOP3.LUT R2, R3, R2, RZ, 0x3c, !PT ;  /* 0x0000000203028212 */ /* 0x000fc800078e3cff */
[----:B------:R-:W-:-:S05]  /*29620*/  @!P0 LOP3.LUT R3, R3, R2, RZ, 0x3c, !PT ;  /* 0x0000000203038212 */ /* 0x000fca00078e3cff */
[----:B------:R-:W-:Y:S04]  /*29630*/  @!P0 LDGSTS.E.BYPASS.LTC128B.128 [R9+0x14c00], desc[UR50][R2.64], !P3 ;  /* 0x14c0000002098fae */ /* 0x000fe8000d901d72 */
[----:B------:R-:W-:Y:S04]  /*29640*/  @!P0 LDGSTS.E.BYPASS.LTC128B.128 [R9+0x16c00], desc[UR50][R2.64+0x40], !P2 ;  /* 0x16c0004002098fae */ /* 0x000fe8000d101d72 */
[----:B------:R0:W-:Y:S02]  /*29650*/  @!P0 LDGSTS.E.BYPASS.LTC128B.128 [R9+0x18c00], desc[UR50][R2.64+0x80], !P1 ;  /* 0x18c0008002098fae */ /* 0x0001e4000c901d72 */
[----:B0-----:R-:W-:-:S02]  /*29660*/  VIADD R2, R5, 0x40 ;  /* 0x0000004005027836 */ /* 0x001fc40000000000 */
[----:B------:R-:W0:Y:S03]  /*29670*/  SHFL.IDX PT, R3, R0, 0x2, 0x1c1f ;  /* 0x005c1f0000037f89 */ /* 0x000e2600000e0000 */
[----:B------:R-:W-:Y:S01]  /*29680*/  ISETP.GE.AND P0, PT, R2, R6, PT ;  /* 0x000000060200720c */ /* 0x000fe20003f06270 */
[----:B------:R-:W-:Y:S04]  /*29690*/  SHFL.IDX PT, R0, R0, 0x3, 0x1c1f ;  /* 0x007c1f0000007f89 */ /* 0x000fe800000e0000 */
[----:B------:R-:W1:Y:S04]  /*296a0*/  SHFL.IDX PT, R2, R4, 0x2, 0x1c1f ;  /* 0x005c1f0004027f89 */ /* 0x000e6800000e0000 */
[----:B------:R-:W2:Y:S04]  /*296b0*/  SHFL.IDX PT, R4, R4, 0x3, 0x1c1f ;  /* 0x007c1f0004047f89 */ /* 0x000ea800000e0000 */
[----:B0-----:R-:W-:-:S05]  /*296c0*/  @!P0 IADD3 R3, P4, R20, R3, RZ ;  /* 0x0000000314038210 */ /* 0x001fca0007f9e0ff */
[----:B-1----:R-:W-:-:S05]  /*296d0*/  @!P0 IMAD.X R2, RZ, RZ, R2, P4 ;  /* 0x000000ffff028224 */ /* 0x002fca00020e0602 */
[----:B------:R-:W-:-:S04]  /*296e0*/  @!P0 LOP3.LUT R3, R3, R2, RZ, 0x3c, !PT ;  /* 0x0000000203038212 */ /* 0x000fc800078e3cff */
[----:B------:R-:W-:-:S04]  /*296f0*/  @!P0 LOP3.LUT R2, R3, R2, RZ, 0x3c, !PT ;  /* 0x0000000203028212 */ /* 0x000fc800078e3cff */
[----:B------:R-:W-:-:S05]  /*29700*/  @!P0 LOP3.LUT R3, R3, R2, RZ, 0x3c, !PT ;  /* 0x0000000203038212 */ /* 0x000fca00078e3cff */
[----:B------:R0:W-:Y:S04]  /*29710*/  @!P0 LDGSTS.E.BYPASS.LTC128B.128 [R9+0x15400], desc[UR50][R2.64], !P3 ;  /* 0x1540000002098fae */ /* 0x0001e8000d901d72 */
[----:B------:R0:W-:Y:S04]  /*29720*/  @!P0 LDGSTS.E.BYPASS.LTC128B.128 [R9+0x17400], desc[UR50][R2.64+0x40], !P2 ;  /* 0x1740004002098fae */ /* 0x0001e8000d101d72 */
[----:B--2---:R0:W-:Y:S02]  /*29730*/  @!P0 LDGSTS.E.BYPASS.LTC128B.128 [R9+0x19400], desc[UR50][R2.64+0x80], !P1 ;  /* 0x1940008002098fae */ /* 0x0041e4000c901d72 */
.L_x_970:
[----:B------:R-:W-:Y:S01]  /*29740*/  VIADD R5, R5, 0x60 ;  /* 0x0000006005057836 */ /* 0x000fe20000000000 */
[----:B------:R-:W-:Y:S04]  /*29750*/  BSSY B0, `(.L_x_714) ;  /* 0x000000b000007945 */ /* 0x000fe80003800000 */
[----:B------:R-:W-:-:S13]  /*29760*/  ISETP.GE.AND P0, PT, R5, R6, PT ;  /* 0x000000060500720c */ /* 0x000fda0003f06270 */
[----:B------:R-:W-:Y:S05]  /*29770*/  @P0 BRA `(.L_x_715) ;  /* 0x0000000000200947 */ /* 0x000fea0003800000 */
[----:B01----:R-:W-:-:S04]  /*29780*/  IADD3 R2, P0, R20, R0, RZ ;  /* 0x0000000014027210 */ /* 0x003fc80007f1e0ff */
[----:B------:R-:W-:-:S05]  /*29790*/  IADD3.X R3, RZ, R4, RZ, P0, !PT ;  /* 0x00000004ff037210 */ /* 0x000fca00007fe4ff */
[----:B------:R-:W-:Y:S01]  /*297a0*/  @!PT LDS RZ, [RZ] ;  /* 0x00000000fffff984 */ /* 0x000fe20000000800 */
[----:B------:R-:W-:Y:S01]  /*297b0*/  @!PT LDS RZ, [RZ] ;  /* 0x00000000fffff984 */ /* 0x000fe20000000800 */
[----:B------:R-:W-:Y:S01]  /*297c0*/  @!PT LDS RZ, [RZ] ;  /* 0x00000000fffff984 */ /* 0x000fe20000000800 */
[----:B------:R2:W-:Y:S04]  /*297d0*/  LDGSTS.E.BYPASS.LTC128B.128 [R9+0x15c00], desc[UR50][R2.64], !P3 ;  /* 0x15c0000002097fae */ /* 0x0005e8000d901d72 */
[----:B------:R2:W-:Y:S04]  /*297e0*/  LDGSTS.E.BYPASS.LTC128B.128 [R9+0x17c00], desc[UR50][R2.64+0x40], !P2 ;  /* 0x17c0004002097fae */ /* 0x0005e8000d101d72 */
[----:B------:R2:W-:Y:S02]  /*297f0*/  LDGSTS.E.BYPASS.LTC128B.128 [R9+0x19c00], desc[UR50][R2.64+0x80], !P1 ;  /* 0x19c0008002097fae */ /* 0x0005e4000c901d72 */
.L_x_715:
[----:B------:R-:W-:Y:S05]  /*29800*/  BSYNC B0 ;  /* 0x0000000000007941 */ /* 0x000fea0003800000 */
.L_x_714:
[----:B------:R-:W-:Y:S01]  /*29810*/  NOP ;  /* 0x0000000000007918 */ /* 0x000fe20000000000 */
[----:B------:R-:W-:-:S13]  /*29820*/  PLOP3.LUT P0, PT, PT, PT, PT, 0x80, 0x0 ;  /* 0x000000000000781c */ /* 0x000fda0003f0f070 */
.L_x_716:
[----:B------:R-:W-:Y:S02]  /*29830*/  PLOP3.LUT P1, PT, P1, P0, PT, 0xa2, 0x0 ;  /* 0x000000000000781c */ /* 0x000fe40000f21472 */
[----:B------:R-:W-:-:S08]  /*29840*/  @P0 R2UR P1, UR4, R22 ;  /* 0x00000000160402ca */ /* 0x000fd00000020000 */
[----:B------:R-:W-:-:S05]  /*29850*/  @P0 PLOP3.LUT P0, PT, P1, PT, PT, 0x80, 0x0 ;  /* 0x000000000000081c */ /* 0x000fca0000f0f070 */
[----:B------:R-:W-:Y:S01]  /*29860*/  @!P1 SYNCS.ARRIVE.TRANS64.RED.A0T1 RZ, [UR4+0x29800], RZ ;  /* 0x029800ffffff99a7 */ /* 0x000fe20008200404 */
[----:B------:R-:W-:Y:S07]  /*29870*/  @!P1 ARRIVES.LDGSTSBAR.64.TRANSCNT [UR4+0x29800] ;  /* 0x02980000ff0099b0 */ /* 0x000fee0008000a84 */
[----:B------:R-:W-:Y:S05]  /*29880*/  @P0 BRA.U.ANY `(.L_x_716) ;  /* 0xfffffffd00e80947 */ /* 0x000fea000393ffff */
[----:B012---:R-:W2:Y:S01]  /*29890*/  LDL.LU R2, [R1+0x38] ;  /* 0x0000380001027983 */ /* 0x007ea20000300800 */
[----:B------:R-:W-:Y:S02]  /*298a0*/  VIADD R32, R29, 0xfffffffe ;  /* 0xfffffffe1d207836 */ /* 0x000fe40000000000 */
        /* <DEDUP_REMOVED lines=9> */
[----:B------:R-:W1:Y:S03]  /*29940*/  SYNCS.PHASECHK.TRANS64.TRYWAIT P0, [R22+URZ+0x29820], R3 ;  /* 0x02982003160075a7 */ /* 0x000e66000800017f */
[----:B01----:R-:W-:Y:S05]  /*29950*/  @!P0 BRA `(.L_x_718) ;  /* 0x0000008000288947 */ /* 0x003fea0003800000 */
.L_x_971:
[----:B------:R-:W-:Y:S05]  /*29960*/  BSYNC B0 ;  /* 0x0000000000007941 */ /* 0x000fea0003800000 */
.L_x_717:
[----:B------:R-:W2:Y:S02]  /*29970*/  LDL R0, [R1+0xc] ;  /* 0x00000c0001007983 */ /* 0x000ea40000100800 */
[----:B--2---:R-:W-:-:S13]  /*29980*/  ISETP.GE.AND P0, PT, R32, R0, PT ;  /* 0x000000002000720c */ /* 0x004fda0003f06270 */
[----:B------:R-:W-:Y:S05]  /*29990*/  @!P0 BRA `(.L_x_719) ;  /* 0x0000001400e48947 */ /* 0x000fea0003800000 */
[----:B------:R-:W-:Y:S01]  /*299a0*/  MOV R17, R23 ;  /* 0x0000001700117202 */ /* 0x000fe20000000f00 */
[----:B------:R-:W-:-:S07]  /*299b0*/  IMAD.MOV.U32 R21, RZ, RZ, R34 ;  /* 0x000000ffff157224 */ /* 0x000fce00078e0022 */
.L_x_739:
[----:B------:R-:W2:Y:S01]  /*299c0*/  LDL R0, [R1+0x4] ;  /* 0x0000040001007983 */ /* 0x000ea20000100800 */
[----:B-1----:R-:W1:Y:S03]  /*299d0*/  LDC R4, c[0x0][0x430] ;  /* 0x00010c00ff047b82 */ /* 0x002e660000000800 */
[----:B------:R-:W3:Y:S01]  /*299e0*/  LDL R10, [R1+0x8] ;  /* 0x00000800010a7983 */ /* 0x000ee20000100800 */
[----:B------:R-:W0:Y:S03]  /*299f0*/  S2R R2, SR_TID.X ;  /* 0x0000000000027919 */ /* 0x000e260000002100 */
[----:B------:R-:W4:Y:S01]  /*29a00*/  LDL R9, [R1+0xc] ;  /* 0x00000c0001097983 */ /* 0x000f220000100800 */
[----:B-1----:R-:W-:Y:S01]  /*29a10*/  ISETP.NE.AND P0, PT, R4, 0x1, PT ;  /* 0x000000010400780c */ /* 0x002fe20003f05270 */
[----:B------:R-:W1:-:S12]  /*29a20*/  S2R R7, SR_TID.X ;  /* 0x0000000000077919 */ /* 0x000e580000002100 */
[----:B------:R-:W2:Y:S01]  /*29a30*/  @P0 LDC R6, c[0x0][0x434] ;  /* 0x00010d00ff060b82 */ /* 0x000ea20000000800 */
[C---:B0-----:R-:W-:Y:S01]  /*29a40*/  LOP3.LUT R3, R2.reuse, 0x7f, RZ, 0xc0, !PT ;  /* 0x0000007f02037812 */ /* 0x041fe200078ec0ff */
[----:B------:R-:W-:-:S03]  /*29a50*/  IMAD.SHL.U32 R5, R2, 0x20, RZ ;  /* 0x0000002002057824 */ /* 0x000fc600078e00ff */
[----:B------:R-:W-:-:S04]  /*29a60*/  SHF.R.U32.HI R3, RZ, 0x2, R3 ;  /* 0x00000002ff037819 */ /* 0x000fc80000011603 */
[----:B------:R-:W-:Y:S02]  /*29a70*/  LOP3.LUT R5, R3, 0x60, R5, 0xf8, !PT ;  /* 0x0000006003057812 */ /* 0x000fe400078ef805 */
[----:B------:R-:W0:Y:S01]  /*29a80*/  @P0 LDC R3, c[0x0][0x438] ;  /* 0x00010e00ff030b82 */ /* 0x000e220000000800 */
[----:B------:R-:W-:-:S04]  /*29a90*/  LOP3.LUT R2, R2, 0x7f, RZ, 0xc0, !PT ;  /* 0x0000007f02027812 */ /* 0x000fc800078ec0ff */
[----:B------:R-:W-:Y:S01]  /*29aa0*/  SHF.R.U32.HI R8, RZ, 0x2, R2 ;  /* 0x00000002ff087819 */ /* 0x000fe20000011602 */
[----:B-1----:R-:W-:-:S05]  /*29ab0*/  IMAD.SHL.U32 R7, R7, 0x20, RZ ;  /* 0x0000002007077824 */ /* 0x002fca00078e00ff */
[----:B------:R-:W-:-:S04]  /*29ac0*/  LOP3.LUT R7, R8, 0x60, R7, 0xf8, !PT ;  /* 0x0000006008077812 */ /* 0x000fc800078ef807 */
[----:B------:R-:W-:Y:S01]  /*29ad0*/  LOP3.LUT R7, R7, 0x80, RZ, 0xfc, !PT ;  /* 0x0000008007077812 */ /* 0x000fe200078efcff */
[----:B------:R-:W-:Y:S05]  /*29ae0*/  YIELD ;  /* 0x0000000000007946 */ /* 0x000fea0003800000 */
[----:B------:R-:W-:Y:S01]  /*29af0*/  ULDC.64 UR4, c[0x0][0x428] ;  /* 0x00010a0000047ab9 */ /* 0x000fe20000000a00 */
[----:B------:R-:W-:Y:S01]  /*29b00*/  ULDC.64 UR6, c[0x0][0x418] ;  /* 0x0001060000067ab9 */ /* 0x000fe20000000a00 */
[----:B------:R-:W-:Y:S01]  /*29b10*/  ISETP.GT.U32.AND P1, PT, R7, 0x9f, PT ;  /* 0x0000009f0700780c */ /* 0x000fe20003f24070 */
[----:B--2---:R-:W-:-:S04]  /*29b20*/  IMAD R0, R32, 0xa0, R0 ;  /* 0x000000a020007824 */ /* 0x004fc800078e0200 */
[----:B------:R-:W-:-:S04]  /*29b30*/  IMAD.IADD R5, R5, 0x1, R0 ;  /* 0x0000000105057824 */ /* 0x000fc800078e0200 */
[----:B------:R-:W-:Y:S01]  /*29b40*/  @P0 IMAD.HI.U32 R6, R5, R6, RZ ;  /* 0x0000000605060227 */ /* 0x000fe200078e00ff */
[----:B------:R-:W-:-:S04]  /*29b50*/  MOV R2, R5 ;  /* 0x0000000500027202 */ /* 0x000fc80000000f00 */
[----:B0-----:R-:W-:Y:S02]  /*29b60*/  @P0 SHF.R.U32.HI R2, RZ, R3, R6 ;  /* 0x00000003ff020219 */ /* 0x001fe40000011606 */
[----:B------:R-:W0:Y:S08]  /*29b70*/  @P0 LDC R6, c[0x0][0x434] ;  /* 0x00010d00ff060b82 */ /* 0x000e300000000800 */
[----:B------:R-:W1:Y:S01]  /*29b80*/  @P0 LDC R3, c[0x0][0x438] ;  /* 0x00010e00ff030b82 */ /* 0x000e620000000800 */
[----:B------:R-:W-:-:S04]  /*29b90*/  IMAD.IADD R0, R7, 0x1, R0 ;  /* 0x0000000107007824 */ /* 0x000fc800078e0200 */
[----:B------:R-:W-:Y:S02]  /*29ba0*/  IMAD.MOV.U32 R8, RZ, RZ, R0 ;  /* 0x000000ffff087224 */ /* 0x000fe400078e0000 */
[----:B0-----:R-:W-:-:S05]  /*29bb0*/  @P0 IMAD.HI.U32 R6, R0, R6, RZ ;  /* 0x0000000600060227 */ /* 0x001fca00078e00ff */
[----:B-1----:R-:W-:Y:S02]  /*29bc0*/  @P0 SHF.R.U32.HI R8, RZ, R3, R6 ;  /* 0x00000003ff080219 */ /* 0x002fe40000011606 */
[----:B------:R-:W-:-:S03]  /*29bd0*/  IADD3 R6, -R2, RZ, RZ ;  /* 0x000000ff02067210 */ /* 0x000fc60007ffe1ff */
[----:B------:R-:W-:Y:S02]  /*29be0*/  IMAD.MOV R3, RZ, RZ, -R8 ;  /* 0x000000ffff037224 */ /* 0x000fe400078e0a08 */
[C---:B------:R-:W-:Y:S02]  /*29bf0*/  IMAD R5, R4.reuse, R6, R5 ;  /* 0x0000000604057224 */ /* 0x040fe400078e0205 */
[----:B------:R-:W-:Y:S01]  /*29c00*/  IMAD R4, R4, R3, R0 ;  /* 0x0000000304047224 */ /* 0x000fe200078e0200 */
[----:B------:R-:W-:Y:S01]  /*29c10*/  SHF.R.S32.HI R3, RZ, 0x1f, R2 ;  /* 0x0000001fff037819 */ /* 0x000fe20000011402 */
[----:B---3--:R-:W-:-:S04]  /*29c20*/  IMAD R0, R10, UR4, RZ ;  /* 0x000000040a007c24 */ /* 0x008fc8000f8e02ff */
[C---:B------:R-:W-:Y:S02]  /*29c30*/  IMAD R0, R33.reuse, UR5, R0 ;  /* 0x0000000521007c24 */ /* 0x040fe4000f8e0200 */
[----:B------:R-:W-:-:S04]  /*29c40*/  IMAD.WIDE.U32 R2, R33, UR4, R2 ;  /* 0x0000000421027c25 */ /* 0x000fc8000f8e0002 */
[----:B------:R-:W-:Y:S01]  /*29c50*/  IMAD.IADD R3, R0, 0x1, R3 ;  /* 0x0000000100037824 */ /* 0x000fe200078e0203 */
[----:B------:R-:W-:-:S04]  /*29c60*/  LEA R6, P0, R2, UR6, 0x2 ;  /* 0x0000000602067c11 */ /* 0x000fc8000f8010ff */
[----:B------:R-:W-:-:S05]  /*29c70*/  LEA.HI.X R7, R2, UR7, R3, 0x2, P0 ;  /* 0x0000000702077c11 */ /* 0x000fca00080f1403 */
[----:B------:R-:W2:Y:S01]  /*29c80*/  LDG.E R6, desc[UR50][R6.64] ;  /* 0x0000003206067981 */ /* 0x000ea2000c1e1900 */
[--C-:B------:R-:W-:Y:S01]  /*29c90*/  @!P1 SHF.R.S32.HI R3, RZ, 0x1f, R8.reuse ;  /* 0x0000001fff039819 */ /* 0x100fe20000011408 */
[----:B------:R-:W-:-:S04]  /*29ca0*/  @!P1 IMAD.MOV.U32 R2, RZ, RZ, R8 ;  /* 0x000000ffff029224 */ /* 0x000fc800078e0008 */
[----:B------:R-:W-:-:S05]  /*29cb0*/  @!P1 IMAD.WIDE.U32 R2, R33, UR4, R2 ;  /* 0x0000000421029c25 */ /* 0x000fca000f8e0002 */
[----:B------:R-:W-:Y:S02]  /*29cc0*/  @!P1 IADD3 R0, R0, R3, RZ ;  /* 0x0000000300009210 */ /* 0x000fe40007ffe0ff */
[C---:B------:R-:W-:Y:S01]  /*29cd0*/  @!P1 LEA R10, P0, R2.reuse, UR6, 0x2 ;  /* 0x00000006020a9c11 */ /* 0x040fe2000f8010ff */
[----:B------:R-:W-:Y:S02]  /*29ce0*/  IMAD.MOV.U32 R8, RZ, RZ, RZ ;  /* 0x000000ffff087224 */ /* 0x000fe400078e00ff */
[----:B------:R-:W-:Y:S01]  /*29cf0*/  IMAD.U32 R12, RZ, RZ, UR39 ;  /* 0x00000027ff0c7e24 */ /* 0x000fe2000f8e00ff */
[----:B------:R-:W-:Y:S01]  /*29d00*/  @!P1 LEA.HI.X R11, R2, UR7, R0, 0x2, P0 ;  /* 0x00000007020b9c11 */ /* 0x000fe200080f1400 */
[----:B------:R-:W-:-:S04]  /*29d10*/  VIADD R23, R17, 0x1 ;  /* 0x0000000111177836 */ /* 0x000fc80000000000 */
[----:B------:R0:W5:Y:S01]  /*29d20*/  @!P1 LDG.E R8, desc[UR50][R10.64] ;  /* 0x000000320a089981 */ /* 0x000162000c1e1900 */
[----:B------:R-:W-:Y:S02]  /*29d30*/  ISETP.NE.AND P1, PT, R12, 0x3, PT ;  /* 0x000000030c00780c */ /* 0x000fe40003f25270 */
[C---:B------:R-:W-:Y:S02]  /*29d40*/  ISETP.NE.AND P0, PT, R23.reuse, 0x2, PT ;  /* 0x000000021700780c */ /* 0x040fe40003f05270 */
[----:B------:R-:W-:Y:S02]  /*29d50*/  MOV R0, R32 ;  /* 0x0000002000007202 */ /* 0x000fe40000000f00 */
[----:B------:R-:W-:Y:S01]  /*29d60*/  SEL R34, RZ, 0x1, P0 ;  /* 0x00000001ff227807 */ /* 0x000fe20000000000 */
[----:B------:R-:W-:Y:S01]  /*29d70*/  VIADD R32, R32, 0xffffffff ;  /* 0xffffffff20207836 */ /* 0x000fe20000000000 */
[----:B------:R-:W-:Y:S02]  /*29d80*/  SEL R23, R23, RZ, P0 ;  /* 0x000000ff17177207 */ /* 0x000fe40000000000 */
[----:B------:R-:W-:-:S02]  /*29d90*/  LOP3.LUT R34, R21, R34, RZ, 0x3c, !PT ;  /* 0x0000002215227212 */ /* 0x000fc400078e3cff */
[----:B----4-:R-:W-:Y:S02]  /*29da0*/  ISETP.GT.AND P2, PT, R0, R9, PT ;  /* 0x000000090000720c */ /* 0x010fe40003f44270 */
[----:B--2---:R-:W-:Y:S01]  /*29db0*/  SHF.R.S32.HI R30, RZ, 0x1f, R6 ;  /* 0x0000001fff1e7819 */ /* 0x004fe20000011406 */
[----:B0-----:R-:W-:Y:S10]  /*29dc0*/  @!P1 BRA `(.L_x_720) ;  /* 0x0000000000049947 */ /* 0x001ff40003800000 */
[----:B------:R-:W-:Y:S01]  /*29dd0*/  BPT.TRAP 0x1 ;  /* 0x000000040000795c */ /* 0x000fe20000300000 */
.L_x_720:
[----:B------:R-:W-:Y:S01]  /*29de0*/  IMAD R0, R23, 0x8, R22 ;  /* 0x0000000817007824 */ /* 0x000fe200078e0216 */
[----:B------:R-:W-:Y:S01]  /*29df0*/  SHF.L.U32 R31, R34, 0x1f, RZ ;  /* 0x0000001f221f7819 */ /* 0x000fe200000006ff */
[----:B------:R-:W-:Y:S01]  /*29e00*/  BSSY B0, `(.L_x_721) ;  /* 0x0000004000007945 */ /* 0x000fe20003800000 */
[----:B------:R-:W-:Y:S02]  /*29e10*/  SHF.R.S32.HI R26, RZ, 0x1f, R5 ;  /* 0x0000001fff1a7819 */ /* 0x000fe40000011405 */
[----:B------:R-:W0:Y:S02]  /*29e20*/  SYNCS.PHASECHK.TRANS64.TRYWAIT P0, [R0+URZ+0x29880], R31 ;  /* 0x0298801f000075a7 */ /* 0x000e24000800017f */
[----:B0-----:R-:W-:Y:S05]  /*29e30*/  @!P0 BRA `(.L_x_722) ;  /* 0x0000007c00048947 */ /* 0x001fea0003800000 */
.L_x_972:
[----:B------:R-:W-:Y:S05]  /*29e40*/  BSYNC B0 ;  /* 0x0000000000007941 */ /* 0x000fea0003800000 */
.L_x_721:
[----:B------:R-:W2:Y:S01]  /*29e50*/  LDL R2, [R1] ;  /* 0x0000000001027983 */ /* 0x000ea20000100800 */
[----:B------:R-:W-:Y:S01]  /*29e60*/  ULDC.64 UR4, c[0x0][0x328] ;  /* 0x0000ca0000047ab9 */ /* 0x000fe20000000a00 */
[----:B------:R-:W-:Y:S01]  /*29e70*/  ULDC.64 UR6, c[0x0][0x338] ;  /* 0x0000ce0000067ab9 */ /* 0x000fe20000000a00 */
[----:B------:R-:W-:Y:S01]  /*29e80*/  IMAD R7, R26, UR4, RZ ;  /* 0x000000041a077c24 */ /* 0x000fe2000f8e02ff */
[----:B------:R-:W1:Y:S01]  /*29e90*/  S2R R9, SR_TID.X ;  /* 0x0000000000097919 */ /* 0x000e620000002100 */
[----:B------:R-:W-:Y:S01]  /*29ea0*/  IMAD R10, R30, UR6, RZ ;  /* 0x000000061e0a7c24 */ /* 0x000fe2000f8e02ff */
[----:B------:R-:W-:Y:S01]  /*29eb0*/  SHF.R.S32.HI R27, RZ, 0x1f, R4 ;  /* 0x0000001fff1b7819 */ /* 0x000fe20000011404 */
[----:B------:R-:W-:Y:S01]  /*29ec0*/  IMAD R7, R5, UR5, R7 ;  /* 0x0000000505077c24 */ /* 0x000fe2000f8e0207 */
[----:B-----5:R-:W-:Y:S01]  /*29ed0*/  SHF.R.S32.HI R29, RZ, 0x1f, R8 ;  /* 0x0000001fff1d7819 */ /* 0x020fe20000011408 */
[----:B------:R-:W-:Y:S01]  /*29ee0*/  IMAD R10, R6, UR7, R10 ;  /* 0x00000007060a7c24 */ /* 0x000fe2000f8e020a */
[----:B-1----:R-:W-:-:S04]  /*29ef0*/  LOP3.LUT R9, R9, 0x7f, RZ, 0xc0, !PT ;  /* 0x0000007f09097812 */ /* 0x002fc800078ec0ff */
[----:B------:R-:W-:-:S04]  /*29f00*/  SHF.R.U32.HI R9, RZ, 0x5, R9 ;  /* 0x00000005ff097819 */ /* 0x000fc80000011609 */
[----:B------:R-:W-:-:S05]  /*29f10*/  SHF.L.U32 R9, R9, 0xa, RZ ;  /* 0x0000000a09097819 */ /* 0x000fca00000006ff */
[----:B------:R-:W-:Y:S01]  /*29f20*/  IMAD R9, R23, 0x5000, R9 ;  /* 0x0000500017097824 */ /* 0x000fe200078e0209 */
[C---:B--2---:R-:W-:Y:S02]  /*29f30*/  LOP3.LUT P3, RZ, R2.reuse, 0x2, RZ, 0xc0, !PT ;  /* 0x0000000202ff7812 */ /* 0x044fe4000786c0ff */
[----:B------:R-:W-:Y:S01]  /*29f40*/  LOP3.LUT P1, RZ, R2, 0x1, RZ, 0xc0, !PT ;  /* 0x0000000102ff7812 */ /* 0x000fe2000782c0ff */
[----:B------:R-:W-:-:S04]  /*29f50*/  IMAD.WIDE.U32 R2, R5, UR4, RZ ;  /* 0x0000000405027c25 */ /* 0x000fc8000f8e00ff */
[----:B------:R-:W-:Y:S02]  /*29f60*/  IMAD.IADD R3, R3, 0x1, R7 ;  /* 0x0000000103037824 */ /* 0x000fe400078e0207 */
[----:B------:R-:W-:Y:S02]  /*29f70*/  IMAD R7, R27, UR4, RZ ;  /* 0x000000041b077c24 */ /* 0x000fe4000f8e02ff */
[----:B------:R-:W-:-:S04]  /*29f80*/  IMAD.WIDE.U32 R2, R6, UR6, R2 ;  /* 0x0000000606027c25 */ /* 0x000fc8000f8e0002 */
[C---:B------:R-:W-:Y:S01]  /*29f90*/  IMAD R7, R4.reuse, UR5, R7 ;  /* 0x0000000504077c24 */ /* 0x040fe2000f8e0207 */
[----:B------:R-:W-:Y:S01]  /*29fa0*/  IADD3 R11, R3, R10, RZ ;  /* 0x0000000a030b7210 */ /* 0x000fe20007ffe0ff */
        /* <DEDUP_REMOVED lines=17> */
[----:B------:R-:W-:Y:S08]  /*2a0c0*/  BRA.DIV UR4, `(.L_x_723) ;  /* 0x0000007a04747947 */ /* 0x000ff0000b800000 */
[----:B------:R-:W1:Y:S01]  /*2a0d0*/  S2R R3, SR_TID.X ;  /* 0x0000000000037919 */ /* 0x000e620000002100 */
[----:B------:R-:W-:Y:S01]  /*2a0e0*/  IADD3 R9, R22, R9, R36 ;  /* 0x0000000916097210 */ /* 0x000fe20007ffe024 */
[----:B------:R-:W2:Y:S04]  /*2a0f0*/  SHFL.IDX PT, R2, R7, RZ, 0x1c1f ;  /* 0x001c1fff07027589 */ /* 0x000ea800000e0000 */
[----:B------:R-:W-:Y:S01]  /*2a100*/  IMAD.IADD R10, R37, 0x1, R9 ;  /* 0x00000001250a7824 */ /* 0x000fe200078e0209 */
[----:B------:R-:W-:Y:S01]  /*2a110*/  SHFL.IDX PT, R24, R24, RZ, 0x1c1f ;  /* 0x001c1fff18187589 */ /* 0x000fe200000e0000 */
[----:B-1----:R-:W-:-:S03]  /*2a120*/  IMAD.SHL.U32 R11, R3, 0x10, RZ ;  /* 0x00000010030b7824 */ /* 0x002fc600078e00ff */
[----:B------:R-:W1:Y:S02]  /*2a130*/  SHFL.IDX PT, R3, R20, RZ, 0x1c1f ;  /* 0x001c1fff14037589 */ /* 0x000e6400000e0000 */
[----:B------:R-:W-:-:S04]  /*2a140*/  LOP3.LUT R11, R11, 0x30, RZ, 0xc0, !PT ;  /* 0x000000300b0b7812 */ /* 0x000fc800078ec0ff */
[----:B--2---:R-:W-:-:S05]  /*2a150*/  IADD3 R2, P0, R11, R2, RZ ;  /* 0x000000020b027210 */ /* 0x004fca0007f1e0ff */
[----:B-1----:R-:W-:-:S05]  /*2a160*/  IMAD.X R3, RZ, RZ, R3, P0 ;  /* 0x000000ffff037224 */ /* 0x002fca00000e0603 */
[----:B------:R-:W-:Y:S04]  /*2a170*/  LDGSTS.E.BYPASS.LTC128B.128 [R9+0xa400], desc[UR50][R2.64], !P3 ;  /* 0x0a40000002097fae */ /* 0x000fe8000d901d72 */
[----:B------:R1:W-:Y:S04]  /*2a180*/  LDGSTS.E.BYPASS.LTC128B.128 [R10+0xa400], desc[UR50][R2.64+0x40], !P1 ;  /* 0x0a400040020a7fae */ /* 0x0003e8000c901d72 */
        /* <DEDUP_REMOVED lines=19> */
.L_x_984:
[----:B------:R-:W3:Y:S02]  /*2a2c0*/  S2R R3, SR_TID.X ;  /* 0x0000000000037919 */ /* 0x000ee40000002100 */
[----:B---3--:R-:W-:-:S05]  /*2a2d0*/  IMAD.SHL.U32 R3, R3, 0x10, RZ ;  /* 0x0000001003037824 */ /* 0x008fca00078e00ff */
[----:B------:R-:W-:-:S04]  /*2a2e0*/  LOP3.LUT R3, R3, 0x30, RZ, 0xc0, !PT ;  /* 0x0000003003037812 */ /* 0x000fc800078ec0ff */
[----:B--2---:R-:W-:-:S04]  /*2a2f0*/  IADD3 R2, P0, R3, R2, RZ ;  /* 0x0000000203027210 */ /* 0x004fc80007f1e0ff */
[----:B------:R-:W-:Y:S02]  /*2a300*/  IADD3.X R3, RZ, R24, RZ, P0, !PT ;  /* 0x00000018ff037210 */ /* 0x000fe400007fe4ff */
[----:B------:R-:W-:-:S03]  /*2a310*/  PLOP3.LUT P0, PT, PT, PT, PT, 0x80, 0x0 ;  /* 0x000000000000781c */ /* 0x000fc60003f0f070 */
[----:B------:R-:W-:Y:S01]  /*2a320*/  @!PT LDS RZ, [RZ] ;  /* 0x00000000fffff984 */ /* 0x000fe20000000800 */
[----:B------:R-:W-:Y:S01]  /*2a330*/  @!PT LDS RZ, [RZ] ;  /* 0x00000000fffff984 */ /* 0x000fe20000000800 */
[----:B------:R-:W-:Y:S01]  /*2a340*/  @!PT LDS RZ, [RZ] ;  /* 0x00000000fffff984 */ /* 0x000fe20000000800 */
[----:B------:R2:W-:Y:S04]  /*2a350*/  LDGSTS.E.BYPASS.LTC128B.128 [R9+0xe400], desc[UR50][R2.64], !P3 ;  /* 0x0e40000002097fae */ /* 0x0005e8000d901d72 */
[----:B------:R2:W-:Y:S01]  /*2a360*/  LDGSTS.E.BYPASS.LTC128B.128 [R10+0xe400], desc[UR50][R2.64+0x40], !P1 ;  /* 0x0e400040020a7fae */ /* 0x0005e2000c901d72 */
[----:B------:R-:W-:-:S05]  /*2a370*/  NOP ;  /* 0x0000000000007918 */ /* 0x000fca0000000000 */
.L_x_724:
        /* <DEDUP_REMOVED lines=11> */
.L_x_725:
[----:B------:R2:W-:Y:S01]  /*2a430*/  SYNCS.ARRIVE.TRANS64.A1T0 RZ, [R0+URZ+0x29870], RZ ;  /* 0x029870ff00ff79a7 */ /* 0x0005e2000810003f */
[----:B------:R-:W-:Y:S05]  /*2a440*/  @!P3 BRA `(.L_x_726) ;  /* 0x000000000004b947 */ /* 0x000fea0003800000 */
[----:B------:R-:W-:Y:S01]  /*2a450*/  BPT.TRAP 0x1 ;  /* 0x000000040000795c */ /* 0x000fe20000300000 */
.L_x_726:
[----:B------:R-:W3:Y:S01]  /*2a460*/  SYNCS.PHASECHK.TRANS64.TRYWAIT P0, [R0+URZ+0x29840], R31 ;  /* 0x0298401f000075a7 */ /* 0x000ee2000800017f */
[----:B------:R-:W-:Y:S04]  /*2a470*/  BSSY B0, `(.L_x_727) ;  /* 0x0000002000007945 */ /* 0x000fe80003800000 */
[----:B---3--:R-:W-:Y:S05]  /*2a480*/  @!P0 BRA `(.L_x_728) ;  /* 0x0000007c00308947 */ /* 0x008fea0003800000 */
.L_x_985:
[----:B------:R-:W-:Y:S05]  /*2a490*/  BSYNC B0 ;  /* 0x0000000000007941 */ /* 0x000fea0003800000 */
.L_x_727:
[----:B------:R-:W4:Y:S01]  /*2a4a0*/  LDL R2, [R1] ;  /* 0x0000000001027983 */ /* 0x000f220000100800 */
[----:B------:R-:W-:Y:S01]  /*2a4b0*/  ULDC.64 UR4, c[0x0][0x300] ;  /* 0x0000c00000047ab9 */ /* 0x000fe20000000a00 */
[----:B------:R-:W-:Y:S02]  /*2a4c0*/  ULDC.64 UR6, c[0x0][0x310] ;  /* 0x0000c40000067ab9 */ /* 0x000fe40000000a00 */
[----:B------:R-:W5:Y:S01]  /*2a4d0*/  LDL R10, [R1+0x14] ;  /* 0x00001400010a7983 */ /* 0x000f620000100800 */
[----:B------:R-:W-:-:S04]  /*2a4e0*/  IMAD R7, R26, UR4, RZ ;  /* 0x000000041a077c24 */ /* 0x000fc8000f8e02ff */
[C---:B------:R-:W-:Y:S02]  /*2a4f0*/  IMAD R7, R5.reuse, UR5, R7 ;  /* 0x0000000505077c24 */ /* 0x040fe4000f8e0207 */
[----:B------:R-:W-:Y:S01]  /*2a500*/  IMAD R30, R30, UR6, RZ ;  /* 0x000000061e1e7c24 */ /* 0x000fe2000f8e02ff */
[----:B------:R-:W0:Y:S01]  /*2a510*/  S2R R9, SR_TID.X ;  /* 0x0000000000097919 */ /* 0x000e220000002100 */
[C---:B----4-:R-:W-:Y:S02]  /*2a520*/  LOP3.LUT P4, RZ, R2.reuse, 0x10, RZ, 0xc0, !PT ;  /* 0x0000001002ff7812 */ /* 0x050fe4000788c0ff */
[C---:B------:R-:W-:Y:S02]  /*2a530*/  LOP3.LUT P3, RZ, R2.reuse, 0x8, RZ, 0xc0, !PT ;  /* 0x0000000802ff7812 */ /* 0x040fe4000786c0ff */
[----:B------:R-:W-:Y:S01]  /*2a540*/  LOP3.LUT P1, RZ, R2, 0x4, RZ, 0xc0, !PT ;  /* 0x0000000402ff7812 */ /* 0x000fe2000782c0ff */
[----:B------:R-:W-:-:S04]  /*2a550*/  IMAD.WIDE.U32 R2, R5, UR4, RZ ;  /* 0x0000000405027c25 */ /* 0x000fc8000f8e00ff */
[----:B------:R-:W-:Y:S02]  /*2a560*/  IMAD.IADD R3, R3, 0x1, R7 ;  /* 0x0000000103037824 */ /* 0x000fe400078e0207 */
[----:B------:R-:W-:-:S04]  /*2a570*/  IMAD.WIDE.U32 R2, R6, UR6, R2 ;  /* 0x0000000606027c25 */ /* 0x000fc8000f8e0002 */
[----:B------:R-:W-:Y:S02]  /*2a580*/  IMAD R6, R6, UR7, R30 ;  /* 0x0000000706067c24 */ /* 0x000fe4000f8e021e */
[----:B------:R-:W-:Y:S02]  /*2a590*/  IMAD R5, R27, UR4, RZ ;  /* 0x000000041b057c24 */ /* 0x000fe4000f8e02ff */
[----:B------:R-:W-:Y:S01]  /*2a5a0*/  IMAD.IADD R7, R3, 0x1, R6 ;  /* 0x0000000103077824 */ /* 0x000fe200078e0206 */
[----:B------:R-:W-:Y:S01]  /*2a5b0*/  MOV R6, R2 ;  /* 0x0000000200067202 */ /* 0x000fe20000000f00 */
[C---:B------:R-:W-:Y:S02]  /*2a5c0*/  IMAD R5, R4.reuse, UR5, R5 ;  /* 0x0000000504057c24 */ /* 0x040fe4000f8e0205 */
        /* <DEDUP_REMOVED lines=11> */
[----:B------:R-:W-:-:S03]  /*2a680*/  IMAD.WIDE.U32 R2, R18, UR4, R2 ;  /* 0x0000000412027c25 */ /* 0x000fc6000f8e0002 */
[----:B------:R-:W-:Y:S01]  /*2a690*/  IADD3.X R6, R8, UR7, R7, P0, !PT ;  /* 0x0000000708067c10 */ /* 0x000fe200087fe407 */
[----:B-----5:R-:W-:Y:S01]  /*2a6a0*/  IMAD R7, R23, 0x7800, R10 ;  /* 0x0000780017077824 */ /* 0x020fe200078e020a */
[----:B------:R-:W-:Y:S01]  /*2a6b0*/  IADD3 R5, P0, R2, UR6, RZ ;  /* 0x0000000602057c10 */ /* 0x000fe2000ff1e0ff */
[----:B0-----:R-:W-:Y:S01]  /*2a6c0*/  IMAD.SHL.U32 R10, R9, 0x10, RZ ;  /* 0x00000010090a7824 */ /* 0x001fe200078e00ff */
[----:B------:R-:W-:Y:S02]  /*2a6d0*/  UMOV UR4, 0xffffffff ;  /* 0xffffffff00047882 */ /* 0x000fe40000000000 */
[----:B------:R-:W-:Y:S02]  /*2a6e0*/  IADD3.X R8, R8, UR7, R3, P0, !PT ;  /* 0x0000000708087c10 */ /* 0x000fe400087fe403 */
[----:B------:R-:W-:Y:S01]  /*2a6f0*/  LOP3.LUT R10, R10, 0x30, RZ, 0xc0, !PT ;  /* 0x000000300a0a7812 */ /* 0x000fe200078ec0ff */
[----:B------:R-:W-:Y:S06]  /*2a700*/  BRA.DIV UR4, `(.L_x_729) ;  /* 0x0000007a04a47947 */ /* 0x000fec000b800000 */
[----:B------:R-:W0:Y:S01]  /*2a710*/  SHFL.IDX PT, R2, R4, RZ, 0x1c1f ;  /* 0x001c1fff04027589 */ /* 0x000e2200000e0000 */
[----:B------:R-:W-:-:S03]  /*2a720*/  IMAD.IADD R7, R22, 0x1, R7 ;  /* 0x0000000116077824 */ /* 0x000fc600078e0207 */
[----:B------:R-:W4:Y:S04]  /*2a730*/  SHFL.IDX PT, R3, R6, RZ, 0x1c1f ;  /* 0x001c1fff06037589 */ /* 0x000f2800000e0000 */
[----:B------:R-:W-:Y:S04]  /*2a740*/  SHFL.IDX PT, R9, R6, 0x2, 0x1c1f ;  /* 0x005c1f0006097f89 */ /* 0x000fe800000e0000 */
[----:B------:R-:W-:Y:S01]  /*2a750*/  SHFL.IDX PT, R8, R8, RZ, 0x1c1f ;  /* 0x001c1fff08087589 */ /* 0x000fe200000e0000 */
[----:B0-----:R-:W-:-:S04]  /*2a760*/  IADD3 R2, P0, R10, R2, RZ ;  /* 0x000000020a027210 */ /* 0x001fc80007f1e0ff */
[----:B----4-:R-:W-:-:S05]  /*2a770*/  IADD3.X R3, RZ, R3, RZ, P0, !PT ;  /* 0x00000003ff037210 */ /* 0x010fca00007fe4ff */
[----:B------:R-:W-:Y:S04]  /*2a780*/  LDGSTS.E.BYPASS.LTC128B.128 [R7+0x1a400], desc[UR50][R2.64], !P4 ;  /* 0x1a40000002077fae */ /* 0x000fe8000e101d72 */
[----:B------:R-:W-:Y:S04]  /*2a790*/  LDGSTS.E.BYPASS.LTC128B.128 [R7+0x1cc00], desc[UR50][R2.64+0x40], !P3 ;  /* 0x1cc0004002077fae */ /* 0x000fe8000d901d72 */
[----:B------:R0:W-:Y:S04]  /*2a7a0*/  LDGSTS.E.BYPASS.LTC128B.128 [R7+0x1f400], desc[UR50][R2.64+0x80], !P1 ;  /* 0x1f40008002077fae */ /* 0x0001e8000c901d72 */
[----:B0-----:R-:W0:Y:S04]  /*2a7b0*/  SHFL.IDX PT, R2, R4, 0x1, 0x1c1f ;  /* 0x003c1f0004027f89 */ /* 0x001e2800000e0000 */
[----:B------:R-:W4:Y:S01]  /*2a7c0*/  SHFL.IDX PT, R3, R6, 0x1, 0x1c1f ;  /* 0x003c1f0006037f89 */ /* 0x000f2200000e0000 */
[----:B0-----:R-:W-:-:S05]  /*2a7d0*/  IADD3 R2, P0, R10, R2, RZ ;  /* 0x000000020a027210 */ /* 0x001fca0007f1e0ff */
[----:B----4-:R-:W-:-:S05]  /*2a7e0*/  IMAD.X R3, RZ, RZ, R3, P0 ;  /* 0x000000ffff037224 */ /* 0x010fca00000e0603 */
[----:B------:R-:W-:Y:S04]  /*2a7f0*/  LDGSTS.E.BYPASS.LTC128B.128 [R7+0x1ac00], desc[UR50][R2.64], !P4 ;  /* 0x1ac0000002077fae */ /* 0x000fe8000e101d72 */
[----:B------:R-:W-:Y:S04]  /*2a800*/  LDGSTS.E.BYPASS.LTC128B.128 [R7+0x1d400], desc[UR50][R2.64+0x40], !P3 ;  /* 0x1d40004002077fae */ /* 0x000fe8000d901d72 */
[----:B------:R0:W-:Y:S04]  /*2a810*/  LDGSTS.E.BYPASS.LTC128B.128 [R7+0x1fc00], desc[UR50][R2.64+0x80], !P1 ;  /* 0x1fc0008002077fae */ /* 0x0001e8000c901d72 */
[----:B0-----:R-:W0:Y:S02]  /*2a820*/  SHFL.IDX PT, R2, R4, 0x2, 0x1c1f ;  /* 0x005c1f0004027f89 */ /* 0x001e2400000e0000 */
[----:B0-----:R-:W-:-:S05]  /*2a830*/  IADD3 R2, P0, R10, R2, RZ ;  /* 0x000000020a027210 */ /* 0x001fca0007f1e0ff */
[----:B------:R-:W-:Y:S02]  /*2a840*/  IMAD.X R3, RZ, RZ, R9, P0 ;  /* 0x000000ffff037224 */ /* 0x000fe400000e0609 */
[----:B------:R-:W-:Y:S04]  /*2a850*/  SHFL.IDX PT, R9, R6, 0x3, 0x1c1f ;  /* 0x007c1f0006097f89 */ /* 0x000fe800000e0000 */
[----:B------:R-:W-:Y:S04]  /*2a860*/  LDGSTS.E.BYPASS.LTC128B.128 [R7+0x1b400], desc[UR50][R2.64], !P4 ;  /* 0x1b40000002077fae */ /* 0x000fe8000e101d72 */
[----:B------:R-:W-:Y:S04]  /*2a870*/  LDGSTS.E.BYPASS.LTC128B.128 [R7+0x1dc00], desc[UR50][R2.64+0x40], !P3 ;  /* 0x1dc0004002077fae */ /* 0x000fe8000d901d72 */
[----:B------:R0:W-:Y:S04]  /*2a880*/  LDGSTS.E.BYPASS.LTC128B.128 [R7+0x20400], desc[UR50][R2.64+0x80], !P1 ;  /* 0x2040008002077fae */ /* 0x0001e8000c901d72 */
[----:B0-----:R-:W0:Y:S02]  /*2a890*/  SHFL.IDX PT, R2, R4, 0x3, 0x1c1f ;  /* 0x007c1f0004027f89 */ /* 0x001e2400000e0000 */
[----:B0-----:R-:W-:-:S04]  /*2a8a0*/  IADD3 R2, P0, R10, R2, RZ ;  /* 0x000000020a027210 */ /* 0x001fc80007f1e0ff */
[----:B------:R-:W-:-:S05]  /*2a8b0*/  IADD3.X R3, RZ, R9, RZ, P0, !PT ;  /* 0x00000009ff037210 */ /* 0x000fca00007fe4ff */
[----:B------:R-:W-:Y:S04]  /*2a8c0*/  LDGSTS.E.BYPASS.LTC128B.128 [R7+0x1bc00], desc[UR50][R2.64], !P4 ;  /* 0x1bc0000002077fae */ /* 0x000fe8000e101d72 */
[----:B------:R-:W-:Y:S04]  /*2a8d0*/  LDGSTS.E.BYPASS.LTC128B.128 [R7+0x1e400], desc[UR50][R2.64+0x40], !P3 ;  /* 0x1e40004002077fae */ /* 0x000fe8000d901d72 */
[----:B------:R0:W-:Y:S04]  /*2a8e0*/  LDGSTS.E.BYPASS.LTC128B.128 [R7+0x20c00], desc[UR50][R2.64+0x80], !P1 ;  /* 0x20c0008002077fae */ /* 0x0001e8000c901d72 */
[----:B0-----:R0:W4:Y:S02]  /*2a8f0*/  SHFL.IDX PT, R2, R5, RZ, 0x1c1f ;  /* 0x001c1fff05027589 */ /* 0x00112400000e0000 */
.L_x_997:
[----:B----4-:R-:W-:-:S05]  /*2a900*/  IADD3 R2, P0, R10, R2, RZ ;  /* 0x000000020a027210 */ /* 0x010fca0007f1e0ff */
        /* <DEDUP_REMOVED lines=9> */
.L_x_730:
        /* <DEDUP_REMOVED lines=11> */
.L_x_731:
[----:B------:R2:W-:Y:S02]  /*2aa50*/  SYNCS.ARRIVE.TRANS64.A1T0 RZ, [R0+URZ+0x29830], RZ ;  /* 0x029830ff00ff79a7 */ /* 0x0005e4000810003f */
[----:B--23--:R-:W-:-:S05]  /*2aa60*/  IMAD.U32 R0, RZ, RZ, UR37 ;  /* 0x00000025ff007e24 */ /* 0x00cfca000f8e00ff */
[----:B------:R-:W-:-:S13]  /*2aa70*/  ISETP.NE.AND P1, PT, R0, 0x3, PT ;  /* 0x000000030000780c */ /* 0x000fda0003f25270 */
[----:B------:R-:W-:Y:S05]  /*2aa80*/  @!P1 BRA `(.L_x_732) ;  /* 0x0000000000049947 */ /* 0x000fea0003800000 */
[----:B------:R-:W-:Y:S01]  /*2aa90*/  BPT.TRAP 0x1 ;  /* 0x000000040000795c */ /* 0x000fe20000300000 */
.L_x_732:
[----:B------:R-:W-:Y:S01]  /*2aaa0*/  LOP3.LUT R0, R21, 0x1, RZ, 0x3c, !PT ;  /* 0x0000000115007812 */ /* 0x000fe200078e3cff */
[----:B------:R-:W-:Y:S01]  /*2aab0*/  BSSY B0, `(.L_x_733) ;  /* 0x0000005000007945 */ /* 0x000fe20003800000 */
[----:B------:R-:W-:Y:S02]  /*2aac0*/  LEA R3, R17, R22, 0x3 ;  /* 0x0000001611037211 */ /* 0x000fe400078e18ff */
[----:B------:R-:W-:-:S04]  /*2aad0*/  SHF.L.U32 R0, R0, 0x1f, RZ ;  /* 0x0000001f00007819 */ /* 0x000fc800000006ff */
[----:B------:R-:W2:Y:S02]  /*2aae0*/  SYNCS.PHASECHK.TRANS64.TRYWAIT P0, [R3+URZ+0x29870], R0 ;  /* 0x02987000030075a7 */ /* 0x000ea4000800017f */
[----:B--2---:R-:W-:Y:S05]  /*2aaf0*/  @!P0 BRA `(.L_x_734) ;  /* 0x0000007c00288947 */ /* 0x004fea0003800000 */
.L_x_998:
[----:B------:R-:W-:Y:S05]  /*2ab00*/  BSYNC B0 ;  /* 0x0000000000007941 */ /* 0x000fea0003800000 */
.L_x_733:
[----:B------:R-:W-:-:S05]  /*2ab10*/  IMAD.U32 R2, RZ, RZ, UR39 ;  /* 0x00000027ff027e24 */ /* 0x000fca000f8e00ff */
[----:B------:R-:W-:-:S13]  /*2ab20*/  ISETP.NE.AND P0, PT, R2, 0x3, PT ;  /* 0x000000030200780c */ /* 0x000fda0003f05270 */
[----:B------:R-:W-:Y:S05]  /*2ab30*/  @!P0 BRA `(.L_x_735) ;  /* 0x0000000000048947 */ /* 0x000fea0003800000 */
[----:B------:R-:W-:Y:S01]  /*2ab40*/  BPT.TRAP 0x1 ;  /* 0x000000040000795c */ /* 0x000fe20000300000 */
.L_x_735:
[----:B--2---:R-:W-:Y:S01]  /*2ab50*/  SHF.L.U32 R0, R21, 0x1f, RZ ;  /* 0x0000001f15007819 */ /* 0x004fe200000006ff */
[----:B------:R-:W-:-:S03]  /*2ab60*/  IMAD R12, R17, 0x5000, RZ ;  /* 0x00005000110c7824 */ /* 0x000fc600078e02ff */
[----:B------:R-:W2:Y:S02]  /*2ab70*/  SYNCS.PHASECHK.TRANS64.TRYWAIT P0, [R3+URZ+0x29860], R0 ;  /* 0x02986000030075a7 */ /* 0x000ea4000800017f */
[----:B--2---:R-:W-:Y:S05]  /*2ab80*/  @!P0 BRA `(.L_x_736) ;  /* 0x0000007c00188947 */ /* 0x004fea0003800000 */
.L_x_999:
[----:B------:R-:W0:Y:S04]  /*2ab90*/  LDL R4, [R1+0x1c] ;  /* 0x00001c0001047983 */ /* 0x000e280000100800 */
[----:B------:R-:W3:Y:S04]  /*2aba0*/  LDL R2, [R1+0x20] ;  /* 0x0000200001027983 */ /* 0x000ee80000100800 */
[----:B------:R-:W4:Y:S01]  /*2abb0*/  LDL R13, [R1+0x18] ;  /* 0x00001800010d7983 */ /* 0x000f220000100800 */
[----:B------:R-:W-:Y:S05]  /*2abc0*/  WARPSYNC.ALL ;  /* 0x0000000000007948 */ /* 0x000fea0003800000 */
[----:B------:R-:W-:-:S05]  /*2abd0*/  IMAD.U32 R20, RZ, RZ, UR39 ;  /* 0x00000027ff147e24 */ /* 0x000fca000f8e00ff */
[----:B------:R-:W-:Y:S02]  /*2abe0*/  ISETP.NE.AND P0, PT, R20, 0x3, PT ;  /* 0x000000031400780c */ /* 0x000fe40003f05270 */
[----:B0-----:R-:W-:-:S05]  /*2abf0*/  LOP3.LUT R5, R12, R4, RZ, 0xfc, !PT ;  /* 0x000000040c057212 */ /* 0x001fca00078efcff */
[----:B--2---:R-:W-:Y:S01]  /*2ac00*/  IMAD.IADD R0, R22, 0x1, R5 ;  /* 0x0000000116007824 */ /* 0x004fe200078e0205 */
[----:B----4-:R-:W-:-:S03]  /*2ac10*/  LOP3.LUT R17, R12, R13, RZ, 0xfc, !PT ;  /* 0x0000000d0c117212 */ /* 0x010fc600078efcff */
[----:B---3--:R-:W-:Y:S01]  /*2ac20*/  IMAD.IADD R2, R2, 0x1, R0 ;  /* 0x0000000102027824 */ /* 0x008fe200078e0200 */
[----:B------:R-:W0:Y:S01]  /*2ac30*/  LDSM.16.MT88.4 R4, [R0+0xa400] ;  /* 0x00a400000004783b */ /* 0x000e220000004200 */
[----:B------:R-:W-:Y:S02]  /*2ac40*/  IADD3 R17, R22, R17, RZ ;  /* 0x0000001116117210 */ /* 0x000fe40007ffe0ff */
[C-C-:B0-----:R-:W-:Y:S02]  /*2ac50*/  PRMT R8, R4.reuse, 0x6420, R5.reuse ;  /* 0x0000642004087816 */ /* 0x141fe40000000005 */
[----:B------:R-:W-:Y:S02]  /*2ac60*/  PRMT R9, R4, 0x7531, R5 ;  /* 0x0000753104097816 */ /* 0x000fe40000000005 */
[C-C-:B------:R-:W-:Y:S02]  /*2ac70*/  PRMT R10, R6.reuse, 0x6420, R7.reuse ;  /* 0x00006420060a7816 */ /* 0x140fe40000000007 */
[----:B------:R-:W-:-:S02]  /*2ac80*/  PRMT R11, R6, 0x7531, R7 ;  /* 0x00007531060b7816 */ /* 0x000fc40000000007 */
[----:B------:R-:W0:Y:S04]  /*2ac90*/  LDSM.16.MT88.4 R4, [R2+0xa400] ;  /* 0x00a400000204783b */ /* 0x000e280000004200 */
[----:B------:R-:W-:Y:S01]  /*2aca0*/  STSM.16.M88.4 [R17+0x400], R8 ;  /* 0x0004000811007844 */ /* 0x000fe20000000200 */
[C-C-:B0-----:R-:W-:Y:S02]  /*2acb0*/  PRMT R12, R4.reuse, 0x6420, R5.reuse ;  /* 0x00006420040c7816 */ /* 0x141fe40000000005 */
        /* <DEDUP_REMOVED lines=12> */
[----:B-1----:R-:W-:Y:S02]  /*2ad80*/  PRMT R25, R8, 0x7531, R9 ;  /* 0x0000753108197816 */ /* 0x002fe40000000009 */
        /* <DEDUP_REMOVED lines=47> */
.L_x_737:
[----:B-1----:R1:W-:Y:S01]  /*2b080*/  SYNCS.ARRIVE.TRANS64.A1T0 RZ, [R3+URZ+0x29850], RZ ;  /* 0x029850ff03ff79a7 */ /* 0x0023e2000810003f */
[----:B------:R-:W-:Y:S06]  /*2b090*/  BAR.SYNC.DEFER_BLOCKING 0x2, 0x80 ;  /* 0x0082000000007b1d */ /* 0x000fec0000010000 */
[----:B------:R-:W-:Y:S05]  /*2b0a0*/  @!P1 BRA `(.L_x_738) ;  /* 0x0000000000049947 */ /* 0x000fea0003800000 */
[----:B------:R-:W-:Y:S01]  /*2b0b0*/  BPT.TRAP 0x1 ;  /* 0x000000040000795c */ /* 0x000fe20000300000 */
.L_x_738:
[----:B------:R-:W2:Y:S01]  /*2b0c0*/  LDL R0, [R1+0x10] ;  /* 0x0000100001007983 */ /* 0x000ea20000100800 */
[----:B-1----:R-:W-:Y:S01]  /*2b0d0*/  VIADD R3, R3, 0x29880 ;  /* 0x0002988003037836 */ /* 0x002fe20000000000 */
[----:B------:R-:W-:Y:S01]  /*2b0e0*/  MOV R21, R34 ;  /* 0x0000002200157202 */ /* 0x000fe20000000f00 */
[----:B0-----:R-:W-:-:S03]  /*2b0f0*/  IMAD.MOV.U32 R17, RZ, RZ, R23 ;  /* 0x000000ffff117224 */ /* 0x001fc600078e0017 */
[----:B--2---:R-:W-:-:S04]  /*2b100*/  PRMT R3, R0, 0x654, R3 ;  /* 0x0000065400037816 */ /* 0x004fc80000000003 */
[----:B------:R1:W-:Y:S01]  /*2b110*/  SYNCS.ARRIVE.TRANS64.RED.A1T0 RZ, [R3+URZ], RZ ;  /* 0x000000ff03ff79a7 */ /* 0x0003e2000810043f */
[----:B------:R-:W-:Y:S05]  /*2b120*/  @P2 BRA `(.L_x_739) ;  /* 0xffffffe800242947 */ /* 0x000fea000383ffff */
.L_x_719:
[----:B------:R-:W2:Y:S01]  /*2b130*/  S2R R0, SR_TID.X ;  /* 0x0000000000007919 */ /* 0x000ea20000002100 */
        /* <DEDUP_REMOVED lines=8> */
[----:B01----:R-:W0:Y:S01]  /*2b1c0*/  LDC.64 R2, c[0x0][0xc60] ;  /* 0x00031800ff027b82 */ /* 0x003e220000000a00 */
        /* <DEDUP_REMOVED lines=8> */
[----:B0-----:R-:W-:-:S07]  /*2b250*/  IADD3 R16, R0, UR38, R7 ;  /* 0x0000002600107c10 */ /* 0x001fce000fffe007 */
.L_x_741:
[----:B------:R-:W-:Y:S05]  /*2b260*/  BSYNC B0 ;  /* 0x0000000000007941 */ /* 0x000fea0003800000 */
.L_x_740:
[----:B------:R-:W-:Y:S05]  /*2b270*/  @!P0 BRA `(.L_x_742) ;  /* 0x0000000000048947 */ /* 0x000fea0003800000 */
[----:B------:R-:W-:Y:S01]  /*2b280*/  BPT.TRAP 0x1 ;  /* 0x000000040000795c */ /* 0x000fe20000300000 */
.L_x_742:
[----:B------:R-:W-:Y:S01]  /*2b290*/  LOP3.LUT R0, R34, 0x1, RZ, 0x3c, !PT ;  /* 0x0000000122007812 */ /* 0x000fe200078e3cff */
[----:B------:R-:W-:Y:S01]  /*2b2a0*/  IMAD R17, R23, 0x8, R22 ;  /* 0x0000000817117824 */ /* 0x000fe200078e0216 */
[----:B------:R-:W-:Y:S02]  /*2b2b0*/  BSSY B0, `(.L_x_743) ;  /* 0x0000004000007945 */ /* 0x000fe40003800000 */
[----:B------:R-:W-:-:S04]  /*2b2c0*/  SHF.L.U32 R0, R0, 0x1f, RZ ;  /* 0x0000001f00007819 */ /* 0x000fc800000006ff */
[----:B------:R-:W2:Y:S02]  /*2b2d0*/  SYNCS.PHASECHK.TRANS64.TRYWAIT P1, [R17+URZ+0x29870], R0 ;  /* 0x02987000110075a7 */ /* 0x000ea4000802017f */
[----:B--2---:R-:W-:Y:S05]  /*2b2e0*/  @!P1 BRA `(.L_x_744) ;  /* 0x0000007400549947 */ /* 0x004fea0003800000 */
.L_x_1000:
[----:B------:R-:W-:Y:S05]  /*2b2f0*/  BSYNC B0 ;  /* 0x0000000000007941 */ /* 0x000fea0003800000 */
.L_x_743:
[----:B------:R-:W-:-:S05]  /*2b300*/  IMAD.U32 R2, RZ, RZ, UR39 ;  /* 0x00000027ff027e24 */ /* 0x000fca000f8e00ff */
[----:B------:R-:W-:-:S13]  /*2b310*/  ISETP.NE.AND P1, PT, R2, 0x3, PT ;  /* 0x000000030200780c */ /* 0x000fda0003f25270 */
[----:B------:R-:W-:Y:S05]  /*2b320*/  @!P1 BRA `(.L_x_745) ;  /* 0x0000000000049947 */ /* 0x000fea0003800000 */
[----:B------:R-:W-:Y:S01]  /*2b330*/  BPT.TRAP 0x1 ;  /* 0x000000040000795c */ /* 0x000fe20000300000 */
.L_x_745:
[----:B--2---:R-:W-:-:S04]  /*2b340*/  SHF.L.U32 R0, R34, 0x1f, RZ ;  /* 0x0000001f22007819 */ /* 0x004fc800000006ff */
[----:B------:R-:W2:Y:S02]  /*2b350*/  SYNCS.PHASECHK.TRANS64.TRYWAIT P1, [R17+URZ+0x29860], R0 ;  /* 0x02986000110075a7 */ /* 0x000ea4000802017f */
[----:B--2---:R-:W-:Y:S05]  /*2b360*/  @!P1 BRA `(.L_x_746) ;  /* 0x0000007400489947 */ /* 0x004fea0003800000 */
.L_x_1001:
[----:B------:R-:W0:Y:S04]  /*2b370*/  LDL R2, [R1+0x1c] ;  /* 0x00001c0001027983 */ /* 0x000e280000100800 */
[----:B------:R-:W3:Y:S04]  /*2b380*/  LDL R13, [R1+0x20] ;  /* 0x00002000010d7983 */ /* 0x000ee80000100800 */
[----:B------:R-:W4:Y:S01]  /*2b390*/  LDL R12, [R1+0x18] ;  /* 0x00001800010c7983 */ /* 0x000f220000100800 */
[----:B--2---:R-:W-:Y:S01]  /*2b3a0*/  IMAD R0, R23, 0x5000, RZ ;  /* 0x0000500017007824 */ /* 0x004fe200078e02ff */
[----:B------:R-:W-:Y:S05]  /*2b3b0*/  WARPSYNC.ALL ;  /* 0x0000000000007948 */ /* 0x000fea0003800000 */
[----:B------:R-:W-:-:S05]  /*2b3c0*/  IMAD.U32 R18, RZ, RZ, UR39 ;  /* 0x00000027ff127e24 */ /* 0x000fca000f8e00ff */
[----:B------:R-:W-:Y:S02]  /*2b3d0*/  ISETP.NE.AND P1, PT, R18, 0x3, PT ;  /* 0x000000031200780c */ /* 0x000fe40003f25270 */
[----:B01----:R-:W-:-:S04]  /*2b3e0*/  LOP3.LUT R3, R0, R2, RZ, 0xfc, !PT ;  /* 0x0000000200037212 */ /* 0x003fc800078efcff */
[----:B------:R-:W-:Y:S02]  /*2b3f0*/  IADD3 R2, R22, R3, RZ ;  /* 0x0000000316027210 */ /* 0x000fe40007ffe0ff */
[----:B----4-:R-:W-:-:S03]  /*2b400*/  LOP3.LUT R0, R0, R12, RZ, 0xfc, !PT ;  /* 0x0000000c00007212 */ /* 0x010fc600078efcff */
[----:B------:R-:W0:Y:S01]  /*2b410*/  LDSM.16.MT88.4 R4, [R2+0xa400] ;  /* 0x00a400000204783b */ /* 0x000e220000004200 */
[----:B---3--:R-:W-:Y:S02]  /*2b420*/  IMAD.IADD R3, R13, 0x1, R2 ;  /* 0x000000010d037824 */ /* 0x008fe400078e0202 */
[----:B------:R-:W-:Y:S01]  /*2b430*/  IMAD.IADD R0, R22, 0x1, R0 ;  /* 0x0000000116007824 */ /* 0x000fe200078e0200 */
[C-C-:B0-----:R-:W-:Y:S02]  /*2b440*/  PRMT R8, R4.reuse, 0x6420, R5.reuse ;  /* 0x0000642004087816 */ /* 0x141fe40000000005 */
[----:B------:R-:W-:Y:S02]  /*2b450*/  PRMT R9, R4, 0x7531, R5 ;  /* 0x0000753104097816 */ /* 0x000fe40000000005 */
[C-C-:B------:R-:W-:Y:S02]  /*2b460*/  PRMT R10, R6.reuse, 0x6420, R7.reuse ;  /* 0x00006420060a7816 */ /* 0x140fe40000000007 */
[----:B------:R-:W-:-:S02]  /*2b470*/  PRMT R11, R6, 0x7531, R7 ;  /* 0x00007531060b7816 */ /* 0x000fc40000000007 */
[----:B------:R-:W0:Y:S04]  /*2b480*/  LDSM.16.MT88.4 R4, [R3+0xa400] ;  /* 0x00a400000304783b */ /* 0x000e280000004200 */
[----:B------:R0:W-:Y:S02]  /*2b490*/  STSM.16.M88.4 [R0+0x400], R8 ;  /* 0x0004000800007844 */ /* 0x0001e40000000200 */
        /* <DEDUP_REMOVED lines=47> */
[----:B------:R1:W-:Y:S01]  /*2b790*/  STSM.16.M88.4 [R0+0x4400], R12 ;  /* 0x0044000c00007844 */ /* 0x0003e20000000200 */
[C-C-:B0-----:R-:W-:Y:S02]  /*2b7a0*/  PRMT R8, R4.reuse, 0x6420, R5.reuse ;  /* 0x0000642004087816 */ /* 0x141fe40000000005 */
[----:B------:R-:W-:Y:S02]  /*2b7b0*/  PRMT R9, R4, 0x7531, R5 ;  /* 0x0000753104097816 */ /* 0x000fe40000000005 */
[----:B------:R-:W-:-:S02]  /*2b7c0*/  PRMT R10, R6, 0x6420, R7 ;  /* 0x00006420060a7816 */ /* 0x000fc40000000007 */
[----:B------:R-:W-:-:S05]  /*2b7d0*/  PRMT R11, R6, 0x7531, R7 ;  /* 0x00007531060b7816 */ /* 0x000fca0000000007 */
[----:B------:R1:W-:Y:S01]  /*2b7e0*/  STSM.16.M88.4 [R0+0x4c00], R8 ;  /* 0x004c000800007844 */ /* 0x0003e20000000200 */
[----:B------:R-:W-:Y:S01]  /*2b7f0*/  @!PT LDS RZ, [RZ] ;  /* 0x00000000fffff984 */ /* 0x000fe20000000800 */
[----:B------:R-:W-:Y:S01]  /*2b800*/  @!PT LDS RZ, [RZ] ;  /* 0x00000000fffff984 */ /* 0x000fe20000000800 */
[----:B------:R-:W-:Y:S01]  /*2b810*/  @!PT LDS RZ, [RZ] ;  /* 0x00000000fffff984 */ /* 0x000fe20000000800 */
[----:B------:R-:W-:Y:S01]  /*2b820*/  @!PT LDS RZ, [RZ] ;  /* 0x00000000fffff984 */ /* 0x000fe20000000800 */
[----:B------:R0:W-:Y:S06]  /*2b830*/  MEMBAR.ALL.CTA ;  /* 0x0000000000007992 */ /* 0x0001ec0000008000 */
[----:B0-----:R-:W0:Y:S01]  /*2b840*/  FENCE.VIEW.ASYNC.S ;  /* 0x00000000000073c6 */ /* 0x001e220000000000 */
[----:B------:R-:W-:Y:S05]  /*2b850*/  @!P1 BRA `(.L_x_747) ;  /* 0x0000000000049947 */ /* 0x000fea0003800000 */
[----:B------:R-:W-:Y:S01]  /*2b860*/  BPT.TRAP 0x1 ;  /* 0x000000040000795c */ /* 0x000fe20000300000 */
.L_x_747:
[----:B0-----:R0:W-:Y:S01]  /*2b870*/  SYNCS.ARRIVE.TRANS64.A1T0 RZ, [R17+URZ+0x29850], RZ ;  /* 0x029850ff11ff79a7 */ /* 0x0011e2000810003f */
[----:B------:R-:W-:Y:S06]  /*2b880*/  BAR.SYNC.DEFER_BLOCKING 0x2, 0x80 ;  /* 0x0082000000007b1d */ /* 0x000fec0000010000 */
[----:B------:R-:W-:Y:S05]  /*2b890*/  @!P0 BRA `(.L_x_748) ;  /* 0x0000000000048947 */ /* 0x000fea0003800000 */
[----:B------:R-:W-:Y:S01]  /*2b8a0*/  BPT.TRAP 0x1 ;  /* 0x000000040000795c */ /* 0x000fe20000300000 */
.L_x_748:
[----:B-1----:R-:W2:Y:S01]  /*2b8b0*/  LDL R0, [R1+0x10] ;  /* 0x0000100001007983 */ /* 0x002ea20000100800 */
[----:B0-----:R-:W-:Y:S01]  /*2b8c0*/  IADD3 R17, R17, 0x29880, RZ ;  /* 0x0002988011117810 */ /* 0x001fe20007ffe0ff */
[----:B------:R-:W-:-:S05]  /*2b8d0*/  VIADD R23, R23, 0x1 ;  /* 0x0000000117177836 */ /* 0x000fca0000000000 */
[----:B------:R-:W-:-:S04]  /*2b8e0*/  ISETP.NE.AND P0, PT, R23, 0x2, PT ;  /* 0x000000021700780c */ /* 0x000fc80003f05270 */
[----:B------:R-:W-:Y:S02]  /*2b8f0*/  SEL R3, RZ, 0x1, P0 ;  /* 0x00000001ff037807 */ /* 0x000fe40000000000 */
[----:B------:R-:W-:Y:S02]  /*2b900*/  SEL R23, R23, RZ, P0 ;  /* 0x000000ff17177207 */ /* 0x000fe40000000000 */
[----:B------:R-:W-:Y:S02]  /*2b910*/  LOP3.LUT R34, R34, R3, RZ, 0x3c, !PT ;  /* 0x0000000322227212 */ /* 0x000fe400078e3cff */
[----:B--2---:R-:W-:-:S04]  /*2b920*/  PRMT R17, R0, 0x654, R17 ;  /* 0x0000065400117816 */ /* 0x004fc80000000011 */
[----:B------:R0:W-:Y:S03]  /*2b930*/  SYNCS.ARRIVE.TRANS64.RED.A1T0 RZ, [R17+URZ], RZ ;  /* 0x000000ff11ff79a7 */ /* 0x0001e6000810043f */
.L_x_687:
[----:B------:R-:W2:Y:S02]  /*2b940*/  LDL R0, [R1] ;  /* 0x0000000001007983 */ /* 0x000ea40000100800 */
[----:B--2---:R-:W-:-:S13]  /*2b950*/  LOP3.LUT P0, RZ, R0, 0x100, RZ, 0xc0, !PT ;  /* 0x0000010000ff7812 */ /* 0x004fda000780c0ff */
[----:B------:R-:W-:Y:S05]  /*2b960*/  @!P0 BRA `(.L_x_749) ;  /* 0x0000000000288947 */ /* 0x000fea0003800000 */
[----:B------:R-:W-:Y:S05]  /*2b970*/  WARPSYNC.ALL ;  /* 0x0000000000007948 */ /* 0x000fea0003800000 */
[----:B------:R-:W1:Y:S08]  /*2b980*/  S2UR UR4, SR_CgaCtaId ;  /* 0x00000000000479c3 */ /* 0x000e700000008800 */
[----:B------:R-:W-:Y:S01]  /*2b990*/  BAR.SYNC.DEFER_BLOCKING 0x5, 0x180 ;  /* 0x0146000000007b1d */ /* 0x000fe20000010000 */
[----:B0-----:R-:W-:Y:S01]  /*2b9a0*/  MOV R22, 0x400 ;  /* 0x0000040000167802 */ /* 0x001fe20000000f00 */
[----:B-1----:R-:W-:-:S05]  /*2b9b0*/  IMAD.U32 R0, RZ, RZ, UR4 ;  /* 0x00000004ff007e24 */ /* 0x002fca000f8e00ff */
[----:B------:R-:W-:Y:S01]  /*2b9c0*/  LEA R22, R0, R22, 0x18 ;  /* 0x0000001600167211 */ /* 0x000fe200078ec0ff */
[----:B------:R3:W-:Y:S04]  /*2b9d0*/  STL [R1+0x10], R0 ;  /* 0x0000100001007387 */ /* 0x0007e80000100800 */
[----:B------:R3:W4:Y:S01]  /*2b9e0*/  LDS.128 R16, [R22+0x298d0] ;  /* 0x0298d00016107984 */ /* 0x0007220000000c00 */
[----:B------:R-:W-:Y:S06]  /*2b9f0*/  BAR.ARV 0x4, 0x180 ;  /* 0x0106000000007b1d */ /* 0x000fec0000002000 */
[----:B------:R-:W-:Y:S05]  /*2ba00*/  BRA `(.L_x_750) ;  /* 0x0000000800d87947 */ /* 0x000fea0003800000 */
.L_x_749:
[----:B------:R-:W1:Y:S01]  /*2ba10*/  S2R R0, SR_TID.X ;  /* 0x0000000000007919 */ /* 0x000e620000002100 */
[----:B------:R-:W-:Y:S01]  /*2ba20*/  UMOV UR4, 0xffffffff ;  /* 0xffffffff00047882 */ /* 0x000fe20000000000 */
[----:B-1----:R-:W-:-:S04]  /*2ba30*/  LOP3.LUT R9, R0, 0x1f, RZ, 0xc0, !PT ;  /* 0x0000001f00097812 */ /* 0x002fc800078ec0ff */
[----:B------:R-:W-:Y:S01]  /*2ba40*/  ISETP.NE.AND P0, PT, R9, 0x1f, PT ;  /* 0x0000001f0900780c */ /* 0x000fe20003f05270 */
[----:B------:R-:W-:-:S12]  /*2ba50*/  BRA.DIV UR4, `(.L_x_751) ;  /* 0x0000006e04a07947 */ /* 0x000fd8000b800000 */
[----:B0-----:R-:W-:Y:S01]  /*2ba60*/  IMAD.IADD R7, R19, 0x1, R9 ;  /* 0x0000000113077824 */ /* 0x001fe200078e0209 */
[----:B------:R-:W-:-:S04]  /*2ba70*/  ULDC UR4, c[0x0][0xc3c] ;  /* 0x00030f0000047ab9 */ /* 0x000fc80000000800 */
[----:B------:R-:W-:-:S13]  /*2ba80*/  ISETP.GE.OR P1, PT, R7, UR4, !P0 ;  /* 0x0000000407007c0c */ /* 0x000fda000c726670 */
[----:B------:R-:W0:Y:S08]  /*2ba90*/  @!P1 LDC.64 R2, c[0x0][0xc80] ;  /* 0x00032000ff029b82 */ /* 0x000e300000000a00 */
[----:B------:R-:W1:Y:S01]  /*2baa0*/  @!P1 LDC.64 R4, c[0x0][0xc78] ;  /* 0x00031e00ff049b82 */ /* 0x000e620000000a00 */
[----:B0-----:R-:W-:-:S05]  /*2bab0*/  @!P1 IMAD.WIDE R2, R7, 0x4, R2 ;  /* 0x0000000407029825 */ /* 0x001fca00078e0202 */
[----:B------:R1:W2:Y:S02]  /*2bac0*/  @!P1 LDG.E R8, desc[UR50][R2.64] ;  /* 0x0000003202089981 */ /* 0x0002a4000c1e1900 */
[----:B-1----:R-:W-:-:S05]  /*2bad0*/  @!P1 IMAD.WIDE R2, R7, 0x4, R4 ;  /* 0x0000000407029825 */ /* 0x002fca00078e0204 */
[----:B------:R-:W3:Y:S01]  /*2bae0*/  @!P1 LDG.E R5, desc[UR50][R2.64] ;  /* 0x0000003202059981 */ /* 0x000ee2000c1e1900 */
[----:B------:R-:W-:Y:S01]  /*2baf0*/  MOV R7, RZ ;  /* 0x000000ff00077202 */ /* 0x000fe20000000f00 */
[----:B------:R-:W-:Y:S01]  /*2bb00*/  IMAD.MOV.U32 R4, RZ, RZ, RZ ;  /* 0x000000ffff047224 */ /* 0x000fe200078e00ff */
[C---:B------:R-:W-:Y:S01]  /*2bb10*/  ISETP.GE.U32.AND P2, PT, R9.reuse, 0x2, PT ;  /* 0x000000020900780c */ /* 0x040fe20003f46070 */
[----:B------:R-:W-:Y:S01]  /*2bb20*/  SHFL.IDX PT, R0, R16, RZ, 0x1f ;  /* 0x00001fff10007589 */ /* 0x000fe200000e0000 */
[C---:B------:R-:W-:Y:S02]  /*2bb30*/  ISETP.GE.U32.AND P3, PT, R9.reuse, 0x4, PT ;  /* 0x000000040900780c */ /* 0x040fe40003f66070 */
[C---:B------:R-:W-:Y:S01]  /*2bb40*/  ISETP.GE.U32.AND P4, PT, R9.reuse, 0x8, PT ;  /* 0x000000080900780c */ /* 0x040fe20003f86070 */
[----:B------:R0:W-:Y:S01]  /*2bb50*/  SHFL.IDX PT, R6, R16, 0x1, 0x1f ;  /* 0x00201f0010067f89 */ /* 0x0001e200000e0000 */
[----:B------:R-:W-:Y:S01]  /*2bb60*/  ISETP.GE.U32.AND P5, PT, R9, 0x10, PT ;  /* 0x000000100900780c */ /* 0x000fe20003fa6070 */
[----:B0-----:R-:W-:-:S02]  /*2bb70*/  IMAD.MOV.U32 R16, RZ, RZ, RZ ;  /* 0x000000ffff107224 */ /* 0x001fc400078e00ff */
[----:B--2---:R-:W-:Y:S02]  /*2bb80*/  @!P1 IMAD.MOV.U32 R7, RZ, RZ, R8 ;  /* 0x000000ffff079224 */ /* 0x004fe400078e0008 */
[----:B---3--:R-:W-:Y:S01]  /*2bb90*/  @!P1 IMAD.MOV.U32 R4, RZ, RZ, R5 ;  /* 0x000000ffff049224 */ /* 0x008fe200078e0005 */
[----:B------:R-:W-:-:S03]  /*2bba0*/  ISETP.NE.AND P1, PT, R9, RZ, PT ;  /* 0x000000ff0900720c */ /* 0x000fc60003f25270 */
[----:B------:R-:W-:-:S05]  /*2bbb0*/  IMAD R13, R4, R7, RZ ;  /* 0x00000007040d7224 */ /* 0x000fca00078e02ff */
        /* <DEDUP_REMOVED lines=15> */
[----:B------:R0:W1:Y:S02]  /*2bcb0*/  SHFL.IDX PT, R14, R3, 0x1f, 0x1f ;  /* 0x03e01f00030e7f89 */ /* 0x00006400000e0000 */
.L_x_1011:
[----:B------:R-:W-:Y:S02]  /*2bcc0*/  ULDC UR4, c[0x0][0xc38] ;  /* 0x00030e0000047ab9 */ /* 0x000fe40000000800 */
[----:B------:R-:W-:-:S04]  /*2bcd0*/  IMAD.U32 R2, RZ, RZ, UR4 ;  /* 0x00000004ff027e24 */ /* 0x000fc8000f8e00ff */
[----:B-1----:R-:W-:-:S04]  /*2bce0*/  IMAD R5, R14, R2, RZ ;  /* 0x000000020e057224 */ /* 0x002fc800078e02ff */
[----:B------:R-:W-:-:S05]  /*2bcf0*/  IMAD.IADD R6, R6, 0x1, R5 ;  /* 0x0000000106067824 */ /* 0x000fca00078e0205 */
[----:B------:R-:W-:-:S13]  /*2bd00*/  ISETP.GT.AND P6, PT, R6, R0, PT ;  /* 0x000000000600720c */ /* 0x000fda0003fc4270 */
[----:B------:R-:W-:Y:S05]  /*2bd10*/  @P6 BRA `(.L_x_752) ;  /* 0x0000000000a46947 */ /* 0x000fea0003800000 */
.L_x_755:
[----:B------:R-:W1:Y:S01]  /*2bd20*/  LDC R2, c[0x0][0xc3c] ;  /* 0x00030f00ff027b82 */ /* 0x000e620000000800 */
[----:B------:R-:W-:-:S04]  /*2bd30*/  IADD3 R19, R19, 0x1f, RZ ;  /* 0x0000001f13137810 */ /* 0x000fc80007ffe0ff */
[----:B-1----:R-:W-:-:S13]  /*2bd40*/  ISETP.GE.AND P6, PT, R19, R2, PT ;  /* 0x000000021300720c */ /* 0x002fda0003fc6270 */
[----:B------:R-:W-:Y:S05]  /*2bd50*/  @P6 BRA `(.L_x_753) ;  /* 0x0000000400b86947 */ /* 0x000fea0003800000 */
[----:B0-----:R-:W0:Y:S01]  /*2bd60*/  S2R R3, SR_TID.X ;  /* 0x0000000000037919 */ /* 0x001e220000002100 */
[----:B------:R-:W-:Y:S01]  /*2bd70*/  IMAD.MOV.U32 R7, RZ, RZ, RZ ;  /* 0x000000ffff077224 */ /* 0x000fe200078e00ff */
[----:B0-----:R-:W-:-:S05]  /*2bd80*/  LOP3.LUT R3, R3, 0x1f, RZ, 0xc0, !PT ;  /* 0x0000001f03037812 */ /* 0x001fca00078ec0ff */
[----:B------:R-:W-:-:S05]  /*2bd90*/  IMAD.IADD R9, R19, 0x1, R3 ;  /* 0x0000000113097824 */ /* 0x000fca00078e0203 */
[----:B------:R-:W-:-:S13]  /*2bda0*/  ISETP.GE.OR P6, PT, R9, R2, !P0 ;  /* 0x000000020900720c */ /* 0x000fda00047c6670 */
[----:B------:R-:W0:Y:S08]  /*2bdb0*/  @!P6 LDC.64 R2, c[0x0][0xc80] ;  /* 0x00032000ff02eb82 */ /* 0x000e300000000a00 */
[----:B------:R-:W1:Y:S01]  /*2bdc0*/  @!P6 LDC.64 R4, c[0x0][0xc78] ;  /* 0x00031e00ff04eb82 */ /* 0x000e620000000a00 */
[----:B0-----:R-:W-:-:S05]  /*2bdd0*/  @!P6 IMAD.WIDE R2, R9, 0x4, R2 ;  /* 0x000000040902e825 */ /* 0x001fca00078e0202 */
[----:B------:R1:W2:Y:S02]  /*2bde0*/  @!P6 LDG.E R7, desc[UR50][R2.64] ;  /* 0x000000320207e981 */ /* 0x0002a4000c1e1900 */
[----:B-1----:R-:W-:-:S04]  /*2bdf0*/  @!P6 IMAD.WIDE R2, R9, 0x4, R4 ;  /* 0x000000040902e825 */ /* 0x002fc800078e0204 */
[----:B------:R-:W-:-:S06]  /*2be00*/  IMAD.MOV.U32 R4, RZ, RZ, RZ ;  /* 0x000000ffff047224 */ /* 0x000fcc00078e00ff */
[----:B------:R-:W2:Y:S01]  /*2be10*/  @!P6 LDG.E R4, desc[UR50][R2.64] ;  /* 0x000000320204e981 */ /* 0x000ea2000c1e1900 */
[----:B------:R-:W-:Y:S01]  /*2be20*/  UMOV UR4, 0xffffffff ;  /* 0xffffffff00047882 */ /* 0x000fe20000000000 */
[----:B--2---:R-:W-:Y:S02]  /*2be30*/  IMAD R13, R4, R7, RZ ;  /* 0x00000007040d7224 */ /* 0x004fe400078e02ff */
[----:B------:R-:W-:Y:S05]  /*2be40*/  BRA.DIV UR4, `(.L_x_754) ;  /* 0x0000006e04e07947 */ /* 0x000fea000b800000 */
        /* <DEDUP_REMOVED lines=16> */
.L_x_1019:
[----:B------:R-:W-:Y:S02]  /*2bf50*/  ULDC UR4, c[0x0][0xc38] ;  /* 0x00030e0000047ab9 */ /* 0x000fe40000000800 */
[----:B------:R-:W-:-:S04]  /*2bf60*/  IMAD.U32 R2, RZ, RZ, UR4 ;  /* 0x00000004ff027e24 */ /* 0x000fc8000f8e00ff */
[----:B-1----:R-:W-:-:S04]  /*2bf70*/  IMAD R5, R14, R2, RZ ;  /* 0x000000020e057224 */ /* 0x002fc800078e02ff */
[----:B------:R-:W-:-:S05]  /*2bf80*/  IMAD.IADD R6, R5, 0x1, R6 ;  /* 0x0000000105067824 */ /* 0x000fca00078e0206 */
[----:B------:R-:W-:-:S13]  /*2bf90*/  ISETP.GT.AND P6, PT, R6, R0, PT ;  /* 0x000000000600720c */ /* 0x000fda0003fc4270 */
[----:B------:R-:W-:Y:S05]  /*2bfa0*/  @!P6 BRA `(.L_x_755) ;  /* 0xfffffffc005ce947 */ /* 0x000fea000383ffff */
.L_x_752:
[----:B------:R-:W-:Y:S01]  /*2bfb0*/  IMAD.IADD R6, R6, 0x1, -R5 ;  /* 0x0000000106067824 */ /* 0x000fe200078e0a05 */
[----:B------:R-:W-:-:S03]  /*2bfc0*/  UMOV UR4, 0xffffffff ;  /* 0xffffffff00047882 */ /* 0x000fc60000000000 */
[----:B------:R-:W-:-:S05]  /*2bfd0*/  IMAD R5, R3, R2, R6 ;  /* 0x0000000203057224 */ /* 0x000fca00078e0206 */
[----:B------:R-:W-:Y:S01]  /*2bfe0*/  ISETP.GT.AND P6, PT, R5, R0, PT ;  /* 0x000000000500720c */ /* 0x000fe20003fc4270 */
[----:B------:R-:W-:-:S12]  /*2bff0*/  BRA.DIV UR4, `(.L_x_756) ;  /* 0x00000072042c7947 */ /* 0x000fd8000b800000 */
[----:B------:R-:W-:-:S04]  /*2c000*/  VOTE.ANY R8, PT, !P6 ;  /* 0x0000000000087806 */ /* 0x000fc800070e0100 */
[----:B------:R-:W1:Y:S02]  /*2c010*/  POPC R5, R8 ;  /* 0x0000000800057309 */ /* 0x000e640000000000 */
[----:B-1----:R1:W2:Y:S04]  /*2c020*/  SHFL.IDX PT, R7, R7, R5, 0x1f ;  /* 0x00001f0507077589 */ /* 0x0022a800000e0000 */
[----:B------:R1:W3:Y:S02]  /*2c030*/  SHFL.IDX PT, R4, R4, R5, 0x1f ;  /* 0x00001f0504047589 */ /* 0x0002e400000e0000 */
.L_x_1024:
[----:B------:R-:W-:-:S13]  /*2c040*/  ISETP.NE.AND P0, PT, R8, RZ, PT ;  /* 0x000000ff0800720c */ /* 0x000fda0003f05270 */
[----:B------:R-:W-:Y:S05]  /*2c050*/  @!P0 BRA `(.L_x_757) ;  /* 0x0000000000108947 */ /* 0x000fea0003800000 */
[----:B------:R-:W-:Y:S01]  /*2c060*/  UMOV UR4, 0xffffffff ;  /* 0xffffffff00047882 */ /* 0x000fe20000000000 */
[----:B------:R-:W-:Y:S02]  /*2c070*/  IADD3 R12, R5, -0x1, RZ ;  /* 0xffffffff050c7810 */ /* 0x000fe40007ffe0ff */
[----:B------:R-:W-:Y:S05]  /*2c080*/  BRA.DIV UR4, `(.L_x_758) ;  /* 0x0000007204647947 */ /* 0x000fea000b800000 */
[----:B------:R4:W0:Y:S02]  /*2c090*/  SHFL.IDX PT, R16, R3, R12, 0x1f ;  /* 0x00001f0c03107589 */ /* 0x00082400000e0000 */
.L_x_757:
[-C--:B--2---:R-:W-:Y:S01]  /*2c0a0*/  IABS R8, R7.reuse ;  /* 0x0000000700087213 */ /* 0x084fe20000000000 */
[----:B0-----:R-:W-:Y:S01]  /*2c0b0*/  IMAD R16, R16, R2, R6 ;  /* 0x0000000210107224 */ /* 0x001fe200078e0206 */
[----:B------:R-:W-:Y:S01]  /*2c0c0*/  IABS R6, R7 ;  /* 0x0000000700067213 */ /* 0x000fe20000000000 */
[----:B------:R-:W-:Y:S01]  /*2c0d0*/  IMAD.MOV.U32 R2, RZ, RZ, RZ ;  /* 0x000000ffff027224 */ /* 0x000fe200078e00ff */
[----:B------:R-:W0:Y:S01]  /*2c0e0*/  I2F.RP R9, R8 ;  /* 0x0000000800097306 */ /* 0x000e220000209400 */
[----:B------:R-:W-:Y:S02]  /*2c0f0*/  IADD3 R19, R5, R19, RZ ;  /* 0x0000001305137210 */ /* 0x000fe40007ffe0ff */
[----:B------:R-:W-:Y:S01]  /*2c100*/  IADD3 R0, R0, -R16, RZ ;  /* 0x8000001000007210 */ /* 0x000fe20007ffe0ff */
[----:B------:R-:W-:-:S04]  /*2c110*/  IMAD.MOV R6, RZ, RZ, -R6 ;  /* 0x000000ffff067224 */ /* 0x000fc800078e0a06 */
[----:B0-----:R-:W4:Y:S02]  /*2c120*/  MUFU.RCP R9, R9 ;  /* 0x0000000900097308 */ /* 0x001f240000001000 */
[----:B----4-:R-:W-:-:S06]  /*2c130*/  VIADD R3, R9, 0xffffffe ;  /* 0x0ffffffe09037836 */ /* 0x010fcc0000000000 */
[----:B------:R-:W0:Y:S02]  /*2c140*/  F2I.FTZ.U32.TRUNC.NTZ R3, R3 ;  /* 0x0000000300037305 */ /* 0x000e24000021f000 */
[----:B0-----:R-:W-:-:S04]  /*2c150*/  IMAD.MOV R11, RZ, RZ, -R3 ;  /* 0x000000ffff0b7224 */ /* 0x001fc800078e0a03 */
[----:B------:R-:W-:-:S04]  /*2c160*/  IMAD R11, R11, R8, RZ ;  /* 0x000000080b0b7224 */ /* 0x000fc800078e02ff */
[----:B------:R-:W-:Y:S01]  /*2c170*/  IMAD.HI.U32 R2, R3, R11, R2 ;  /* 0x0000000b03027227 */ /* 0x000fe200078e0002 */
[----:B------:R-:W-:-:S05]  /*2c180*/  IABS R3, R0 ;  /* 0x0000000000037213 */ /* 0x000fca0000000000 */
[----:B------:R-:W-:-:S04]  /*2c190*/  IMAD.HI.U32 R9, R2, R3, RZ ;  /* 0x0000000302097227 */ /* 0x000fc800078e00ff */
[----:B------:R-:W-:Y:S01]  /*2c1a0*/  IMAD R3, R9, R6, R3 ;  /* 0x0000000609037224 */ /* 0x000fe200078e0203 */
[----:B---3--:R-:W-:Y:S01]  /*2c1b0*/  IABS R6, R4 ;  /* 0x0000000400067213 */ /* 0x008fe20000000000 */
[----:B------:R-:W-:-:S03]  /*2c1c0*/  IMAD.MOV.U32 R2, RZ, RZ, RZ ;  /* 0x000000ffff027224 */ /* 0x000fc600078e00ff */
[----:B------:R-:W-:-:S13]  /*2c1d0*/  ISETP.GT.U32.AND P1, PT, R8, R3, PT ;  /* 0x000000030800720c */ /* 0x000fda0003f24070 */
[----:B------:R-:W-:Y:S02]  /*2c1e0*/  @!P1 IMAD.IADD R3, R3, 0x1, -R8 ;  /* 0x0000000103039824 */ /* 0x000fe400078e0a08 */
[----:B------:R-:W-:Y:S01]  /*2c1f0*/  @!P1 VIADD R9, R9, 0x1 ;  /* 0x0000000109099836 */ /* 0x000fe20000000000 */
[----:B------:R-:W-:Y:S02]  /*2c200*/  ISETP.NE.AND P1, PT, R7, RZ, PT ;  /* 0x000000ff0700720c */ /* 0x000fe40003f25270 */
[----:B------:R-:W-:Y:S02]  /*2c210*/  ISETP.GE.U32.AND P0, PT, R3, R8, PT ;  /* 0x000000080300720c */ /* 0x000fe40003f06070 */
[----:B------:R-:W0:Y:S11]  /*2c220*/  I2F.RP R8, R6 ;  /* 0x0000000600087306 */ /* 0x000e360000209400 */
[----:B------:R-:W-:Y:S01]  /*2c230*/  @P0 VIADD R9, R9, 0x1 ;  /* 0x0000000109090836 */ /* 0x000fe20000000000 */
[----:B0-----:R-:W0:Y:S02]  /*2c240*/  MUFU.RCP R8, R8 ;  /* 0x0000000800087308 */ /* 0x001e240000001000 */
[----:B0-----:R-:W-:Y:S01]  /*2c250*/  VIADD R10, R8, 0xffffffe ;  /* 0x0ffffffe080a7836 */ /* 0x001fe20000000000 */
[----:B------:R-:W-:-:S05]  /*2c260*/  IABS R8, R4 ;  /* 0x0000000400087213 */ /* 0x000fca0000000000 */
[----:B------:R-:W0:Y:S01]  /*2c270*/  F2I.FTZ.U32.TRUNC.NTZ R3, R10 ;  /* 0x0000000a00037305 */ /* 0x000e22000021f000 */
[----:B------:R-:W-:Y:S01]  /*2c280*/  IMAD.MOV R8, RZ, RZ, -R8 ;  /* 0x000000ffff087224 */ /* 0x000fe200078e0a08 */
[----:B0-----:R-:W-:-:S05]  /*2c290*/  IADD3 R11, RZ, -R3, RZ ;  /* 0x80000003ff0b7210 */ /* 0x001fca0007ffe0ff */
[----:B------:R-:W-:-:S04]  /*2c2a0*/  IMAD R11, R11, R6, RZ ;  /* 0x000000060b0b7224 */ /* 0x000fc800078e02ff */
[----:B------:R-:W-:Y:S01]  /*2c2b0*/  IMAD.HI.U32 R2, R3, R11, R2 ;  /* 0x0000000b03027227 */ /* 0x000fe200078e0002 */
[----:B------:R-:W-:-:S04]  /*2c2c0*/  LOP3.LUT R3, R0, R7, RZ, 0x3c, !PT ;  /* 0x0000000700037212 */ /* 0x000fc800078e3cff */
[----:B------:R-:W-:-:S13]  /*2c2d0*/  ISETP.GE.AND P2, PT, R3, RZ, PT ;  /* 0x000000ff0300720c */ /* 0x000fda0003f46270 */
[----:B------:R-:W-:Y:S02]  /*2c2e0*/  @!P2 IADD3 R9, -R9, RZ, RZ ;  /* 0x000000ff0909a210 */ /* 0x000fe40007ffe1ff */
[----:B------:R-:W-:-:S04]  /*2c2f0*/  @!P1 LOP3.LUT R9, RZ, R7, RZ, 0x33, !PT ;  /* 0x00000007ff099212 */ /* 0x000fc800078e33ff */
[-C--:B------:R-:W-:Y:S01]  /*2c300*/  IABS R3, R9.reuse ;  /* 0x0000000900037213 */ /* 0x080fe20000000000 */
[----:B------:R-:W-:-:S04]  /*2c310*/  IMAD R7, R7, R9, RZ ;  /* 0x0000000907077224 */ /* 0x000fc800078e02ff */
[----:B------:R-:W-:-:S04]  /*2c320*/  IMAD.HI.U32 R2, R2, R3, RZ ;  /* 0x0000000302027227 */ /* 0x000fc800078e00ff */
[----:B------:R-:W-:Y:S02]  /*2c330*/  IMAD R3, R2, R8, R3 ;  /* 0x0000000802037224 */ /* 0x000fe400078e0203 */
[----:B------:R-:W-:-:S03]  /*2c340*/  IMAD.IADD R17, R0, 0x1, -R7 ;  /* 0x0000000100117824 */ /* 0x000fc600078e0a07 */
[----:B------:R-:W-:-:S13]  /*2c350*/  ISETP.GT.U32.AND P1, PT, R6, R3, PT ;  /* 0x000000030600720c */ /* 0x000fda0003f24070 */
[----:B------:R-:W-:Y:S02]  /*2c360*/  @!P1 IMAD.IADD R3, R3, 0x1, -R6 ;  /* 0x0000000103039824 */ /* 0x000fe400078e0a06 */
[----:B------:R-:W-:Y:S01]  /*2c370*/  @!P1 VIADD R2, R2, 0x1 ;  /* 0x0000000102029836 */ /* 0x000fe20000000000 */
[----:B------:R-:W-:Y:S02]  /*2c380*/  ISETP.NE.AND P1, PT, R4, RZ, PT ;  /* 0x000000ff0400720c */ /* 0x000fe40003f25270 */
[----:B------:R-:W-:Y:S02]  /*2c390*/  ISETP.GE.U32.AND P0, PT, R3, R6, PT ;  /* 0x000000060300720c */ /* 0x000fe40003f06070 */
[----:B------:R-:W-:-:S04]  /*2c3a0*/  LOP3.LUT R3, R9, R4, RZ, 0x3c, !PT ;  /* 0x0000000409037212 */ /* 0x000fc800078e3cff */
[----:B------:R-:W-:-:S07]  /*2c3b0*/  ISETP.GE.AND P2, PT, R3, RZ, PT ;  /* 0x000000ff0300720c */ /* 0x000fce0003f46270 */
[----:B------:R-:W-:-:S06]  /*2c3c0*/  @P0 IADD3 R2, R2, 0x1, RZ ;  /* 0x0000000102020810 */ /* 0x000fcc0007ffe0ff */
[----:B------:R-:W-:Y:S01]  /*2c3d0*/  @!P2 IMAD.MOV R2, RZ, RZ, -R2 ;  /* 0x000000ffff02a224 */ /* 0x000fe200078e0a02 */
[----:B------:R-:W-:-:S05]  /*2c3e0*/  @!P1 LOP3.LUT R2, RZ, R4, RZ, 0x33, !PT ;  /* 0x00000004ff029212 */ /* 0x000fca00078e33ff */
[--C-:B------:R-:W-:Y:S02]  /*2c3f0*/  IMAD.MOV R3, RZ, RZ, -R2.reuse ;  /* 0x000000ffff037224 */ /* 0x100fe400078e0a02 */
[C---:B------:R-:W-:Y:S02]  /*2c400*/  IMAD R2, R4.reuse, 0x1000000, R2 ;  /* 0x0100000004027824 */ /* 0x040fe400078e0202 */
[----:B------:R-:W-:-:S04]  /*2c410*/  IMAD R9, R4, R3, R9 ;  /* 0x0000000304097224 */ /* 0x000fc800078e0209 */
[----:B------:R-:W-:Y:S01]  /*2c420*/  IMAD R18, R9, 0x10000, R2 ;  /* 0x0001000009127824 */ /* 0x000fe200078e0202 */
[----:B------:R-:W-:Y:S06]  /*2c430*/  BRA `(.L_x_759) ;  /* 0x00000000001c7947 */ /* 0x000fec0003800000 */
.L_x_753:
[----:B------:R-:W-:Y:S01]  /*2c440*/  UMOV UR4, URZ ;  /* 0x0000003f00047c82 */ /* 0x000fe20008000000 */
[----:B------:R-:W-:Y:S01]  /*2c450*/  UMOV UR5, URZ ;  /* 0x0000003f00057c82 */ /* 0x000fe20008000000 */
[----:B------:R-:W-:Y:S01]  /*2c460*/  ULDC UR6, c[0x0][0xc3c] ;  /* 0x00030f0000067ab9 */ /* 0x000fe20000000800 */
[----:B------:R-:W-:Y:S01]  /*2c470*/  IMAD.MOV.U32 R16, RZ, RZ, R0 ;  /* 0x000000ffff107224 */ /* 0x000fe200078e0000 */
[----:B------:R-:W-:Y:S01]  /*2c480*/  MOV R17, UR4 ;  /* 0x0000000400117c02 */ /* 0x000fe20008000f00 */
[----:B------:R-:W-:Y:S02]  /*2c490*/  IMAD.U32 R18, RZ, RZ, UR5 ;  /* 0x00000005ff127e24 */ /* 0x000fe4000f8e00ff */
[----:B------:R-:W-:-:S07]  /*2c4a0*/  IMAD.U32 R19, RZ, RZ, UR6 ;  /* 0x00000006ff137e24 */ /* 0x000fce000f8e00ff */
.L_x_759:
[----:B------:R2:W3:Y:S01]  /*2c4b0*/  LDL R2, [R1+0x10] ;  /* 0x0000100001027983 */ /* 0x0004e20000100800 */
[----:B------:R-:W4:Y:S01]  /*2c4c0*/  S2R R0, SR_TID.X ;  /* 0x0000000000007919 */ /* 0x000f220000002100 */
[----:B------:R-:W-:Y:S05]  /*2c4d0*/  WARPSYNC.ALL ;  /* 0x0000000000007948 */ /* 0x000fea0003800000 */
[----:B----4-:R-:W-:Y:S01]  /*2c4e0*/  LOP3.LUT R0, R0, 0x1f, RZ, 0xc0, !PT ;  /* 0x0000001f00007812 */ /* 0x010fe200078ec0ff */
[----:B------:R-:W-:Y:S03]  /*2c4f0*/  BAR.SYNC.DEFER_BLOCKING 0x4, 0x180 ;  /* 0x0106000000007b1d */ /* 0x000fe60000010000 */
[----:B------:R-:W-:-:S13]  /*2c500*/  ISETP.NE.AND P0, PT, R0, RZ, PT ;  /* 0x000000ff0000720c */ /* 0x000fda0003f05270 */
[----:B------:R-:W-:Y:S01]  /*2c510*/  @!P0 MOV R0, 0x400 ;  /* 0x0000040000008802 */ /* 0x000fe20000000f00 */
[----:B---3--:R-:W3:Y:S03]  /*2c520*/  @!P0 S2R R2, SR_CgaCtaId ;  /* 0x0000000000028919 */ /* 0x008ee60000008800 */
[----:B---3--:R-:W-:Y:S01]  /*2c530*/  @!P0 LEA R22, R2, R0, 0x18 ;  /* 0x0000000002168211 */ /* 0x008fe200078ec0ff */
[----:B------:R2:W-:Y:S04]  /*2c540*/  @!P0 STL [R1+0x10], R2 ;  /* 0x0000100201008387 */ /* 0x0005e80000100800 */
[----:B------:R2:W-:Y:S01]  /*2c550*/  @!P0 STS.128 [R22+0x298d0], R16 ;  /* 0x0298d01016008388 */ /* 0x0005e20000000c00 */
[----:B------:R-:W-:Y:S06]  /*2c560*/  BAR.ARV 0x5, 0x180 ;  /* 0x0146000000007b1d */ /* 0x000fec0000002000 */
.L_x_750:
[----:B------:R-:W-:Y:S02]  /*2c570*/  ULDC UR4, c[0x0][0xc3c] ;  /* 0x00030f0000047ab9 */ /* 0x000fe40000000800 */
[----:B----4-:R-:W-:-:S13]  /*2c580*/  ISETP.GE.AND P0, PT, R19, UR4, PT ;  /* 0x0000000413007c0c */ /* 0x010fda000bf06270 */
[----:B------:R-:W-:Y:S05]  /*2c590*/  @!P0 BRA `(.L_x_760) ;  /* 0xffffff9000348947 */ /* 0x000fea000383ffff */
[----:B------:R-:W-:Y:S05]  /*2c5a0*/  BSYNC B7 ;  /* 0x0000000000077941 */ /* 0x000fea0003800000 */
.L_x_642:
[----:B--23--:R-:W2:Y:S01]  /*2c5b0*/  LDL.LU R0, [R1+0x38] ;  /* 0x0000380001007983 */ /* 0x00cea20000300800 */
[----:B------:R-:W-:Y:S01]  /*2c5c0*/  BSSY B0, `(.L_x_761) ;  /* 0x000000b000007945 */ /* 0x000fe20003800000 */
[----:B-1----:R-:W1:Y:S01]  /*2c5d0*/  S2R R5, SR_CgaCtaId ;  /* 0x0000000000057919 */ /* 0x002e620000008800 */
[----:B--2---:R-:W-:-:S05]  /*2c5e0*/  VIADD R0, R0, 0x1 ;  /* 0x0000000100007836 */ /* 0x004fca0000000000 */
[----:B0-----:R-:W-:-:S04]  /*2c5f0*/  LEA.HI R2, R0, R0, RZ, 0x1 ;  /* 0x0000000000027211 */ /* 0x001fc800078f08ff */
[----:B------:R-:W-:Y:S02]  /*2c600*/  LOP3.LUT R3, R2, 0xfffffffe, RZ, 0xc0, !PT ;  /* 0xfffffffe02037812 */ /* 0x000fe400078ec0ff */
[----:B------:R-:W-:Y:S02]  /*2c610*/  MOV R2, 0x400 ;  /* 0x0000040000027802 */ /* 0x000fe40000000f00 */
[----:B------:R-:W-:Y:S02]  /*2c620*/  IADD3 R0, R0, -R3, RZ ;  /* 0x8000000300007210 */ /* 0x000fe40007ffe0ff */
[----:B-1----:R-:W-:Y:S02]  /*2c630*/  LEA R4, R5, R2, 0x18 ;  /* 0x0000000205047211 */ /* 0x002fe400078ec0ff */
[----:B------:R-:W-:-:S04]  /*2c640*/  SHF.L.U32 R0, R0, 0x1f, RZ ;  /* 0x0000001f00007819 */ /* 0x000fc800000006ff */
[----:B------:R-:W0:Y:S02]  /*2c650*/  SYNCS.PHASECHK.TRANS64.TRYWAIT P0, [R4+URZ+0x29820], R0 ;  /* 0x02982000040075a7 */ /* 0x000e24000800017f */
[----:B0-----:R-:W-:Y:S05]  /*2c660*/  @!P0 BRA `(.L_x_762) ;  /* 0x0000006c00148947 */ /* 0x001fea0003800000 */
.L_x_1027:
[----:B------:R-:W-:Y:S05]  /*2c670*/  BSYNC B0 ;  /* 0x0000000000007941 */ /* 0x000fea0003800000 */
.L_x_761:
[----:B------:R-:W-:-:S03]  /*2c680*/  UMOV UR4, 0xffffffff ;  /* 0xffffffff00047882 */ /* 0x000fc60000000000 */
[----:B------:R-:W-:Y:S05]  /*2c690*/  BRA.DIV UR4, `(.L_x_763) ;  /* 0x0000006e041c7947 */ /* 0x000fea000b800000 */
[----:B0-----:R-:W0:Y:S02]  /*2c6a0*/  S2R R0, SR_TID.X ;  /* 0x0000000000007919 */ /* 0x001e240000002100 */
[----:B0-----:R-:W-:-:S04]  /*2c6b0*/  SHF.R.U32.HI R0, RZ, 0x5, R0 ;  /* 0x00000005ff007819 */ /* 0x001fc80000011600 */
[----:B------:R-:W-:-:S05]  /*2c6c0*/  LOP3.LUT R0, R0, 0x3, RZ, 0xc0, !PT ;  /* 0x0000000300007812 */ /* 0x000fca00078ec0ff */
[----:B------:R0:W1:Y:S02]  /*2c6d0*/  SHFL.IDX PT, R14, R0, RZ, 0x1f ;  /* 0x00001fff000e7589 */ /* 0x00006400000e0000 */
.L_x_1030:
[----:B-1----:R-:W-:-:S13]  /*2c6e0*/  ISETP.NE.AND P0, PT, R14, RZ, PT ;  /* 0x000000ff0e00720c */ /* 0x002fda0003f05270 */
[----:B------:R-:W-:Y:S05]  /*2c6f0*/  @P0 BRA `(.L_x_423) ;  /* 0x0000000000a80947 */ /* 0x000fea0003800000 */
[----:B------:R-:W-:-:S03]  /*2c700*/  UMOV UR4, 0xffffffff ;  /* 0xffffffff00047882 */ /* 0x000fc60000000000 */
[----:B------:R-:W-:Y:S05]  /*2c710*/  BRA.DIV UR4, `(.L_x_764) ;  /* 0x0000006e04307947 */ /* 0x000fea000b800000 */
[----:B------:R-:W-:-:S13]  /*2c720*/  ELECT P6, URZ, PT ;  /* 0x00000000003f782f */ /* 0x000fda00038c0000 */
.L_x_1033:
[----:B------:R-:W-:Y:S05]  /*2c730*/  @!P6 BRA `(.L_x_423) ;  /* 0x000000000098e947 */ /* 0x000fea0003800000 */
[----:B------:R-:W-:-:S06]  /*2c740*/  ULOP3.LUT UR4, UR36, 0x2, URZ, 0xfc, !UPT ;  /* 0x0000000224047892 */ /* 0x000fcc000f8efc3f */
[----:B0-----:R-:W-:-:S05]  /*2c750*/  IMAD.U32 R0, RZ, RZ, UR4 ;  /* 0x00000004ff007e24 */ /* 0x001fca000f8e00ff */
[----:B------:R-:W-:-:S13]  /*2c760*/  ISETP.NE.AND P0, PT, R0, 0x3, PT ;  /* 0x000000030000780c */ /* 0x000fda0003f05270 */
[----:B------:R-:W-:Y:S05]  /*2c770*/  @!P0 BRA `(.L_x_765) ;  /* 0x0000000000048947 */ /* 0x000fea0003800000 */
[----:B------:R-:W-:Y:S01]  /*2c780*/  BPT.TRAP 0x1 ;  /* 0x000000040000795c */ /* 0x000fe20000300000 */
.L_x_765:
[C---:B------:R-:W-:Y:S01]  /*2c790*/  IMAD R5, R23.reuse, 0x8, R4 ;  /* 0x0000000817057824 */ /* 0x040fe200078e0204 */
[----:B------:R-:W-:Y:S01]  /*2c7a0*/  SHF.L.U32 R0, R34, 0x1f, RZ ;  /* 0x0000001f22007819 */ /* 0x000fe200000006ff */
[----:B------:R-:W-:-:S03]  /*2c7b0*/  VIADD R23, R23, 0x1 ;  /* 0x0000000117177836 */ /* 0x000fc60000000000 */
[----:B------:R-:W0:Y:S02]  /*2c7c0*/  SYNCS.PHASECHK.TRANS64.TRYWAIT P1, [R5+URZ+0x29840], R0 ;  /* 0x02984000050075a7 */ /* 0x000e24000802017f */
[----:B------:R-:W-:-:S04]  /*2c7d0*/  ISETP.NE.AND P2, PT, R23, 0x2, PT ;  /* 0x000000021700780c */ /* 0x000fc80003f45270 */
[----:B------:R-:W-:Y:S01]  /*2c7e0*/  SEL R3, RZ, 0x1, P2 ;  /* 0x00000001ff037807 */ /* 0x000fe20001000000 */
[----:B0-----:R-:W-:Y:S08]  /*2c7f0*/  @!P1 BRA `(.L_x_766) ;  /* 0x0000006c00189947 */ /* 0x001ff00003800000 */
.L_x_1034:
[----:B------:R-:W-:Y:S02]  /*2c800*/  SEL R23, R23, RZ, P2 ;  /* 0x000000ff17177207 */ /* 0x000fe40001000000 */
[----:B------:R-:W-:Y:S01]  /*2c810*/  LOP3.LUT R2, R34, R3, RZ, 0x3c, !PT ;  /* 0x0000000322027212 */ /* 0x000fe200078e3cff */
[----:B------:R-:W-:Y:S06]  /*2c820*/  @!P0 BRA `(.L_x_767) ;  /* 0x0000000000048947 */ /* 0x000fec0003800000 */
[----:B------:R-:W-:Y:S01]  /*2c830*/  BPT.TRAP 0x1 ;  /* 0x000000040000795c */ /* 0x000fe20000300000 */
.L_x_767:
[----:B------:R-:W-:Y:S02]  /*2c840*/  LEA R23, R23, R4, 0x3 ;  /* 0x0000000417177211 */ /* 0x000fe400078e18ff */
[----:B------:R-:W-:-:S04]  /*2c850*/  SHF.L.U32 R2, R2, 0x1f, RZ ;  /* 0x0000001f02027819 */ /* 0x000fc800000006ff */
[----:B------:R-:W1:Y:S02]  /*2c860*/  SYNCS.PHASECHK.TRANS64.TRYWAIT P1, [R23+URZ+0x29840], R2 ;  /* 0x02984002170075a7 */ /* 0x000e64000802017f */
[----:B-1----:R-:W-:Y:S05]  /*2c870*/  @!P1 BRA `(.L_x_768) ;  /* 0x0000006c000c9947 */ /* 0x002fea0003800000 */
.L_x_1035:
[----:B------:R-:W-:Y:S05]  /*2c880*/  @!P0 BRA `(.L_x_769) ;  /* 0x0000000000048947 */ /* 0x000fea0003800000 */
[----:B------:R-:W-:Y:S01]  /*2c890*/  BPT.TRAP 0x1 ;  /* 0x000000040000795c */ /* 0x000fe20000300000 */
.L_x_769:
[----:B------:R-:W2:Y:S02]  /*2c8a0*/  SYNCS.PHASECHK.TRANS64.TRYWAIT P1, [R5+URZ+0x29860], R0 ;  /* 0x02986000050075a7 */ /* 0x000ea4000802017f */
[----:B--2---:R-:W-:Y:S05]  /*2c8b0*/  @!P1 BRA `(.L_x_770) ;  /* 0x0000006c00109947 */ /* 0x004fea0003800000 */
.L_x_1036:
[----:B------:R-:W-:Y:S05]  /*2c8c0*/  @!P0 BRA `(.L_x_771) ;  /* 0x0000000000048947 */ /* 0x000fea0003800000 */
[----:B------:R-:W-:Y:S01]  /*2c8d0*/  BPT.TRAP 0x1 ;  /* 0x000000040000795c */ /* 0x000fe20000300000 */
.L_x_771:
[----:B------:R-:W3:Y:S02]  /*2c8e0*/  SYNCS.PHASECHK.TRANS64.TRYWAIT P1, [R23+URZ+0x29860], R2 ;  /* 0x02986002170075a7 */ /* 0x000ee4000802017f */
[----:B---3--:R-:W-:Y:S05]  /*2c8f0*/  @!P1 BRA `(.L_x_772) ;  /* 0x0000006c00149947 */ /* 0x008fea0003800000 */
.L_x_1037:
[----:B------:R-:W-:Y:S05]  /*2c900*/  @!P0 BRA `(.L_x_773) ;  /* 0x0000000000048947 */ /* 0x000fea0003800000 */
[----:B------:R-:W-:Y:S01]  /*2c910*/  BPT.TRAP 0x1 ;  /* 0x000000040000795c */ /* 0x000fe20000300000 */
.L_x_773:
[----:B------:R-:W4:Y:S02]  /*2c920*/  SYNCS.PHASECHK.TRANS64.TRYWAIT P1, [R5+URZ+0x29880], R0 ;  /* 0x02988000050075a7 */ /* 0x000f24000802017f */
[----:B----4-:R-:W-:Y:S05]  /*2c930*/  @!P1 BRA `(.L_x_774) ;  /* 0x0000006c00189947 */ /* 0x010fea0003800000 */
.L_x_1038:
[----:B------:R-:W-:Y:S05]  /*2c940*/  @!P0 BRA `(.L_x_775) ;  /* 0x0000000000048947 */ /* 0x000fea0003800000 */
[----:B------:R-:W-:Y:S01]  /*2c950*/  BPT.TRAP 0x1 ;  /* 0x000000040000795c */ /* 0x000fe20000300000 */
.L_x_775:
[----:B------:R0:W0:Y:S02]  /*2c960*/  SYNCS.PHASECHK.TRANS64.TRYWAIT P0, [R23+URZ+0x29880], R2 ;  /* 0x02988002170075a7 */ /* 0x000024000800017f */
[----:B0-----:R-:W-:Y:S05]  /*2c970*/  @!P0 NANOSLEEP.SYNCS 0x989680 ;  /* 0x009896800000895d */ /* 0x001fea0003900000 */
[----:B------:R-:W0:Y:S02]  /*2c980*/  @!P0 SYNCS.PHASECHK.TRANS64 P0, [R23+URZ+0x29880], R2 ;  /* 0x02988002170085a7 */ /* 0x000e24000800007f */
[----:B0-----:R-:W-:Y:S05]  /*2c990*/  @!P0 BRA `(.L_x_775) ;  /* 0xfffffffc00f08947 */ /* 0x001fea000383ffff */
.L_x_423:
[----:B------:R-:W-:Y:S05]  /*2c9a0*/  BSYNC B8 ;  /* 0x0000000000087941 */ /* 0x000fea0003800000 */
.L_x_420:
[----:B------:R-:W-:Y:S05]  /*2c9b0*/  EXIT ;  /* 0x000000000000794d */ /* 0x000fea0003800000 */
.L_x_443:
[----:B-1----:R1:W2:Y:S02]  /*2c9c0*/  SYNCS.PHASECHK.TRANS64.TRYWAIT P5, [R91+URZ+0x29890], R92 ;  /* 0x0298905c5b0075a7 */ /* 0x0022a400080a017f */
[----:B--2---:R-:W-:Y:S05]  /*2c9d0*/  @!P5 NANOSLEEP.SYNCS 0x989680 ;  /* 0x009896800000d95d */ /* 0x004fea0003900000 */
[----:B------:R-:W2:Y:S02]  /*2c9e0*/  @!P5 SYNCS.PHASECHK.TRANS64 P5, [R91+URZ+0x29890], R92 ;  /* 0x0298905c5b00d5a7 */ /* 0x000ea400080a007f */
[----:B--2---:R-:W-:Y:S05]  /*2c9f0*/  @!P5 BRA `(.L_x_443) ;  /* 0xfffffffc00f0d947 */ /* 0x004fea000383ffff */
[----:B------:R-:W-:Y:S05]  /*2ca00*/  BRA `(.L_x_776) ;  /* 0xfffffd6c00c07947 */ /* 0x000fea000383ffff */
.L_x_444:
[----:B------:R-:W-:Y:S01]  /*2ca10*/  BSSY B1, `(.L_x_777) ;  /* 0x0000008000017945 */ /* 0x000fe20003800000 */
[----:B0-----:R-:W-:Y:S01]  /*2ca20*/  IMAD.MOV.U32 R13, RZ, RZ, R120 ;  /* 0x000000ffff0d7224 */ /* 0x001fe200078e0078 */
[----:B------:R-:W-:Y:S01]  /*2ca30*/  MOV R15, 0xffffffff ;  /* 0xffffffff000f7802 */ /* 0x000fe20000000f00 */
[----:B------:R-:W-:Y:S02]  /*2ca40*/  IMAD.MOV.U32 R12, RZ, RZ, RZ ;  /* 0x000000ffff0c7224 */ /* 0x000fe400078e00ff */
[----:B------:R-:W-:-:S07]  /*2ca50*/  IMAD.MOV.U32 R11, RZ, RZ, 0x1e1f ;  /* 0x00001e1fff0b7424 */ /* 0x000fce00078e00ff */
[----:B-1----:R-:W-:Y:S05]  /*2ca60*/  WARPSYNC.COLLECTIVE R15, `(.L_x_778) ;  /* 0x000000000f087348 */ /* 0x002fea0003c00000 */
[----:B------:R0:W2:Y:S02]  /*2ca70*/  SHFL.IDX P6, R14, R13, R12, R11 ;  /* 0x0000000c0d0e7389 */ /* 0x0000a400000c000b */
[----:B012---:R-:W-:Y:S01]  /*2ca80*/  ENDCOLLECTIVE ;  /* 0x000000000000791b */ /* 0x007fe20003800000 */
.L_x_778:
[----:B------:R-:W-:Y:S05]  /*2ca90*/  BSYNC B1 ;  /* 0x0000000000017941 */ /* 0x000fea0003800000 */
.L_x_777:
[----:B------:R-:W-:Y:S01]  /*2caa0*/  IMAD.MOV.U32 R13, RZ, RZ, R121 ;  /* 0x000000ffff0d7224 */ /* 0x000fe200078e0079 */
[----:B------:R-:W-:Y:S01]  /*2cab0*/  MOV R11, 0x1e1f ;  /* 0x00001e1f000b7802 */ /* 0x000fe20000000f00 */
[----:B------:R-:W-:Y:S02]  /*2cac0*/  IMAD.MOV.U32 R12, RZ, RZ, RZ ;  /* 0x000000ffff0c7224 */ /* 0x000fe400078e00ff */
[----:B------:R-:W-:Y:S02]  /*2cad0*/  IMAD.MOV.U32 R15, RZ, RZ, -0x1 ;  /* 0xffffffffff0f7424 */ /* 0x000fe400078e00ff */
[----:B------:R-:W-:-:S07]  /*2cae0*/  IMAD.MOV.U32 R151, RZ, RZ, R14 ;  /* 0x000000ffff977224 */ /* 0x000fce00078e000e */
[----:B------:R-:W-:Y:S05]  /*2caf0*/  WARPSYNC.COLLECTIVE R15, `(.L_x_779) ;  /* 0x000000000f087348 */ /* 0x000fea0003c00000 */
[----:B------:R0:W1:Y:S02]  /*2cb00*/  SHFL.IDX P6, R14, R13, R12, R11 ;  /* 0x0000000c0d0e7389 */ /* 0x00006400000c000b */
[----:B01----:R-:W-:Y:S01]  /*2cb10*/  ENDCOLLECTIVE ;  /* 0x000000000000791b */ /* 0x003fe20003800000 */
.L_x_779:
[----:B------:R-:W-:Y:S01]  /*2cb20*/  IMAD.MOV.U32 R11, RZ, RZ, R14 ;  /* 0x000000ffff0b7224 */ /* 0x000fe200078e000e */
[----:B------:R-:W-:Y:S06]  /*2cb30*/  BRA `(.L_x_780) ;  /* 0xfffffd6c00887947 */ /* 0x000fec000383ffff */
.L_x_469:
[----:B------:R-:W-:Y:S01]  /*2cb40*/  BSSY B1, `(.L_x_781) ;  /* 0x0000008000017945 */ /* 0x000fe20003800000 */
[----:B0-----:R-:W-:Y:S01]  /*2cb50*/  IMAD.MOV.U32 R13, RZ, RZ, R120 ;  /* 0x000000ffff0d7224 */ /* 0x001fe200078e0078 */
[----:B------:R-:W-:Y:S01]  /*2cb60*/  MOV R12, 0x1 ;  /* 0x00000001000c7802 */ /* 0x000fe20000000f00 */
[----:B----4-:R-:W-:Y:S02]  /*2cb70*/  IMAD.MOV.U32 R11, RZ, RZ, 0x1e1f ;  /* 0x00001e1fff0b7424 */ /* 0x010fe400078e00ff */
[----:B------:R-:W-:-:S07]  /*2cb80*/  IMAD.MOV.U32 R15, RZ, RZ, -0x1 ;  /* 0xffffffffff0f7424 */ /* 0x000fce00078e00ff */
[----:B-123--:R-:W-:Y:S05]  /*2cb90*/  WARPSYNC.COLLECTIVE R15, `(.L_x_782) ;  /* 0x000000000f087348 */ /* 0x00efea0003c00000 */
[----:B------:R0:W4:Y:S02]  /*2cba0*/  SHFL.IDX P6, R14, R13, R12, R11 ;  /* 0x0000000c0d0e7389 */ /* 0x00012400000c000b */
[----:B01234-:R-:W-:Y:S01]  /*2cbb0*/  ENDCOLLECTIVE ;  /* 0x000000000000791b */ /* 0x01ffe20003800000 */
.L_x_782:
[----:B------:R-:W-:Y:S05]  /*2cbc0*/  BSYNC B1 ;  /* 0x0000000000017941 */ /* 0x000fea0003800000 */
.L_x_781:
[----:B------:R-:W-:Y:S01]  /*2cbd0*/  MOV R13, R121 ;  /* 0x00000079000d7202 */ /* 0x000fe20000000f00 */
[----:B------:R-:W-:Y:S02]  /*2cbe0*/  IMAD.MOV.U32 R12, RZ, RZ, 0x1 ;  /* 0x00000001ff0c7424 */ /* 0x000fe400078e00ff */
[----:B------:R-:W-:Y:S02]  /*2cbf0*/  IMAD.MOV.U32 R11, RZ, RZ, 0x1e1f ;  /* 0x00001e1fff0b7424 */ /* 0x000fe400078e00ff */
[----:B------:R-:W-:Y:S02]  /*2cc00*/  IMAD.MOV.U32 R15, RZ, RZ, -0x1 ;  /* 0xffffffffff0f7424 */ /* 0x000fe400078e00ff */
[----:B------:R-:W-:-:S07]  /*2cc10*/  IMAD.MOV.U32 R65, RZ, RZ, R14 ;  /* 0x000000ffff417224 */ /* 0x000fce00078e000e */
[----:B------:R-:W-:Y:S05]  /*2cc20*/  WARPSYNC.COLLECTIVE R15, `(.L_x_783) ;  /* 0x000000000f087348 */ /* 0x000fea0003c00000 */
[----:B------:R0:W1:Y:S02]  /*2cc30*/  SHFL.IDX P6, R14, R13, R12, R11 ;  /* 0x0000000c0d0e7389 */ /* 0x00006400000c000b */
[----:B01----:R-:W-:Y:S01]  /*2cc40*/  ENDCOLLECTIVE ;  /* 0x000000000000791b */ /* 0x003fe20003800000 */
.L_x_783:
[----:B------:R-:W-:Y:S01]  /*2cc50*/  MOV R121, R14 ;  /* 0x0000000e00797202 */ /* 0x000fe20000000f00 */
[----:B------:R-:W-:Y:S06]  /*2cc60*/  BRA `(.L_x_784) ;  /* 0xfffffd98004c7947 */ /* 0x000fec000383ffff */
.L_x_499:
[----:B--2---:R2:W3:Y:S02]  /*2cc70*/  SYNCS.PHASECHK.TRANS64.TRYWAIT P5, [R91+URZ+0x29890], R92 ;  /* 0x0298905c5b0075a7 */ /* 0x0044e400080a017f */
[----:B---3--:R-:W-:Y:S05]  /*2cc80*/  @!P5 NANOSLEEP.SYNCS 0x989680 ;  /* 0x009896800000d95d */ /* 0x008fea0003900000 */
[----:B------:R-:W3:Y:S02]  /*2cc90*/  @!P5 SYNCS.PHASECHK.TRANS64 P5, [R91+URZ+0x29890], R92 ;  /* 0x0298905c5b00d5a7 */ /* 0x000ee400080a007f */
[----:B---3--:R-:W-:Y:S05]  /*2cca0*/  @!P5 BRA `(.L_x_499) ;  /* 0xfffffffc00f0d947 */ /* 0x008fea000383ffff */
[----:B------:R-:W-:Y:S05]  /*2ccb0*/  BRA `(.L_x_785) ;  /* 0xfffffdcc000c7947 */ /* 0x000fea000383ffff */
.L_x_500:
[----:B------:R-:W-:Y:S01]  /*2ccc0*/  BSSY B1, `(.L_x_786) ;  /* 0x0000008000017945 */ /* 0x000fe20003800000 */
[----:B0-----:R-:W-:Y:S01]  /*2ccd0*/  IMAD.MOV.U32 R13, RZ, RZ, R120 ;  /* 0x000000ffff0d7224 */ /* 0x001fe200078e0078 */
[----:B------:R-:W-:Y:S01]  /*2cce0*/  MOV R15, 0xffffffff ;  /* 0xffffffff000f7802 */ /* 0x000fe20000000f00 */
[----:B------:R-:W-:Y:S02]  /*2ccf0*/  IMAD.MOV.U32 R12, RZ, RZ, RZ ;  /* 0x000000ffff0c7224 */ /* 0x000fe400078e00ff */
[----:B------:R-:W-:-:S07]  /*2cd00*/  IMAD.MOV.U32 R11, RZ, RZ, 0x1e1f ;  /* 0x00001e1fff0b7424 */ /* 0x000fce00078e00ff */
[----:B--2---:R-:W-:Y:S05]  /*2cd10*/  WARPSYNC.COLLECTIVE R15, `(.L_x_787) ;  /* 0x000000000f087348 */ /* 0x004fea0003c00000 */
[----:B------:R0:W1:Y:S02]  /*2cd20*/  SHFL.IDX P6, R14, R13, R12, R11 ;  /* 0x0000000c0d0e7389 */ /* 0x00006400000c000b */
[----:B012---:R-:W-:Y:S01]  /*2cd30*/  ENDCOLLECTIVE ;  /* 0x000000000000791b */ /* 0x007fe20003800000 */
.L_x_787:
[----:B------:R-:W-:Y:S05]  /*2cd40*/  BSYNC B1 ;  /* 0x0000000000017941 */ /* 0x000fea0003800000 */
.L_x_786:
        /* <DEDUP_REMOVED lines=8> */
.L_x_788:
[----:B------:R-:W-:Y:S01]  /*2cdd0*/  IMAD.MOV.U32 R11, RZ, RZ, R14 ;  /* 0x000000ffff0b7224 */ /* 0x000fe200078e000e */
[----:B------:R-:W-:Y:S06]  /*2cde0*/  BRA `(.L_x_789) ;  /* 0xfffffdc800d87947 */ /* 0x000fec000383ffff */
.L_x_513:
        /* <DEDUP_REMOVED lines=8> */
.L_x_791:
[----:B------:R-:W-:Y:S05]  /*2ce70*/  BSYNC B1 ;  /* 0x0000000000017941 */ /* 0x000fea0003800000 */
.L_x_790:
        /* <DEDUP_REMOVED lines=8> */
.L_x_792:
[----:B------:R-:W-:Y:S01]  /*2cf00*/  MOV R44, R14 ;  /* 0x0000000e002c7202 */ /* 0x000fe20000000f00 */
[----:B------:R-:W-:Y:S06]  /*2cf10*/  BRA `(.L_x_793) ;  /* 0xfffffdf8000c7947 */ /* 0x000fec000383ffff */
.L_x_526:
[----:B-1----:R1:W2:Y:S02]  /*2cf20*/  SYNCS.PHASECHK.TRANS64.TRYWAIT P2, [R91+URZ+0x29890], R92 ;  /* 0x0298905c5b0075a7 */ /* 0x0022a4000804017f */
[----:B--2---:R-:W-:Y:S05]  /*2cf30*/  @!P2 NANOSLEEP.SYNCS 0x989680 ;  /* 0x009896800000a95d */ /* 0x004fea0003900000 */
[----:B------:R-:W2:Y:S02]  /*2cf40*/  @!P2 SYNCS.PHASECHK.TRANS64 P2, [R91+URZ+0x29890], R92 ;  /* 0x0298905c5b00a5a7 */ /* 0x000ea4000804007f */
[----:B--2---:R-:W-:Y:S05]  /*2cf50*/  @!P2 BRA `(.L_x_526) ;  /* 0xfffffffc00f0a947 */ /* 0x004fea000383ffff */
[----:B------:R-:W-:Y:S05]  /*2cf60*/  BRA `(.L_x_794) ;  /* 0xfffffe2400a87947 */ /* 0x000fea000383ffff */
.L_x_527:
[----:B------:R-:W-:Y:S01]  /*2cf70*/  BSSY B1, `(.L_x_795) ;  /* 0x0000008000017945 */ /* 0x000fe20003800000 */
[----:B------:R-:W-:Y:S01]  /*2cf80*/  IMAD.MOV.U32 R13, RZ, RZ, R46 ;  /* 0x000000ffff0d7224 */ /* 0x000fe200078e002e */
[----:B------:R-:W-:Y:S01]  /*2cf90*/  MOV R15, 0xffffffff ;  /* 0xffffffff000f7802 */ /* 0x000fe20000000f00 */
[----:B------:R-:W-:Y:S02]  /*2cfa0*/  IMAD.MOV.U32 R12, RZ, RZ, RZ ;  /* 0x000000ffff0c7224 */ /* 0x000fe400078e00ff */
[----:B------:R-:W-:-:S07]  /*2cfb0*/  IMAD.MOV.U32 R11, RZ, RZ, 0x1e1f ;  /* 0x00001e1fff0b7424 */ /* 0x000fce00078e00ff */
[----:B-1----:R-:W-:Y:S05]  /*2cfc0*/  WARPSYNC.COLLECTIVE R15, `(.L_x_796) ;  /* 0x000000000f087348 */ /* 0x002fea0003c00000 */
[----:B------:R0:W2:Y:S02]  /*2cfd0*/  SHFL.IDX P6, R14, R13, R12, R11 ;  /* 0x0000000c0d0e7389 */ /* 0x0000a400000c000b */
[----:B012---:R-:W-:Y:S01]  /*2cfe0*/  ENDCOLLECTIVE ;  /* 0x000000000000791b */ /* 0x007fe20003800000 */
.L_x_796:
[----:B------:R-:W-:Y:S05]  /*2cff0*/  BSYNC B1 ;  /* 0x0000000000017941 */ /* 0x000fea0003800000 */
.L_x_795:
        /* <DEDUP_REMOVED lines=8> */
.L_x_797:
[----:B------:R-:W-:Y:S01]  /*2d080*/  IMAD.MOV.U32 R47, RZ, RZ, R14 ;  /* 0x000000ffff2f7224 */ /* 0x000fe200078e000e */
[----:B------:R-:W-:Y:S06]  /*2d090*/  BRA `(.L_x_798) ;  /* 0xfffffe2400c47947 */ /* 0x000fec000383ffff */
.L_x_530:
[----:B------:R-:W-:Y:S01]  /*2d0a0*/  BSSY B1, `(.L_x_799) ;  /* 0x0000008000017945 */ /* 0x000fe20003800000 */
[----:B----4-:R-:W-:Y:S01]  /*2d0b0*/  IMAD.MOV.U32 R13, RZ, RZ, R46 ;  /* 0x000000ffff0d7224 */ /* 0x010fe200078e002e */
[----:B------:R-:W-:Y:S01]  /*2d0c0*/  MOV R12, 0x1 ;  /* 0x00000001000c7802 */ /* 0x000fe20000000f00 */
[----:B------:R-:W-:Y:S02]  /*2d0d0*/  IMAD.MOV.U32 R11, RZ, RZ, 0x1e1f ;  /* 0x00001e1fff0b7424 */ /* 0x000fe400078e00ff */
[----:B------:R-:W-:-:S07]  /*2d0e0*/  IMAD.MOV.U32 R15, RZ, RZ, -0x1 ;  /* 0xffffffffff0f7424 */ /* 0x000fce00078e00ff */
[----:B0123--:R-:W-:Y:S05]  /*2d0f0*/  WARPSYNC.COLLECTIVE R15, `(.L_x_800) ;  /* 0x000000000f087348 */ /* 0x00ffea0003c00000 */
[----:B------:R4:W0:Y:S02]  /*2d100*/  SHFL.IDX P6, R14, R13, R12, R11 ;  /* 0x0000000c0d0e7389 */ /* 0x00082400000c000b */
[----:B01234-:R-:W-:Y:S01]  /*2d110*/  ENDCOLLECTIVE ;  /* 0x000000000000791b */ /* 0x01ffe20003800000 */
.L_x_800:
[----:B------:R-:W-:Y:S05]  /*2d120*/  BSYNC B1 ;  /* 0x0000000000017941 */ /* 0x000fea0003800000 */
.L_x_799:
        /* <DEDUP_REMOVED lines=8> */
.L_x_801:
[----:B------:R-:W-:Y:S01]  /*2d1b0*/  MOV R47, R14 ;  /* 0x0000000e002f7202 */ /* 0x000fe20000000f00 */
[----:B------:R-:W-:Y:S06]  /*2d1c0*/  BRA `(.L_x_802) ;  /* 0xfffffe2800187947 */ /* 0x000fec000383ffff */
.L_x_534:
[----:B------:R0:W0:Y:S02]  /*2d1d0*/  SYNCS.PHASECHK.TRANS64.TRYWAIT P1, [R91+URZ+0x298b0], R92 ;  /* 0x0298b05c5b0075a7 */ /* 0x000024000802017f */
[----:B0-----:R-:W-:Y:S05]  /*2d1e0*/  @!P1 NANOSLEEP.SYNCS 0x989680 ;  /* 0x009896800000995d */ /* 0x001fea0003900000 */
[----:B------:R-:W0:Y:S02]  /*2d1f0*/  @!P1 SYNCS.PHASECHK.TRANS64 P1, [R91+URZ+0x298b0], R92 ;  /* 0x0298b05c5b0095a7 */ /* 0x000e24000802007f */
[----:B0-----:R-:W-:Y:S05]  /*2d200*/  @!P1 BRA `(.L_x_534) ;  /* 0xfffffffc00f09947 */ /* 0x001fea000383ffff */
[----:B------:R-:W-:Y:S05]  /*2d210*/  BRA `(.L_x_803) ;  /* 0xfffffe2800e47947 */ /* 0x000fea000383ffff */
.L_x_544:
[----:B------:R-:W0:Y:S01]  /*2d220*/  S2R R2, SR_TID.X ;  /* 0x0000000000027919 */ /* 0x000e220000002100 */
[----:B------:R-:W-:Y:S01]  /*2d230*/  BSSY B0, `(.L_x_804) ;  /* 0x000000c000007945 */ /* 0x000fe20003800000 */
[----:B------:R-:W-:Y:S01]  /*2d240*/  IMAD.MOV.U32 R12, RZ, RZ, RZ ;  /* 0x000000ffff0c7224 */ /* 0x000fe200078e00ff */
[----:B------:R-:W-:Y:S01]  /*2d250*/  MOV R11, 0x1f ;  /* 0x0000001f000b7802 */ /* 0x000fe20000000f00 */
[----:B------:R-:W-:Y:S02]  /*2d260*/  IMAD.MOV.U32 R15, RZ, RZ, -0x1 ;  /* 0xffffffffff0f7424 */ /* 0x000fe400078e00ff */
[----:B0-----:R-:W-:-:S05]  /*2d270*/  VIADD R3, R2, 0xffffff80 ;  /* 0xffffff8002037836 */ /* 0x001fca0000000000 */
[----:B------:R-:W-:-:S04]  /*2d280*/  SHF.R.S32.HI R2, RZ, 0x1f, R3 ;  /* 0x0000001fff027819 */ /* 0x000fc80000011403 */
[----:B------:R-:W-:-:S04]  /*2d290*/  LEA.HI R2, R2, R3, RZ, 0x7 ;  /* 0x0000000302027211 */ /* 0x000fc800078f38ff */
[----:B------:R-:W-:-:S05]  /*2d2a0*/  SHF.R.S32.HI R2, RZ, 0x7, R2 ;  /* 0x00000007ff027819 */ /* 0x000fca0000011402 */
[----:B------:R-:W-:-:S07]  /*2d2b0*/  IMAD.MOV.U32 R13, RZ, RZ, R2 ;  /* 0x000000ffff0d7224 */ /* 0x000fce00078e0002 */
[----:B---3-5:R-:W-:Y:S05]  /*2d2c0*/  WARPSYNC.COLLECTIVE R15, `(.L_x_805) ;  /* 0x000000000f087348 */ /* 0x028fea0003c00000 */
[----:B------:R0:W1:Y:S02]  /*2d2d0*/  SHFL.IDX P6, R14, R13, R12, R11 ;  /* 0x0000000c0d0e7389 */ /* 0x00006400000c000b */
[----:B01-3-5:R-:W-:Y:S01]  /*2d2e0*/  ENDCOLLECTIVE ;  /* 0x000000000000791b */ /* 0x02bfe20003800000 */
.L_x_805:
[----:B------:R-:W-:Y:S05]  /*2d2f0*/  BSYNC B0 ;  /* 0x0000000000007941 */ /* 0x000fea0003800000 */
.L_x_804:
[----:B------:R-:W-:Y:S01]  /*2d300*/  IMAD.MOV.U32 R212, RZ, RZ, R14 ;  /* 0x000000ffffd47224 */ /* 0x000fe200078e000e */
[----:B------:R-:W-:Y:S06]  /*2d310*/  BRA `(.L_x_806) ;  /* 0xfffffe3400bc7947 */ /* 0x000fec000383ffff */
.L_x_554:
[----:B------:R-:W-:Y:S01]  /*2d320*/  BSSY B1, `(.L_x_807) ;  /* 0x0000008000017945 */ /* 0x000fe20003800000 */
[----:B------:R-:W-:Y:S01]  /*2d330*/  IMAD.MOV.U32 R13, RZ, RZ, R26 ;  /* 0x000000ffff0d7224 */ /* 0x000fe200078e001a */
[----:B------:R-:W-:Y:S01]  /*2d340*/  MOV R12, RZ ;  /* 0x000000ff000c7202 */ /* 0x000fe20000000f00 */
[----:B------:R-:W-:Y:S02]  /*2d350*/  IMAD.MOV.U32 R11, RZ, RZ, 0x1e1f ;  /* 0x00001e1fff0b7424 */ /* 0x000fe400078e00ff */
[----:B------:R-:W-:-:S07]  /*2d360*/  IMAD.MOV.U32 R15, RZ, RZ, -0x1 ;  /* 0xffffffffff0f7424 */ /* 0x000fce00078e00ff */
[----:B---3--:R-:W-:Y:S05]  /*2d370*/  WARPSYNC.COLLECTIVE R15, `(.L_x_808) ;  /* 0x000000000f087348 */ /* 0x008fea0003c00000 */
[----:B------:R0:W1:Y:S02]  /*2d380*/  SHFL.IDX P6, R14, R13, R12, R11 ;  /* 0x0000000c0d0e7389 */ /* 0x00006400000c000b */
[----:B01-3--:R-:W-:Y:S01]  /*2d390*/  ENDCOLLECTIVE ;  /* 0x000000000000791b */ /* 0x00bfe20003800000 */
.L_x_808:
[----:B------:R-:W-:Y:S05]  /*2d3a0*/  BSYNC B1 ;  /* 0x0000000000017941 */ /* 0x000fea0003800000 */
.L_x_807:
[----:B------:R-:W-:Y:S01]  /*2d3b0*/  MOV R13, R24 ;  /* 0x00000018000d7202 */ /* 0x000fe20000000f00 */
[----:B------:R-:W-:Y:S02]  /*2d3c0*/  IMAD.MOV.U32 R12, RZ, RZ, RZ ;  /* 0x000000ffff0c7224 */ /* 0x000fe400078e00ff */
[----:B------:R-:W-:Y:S02]  /*2d3d0*/  IMAD.MOV.U32 R11, RZ, RZ, 0x1e1f ;  /* 0x00001e1fff0b7424 */ /* 0x000fe400078e00ff */
[----:B------:R-:W-:Y:S02]  /*2d3e0*/  IMAD.MOV.U32 R15, RZ, RZ, -0x1 ;  /* 0xffffffffff0f7424 */ /* 0x000fe400078e00ff */
[----:B------:R-:W-:-:S07]  /*2d3f0*/  IMAD.MOV.U32 R0, RZ, RZ, R14 ;  /* 0x000000ffff007224 */ /* 0x000fce00078e000e */
[----:B------:R-:W-:Y:S05]  /*2d400*/  WARPSYNC.COLLECTIVE R15, `(.L_x_809) ;  /* 0x000000000f087348 */ /* 0x000fea0003c00000 */
[----:B------:R0:W1:Y:S02]  /*2d410*/  SHFL.IDX P6, R14, R13, R12, R11 ;  /* 0x0000000c0d0e7389 */ /* 0x00006400000c000b */
[----:B01----:R-:W-:Y:S01]  /*2d420*/  ENDCOLLECTIVE ;  /* 0x000000000000791b */ /* 0x003fe20003800000 */
.L_x_809:
[----:B------:R-:W-:Y:S01]  /*2d430*/  IMAD.MOV.U32 R13, RZ, RZ, R37 ;  /* 0x000000ffff0d7224 */ /* 0x000fe200078e0025 */
[----:B------:R-:W-:-:S07]  /*2d440*/  MOV R3, R14 ;  /* 0x0000000e00037202 */ /* 0x000fce0000000f00 */
[----:B------:R-:W-:Y:S05]  /*2d450*/  WARPSYNC.COLLECTIVE R15, `(.L_x_810) ;  /* 0x000000000f087348 */ /* 0x000fea0003c00000 */
[----:B------:R0:W1:Y:S02]  /*2d460*/  SHFL.IDX P6, R14, R13, R12, R11 ;  /* 0x0000000c0d0e7389 */ /* 0x00006400000c000b */
[----:B01----:R-:W-:Y:S01]  /*2d470*/  ENDCOLLECTIVE ;  /* 0x000000000000791b */ /* 0x003fe20003800000 */
.L_x_810:
[----:B------:R-:W-:Y:S02]  /*2d480*/  IMAD.MOV.U32 R13, RZ, RZ, R138 ;  /* 0x000000ffff0d7224 */ /* 0x000fe400078e008a */
[----:B------:R-:W-:-:S07]  /*2d490*/  IMAD.MOV.U32 R4, RZ, RZ, R14 ;  /* 0x000000ffff047224 */ /* 0x000fce00078e000e */
[----:B------:R-:W-:Y:S05]  /*2d4a0*/  WARPSYNC.COLLECTIVE R15, `(.L_x_811) ;  /* 0x000000000f087348 */ /* 0x000fea0003c00000 */
[----:B------:R0:W1:Y:S02]  /*2d4b0*/  SHFL.IDX P6, R14, R13, R12, R11 ;  /* 0x0000000c0d0e7389 */ /* 0x00006400000c000b */
[----:B01----:R-:W-:Y:S01]  /*2d4c0*/  ENDCOLLECTIVE ;  /* 0x000000000000791b */ /* 0x003fe20003800000 */
.L_x_811:
[----:B------:R-:W-:Y:S05]  /*2d4d0*/  BRA `(.L_x_812) ;  /* 0xfffffe3c002c7947 */ /* 0x000fea000383ffff */
.L_x_558:
[----:B-1----:R1:W4:Y:S02]  /*2d4e0*/  SYNCS.PHASECHK.TRANS64.TRYWAIT P0, [R18+URZ+0x29800], R3 ;  /* 0x02980003120075a7 */ /* 0x002324000800017f */
[----:B----4-:R-:W-:Y:S05]  /*2d4f0*/  @!P0 NANOSLEEP.SYNCS 0x989680 ;  /* 0x009896800000895d */ /* 0x010fea0003900000 */
[----:B------:R-:W4:Y:S02]  /*2d500*/  @!P0 SYNCS.PHASECHK.TRANS64 P0, [R18+URZ+0x29800], R3 ;  /* 0x02980003120085a7 */ /* 0x000f24000800007f */
[----:B----4-:R-:W-:Y:S05]  /*2d510*/  @!P0 BRA `(.L_x_558) ;  /* 0xfffffffc00f08947 */ /* 0x010fea000383ffff */
[----:B------:R-:W-:Y:S05]  /*2d520*/  BRA `(.L_x_813) ;  /* 0xfffffe4000807947 */ /* 0x000fea000383ffff */
.L_x_570:
[----:B------:R-:W-:Y:S01]  /*2d530*/  BSSY B1, `(.L_x_814) ;  /* 0x0000008000017945 */ /* 0x000fe20003800000 */
[----:B------:R-:W-:Y:S01]  /*2d540*/  MOV R13, R26 ;  /* 0x0000001a000d7202 */ /* 0x000fe20000000f00 */
[----:B------:R-:W-:Y:S02]  /*2d550*/  IMAD.MOV.U32 R12, RZ, RZ, RZ ;  /* 0x000000ffff0c7224 */ /* 0x000fe400078e00ff */
[----:B------:R-:W-:Y:S02]  /*2d560*/  IMAD.MOV.U32 R11, RZ, RZ, 0x1e1f ;  /* 0x00001e1fff0b7424 */ /* 0x000fe400078e00ff */
[----:B------:R-:W-:-:S07]  /*2d570*/  IMAD.MOV.U32 R15, RZ, RZ, -0x1 ;  /* 0xffffffffff0f7424 */ /* 0x000fce00078e00ff */
[----:B---3--:R-:W-:Y:S05]  /*2d580*/  WARPSYNC.COLLECTIVE R15, `(.L_x_815) ;  /* 0x000000000f087348 */ /* 0x008fea0003c00000 */
[----:B------:R0:W1:Y:S02]  /*2d590*/  SHFL.IDX P6, R14, R13, R12, R11 ;  /* 0x0000000c0d0e7389 */ /* 0x00006400000c000b */
[----:B01-3--:R-:W-:Y:S01]  /*2d5a0*/  ENDCOLLECTIVE ;  /* 0x000000000000791b */ /* 0x00bfe20003800000 */
.L_x_815:
[----:B------:R-:W-:Y:S05]  /*2d5b0*/  BSYNC B1 ;  /* 0x0000000000017941 */ /* 0x000fea0003800000 */
.L_x_814:
[----:B------:R-:W-:Y:S01]  /*2d5c0*/  IMAD.MOV.U32 R13, RZ, RZ, R24 ;  /* 0x000000ffff0d7224 */ /* 0x000fe200078e0018 */
[----:B------:R-:W-:Y:S01]  /*2d5d0*/  MOV R15, 0xffffffff ;  /* 0xffffffff000f7802 */ /* 0x000fe20000000f00 */
[----:B------:R-:W-:Y:S01]  /*2d5e0*/  IMAD.MOV.U32 R12, RZ, RZ, RZ ;  /* 0x000000ffff0c7224 */ /* 0x000fe200078e00ff */
[----:B------:R-:W-:Y:S01]  /*2d5f0*/  MOV R3, R14 ;  /* 0x0000000e00037202 */ /* 0x000fe20000000f00 */
[----:B------:R-:W-:-:S07]  /*2d600*/  IMAD.MOV.U32 R11, RZ, RZ, 0x1e1f ;  /* 0x00001e1fff0b7424 */ /* 0x000fce00078e00ff */
[----:B------:R-:W-:Y:S05]  /*2d610*/  WARPSYNC.COLLECTIVE R15, `(.L_x_816) ;  /* 0x000000000f087348 */ /* 0x000fea0003c00000 */
[----:B------:R0:W1:Y:S02]  /*2d620*/  SHFL.IDX P6, R14, R13, R12, R11 ;  /* 0x0000000c0d0e7389 */ /* 0x00006400000c000b */
[----:B01----:R-:W-:Y:S01]  /*2d630*/  ENDCOLLECTIVE ;  /* 0x000000000000791b */ /* 0x003fe20003800000 */
.L_x_816:
[----:B------:R-:W-:Y:S02]  /*2d640*/  IMAD.MOV.U32 R13, RZ, RZ, R37 ;  /* 0x000000ffff0d7224 */ /* 0x000fe400078e0025 */
[----:B------:R-:W-:-:S07]  /*2d650*/  IMAD.MOV.U32 R21, RZ, RZ, R14 ;  /* 0x000000ffff157224 */ /* 0x000fce00078e000e */
[----:B------:R-:W-:Y:S05]  /*2d660*/  WARPSYNC.COLLECTIVE R15, `(.L_x_817) ;  /* 0x000000000f087348 */ /* 0x000fea0003c00000 */
[----:B------:R0:W1:Y:S02]  /*2d670*/  SHFL.IDX P6, R14, R13, R12, R11 ;  /* 0x0000000c0d0e7389 */ /* 0x00006400000c000b */
[----:B01----:R-:W-:Y:S01]  /*2d680*/  ENDCOLLECTIVE ;  /* 0x000000000000791b */ /* 0x003fe20003800000 */
.L_x_817:
[----:B------:R-:W-:Y:S01]  /*2d690*/  MOV R13, R138 ;  /* 0x0000008a000d7202 */ /* 0x000fe20000000f00 */
[----:B------:R-:W-:-:S07]  /*2d6a0*/  IMAD.MOV.U32 R37, RZ, RZ, R14 ;  /* 0x000000ffff257224 */ /* 0x000fce00078e000e */
[----:B------:R-:W-:Y:S05]  /*2d6b0*/  WARPSYNC.COLLECTIVE R15, `(.L_x_818) ;  /* 0x000000000f087348 */ /* 0x000fea0003c00000 */
[----:B------:R0:W1:Y:S02]  /*2d6c0*/  SHFL.IDX P6, R14, R13, R12, R11 ;  /* 0x0000000c0d0e7389 */ /* 0x00006400000c000b */
[----:B01----:R-:W-:Y:S01]  /*2d6d0*/  ENDCOLLECTIVE ;  /* 0x000000000000791b */ /* 0x003fe20003800000 */
.L_x_818:
[----:B------:R-:W-:Y:S01]  /*2d6e0*/  IMAD.MOV.U32 R39, RZ, RZ, R14 ;  /* 0x000000ffff277224 */ /* 0x000fe200078e000e */
[----:B------:R-:W-:Y:S06]  /*2d6f0*/  BRA `(.L_x_819) ;  /* 0xfffffe6c00dc7947 */ /* 0x000fec000383ffff */
.L_x_574:
[----:B----4-:R4:W0:Y:S02]  /*2d700*/  SYNCS.PHASECHK.TRANS64.TRYWAIT P0, [R18+URZ+0x29800], R3 ;  /* 0x02980003120075a7 */ /* 0x010824000800017f */
[----:B0-----:R-:W-:Y:S05]  /*2d710*/  @!P0 NANOSLEEP.SYNCS 0x989680 ;  /* 0x009896800000895d */ /* 0x001fea0003900000 */
[----:B------:R-:W0:Y:S02]  /*2d720*/  @!P0 SYNCS.PHASECHK.TRANS64 P0, [R18+URZ+0x29800], R3 ;  /* 0x02980003120085a7 */ /* 0x000e24000800007f */
[----:B0-----:R-:W-:Y:S05]  /*2d730*/  @!P0 BRA `(.L_x_574) ;  /* 0xfffffffc00f08947 */ /* 0x001fea000383ffff */
[----:B------:R-:W-:Y:S05]  /*2d740*/  BRA `(.L_x_820) ;  /* 0xfffffe7000dc7947 */ /* 0x000fea000383ffff */
.L_x_582:
[----:B-1----:R1:W4:Y:S02]  /*2d750*/  SYNCS.PHASECHK.TRANS64.TRYWAIT P1, [R0+URZ+0x29830], R3 ;  /* 0x02983003000075a7 */ /* 0x002324000802017f */
[----:B----4-:R-:W-:Y:S05]  /*2d760*/  @!P1 NANOSLEEP.SYNCS 0x989680 ;  /* 0x009896800000995d */ /* 0x010fea0003900000 */
[----:B------:R-:W4:Y:S02]  /*2d770*/  @!P1 SYNCS.PHASECHK.TRANS64 P1, [R0+URZ+0x29830], R3 ;  /* 0x02983003000095a7 */ /* 0x000f24000802007f */
[----:B----4-:R-:W-:Y:S05]  /*2d780*/  @!P1 BRA `(.L_x_582) ;  /* 0xfffffffc00f09947 */ /* 0x010fea000383ffff */
[----:B------:R-:W-:Y:S05]  /*2d790*/  BRA `(.L_x_581) ;  /* 0xfffffea400247947 */ /* 0x000fea000383ffff */
.L_x_589:
[----:B-1----:R1:W2:Y:S02]  /*2d7a0*/  SYNCS.PHASECHK.TRANS64.TRYWAIT P2, [R11+URZ+0x29830], R10 ;  /* 0x0298300a0b0075a7 */ /* 0x0022a4000804017f */
[----:B--2---:R-:W-:Y:S05]  /*2d7b0*/  @!P2 NANOSLEEP.SYNCS 0x989680 ;  /* 0x009896800000a95d */ /* 0x004fea0003900000 */
[----:B------:R-:W2:Y:S02]  /*2d7c0*/  @!P2 SYNCS.PHASECHK.TRANS64 P2, [R11+URZ+0x29830], R10 ;  /* 0x0298300a0b00a5a7 */ /* 0x000ea4000804007f */
[----:B--2---:R-:W-:Y:S05]  /*2d7d0*/  @!P2 BRA `(.L_x_589) ;  /* 0xfffffffc00f0a947 */ /* 0x004fea000383ffff */
[----:B------:R-:W-:Y:S05]  /*2d7e0*/  BRA `(.L_x_588) ;  /* 0xfffffee400987947 */ /* 0x000fea000383ffff */
.L_x_593:
[----:B-1----:R1:W2:Y:S02]  /*2d7f0*/  SYNCS.PHASECHK.TRANS64.TRYWAIT P1, [R10+URZ+0x29850], R7 ;  /* 0x029850070a0075a7 */ /* 0x0022a4000802017f */
[----:B--2---:R-:W-:Y:S05]  /*2d800*/  @!P1 NANOSLEEP.SYNCS 0x989680 ;  /* 0x009896800000995d */ /* 0x004fea0003900000 */
[----:B------:R-:W2:Y:S02]  /*2d810*/  @!P1 SYNCS.PHASECHK.TRANS64 P1, [R10+URZ+0x29850], R7 ;  /* 0x029850070a0095a7 */ /* 0x000ea4000802007f */
[----:B--2---:R-:W-:Y:S05]  /*2d820*/  @!P1 BRA `(.L_x_593) ;  /* 0xfffffffc00f09947 */ /* 0x004fea000383ffff */
[----:B------:R-:W-:Y:S05]  /*2d830*/  BRA `(.L_x_590) ;  /* 0xfffffef400d47947 */ /* 0x000fea000383ffff */
.L_x_600:
[----:B-1----:R1:W2:Y:S02]  /*2d840*/  SYNCS.PHASECHK.TRANS64.TRYWAIT P1, [R11+URZ+0x29850], R2 ;  /* 0x029850020b0075a7 */ /* 0x0022a4000802017f */
[----:B--2---:R-:W-:Y:S05]  /*2d850*/  @!P1 NANOSLEEP.SYNCS 0x989680 ;  /* 0x009896800000995d */ /* 0x004fea0003900000 */
[----:B------:R-:W2:Y:S02]  /*2d860*/  @!P1 SYNCS.PHASECHK.TRANS64 P1, [R11+URZ+0x29850], R2 ;  /* 0x029850020b0095a7 */ /* 0x000ea4000802007f */
[----:B--2---:R-:W-:Y:S05]  /*2d870*/  @!P1 BRA `(.L_x_600) ;  /* 0xfffffffc00f09947 */ /* 0x004fea000383ffff */
[----:B------:R-:W-:Y:S05]  /*2d880*/  BRA `(.L_x_599) ;  /* 0xffffff20006c7947 */ /* 0x000fea000383ffff */
.L_x_604:
[----:B------:R-:W-:Y:S01]  /*2d890*/  SEL R42, R12, R77, P0 ;  /* 0x0000004d0c2a7207 */ /* 0x000fe20000000000 */
[----:B------:R-:W-:Y:S01]  /*2d8a0*/  IMAD.MOV.U32 R11, RZ, RZ, 0x1c1f ;  /* 0x00001c1fff0b7424 */ /* 0x000fe200078e00ff */
[----:B------:R-:W-:Y:S01]  /*2d8b0*/  SEL R87, R77, R12, P0 ;  /* 0x0000000c4d577207 */ /* 0x000fe20000000000 */
[----:B-----5:R-:W-:Y:S01]  /*2d8c0*/  IMAD.MOV.U32 R12, RZ, RZ, R5 ;  /* 0x000000ffff0c7224 */ /* 0x020fe200078e0005 */
[----:B------:R-:W-:Y:S02]  /*2d8d0*/  MOV R15, 0xffffffff ;  /* 0xffffffff000f7802 */ /* 0x000fe40000000f00 */
[----:B------:R-:W-:Y:S02]  /*2d8e0*/  SEL R46, R48, R91, P0 ;  /* 0x0000005b302e7207 */ /* 0x000fe40000000000 */
[----:B------:R-:W-:-:S07]  /*2d8f0*/  SEL R91, R91, R48, P0 ;  /* 0x000000305b5b7207 */ /* 0x000fce0000000000 */
[----:B-12---:R-:W-:Y:S05]  /*2d900*/  WARPSYNC.COLLECTIVE R15, `(.L_x_821) ;  /* 0x000000000f087348 */ /* 0x006fea0003c00000 */
[----:B------:R0:W3:Y:S02]  /*2d910*/  SHFL.IDX P6, R14, R13, R12, R11 ;  /* 0x0000000c0d0e7389 */ /* 0x0000e400000c000b */
[----:B0123--:R-:W-:Y:S01]  /*2d920*/  ENDCOLLECTIVE ;  /* 0x000000000000791b */ /* 0x00ffe20003800000 */
.L_x_821:
[----:B------:R-:W-:Y:S02]  /*2d930*/  SEL R48, R73, R6, P0 ;  /* 0x0000000649307207 */ /* 0x000fe40000000000 */
[----:B------:R-:W-:Y:S02]  /*2d940*/  SEL R73, R6, R73, P0 ;  /* 0x0000004906497207 */ /* 0x000fe40000000000 */
[----:B------:R-:W-:Y:S02]  /*2d950*/  LOP3.LUT R6, R5, 0x2, RZ, 0x3c, !PT ;  /* 0x0000000205067812 */ /* 0x000fe400078e3cff */
[----:B------:R-:W-:Y:S02]  /*2d960*/  SEL R34, R36, R119, P0 ;  /* 0x0000007724227207 */ /* 0x000fe40000000000 */
[----:B------:R-:W-:Y:S02]  /*2d970*/  SEL R20, R115, R112, P0 ;  /* 0x0000007073147207 */ /* 0x000fe40000000000 */
[----:B------:R-:W-:-:S02]  /*2d980*/  SEL R119, R119, R36, P0 ;  /* 0x0000002477777207 */ /* 0x000fc40000000000 */
[----:B------:R-:W-:Y:S01]  /*2d990*/  SEL R115, R112, R115, P0 ;  /* 0x0000007370737207 */ /* 0x000fe20000000000 */
[----:B------:R-:W-:Y:S01]  /*2d9a0*/  IMAD.MOV.U32 R13, RZ, RZ, R96 ;  /* 0x000000ffff0d7224 */ /* 0x000fe200078e0060 */
[----:B------:R-:W-:Y:S02]  /*2d9b0*/  SEL R36, R117, R0, P0 ;  /* 0x0000000075247207 */ /* 0x000fe40000000000 */
[----:B------:R-:W-:Y:S02]  /*2d9c0*/  SEL R117, R0, R117, P0 ;  /* 0x0000007500757207 */ /* 0x000fe40000000000 */
[----:B------:R-:W-:Y:S02]  /*2d9d0*/  SEL R0, R85, R40, P0 ;  /* 0x0000002855007207 */ /* 0x000fe40000000000 */
[----:B------:R-:W-:Y:S02]  /*2d9e0*/  SEL R65, R40, R85, P0 ;  /* 0x0000005528417207 */ /* 0x000fe40000000000 */
[----:B------:R-:W-:Y:S01]  /*2d9f0*/  SEL R70, R44, R121, P0 ;  /* 0x000000792c467207 */ /* 0x000fe20000000000 */
[----:B------:R-:W-:Y:S01]  /*2da00*/  IMAD.MOV.U32 R95, RZ, RZ, R14 ;  /* 0x000000ffff5f7224 */ /* 0x000fe200078e000e */
[----:B------:R-:W-:-:S07]  /*2da10*/  SEL R32, R113, R92, P0 ;  /* 0x0000005c71207207 */ /* 0x000fce0000000000 */
[----:B------:R-:W-:Y:S05]  /*2da20*/  WARPSYNC.COLLECTIVE R15, `(.L_x_822) ;  /* 0x000000000f087348 */ /* 0x000fea0003c00000 */
[----:B------:R0:W1:Y:S02]  /*2da30*/  SHFL.IDX P6, R14, R13, R12, R11 ;  /* 0x0000000c0d0e7389 */ /* 0x00006400000c000b */
[----:B01----:R-:W-:Y:S01]  /*2da40*/  ENDCOLLECTIVE ;  /* 0x000000000000791b */ /* 0x003fe20003800000 */
.L_x_822:
[----:B------:R-:W-:Y:S02]  /*2da50*/  SEL R121, R121, R44, P0 ;  /* 0x0000002c79797207 */ /* 0x000fe40000000000 */
[----:B------:R-:W-:Y:S02]  /*2da60*/  SEL R26, R24, R43, P0 ;  /* 0x0000002b181a7207 */ /* 0x000fe40000000000 */
[----:B------:R-:W-:Y:S02]  /*2da70*/  SEL R31, R43, R24, P0 ;  /* 0x000000182b1f7207 */ /* 0x000fe40000000000 */
[----:B------:R-:W-:Y:S02]  /*2da80*/  SEL R24, R80, R37, P0 ;  /* 0x0000002550187207 */ /* 0x000fe40000000000 */
[----:B------:R-:W-:Y:S02]  /*2da90*/  SEL R33, R37, R80, P0 ;  /* 0x0000005025217207 */ /* 0x000fe40000000000 */
[----:B------:R-:W-:-:S02]  /*2daa0*/  SEL R113, R92, R113, P0 ;  /* 0x000000715c717207 */ /* 0x000fc40000000000 */
[----:B------:R-:W-:Y:S01]  /*2dab0*/  SEL R68, R60, R111, P0 ;  /* 0x0000006f3c447207 */ /* 0x000fe20000000000 */
[----:B------:R-:W-:Y:S01]  /*2dac0*/  IMAD.MOV.U32 R12, RZ, RZ, R6 ;  /* 0x000000ffff0c7224 */ /* 0x000fe200078e0006 */
[----:B------:R-:W-:Y:S02]  /*2dad0*/  MOV R13, R99 ;  /* 0x00000063000d7202 */ /* 0x000fe40000000f00 */
        /* <DEDUP_REMOVED lines=9> */
.L_x_823:
        /* <DEDUP_REMOVED lines=18> */
.L_x_824:
        /* <DEDUP_REMOVED lines=8> */
[----:B------:R-:W-:Y:S01]  /*2dd10*/  SEL R94, R25, R72, P0 ;  /* 0x00000048195e7207 */ /* 0x000fe20000000000 */
[----:B------:R-:W-:Y:S01]  /*2dd20*/  IMAD.MOV.U32 R12, RZ, RZ, R5 ;  /* 0x000000ffff0c7224 */ /* 0x000fe200078e0005 */
[----:B------:R-:W-:Y:S02]  /*2dd30*/  SEL R25, R72, R25, P0 ;  /* 0x0000001948197207 */ /* 0x000fe40000000000 */
[----:B------:R-:W-:Y:S02]  /*2dd40*/  SEL R8, R76, R53, P0 ;  /* 0x000000354c087207 */ /* 0x000fe40000000000 */
[----:B------:R-:W-:Y:S02]  /*2dd50*/  SEL R10, R4, R35, P0 ;  /* 0x00000023040a7207 */ /* 0x000fe40000000000 */
[----:B------:R-:W-:-:S02]  /*2dd60*/  SEL R35, R35, R4, P0 ;  /* 0x0000000423237207 */ /* 0x000fc40000000000 */
[----:B------:R-:W-:-:S07]  /*2dd70*/  MOV R67, R14 ;  /* 0x0000000e00437202 */ /* 0x000fce0000000f00 */
[----:B------:R-:W-:Y:S05]  /*2dd80*/  WARPSYNC.COLLECTIVE R15, `(.L_x_825) ;  /* 0x000000000f087348 */ /* 0x000fea0003c00000 */
[----:B------:R0:W1:Y:S02]  /*2dd90*/  SHFL.IDX P6, R14, R13, R12, R11 ;  /* 0x0000000c0d0e7389 */ /* 0x00006400000c000b */
[----:B01----:R-:W-:Y:S01]  /*2dda0*/  ENDCOLLECTIVE ;  /* 0x000000000000791b */ /* 0x003fe20003800000 */
.L_x_825:
[----:B------:R-:W-:Y:S02]  /*2ddb0*/  SEL R4, R86, R9, P0 ;  /* 0x0000000956047207 */ /* 0x000fe40000000000 */
[----:B------:R-:W-:Y:S02]  /*2ddc0*/  SEL R9, R9, R86, P0 ;  /* 0x0000005609097207 */ /* 0x000fe40000000000 */
[----:B------:R-:W-:Y:S02]  /*2ddd0*/  SEL R53, R53, R76, P0 ;  /* 0x0000004c35357207 */ /* 0x000fe40000000000 */
[----:B------:R-:W-:Y:S02]  /*2dde0*/  SEL R92, R78, R55, P0 ;  /* 0x000000374e5c7207 */ /* 0x000fe40000000000 */
[----:B------:R-:W-:Y:S02]  /*2ddf0*/  SEL R55, R55, R78, P0 ;  /* 0x0000004e37377207 */ /* 0x000fe40000000000 */
[----:B------:R-:W-:-:S02]  /*2de00*/  SEL R62, R7, R74, P0 ;  /* 0x0000004a073e7207 */ /* 0x000fc40000000000 */
[----:B------:R-:W-:Y:S02]  /*2de10*/  SEL R7, R74, R7, P0 ;  /* 0x000000074a077207 */ /* 0x000fe40000000000 */
[----:B------:R-:W-:Y:S02]  /*2de20*/  MOV R13, R20 ;  /* 0x00000014000d7202 */ /* 0x000fe40000000f00 */
[----:B------:R-:W-:Y:S02]  /*2de30*/  SEL R98, R95, R2, P0 ;  /* 0x000000025f627207 */ /* 0x000fe40000000000 */
[----:B------:R-:W-:Y:S02]  /*2de40*/  SEL R95, R2, R95, P0 ;  /* 0x0000005f025f7207 */ /* 0x000fe40000000000 */
[----:B------:R-:W-:Y:S02]  /*2de50*/  SEL R99, R96, R67, P0 ;  /* 0x0000004360637207 */ /* 0x000fe40000000000 */
[----:B------:R-:W-:Y:S01]  /*2de60*/  SEL R96, R67, R96, P0 ;  /* 0x0000006043607207 */ /* 0x000fe20000000000 */
[----:B------:R-:W-:-:S07]  /*2de70*/  IMAD.MOV.U32 R75, RZ, RZ, R14 ;  /* 0x000000ffff4b7224 */ /* 0x000fce00078e000e */
[----:B------:R-:W-:Y:S05]  /*2de80*/  WARPSYNC.COLLECTIVE R15, `(.L_x_826) ;  /* 0x000000000f087348 */ /* 0x000fea0003c00000 */
[----:B------:R0:W1:Y:S02]  /*2de90*/  SHFL.IDX P6, R14, R13, R12, R11 ;  /* 0x0000000c0d0e7389 */ /* 0x00006400000c000b */
[----:B01----:R-:W-:Y:S01]  /*2dea0*/  ENDCOLLECTIVE ;  /* 0x000000000000791b */ /* 0x003fe20003800000 */
.L_x_826:
[----:B------:R-:W-:Y:S02]  /*2deb0*/  IMAD.MOV.U32 R13, RZ, RZ, R119 ;  /* 0x000000ffff0d7224 */ /* 0x000fe400078e0077 */
[----:B------:R-:W-:Y:S02]  /*2dec0*/  IMAD.MOV.U32 R12, RZ, RZ, R6 ;  /* 0x000000ffff0c7224 */ /* 0x000fe400078e0006 */
[----:B------:R-:W-:-:S07]  /*2ded0*/  IMAD.MOV.U32 R77, RZ, RZ, R14 ;  /* 0x000000ffff4d7224 */ /* 0x000fce00078e000e */
[----:B------:R-:W-:Y:S05]  /*2dee0*/  WARPSYNC.COLLECTIVE R15, `(.L_x_827) ;  /* 0x000000000f087348 */ /* 0x000fea0003c00000 */
[----:B------:R0:W1:Y:S02]  /*2def0*/  SHFL.IDX P6, R14, R13, R12, R11 ;  /* 0x0000000c0d0e7389 */ /* 0x00006400000c000b */
[----:B01----:R-:W-:Y:S01]  /*2df00*/  ENDCOLLECTIVE ;  /* 0x000000000000791b */ /* 0x003fe20003800000 */
.L_x_827:
[----:B------:R-:W-:Y:S01]  /*2df10*/  IMAD.MOV.U32 R13, RZ, RZ, R115 ;  /* 0x000000ffff0d7224 */ /* 0x000fe200078e0073 */
[----:B------:R-:W-:-:S07]  /*2df20*/  MOV R20, R14 ;  /* 0x0000000e00147202 */ /* 0x000fce0000000f00 */
[----:B------:R-:W-:Y:S05]  /*2df30*/  WARPSYNC.COLLECTIVE R15, `(.L_x_828) ;  /* 0x000000000f087348 */ /* 0x000fea0003c00000 */
[----:B------:R0:W1:Y:S02]  /*2df40*/  SHFL.IDX P6, R14, R13, R12, R11 ;  /* 0x0000000c0d0e7389 */ /* 0x00006400000c000b */
[----:B01----:R-:W-:Y:S01]  /*2df50*/  ENDCOLLECTIVE ;  /* 0x000000000000791b */ /* 0x003fe20003800000 */
.L_x_828:
[----:B------:R-:W-:Y:S02]  /*2df60*/  SEL R74, R75, R20, P0 ;  /* 0x000000144b4a7207 */ /* 0x000fe40000000000 */
[----:B------:R-:W-:Y:S01]  /*2df70*/  SEL R75, R20, R75, P0 ;  /* 0x0000004b144b7207 */ /* 0x000fe20000000000 */
[----:B------:R-:W-:Y:S01]  /*2df80*/  IMAD.MOV.U32 R13, RZ, RZ, R0 ;  /* 0x000000ffff0d7224 */ /* 0x000fe200078e0000 */
[----:B------:R-:W-:Y:S01]  /*2df90*/  MOV R12, R5 ;  /* 0x00000005000c7202 */ /* 0x000fe20000000f00 */
[----:B------:R-:W-:-:S07]  /*2dfa0*/  IMAD.MOV.U32 R34, RZ, RZ, R14 ;  /* 0x000000ffff227224 */ /* 0x000fce00078e000e */
[----:B------:R-:W-:Y:S05]  /*2dfb0*/  WARPSYNC.COLLECTIVE R15, `(.L_x_829) ;  /* 0x000000000f087348 */ /* 0x000fea0003c00000 */
[----:B------:R0:W1:Y:S02]  /*2dfc0*/  SHFL.IDX P6, R14, R13, R12, R11 ;  /* 0x0000000c0d0e7389 */ /* 0x00006400000c000b */
[----:B01----:R-:W-:Y:S01]  /*2dfd0*/  ENDCOLLECTIVE ;  /* 0x000000000000791b */ /* 0x003fe20003800000 */
.L_x_829:
[----:B------:R-:W-:Y:S02]  /*2dfe0*/  SEL R76, R77, R34, P0 ;  /* 0x000000224d4c7207 */ /* 0x000fe40000000000 */
[----:B------:R-:W-:Y:S01]  /*2dff0*/  SEL R77, R34, R77, P0 ;  /* 0x0000004d224d7207 */ /* 0x000fe20000000000 */
[----:B------:R-:W-:Y:S02]  /*2e000*/  IMAD.MOV.U32 R13, RZ, RZ, R36 ;  /* 0x000000ffff0d7224 */ /* 0x000fe400078e0024 */
[----:B------:R-:W-:-:S07]  /*2e010*/  IMAD.MOV.U32 R0, RZ, RZ, R14 ;  /* 0x000000ffff007224 */ /* 0x000fce00078e000e */
[----:B------:R-:W-:Y:S05]  /*2e020*/  WARPSYNC.COLLECTIVE R15, `(.L_x_830) ;  /* 0x000000000f087348 */ /* 0x000fea0003c00000 */
[----:B------:R0:W1:Y:S02]  /*2e030*/  SHFL.IDX P6, R14, R13, R12, R11 ;  /* 0x0000000c0d0e7389 */ /* 0x00006400000c000b */
[----:B01----:R-:W-:Y:S01]  /*2e040*/  ENDCOLLECTIVE ;  /* 0x000000000000791b */ /* 0x003fe20003800000 */
.L_x_830:
[----:B------:R-:W-:Y:S01]  /*2e050*/  MOV R13, R65 ;  /* 0x00000041000d7202 */ /* 0x000fe20000000f00 */
[----:B------:R-:W-:Y:S02]  /*2e060*/  IMAD.MOV.U32 R12, RZ, RZ, R6 ;  /* 0x000000ffff0c7224 */ /* 0x000fe400078e0006 */
[----:B------:R-:W-:-:S07]  /*2e070*/  IMAD.MOV.U32 R3, RZ, RZ, R14 ;  /* 0x000000ffff037224 */ /* 0x000fce00078e000e */
[----:B------:R-:W-:Y:S05]  /*2e080*/  WARPSYNC.COLLECTIVE R15, `(.L_x_831) ;  /* 0x000000000f087348 */ /* 0x000fea0003c00000 */
[----:B------:R0:W1:Y:S02]  /*2e090*/  SHFL.IDX P6, R14, R13, R12, R11 ;  /* 0x0000000c0d0e7389 */ /* 0x00006400000c000b */
[----:B01----:R-:W-:Y:S01]  /*2e0a0*/  ENDCOLLECTIVE ;  /* 0x000000000000791b */ /* 0x003fe20003800000 */
.L_x_831:
[----:B------:R-:W-:Y:S02]  /*2e0b0*/  IMAD.MOV.U32 R13, RZ, RZ, R117 ;  /* 0x000000ffff0d7224 */ /* 0x000fe400078e0075 */
[----:B------:R-:W-:-:S07]  /*2e0c0*/  IMAD.MOV.U32 R65, RZ, RZ, R14 ;  /* 0x000000ffff417224 */ /* 0x000fce00078e000e */
[----:B------:R-:W-:Y:S05]  /*2e0d0*/  WARPSYNC.COLLECTIVE R15, `(.L_x_832) ;  /* 0x000000000f087348 */ /* 0x000fea0003c00000 */
[----:B------:R0:W1:Y:S02]  /*2e0e0*/  SHFL.IDX P6, R14, R13, R12, R11 ;  /* 0x0000000c0d0e7389 */ /* 0x00006400000c000b */
[----:B01----:R-:W-:Y:S01]  /*2e0f0*/  ENDCOLLECTIVE ;  /* 0x000000000000791b */ /* 0x003fe20003800000 */
.L_x_832:
[----:B------:R-:W-:Y:S02]  /*2e100*/  SEL R78, R0, R65, P0 ;  /* 0x00000041004e7207 */ /* 0x000fe40000000000 */
[----:B------:R-:W-:Y:S01]  /*2e110*/  SEL R0, R65, R0, P0 ;  /* 0x0000000041007207 */ /* 0x000fe20000000000 */
[----:B------:R-:W-:Y:S02]  /*2e120*/  IMAD.MOV.U32 R13, RZ, RZ, R70 ;  /* 0x000000ffff0d7224 */ /* 0x000fe400078e0046 */
[----:B------:R-:W-:Y:S01]  /*2e130*/  IMAD.MOV.U32 R12, RZ, RZ, R5 ;  /* 0x000000ffff0c7224 */ /* 0x000fe200078e0005 */
[----:B------:R-:W-:-:S07]  /*2e140*/  MOV R36, R14 ;  /* 0x0000000e00247202 */ /* 0x000fce0000000f00 */
[----:B------:R-:W-:Y:S05]  /*2e150*/  WARPSYNC.COLLECTIVE R15, `(.L_x_833) ;  /* 0x000000000f087348 */ /* 0x000fea0003c00000 */
[----:B------:R0:W1:Y:S02]  /*2e160*/  SHFL.IDX P6, R14, R13, R12, R11 ;  /* 0x0000000c0d0e7389 */ /* 0x00006400000c000b */
[----:B01----:R-:W-:Y:S01]  /*2e170*/  ENDCOLLECTIVE ;  /* 0x000000000000791b */ /* 0x003fe20003800000 */
.L_x_833:
[----:B------:R-:W-:Y:S02]  /*2e180*/  SEL R2, R3, R36, P0 ;  /* 0x0000002403027207 */ /* 0x000fe40000000000 */
[----:B------:R-:W-:Y:S02]  /*2e190*/  SEL R3, R36, R3, P0 ;  /* 0x0000000324037207 */ /* 0x000fe40000000000 */
[----:B------:R-:W-:Y:S01]  /*2e1a0*/  MOV R13, R32 ;  /* 0x00000020000d7202 */ /* 0x000fe20000000f00 */
[----:B------:R-:W-:-:S07]  /*2e1b0*/  IMAD.MOV.U32 R21, RZ, RZ, R14 ;  /* 0x000000ffff157224 */ /* 0x000fce00078e000e */
[----:B------:R-:W-:Y:S05]  /*2e1c0*/  WARPSYNC.COLLECTIVE R15, `(.L_x_834) ;  /* 0x000000000f087348 */ /* 0x000fea0003c00000 */
[----:B------:R0:W1:Y:S02]  /*2e1d0*/  SHFL.IDX P6, R14, R13, R12, R11 ;  /* 0x0000000c0d0e7389 */ /* 0x00006400000c000b */
[----:B01----:R-:W-:Y:S01]  /*2e1e0*/  ENDCOLLECTIVE ;  /* 0x000000000000791b */ /* 0x003fe20003800000 */
.L_x_834:
[----:B------:R-:W-:Y:S02]  /*2e1f0*/  IMAD.MOV.U32 R13, RZ, RZ, R121 ;  /* 0x000000ffff0d7224 */ /* 0x000fe400078e0079 */
[----:B------:R-:W-:Y:S02]  /*2e200*/  IMAD.MOV.U32 R12, RZ, RZ, R6 ;  /* 0x000000ffff0c7224 */ /* 0x000fe400078e0006 */
[----:B------:R-:W-:-:S07]  /*2e210*/  IMAD.MOV.U32 R37, RZ, RZ, R14 ;  /* 0x000000ffff257224 */ /* 0x000fce00078e000e */
[----:B------:R-:W-:Y:S05]  /*2e220*/  WARPSYNC.COLLECTIVE R15, `(.L_x_835) ;  /* 0x000000000f087348 */ /* 0x000fea0003c00000 */
[----:B------:R0:W1:Y:S02]  /*2e230*/  SHFL.IDX P6, R14, R13, R12, R11 ;  /* 0x0000000c0d0e7389 */ /* 0x00006400000c000b */
[----:B01----:R-:W-:Y:S01]  /*2e240*/  ENDCOLLECTIVE ;  /* 0x000000000000791b */ /* 0x003fe20003800000 */
.L_x_835:
[----:B------:R-:W-:Y:S01]  /*2e250*/  IMAD.MOV.U32 R13, RZ, RZ, R113 ;  /* 0x000000ffff0d7224 */ /* 0x000fe200078e0071 */
[----:B------:R-:W-:-:S07]  /*2e260*/  MOV R32, R14 ;  /* 0x0000000e00207202 */ /* 0x000fce0000000f00 */
[----:B------:R-:W-:Y:S05]  /*2e270*/  WARPSYNC.COLLECTIVE R15, `(.L_x_836) ;  /* 0x000000000f087348 */ /* 0x000fea0003c00000 */
[----:B------:R0:W1:Y:S02]  /*2e280*/  SHFL.IDX P6, R14, R13, R12, R11 ;  /* 0x0000000c0d0e7389 */ /* 0x00006400000c000b */
[----:B01----:R-:W-:Y:S01]  /*2e290*/  ENDCOLLECTIVE ;  /* 0x000000000000791b */ /* 0x003fe20003800000 */
.L_x_836:
        /* <DEDUP_REMOVED lines=8> */
.L_x_837:
[----:B------:R-:W-:Y:S02]  /*2e320*/  SEL R36, R37, R80, P0 ;  /* 0x0000005025247207 */ /* 0x000fe40000000000 */
[----:B------:R-:W-:Y:S01]  /*2e330*/  SEL R37, R80, R37, P0 ;  /* 0x0000002550257207 */ /* 0x000fe20000000000 */
[----:B------:R-:W-:Y:S02]  /*2e340*/  IMAD.MOV.U32 R13, RZ, RZ, R66 ;  /* 0x000000ffff0d7224 */ /* 0x000fe400078e0042 */
[----:B------:R-:W-:-:S07]  /*2e350*/  IMAD.MOV.U32 R39, RZ, RZ, R14 ;  /* 0x000000ffff277224 */ /* 0x000fce00078e000e */
[----:B------:R-:W-:Y:S05]  /*2e360*/  WARPSYNC.COLLECTIVE R15, `(.L_x_838) ;  /* 0x000000000f087348 */ /* 0x000fea0003c00000 */
[----:B------:R0:W1:Y:S02]  /*2e370*/  SHFL.IDX P6, R14, R13, R12, R11 ;  /* 0x0000000c0d0e7389 */ /* 0x00006400000c000b */
[----:B01----:R-:W-:Y:S01]  /*2e380*/  ENDCOLLECTIVE ;  /* 0x000000000000791b */ /* 0x003fe20003800000 */
.L_x_838:
[----:B------:R-:W-:Y:S01]  /*2e390*/  MOV R13, R111 ;  /* 0x0000006f000d7202 */ /* 0x000fe20000000f00 */
[----:B------:R-:W-:Y:S02]  /*2e3a0*/  IMAD.MOV.U32 R12, RZ, RZ, R6 ;  /* 0x000000ffff0c7224 */ /* 0x000fe400078e0006 */
[----:B------:R-:W-:-:S07]  /*2e3b0*/  IMAD.MOV.U32 R41, RZ, RZ, R14 ;  /* 0x000000ffff297224 */ /* 0x000fce00078e000e */
[----:B------:R-:W-:Y:S05]  /*2e3c0*/  WARPSYNC.COLLECTIVE R15, `(.L_x_839) ;  /* 0x000000000f087348 */ /* 0x000fea0003c00000 */
[----:B------:R0:W1:Y:S02]  /*2e3d0*/  SHFL.IDX P6, R14, R13, R12, R11 ;  /* 0x0000000c0d0e7389 */ /* 0x00006400000c000b */
[----:B01----:R-:W-:Y:S01]  /*2e3e0*/  ENDCOLLECTIVE ;  /* 0x000000000000791b */ /* 0x003fe20003800000 */
.L_x_839:
[----:B------:R-:W-:Y:S02]  /*2e3f0*/  IMAD.MOV.U32 R13, RZ, RZ, R109 ;  /* 0x000000ffff0d7224 */ /* 0x000fe400078e006d */
[----:B------:R-:W-:-:S07]  /*2e400*/  IMAD.MOV.U32 R82, RZ, RZ, R14 ;  /* 0x000000ffff527224 */ /* 0x000fce00078e000e */
[----:B------:R-:W-:Y:S05]  /*2e410*/  WARPSYNC.COLLECTIVE R15, `(.L_x_840) ;  /* 0x000000000f087348 */ /* 0x000fea0003c00000 */
[----:B------:R0:W1:Y:S02]  /*2e420*/  SHFL.IDX P6, R14, R13, R12, R11 ;  /* 0x0000000c0d0e7389 */ /* 0x00006400000c000b */
[----:B01----:R-:W-:Y:S01]  /*2e430*/  ENDCOLLECTIVE ;  /* 0x000000000000791b */ /* 0x003fe20003800000 */
.L_x_840:
[----:B------:R-:W-:Y:S02]  /*2e440*/  IMAD.MOV.U32 R13, RZ, RZ, R60 ;  /* 0x000000ffff0d7224 */ /* 0x000fe400078e003c */
[----:B------:R-:W-:Y:S01]  /*2e450*/  IMAD.MOV.U32 R12, RZ, RZ, R5 ;  /* 0x000000ffff0c7224 */ /* 0x000fe200078e0005 */
[----:B------:R-:W-:-:S07]  /*2e460*/  MOV R84, R14 ;  /* 0x0000000e00547202 */ /* 0x000fce0000000f00 */
[----:B------:R-:W-:Y:S05]  /*2e470*/  WARPSYNC.COLLECTIVE R15, `(.L_x_841) ;  /* 0x000000000f087348 */ /* 0x000fea0003c00000 */
[----:B------:R0:W1:Y:S02]  /*2e480*/  SHFL.IDX P6, R14, R13, R12, R11 ;  /* 0x0000000c0d0e7389 */ /* 0x00006400000c000b */
[----:B01----:R-:W-:Y:S01]  /*2e490*/  ENDCOLLECTIVE ;  /* 0x000000000000791b */ /* 0x003fe20003800000 */
.L_x_841:
[----:B------:R-:W-:Y:S01]  /*2e4a0*/  MOV R13, R44 ;  /* 0x0000002c000d7202 */ /* 0x000fe20000000f00 */
[----:B------:R-:W-:-:S07]  /*2e4b0*/  IMAD.MOV.U32 R43, RZ, RZ, R14 ;  /* 0x000000ffff2b7224 */ /* 0x000fce00078e000e */
[----:B------:R-:W-:Y:S05]  /*2e4c0*/  WARPSYNC.COLLECTIVE R15, `(.L_x_842) ;  /* 0x000000000f087348 */ /* 0x000fea0003c00000 */
[----:B------:R0:W1:Y:S02]  /*2e4d0*/  SHFL.IDX P6, R14, R13, R12, R11 ;  /* 0x0000000c0d0e7389 */ /* 0x00006400000c000b */
[----:B01----:R-:W-:Y:S01]  /*2e4e0*/  ENDCOLLECTIVE ;  /* 0x000000000000791b */ /* 0x003fe20003800000 */
.L_x_842:
[----:B------:R-:W-:Y:S02]  /*2e4f0*/  IMAD.MOV.U32 R13, RZ, RZ, R97 ;  /* 0x000000ffff0d7224 */ /* 0x000fe400078e0061 */
[----:B------:R-:W-:Y:S02]  /*2e500*/  IMAD.MOV.U32 R12, RZ, RZ, R6 ;  /* 0x000000ffff0c7224 */ /* 0x000fe400078e0006 */
[----:B------:R-:W-:-:S07]  /*2e510*/  IMAD.MOV.U32 R45, RZ, RZ, R14 ;  /* 0x000000ffff2d7224 */ /* 0x000fce00078e000e */
[----:B------:R-:W-:Y:S05]  /*2e520*/  WARPSYNC.COLLECTIVE R15, `(.L_x_843) ;  /* 0x000000000f087348 */ /* 0x000fea0003c00000 */
[----:B------:R0:W1:Y:S02]  /*2e530*/  SHFL.IDX P6, R14, R13, R12, R11 ;  /* 0x0000000c0d0e7389 */ /* 0x00006400000c000b */
[----:B01----:R-:W-:Y:S01]  /*2e540*/  ENDCOLLECTIVE ;  /* 0x000000000000791b */ /* 0x003fe20003800000 */
.L_x_843:
[----:B------:R-:W-:Y:S01]  /*2e550*/  IMAD.MOV.U32 R13, RZ, RZ, R93 ;  /* 0x000000ffff0d7224 */ /* 0x000fe200078e005d */
[----:B------:R-:W-:-:S07]  /*2e560*/  MOV R60, R14 ;  /* 0x0000000e003c7202 */ /* 0x000fce0000000f00 */
[----:B------:R-:W-:Y:S05]  /*2e570*/  WARPSYNC.COLLECTIVE R15, `(.L_x_844) ;  /* 0x000000000f087348 */ /* 0x000fea0003c00000 */
[----:B------:R0:W1:Y:S02]  /*2e580*/  SHFL.IDX P6, R14, R13, R12, R11 ;  /* 0x0000000c0d0e7389 */ /* 0x00006400000c000b */
[----:B01----:R-:W-:Y:S01]  /*2e590*/  ENDCOLLECTIVE ;  /* 0x000000000000791b */ /* 0x003fe20003800000 */
.L_x_844:
[----:B------:R-:W-:Y:S01]  /*2e5a0*/  IMAD.MOV.U32 R13, RZ, RZ, R46 ;  /* 0x000000ffff0d7224 */ /* 0x000fe200078e002e */
[----:B------:R-:W-:Y:S01]  /*2e5b0*/  MOV R12, R5 ;  /* 0x00000005000c7202 */ /* 0x000fe20000000f00 */
[----:B------:R-:W-:-:S07]  /*2e5c0*/  IMAD.MOV.U32 R108, RZ, RZ, R14 ;  /* 0x000000ffff6c7224 */ /* 0x000fce00078e000e */
[----:B------:R-:W-:Y:S05]  /*2e5d0*/  WARPSYNC.COLLECTIVE R15, `(.L_x_845) ;  /* 0x000000000f087348 */ /* 0x000fea0003c00000 */
[----:B------:R0:W1:Y:S02]  /*2e5e0*/  SHFL.IDX P6, R14, R13, R12, R11 ;  /* 0x0000000c0d0e7389 */ /* 0x00006400000c000b */
[----:B01----:R-:W-:Y:S01]  /*2e5f0*/  ENDCOLLECTIVE ;  /* 0x000000000000791b */ /* 0x003fe20003800000 */
.L_x_845:
[----:B------:R-:W-:Y:S02]  /*2e600*/  SEL R44, R45, R108, P0 ;  /* 0x0000006c2d2c7207 */ /* 0x000fe40000000000 */
[----:B------:R-:W-:Y:S01]  /*2e610*/  SEL R45, R108, R45, P0 ;  /* 0x0000002d6c2d7207 */ /* 0x000fe20000000000 */
[----:B------:R-:W-:Y:S01]  /*2e620*/  IMAD.MOV.U32 R13, RZ, RZ, R42 ;  /* 0x000000ffff0d7224 */ /* 0x000fe200078e002a */
[----:B------:R-:W-:Y:S02]  /*2e630*/  SEL R42, R43, R60, P0 ;  /* 0x0000003c2b2a7207 */ /* 0x000fe40000000000 */
[----:B------:R-:W-:Y:S01]  /*2e640*/  SEL R43, R60, R43, P0 ;  /* 0x0000002b3c2b7207 */ /* 0x000fe20000000000 */
[----:B------:R-:W-:-:S07]  /*2e650*/  IMAD.MOV.U32 R47, RZ, RZ, R14 ;  /* 0x000000ffff2f7224 */ /* 0x000fce00078e000e */
[----:B------:R-:W-:Y:S05]  /*2e660*/  WARPSYNC.COLLECTIVE R15, `(.L_x_846) ;  /* 0x000000000f087348 */ /* 0x000fea0003c00000 */
[----:B------:R0:W1:Y:S02]  /*2e670*/  SHFL.IDX P6, R14, R13, R12, R11 ;  /* 0x0000000c0d0e7389 */ /* 0x00006400000c000b */
[----:B01----:R-:W-:Y:S01]  /*2e680*/  ENDCOLLECTIVE ;  /* 0x000000000000791b */ /* 0x003fe20003800000 */
.L_x_846:
[----:B------:R-:W-:Y:S01]  /*2e690*/  MOV R13, R91 ;  /* 0x0000005b000d7202 */ /* 0x000fe20000000f00 */
[----:B------:R-:W-:Y:S02]  /*2e6a0*/  IMAD.MOV.U32 R12, RZ, RZ, R6 ;  /* 0x000000ffff0c7224 */ /* 0x000fe400078e0006 */
[----:B------:R-:W-:-:S07]  /*2e6b0*/  IMAD.MOV.U32 R79, RZ, RZ, R14 ;  /* 0x000000ffff4f7224 */ /* 0x000fce00078e000e */
[----:B------:R-:W-:Y:S05]  /*2e6c0*/  WARPSYNC.COLLECTIVE R15, `(.L_x_847) ;  /* 0x000000000f087348 */ /* 0x000fea0003c00000 */
[----:B------:R0:W1:Y:S02]  /*2e6d0*/  SHFL.IDX P6, R14, R13, R12, R11 ;  /* 0x0000000c0d0e7389 */ /* 0x00006400000c000b */
[----:B01----:R-:W-:Y:S01]  /*2e6e0*/  ENDCOLLECTIVE ;  /* 0x000000000000791b */ /* 0x003fe20003800000 */
.L_x_847:
[----:B------:R-:W-:Y:S02]  /*2e6f0*/  IMAD.MOV.U32 R13, RZ, RZ, R87 ;  /* 0x000000ffff0d7224 */ /* 0x000fe400078e0057 */
[----:B------:R-:W-:-:S07]  /*2e700*/  IMAD.MOV.U32 R110, RZ, RZ, R14 ;  /* 0x000000ffff6e7224 */ /* 0x000fce00078e000e */
[----:B------:R-:W-:Y:S05]  /*2e710*/  WARPSYNC.COLLECTIVE R15, `(.L_x_848) ;  /* 0x000000000f087348 */ /* 0x000fea0003c00000 */
[----:B------:R0:W1:Y:S02]  /*2e720*/  SHFL.IDX P6, R14, R13, R12, R11 ;  /* 0x0000000c0d0e7389 */ /* 0x00006400000c000b */
[----:B01----:R-:W-:Y:S01]  /*2e730*/  ENDCOLLECTIVE ;  /* 0x000000000000791b */ /* 0x003fe20003800000 */
.L_x_848:
        /* <DEDUP_REMOVED lines=8> */
.L_x_849:
[----:B------:R-:W-:Y:S02]  /*2e7c0*/  SEL R48, R79, R112, P0 ;  /* 0x000000704f307207 */ /* 0x000fe40000000000 */
[----:B------:R-:W-:Y:S02]  /*2e7d0*/  SEL R79, R112, R79, P0 ;  /* 0x0000004f704f7207 */ /* 0x000fe40000000000 */
[----:B------:R-:W-:Y:S02]  /*2e7e0*/  MOV R13, R40 ;  /* 0x00000028000d7202 */ /* 0x000fe40000000f00 */
[----:B------:R-:W-:Y:S02]  /*2e7f0*/  SEL R40, R41, R84, P0 ;  /* 0x0000005429287207 */ /* 0x000fe40000000000 */
[----:B------:R-:W-:Y:S01]  /*2e800*/  SEL R41, R84, R41, P0 ;  /* 0x0000002954297207 */ /* 0x000fe20000000000 */
[----:B------:R-:W-:-:S07]  /*2e810*/  IMAD.MOV.U32 R81, RZ, RZ, R14 ;  /* 0x000000ffff517224 */ /* 0x000fce00078e000e */
[----:B------:R-:W-:Y:S05]  /*2e820*/  WARPSYNC.COLLECTIVE R15, `(.L_x_850) ;  /* 0x000000000f087348 */ /* 0x000fea0003c00000 */
[----:B------:R0:W1:Y:S02]  /*2e830*/  SHFL.IDX P6, R14, R13, R12, R11 ;  /* 0x0000000c0d0e7389 */ /* 0x00006400000c000b */
[----:B01----:R-:W-:Y:S01]  /*2e840*/  ENDCOLLECTIVE ;  /* 0x000000000000791b */ /* 0x003fe20003800000 */
.L_x_850:
[----:B------:R-:W-:Y:S02]  /*2e850*/  IMAD.MOV.U32 R13, RZ, RZ, R73 ;  /* 0x000000ffff0d7224 */ /* 0x000fe400078e0049 */
[----:B------:R-:W-:Y:S02]  /*2e860*/  IMAD.MOV.U32 R12, RZ, RZ, R6 ;  /* 0x000000ffff0c7224 */ /* 0x000fe400078e0006 */
[----:B------:R-:W-:-:S07]  /*2e870*/  IMAD.MOV.U32 R83, RZ, RZ, R14 ;  /* 0x000000ffff537224 */ /* 0x000fce00078e000e */
[----:B------:R-:W-:Y:S05]  /*2e880*/  WARPSYNC.COLLECTIVE R15, `(.L_x_851) ;  /* 0x000000000f087348 */ /* 0x000fea0003c00000 */
[----:B------:R0:W1:Y:S02]  /*2e890*/  SHFL.IDX P6, R14, R13, R12, R11 ;  /* 0x0000000c0d0e7389 */ /* 0x00006400000c000b */
[----:B01----:R-:W-:Y:S01]  /*2e8a0*/  ENDCOLLECTIVE ;  /* 0x000000000000791b */ /* 0x003fe20003800000 */
.L_x_851:
[----:B------:R-:W-:Y:S01]  /*2e8b0*/  IMAD.MOV.U32 R13, RZ, RZ, R71 ;  /* 0x000000ffff0d7224 */ /* 0x000fe200078e0047 */
[----:B------:R-:W-:-:S07]  /*2e8c0*/  MOV R114, R14 ;  /* 0x0000000e00727202 */ /* 0x000fce0000000f00 */
[----:B------:R-:W-:Y:S05]  /*2e8d0*/  WARPSYNC.COLLECTIVE R15, `(.L_x_852) ;  /* 0x000000000f087348 */ /* 0x000fea0003c00000 */
[----:B------:R0:W1:Y:S02]  /*2e8e0*/  SHFL.IDX P6, R14, R13, R12, R11 ;  /* 0x0000000c0d0e7389 */ /* 0x00006400000c000b */
[----:B01----:R-:W-:Y:S01]  /*2e8f0*/  ENDCOLLECTIVE ;  /* 0x000000000000791b */ /* 0x003fe20003800000 */
.L_x_852:
[----:B------:R-:W-:Y:S02]  /*2e900*/  SEL R80, R81, R114, P0 ;  /* 0x0000007251507207 */ /* 0x000fe40000000000 */
[----:B------:R-:W-:Y:S01]  /*2e910*/  SEL R81, R114, R81, P0 ;  /* 0x0000005172517207 */ /* 0x000fe20000000000 */
[----:B------:R-:W-:Y:S01]  /*2e920*/  IMAD.MOV.U32 R13, RZ, RZ, R38 ;  /* 0x000000ffff0d7224 */ /* 0x000fe200078e0026 */
[----:B------:R-:W-:Y:S02]  /*2e930*/  MOV R12, R5 ;  /* 0x00000005000c7202 */ /* 0x000fe40000000f00 */
[----:B------:R-:W-:Y:S02]  /*2e940*/  SEL R38, R39, R82, P0 ;  /* 0x0000005227267207 */ /* 0x000fe40000000000 */
[----:B------:R-:W-:Y:S01]  /*2e950*/  SEL R39, R82, R39, P0 ;  /* 0x0000002752277207 */ /* 0x000fe20000000000 */
[----:B------:R-:W-:-:S07]  /*2e960*/  IMAD.MOV.U32 R116, RZ, RZ, R14 ;  /* 0x000000ffff747224 */ /* 0x000fce00078e000e */
[----:B------:R-:W-:Y:S05]  /*2e970*/  WARPSYNC.COLLECTIVE R15, `(.L_x_853) ;  /* 0x000000000f087348 */ /* 0x000fea0003c00000 */
[----:B------:R0:W1:Y:S02]  /*2e980*/  SHFL.IDX P6, R14, R13, R12, R11 ;  /* 0x0000000c0d0e7389 */ /* 0x00006400000c000b */
[----:B01----:R-:W-:Y:S01]  /*2e990*/  ENDCOLLECTIVE ;  /* 0x000000000000791b */ /* 0x003fe20003800000 */
.L_x_853:
[----:B------:R-:W-:Y:S02]  /*2e9a0*/  SEL R82, R83, R116, P0 ;  /* 0x0000007453527207 */ /* 0x000fe40000000000 */
[----:B------:R-:W-:Y:S01]  /*2e9b0*/  SEL R83, R116, R83, P0 ;  /* 0x0000005374537207 */ /* 0x000fe20000000000 */
[----:B------:R-:W-:Y:S02]  /*2e9c0*/  IMAD.MOV.U32 R13, RZ, RZ, R50 ;  /* 0x000000ffff0d7224 */ /* 0x000fe400078e0032 */
[----:B------:R-:W-:-:S07]  /*2e9d0*/  IMAD.MOV.U32 R85, RZ, RZ, R14 ;  /* 0x000000ffff557224 */ /* 0x000fce00078e000e */
[----:B------:R-:W-:Y:S05]  /*2e9e0*/  WARPSYNC.COLLECTIVE R15, `(.L_x_854) ;  /* 0x000000000f087348 */ /* 0x000fea0003c00000 */
[----:B------:R0:W1:Y:S02]  /*2e9f0*/  SHFL.IDX P6, R14, R13, R12, R11 ;  /* 0x0000000c0d0e7389 */ /* 0x00006400000c000b */
[----:B01----:R-:W-:Y:S01]  /*2ea00*/  ENDCOLLECTIVE ;  /* 0x000000000000791b */ /* 0x003fe20003800000 */
.L_x_854:
[----:B------:R-:W-:Y:S01]  /*2ea10*/  MOV R13, R69 ;  /* 0x00000045000d7202 */ /* 0x000fe20000000f00 */
[----:B------:R-:W-:Y:S02]  /*2ea20*/  IMAD.MOV.U32 R12, RZ, RZ, R6 ;  /* 0x000000ffff0c7224 */ /* 0x000fe400078e0006 */
[----:B------:R-:W-:-:S07]  /*2ea30*/  IMAD.MOV.U32 R50, RZ, RZ, R14 ;  /* 0x000000ffff327224 */ /* 0x000fce00078e000e */
[----:B------:R-:W-:Y:S05]  /*2ea40*/  WARPSYNC.COLLECTIVE R15, `(.L_x_855) ;  /* 0x000000000f087348 */ /* 0x000fea0003c00000 */
[----:B------:R0:W1:Y:S02]  /*2ea50*/  SHFL.IDX P6, R14, R13, R12, R11 ;  /* 0x0000000c0d0e7389 */ /* 0x00006400000c000b */
[----:B01----:R-:W-:Y:S01]  /*2ea60*/  ENDCOLLECTIVE ;  /* 0x000000000000791b */ /* 0x003fe20003800000 */
.L_x_855:
[----:B------:R-:W-:Y:S02]  /*2ea70*/  IMAD.MOV.U32 R13, RZ, RZ, R63 ;  /* 0x000000ffff0d7224 */ /* 0x000fe400078e003f */
[----:B------:R-:W-:-:S07]  /*2ea80*/  IMAD.MOV.U32 R118, RZ, RZ, R14 ;  /* 0x000000ffff767224 */ /* 0x000fce00078e000e */
[----:B------:R-:W-:Y:S05]  /*2ea90*/  WARPSYNC.COLLECTIVE R15, `(.L_x_856) ;  /* 0x000000000f087348 */ /* 0x000fea0003c00000 */
[----:B------:R0:W1:Y:S02]  /*2eaa0*/  SHFL.IDX P6, R14, R13, R12, R11 ;  /* 0x0000000c0d0e7389 */ /* 0x00006400000c000b */
[----:B01----:R-:W-:Y:S01]  /*2eab0*/  ENDCOLLECTIVE ;  /* 0x000000000000791b */ /* 0x003fe20003800000 */
.L_x_856:
        /* <DEDUP_REMOVED lines=8> */
.L_x_857:
[----:B------:R-:W-:Y:S01]  /*2eb40*/  MOV R13, R54 ;  /* 0x00000036000d7202 */ /* 0x000fe20000000f00 */
[----:B------:R-:W-:-:S07]  /*2eb50*/  IMAD.MOV.U32 R52, RZ, RZ, R14 ;  /* 0x000000ffff347224 */ /* 0x000fce00078e000e */
[----:B------:R-:W-:Y:S05]  /*2eb60*/  WARPSYNC.COLLECTIVE R15, `(.L_x_858) ;  /* 0x000000000f087348 */ /* 0x000fea0003c00000 */
[----:B------:R0:W1:Y:S02]  /*2eb70*/  SHFL.IDX P6, R14, R13, R12, R11 ;  /* 0x0000000c0d0e7389 */ /* 0x00006400000c000b */
[----:B01----:R-:W-:Y:S01]  /*2eb80*/  ENDCOLLECTIVE ;  /* 0x000000000000791b */ /* 0x003fe20003800000 */
.L_x_858:
[----:B------:R-:W-:Y:S02]  /*2eb90*/  IMAD.MOV.U32 R13, RZ, RZ, R61 ;  /* 0x000000ffff0d7224 */ /* 0x000fe400078e003d */
[----:B------:R-:W-:Y:S02]  /*2eba0*/  IMAD.MOV.U32 R12, RZ, RZ, R6 ;  /* 0x000000ffff0c7224 */ /* 0x000fe400078e0006 */
[----:B------:R-:W-:-:S07]  /*2ebb0*/  IMAD.MOV.U32 R54, RZ, RZ, R14 ;  /* 0x000000ffff367224 */ /* 0x000fce00078e000e */
[----:B------:R-:W-:Y:S05]  /*2ebc0*/  WARPSYNC.COLLECTIVE R15, `(.L_x_859) ;  /* 0x000000000f087348 */ /* 0x000fea0003c00000 */
[----:B------:R0:W1:Y:S02]  /*2ebd0*/  SHFL.IDX P6, R14, R13, R12, R11 ;  /* 0x0000000c0d0e7389 */ /* 0x00006400000c000b */
[----:B01----:R-:W-:Y:S01]  /*2ebe0*/  ENDCOLLECTIVE ;  /* 0x000000000000791b */ /* 0x003fe20003800000 */
.L_x_859:
[----:B------:R-:W-:Y:S01]  /*2ebf0*/  IMAD.MOV.U32 R13, RZ, RZ, R57 ;  /* 0x000000ffff0d7224 */ /* 0x000fe200078e0039 */
[----:B------:R-:W-:-:S07]  /*2ec00*/  MOV R61, R14 ;  /* 0x0000000e003d7202 */ /* 0x000fce0000000f00 */
[----:B------:R-:W-:Y:S05]  /*2ec10*/  WARPSYNC.COLLECTIVE R15, `(.L_x_860) ;  /* 0x000000000f087348 */ /* 0x000fea0003c00000 */
[----:B------:R0:W1:Y:S02]  /*2ec20*/  SHFL.IDX P6, R14, R13, R12, R11 ;  /* 0x0000000c0d0e7389 */ /* 0x00006400000c000b */
[----:B01----:R-:W-:Y:S01]  /*2ec30*/  ENDCOLLECTIVE ;  /* 0x000000000000791b */ /* 0x003fe20003800000 */
.L_x_860:
[----:B------:R-:W-:Y:S01]  /*2ec40*/  IMAD.MOV.U32 R13, RZ, RZ, R56 ;  /* 0x000000ffff0d7224 */ /* 0x000fe200078e0038 */
[----:B------:R-:W-:Y:S01]  /*2ec50*/  MOV R12, R5 ;  /* 0x00000005000c7202 */ /* 0x000fe20000000f00 */
[----:B------:R-:W-:-:S07]  /*2ec60*/  IMAD.MOV.U32 R57, RZ, RZ, R14 ;  /* 0x000000ffff397224 */ /* 0x000fce00078e000e */
[----:B------:R-:W-:Y:S05]  /*2ec70*/  WARPSYNC.COLLECTIVE R15, `(.L_x_861) ;  /* 0x000000000f087348 */ /* 0x000fea0003c00000 */
[----:B------:R0:W1:Y:S02]  /*2ec80*/  SHFL.IDX P6, R14, R13, R12, R11 ;  /* 0x0000000c0d0e7389 */ /* 0x00006400000c000b */
[----:B01----:R-:W-:Y:S01]  /*2ec90*/  ENDCOLLECTIVE ;  /* 0x000000000000791b */ /* 0x003fe20003800000 */
.L_x_861:
[----:B------:R-:W-:Y:S02]  /*2eca0*/  IMAD.MOV.U32 R13, RZ, RZ, R64 ;  /* 0x000000ffff0d7224 */ /* 0x000fe400078e0040 */
[----:B------:R-:W-:-:S07]  /*2ecb0*/  IMAD.MOV.U32 R56, RZ, RZ, R14 ;  /* 0x000000ffff387224 */ /* 0x000fce00078e000e */
[----:B------:R-:W-:Y:S05]  /*2ecc0*/  WARPSYNC.COLLECTIVE R15, `(.L_x_862) ;  /* 0x000000000f087348 */ /* 0x000fea0003c00000 */
[----:B------:R0:W1:Y:S02]  /*2ecd0*/  SHFL.IDX P6, R14, R13, R12, R11 ;  /* 0x0000000c0d0e7389 */ /* 0x00006400000c000b */
[----:B01----:R-:W-:Y:S01]  /*2ece0*/  ENDCOLLECTIVE ;  /* 0x000000000000791b */ /* 0x003fe20003800000 */
.L_x_862:
[----:B------:R-:W-:Y:S01]  /*2ecf0*/  MOV R13, R49 ;  /* 0x00000031000d7202 */ /* 0x000fe20000000f00 */
[----:B------:R-:W-:Y:S01]  /*2ed00*/  IMAD.MOV.U32 R12, RZ, RZ, R6 ;  /* 0x000000ffff0c7224 */ /* 0x000fe200078e0006 */
[----:B------:R-:W-:Y:S02]  /*2ed10*/  SEL R49, R50, R63, P0 ;  /* 0x0000003f32317207 */ /* 0x000fe40000000000 */
[----:B------:R-:W-:Y:S01]  /*2ed20*/  SEL R50, R63, R50, P0 ;  /* 0x000000323f327207 */ /* 0x000fe20000000000 */
[----:B------:R-:W-:-:S07]  /*2ed30*/  IMAD.MOV.U32 R64, RZ, RZ, R14 ;  /* 0x000000ffff407224 */ /* 0x000fce00078e000e */
[----:B------:R-:W-:Y:S05]  /*2ed40*/  WARPSYNC.COLLECTIVE R15, `(.L_x_863) ;  /* 0x000000000f087348 */ /* 0x000fea0003c00000 */
[----:B------:R0:W1:Y:S02]  /*2ed50*/  SHFL.IDX P6, R14, R13, R12, R11 ;  /* 0x0000000c0d0e7389 */ /* 0x00006400000c000b */
[----:B01----:R-:W-:Y:S01]  /*2ed60*/  ENDCOLLECTIVE ;  /* 0x000000000000791b */ /* 0x003fe20003800000 */
.L_x_863:
[----:B------:R-:W-:Y:S01]  /*2ed70*/  IMAD.MOV.U32 R13, RZ, RZ, R51 ;  /* 0x000000ffff0d7224 */ /* 0x000fe200078e0033 */
[----:B------:R-:W-:Y:S02]  /*2ed80*/  SEL R51, R52, R61, P0 ;  /* 0x0000003d34337207 */ /* 0x000fe40000000000 */
[----:B------:R-:W-:Y:S01]  /*2ed90*/  SEL R52, R61, R52, P0 ;  /* 0x000000343d347207 */ /* 0x000fe20000000000 */
[----:B------:R-:W-:-:S07]  /*2eda0*/  IMAD.MOV.U32 R109, RZ, RZ, R14 ;  /* 0x000000ffff6d7224 */ /* 0x000fce00078e000e */
[----:B------:R-:W-:Y:S05]  /*2edb0*/  WARPSYNC.COLLECTIVE R15, `(.L_x_864) ;  /* 0x000000000f087348 */ /* 0x000fea0003c00000 */
[----:B------:R0:W1:Y:S02]  /*2edc0*/  SHFL.IDX P6, R14, R13, R12, R11 ;  /* 0x0000000c0d0e7389 */ /* 0x00006400000c000b */
[----:B01----:R-:W-:Y:S01]  /*2edd0*/  ENDCOLLECTIVE ;  /* 0x000000000000791b */ /* 0x003fe20003800000 */
.L_x_864:
[----:B------:R-:W-:Y:S02]  /*2ede0*/  IMAD.MOV.U32 R13, RZ, RZ, R28 ;  /* 0x000000ffff0d7224 */ /* 0x000fe400078e001c */
[----:B------:R-:W-:Y:S01]  /*2edf0*/  IMAD.MOV.U32 R12, RZ, RZ, R5 ;  /* 0x000000ffff0c7224 */ /* 0x000fe200078e0005 */
[----:B------:R-:W-:-:S07]  /*2ee00*/  MOV R97, R14 ;  /* 0x0000000e00617202 */ /* 0x000fce0000000f00 */
[----:B------:R-:W-:Y:S05]  /*2ee10*/  WARPSYNC.COLLECTIVE R15, `(.L_x_865) ;  /* 0x000000000f087348 */ /* 0x000fea0003c00000 */
[----:B------:R0:W1:Y:S02]  /*2ee20*/  SHFL.IDX P6, R14, R13, R12, R11 ;  /* 0x0000000c0d0e7389 */ /* 0x00006400000c000b */
[----:B01----:R-:W-:Y:S01]  /*2ee30*/  ENDCOLLECTIVE ;  /* 0x000000000000791b */ /* 0x003fe20003800000 */
.L_x_865:
[----:B------:R-:W-:Y:S01]  /*2ee40*/  MOV R13, R30 ;  /* 0x0000001e000d7202 */ /* 0x000fe20000000f00 */
[----:B------:R-:W-:-:S07]  /*2ee50*/  IMAD.MOV.U32 R66, RZ, RZ, R14 ;  /* 0x000000ffff427224 */ /* 0x000fce00078e000e */
[----:B------:R-:W-:Y:S05]  /*2ee60*/  WARPSYNC.COLLECTIVE R15, `(.L_x_866) ;  /* 0x000000000f087348 */ /* 0x000fea0003c00000 */
[----:B------:R0:W1:Y:S02]  /*2ee70*/  SHFL.IDX P6, R14, R13, R12, R11 ;  /* 0x0000000c0d0e7389 */ /* 0x00006400000c000b */
[----:B01----:R-:W-:Y:S01]  /*2ee80*/  ENDCOLLECTIVE ;  /* 0x000000000000791b */ /* 0x003fe20003800000 */
.L_x_866:
[----:B------:R-:W-:Y:S02]  /*2ee90*/  IMAD.MOV.U32 R13, RZ, RZ, R29 ;  /* 0x000000ffff0d7224 */ /* 0x000fe400078e001d */
[----:B------:R-:W-:Y:S02]  /*2eea0*/  IMAD.MOV.U32 R12, RZ, RZ, R6 ;  /* 0x000000ffff0c7224 */ /* 0x000fe400078e0006 */
[----:B------:R-:W-:-:S07]  /*2eeb0*/  IMAD.MOV.U32 R68, RZ, RZ, R14 ;  /* 0x000000ffff447224 */ /* 0x000fce00078e000e */
[----:B------:R-:W-:Y:S05]  /*2eec0*/  WARPSYNC.COLLECTIVE R15, `(.L_x_867) ;  /* 0x000000000f087348 */ /* 0x000fea0003c00000 */
[----:B------:R0:W1:Y:S02]  /*2eed0*/  SHFL.IDX P6, R14, R13, R12, R11 ;  /* 0x0000000c0d0e7389 */ /* 0x00006400000c000b */
[----:B01----:R-:W-:Y:S01]  /*2eee0*/  ENDCOLLECTIVE ;  /* 0x000000000000791b */ /* 0x003fe20003800000 */
.L_x_867:
[----:B------:R-:W-:Y:S01]  /*2eef0*/  IMAD.MOV.U32 R13, RZ, RZ, R27 ;  /* 0x000000ffff0d7224 */ /* 0x000fe200078e001b */
[----:B------:R-:W-:-:S07]  /*2ef00*/  MOV R29, R14 ;  /* 0x0000000e001d7202 */ /* 0x000fce0000000f00 */
[----:B------:R-:W-:Y:S05]  /*2ef10*/  WARPSYNC.COLLECTIVE R15, `(.L_x_868) ;  /* 0x000000000f087348 */ /* 0x000fea0003c00000 */
[----:B------:R0:W1:Y:S02]  /*2ef20*/  SHFL.IDX P6, R14, R13, R12, R11 ;  /* 0x0000000c0d0e7389 */ /* 0x00006400000c000b */
[----:B01----:R-:W-:Y:S01]  /*2ef30*/  ENDCOLLECTIVE ;  /* 0x000000000000791b */ /* 0x003fe20003800000 */
.L_x_868:
        /* <DEDUP_REMOVED lines=8> */
.L_x_869:
[----:B------:R-:W-:Y:S02]  /*2efc0*/  SEL R67, R68, R27, P0 ;  /* 0x0000001b44437207 */ /* 0x000fe40000000000 */
[----:B------:R-:W-:Y:S01]  /*2efd0*/  SEL R68, R27, R68, P0 ;  /* 0x000000441b447207 */ /* 0x000fe20000000000 */
[----:B------:R-:W-:Y:S02]  /*2efe0*/  IMAD.MOV.U32 R13, RZ, RZ, R26 ;  /* 0x000000ffff0d7224 */ /* 0x000fe400078e001a */
[----:B------:R-:W-:-:S07]  /*2eff0*/  IMAD.MOV.U32 R70, RZ, RZ, R14 ;  /* 0x000000ffff467224 */ /* 0x000fce00078e000e */
[----:B------:R-:W-:Y:S05]  /*2f000*/  WARPSYNC.COLLECTIVE R15, `(.L_x_870) ;  /* 0x000000000f087348 */ /* 0x000fea0003c00000 */
[----:B------:R0:W1:Y:S02]  /*2f010*/  SHFL.IDX P6, R14, R13, R12, R11 ;  /* 0x0000000c0d0e7389 */ /* 0x00006400000c000b */
[----:B01----:R-:W-:Y:S01]  /*2f020*/  ENDCOLLECTIVE ;  /* 0x000000000000791b */ /* 0x003fe20003800000 */
.L_x_870:
[----:B------:R-:W-:Y:S01]  /*2f030*/  MOV R13, R33 ;  /* 0x00000021000d7202 */ /* 0x000fe20000000f00 */
[----:B------:R-:W-:Y:S02]  /*2f040*/  IMAD.MOV.U32 R12, RZ, RZ, R6 ;  /* 0x000000ffff0c7224 */ /* 0x000fe400078e0006 */
[----:B------:R-:W-:-:S07]  /*2f050*/  IMAD.MOV.U32 R72, RZ, RZ, R14 ;  /* 0x000000ffff487224 */ /* 0x000fce00078e000e */
[----:B------:R-:W-:Y:S05]  /*2f060*/  WARPSYNC.COLLECTIVE R15, `(.L_x_871) ;  /* 0x000000000f087348 */ /* 0x000fea0003c00000 */
[----:B------:R0:W1:Y:S02]  /*2f070*/  SHFL.IDX P6, R14, R13, R12, R11 ;  /* 0x0000000c0d0e7389 */ /* 0x00006400000c000b */
[----:B01----:R-:W-:Y:S01]  /*2f080*/  ENDCOLLECTIVE ;  /* 0x000000000000791b */ /* 0x003fe20003800000 */
.L_x_871:
[----:B------:R-:W-:Y:S02]  /*2f090*/  IMAD.MOV.U32 R13, RZ, RZ, R31 ;  /* 0x000000ffff0d7224 */ /* 0x000fe400078e001f */
[----:B------:R-:W-:-:S07]  /*2f0a0*/  IMAD.MOV.U32 R33, RZ, RZ, R14 ;  /* 0x000000ffff217224 */ /* 0x000fce00078e000e */
[----:B------:R-:W-:Y:S05]  /*2f0b0*/  WARPSYNC.COLLECTIVE R15, `(.L_x_872) ;  /* 0x000000000f087348 */ /* 0x000fea0003c00000 */
[----:B------:R0:W1:Y:S02]  /*2f0c0*/  SHFL.IDX P6, R14, R13, R12, R11 ;  /* 0x0000000c0d0e7389 */ /* 0x00006400000c000b */
[----:B01----:R-:W-:Y:S01]  /*2f0d0*/  ENDCOLLECTIVE ;  /* 0x000000000000791b */ /* 0x003fe20003800000 */
.L_x_872:
        /* <DEDUP_REMOVED lines=8> */
.L_x_873:
[----:B------:R-:W-:Y:S02]  /*2f160*/  SEL R71, R72, R31, P0 ;  /* 0x0000001f48477207 */ /* 0x000fe40000000000 */
[----:B------:R-:W-:Y:S02]  /*2f170*/  SEL R72, R31, R72, P0 ;  /* 0x000000481f487207 */ /* 0x000fe40000000000 */
[----:B------:R-:W-:Y:S01]  /*2f180*/  MOV R13, R10 ;  /* 0x0000000a000d7202 */ /* 0x000fe20000000f00 */
[----:B------:R-:W-:-:S07]  /*2f190*/  IMAD.MOV.U32 R86, RZ, RZ, R14 ;  /* 0x000000ffff567224 */ /* 0x000fce00078e000e */
[----:B------:R-:W-:Y:S05]  /*2f1a0*/  WARPSYNC.COLLECTIVE R15, `(.L_x_874) ;  /* 0x000000000f087348 */ /* 0x000fea0003c00000 */
[----:B------:R0:W1:Y:S02]  /*2f1b0*/  SHFL.IDX P6, R14, R13, R12, R11 ;  /* 0x0000000c0d0e7389 */ /* 0x00006400000c000b */
[----:B01----:R-:W-:Y:S01]  /*2f1c0*/  ENDCOLLECTIVE ;  /* 0x000000000000791b */ /* 0x003fe20003800000 */
.L_x_874:
[----:B------:R-:W-:Y:S01]  /*2f1d0*/  IMAD.MOV.U32 R13, RZ, RZ, R53 ;  /* 0x000000ffff0d7224 */ /* 0x000fe200078e0035 */
[----:B------:R-:W-:Y:S01]  /*2f1e0*/  SEL R53, R54, R57, P0 ;  /* 0x0000003936357207 */ /* 0x000fe20000000000 */
[----:B------:R-:W-:Y:S01]  /*2f1f0*/  IMAD.MOV.U32 R12, RZ, RZ, R6 ;  /* 0x000000ffff0c7224 */ /* 0x000fe200078e0006 */
[----:B------:R-:W-:Y:S02]  /*2f200*/  SEL R54, R57, R54, P0 ;  /* 0x0000003639367207 */ /* 0x000fe40000000000 */
[----:B------:R-:W-:Y:S02]  /*2f210*/  SEL R57, R64, R97, P0 ;  /* 0x0000006140397207 */ /* 0x000fe40000000000 */
[----:B------:R-:W-:Y:S01]  /*2f220*/  SEL R64, R97, R64, P0 ;  /* 0x0000004061407207 */ /* 0x000fe20000000000 */
[----:B------:R-:W-:Y:S02]  /*2f230*/  IMAD.MOV.U32 R97, RZ, RZ, RZ ;  /* 0x000000ffff617224 */ /* 0x000fe400078e00ff */
[----:B------:R-:W-:-:S07]  /*2f240*/  IMAD.MOV.U32 R90, RZ, RZ, R14 ;  /* 0x000000ffff5a7224 */ /* 0x000fce00078e000e */
[----:B------:R-:W-:Y:S05]  /*2f250*/  WARPSYNC.COLLECTIVE R15, `(.L_x_875) ;  /* 0x000000000f087348 */ /* 0x000fea0003c00000 */
[----:B------:R0:W1:Y:S02]  /*2f260*/  SHFL.IDX P6, R14, R13, R12, R11 ;  /* 0x0000000c0d0e7389 */ /* 0x00006400000c000b */
[----:B01----:R-:W-:Y:S01]  /*2f270*/  ENDCOLLECTIVE ;  /* 0x000000000000791b */ /* 0x003fe20003800000 */
.L_x_875:
[----:B------:R-:W-:Y:S01]  /*2f280*/  IMAD.MOV.U32 R13, RZ, RZ, R35 ;  /* 0x000000ffff0d7224 */ /* 0x000fe200078e0023 */
[----:B------:R-:W-:-:S07]  /*2f290*/  MOV R91, R14 ;  /* 0x0000000e005b7202 */ /* 0x000fce0000000f00 */
[----:B------:R-:W-:Y:S05]  /*2f2a0*/  WARPSYNC.COLLECTIVE R15, `(.L_x_876) ;  /* 0x000000000f087348 */ /* 0x000fea0003c00000 */
[----:B------:R0:W1:Y:S02]  /*2f2b0*/  SHFL.IDX P6, R14, R13, R12, R11 ;  /* 0x0000000c0d0e7389 */ /* 0x00006400000c000b */
[----:B01----:R-:W-:Y:S01]  /*2f2c0*/  ENDCOLLECTIVE ;  /* 0x000000000000791b */ /* 0x003fe20003800000 */
.L_x_876:
        /* <DEDUP_REMOVED lines=8> */
.L_x_877:
[----:B------:R-:W-:Y:S02]  /*2f350*/  SEL R87, R90, R35, P0 ;  /* 0x000000235a577207 */ /* 0x000fe40000000000 */
[----:B------:R-:W-:Y:S01]  /*2f360*/  SEL R90, R35, R90, P0 ;  /* 0x0000005a235a7207 */ /* 0x000fe20000000000 */
[----:B------:R-:W-:Y:S02]  /*2f370*/  IMAD.MOV.U32 R13, RZ, RZ, R94 ;  /* 0x000000ffff0d7224 */ /* 0x000fe400078e005e */
[----:B------:R-:W-:-:S07]  /*2f380*/  IMAD.MOV.U32 R92, RZ, RZ, R14 ;  /* 0x000000ffff5c7224 */ /* 0x000fce00078e000e */
[----:B------:R-:W-:Y:S05]  /*2f390*/  WARPSYNC.COLLECTIVE R15, `(.L_x_878) ;  /* 0x000000000f087348 */ /* 0x000fea0003c00000 */
[----:B------:R0:W1:Y:S02]  /*2f3a0*/  SHFL.IDX P6, R14, R13, R12, R11 ;  /* 0x0000000c0d0e7389 */ /* 0x00006400000c000b */
[----:B01----:R-:W-:Y:S01]  /*2f3b0*/  ENDCOLLECTIVE ;  /* 0x000000000000791b */ /* 0x003fe20003800000 */
.L_x_878:
        /* <DEDUP_REMOVED lines=8> */
.L_x_879:
[----:B------:R-:W-:Y:S02]  /*2f440*/  IMAD.MOV.U32 R13, RZ, RZ, R25 ;  /* 0x000000ffff0d7224 */ /* 0x000fe400078e0019 */
[----:B------:R-:W-:-:S07]  /*2f450*/  IMAD.MOV.U32 R111, RZ, RZ, R14 ;  /* 0x000000ffff6f7224 */ /* 0x000fce00078e000e */
[----:B------:R-:W-:Y:S05]  /*2f460*/  WARPSYNC.COLLECTIVE R15, `(.L_x_880) ;  /* 0x000000000f087348 */ /* 0x000fea0003c00000 */
[----:B------:R0:W1:Y:S02]  /*2f470*/  SHFL.IDX P6, R14, R13, R12, R11 ;  /* 0x0000000c0d0e7389 */ /* 0x00006400000c000b */
[----:B01----:R-:W-:Y:S01]  /*2f480*/  ENDCOLLECTIVE ;  /* 0x000000000000791b */ /* 0x003fe20003800000 */
.L_x_880:
        /* <DEDUP_REMOVED lines=8> */
.L_x_881:
[----:B------:R-:W-:Y:S02]  /*2f510*/  SEL R93, R94, R25, P0 ;  /* 0x000000195e5d7207 */ /* 0x000fe40000000000 */
[----:B------:R-:W-:Y:S02]  /*2f520*/  SEL R94, R25, R94, P0 ;  /* 0x0000005e195e7207 */ /* 0x000fe40000000000 */
[----:B------:R-:W-:Y:S01]  /*2f530*/  MOV R13, R62 ;  /* 0x0000003e000d7202 */ /* 0x000fe20000000f00 */
[----:B------:R-:W-:-:S07]  /*2f540*/  IMAD.MOV.U32 R4, RZ, RZ, R14 ;  /* 0x000000ffff047224 */ /* 0x000fce00078e000e */
[----:B------:R-:W-:Y:S05]  /*2f550*/  WARPSYNC.COLLECTIVE R15, `(.L_x_882) ;  /* 0x000000000f087348 */ /* 0x000fea0003c00000 */
[----:B------:R0:W1:Y:S02]  /*2f560*/  SHFL.IDX P6, R14, R13, R12, R11 ;  /* 0x0000000c0d0e7389 */ /* 0x00006400000c000b */
[----:B01----:R-:W-:Y:S01]  /*2f570*/  ENDCOLLECTIVE ;  /* 0x000000000000791b */ /* 0x003fe20003800000 */
.L_x_882:
[----:B------:R-:W-:Y:S02]  /*2f580*/  IMAD.MOV.U32 R13, RZ, RZ, R9 ;  /* 0x000000ffff0d7224 */ /* 0x000fe400078e0009 */
[----:B------:R-:W-:Y:S02]  /*2f590*/  IMAD.MOV.U32 R12, RZ, RZ, R6 ;  /* 0x000000ffff0c7224 */ /* 0x000fe400078e0006 */
[----:B------:R-:W-:-:S07]  /*2f5a0*/  IMAD.MOV.U32 R62, RZ, RZ, R14 ;  /* 0x000000ffff3e7224 */ /* 0x000fce00078e000e */
[----:B------:R-:W-:Y:S05]  /*2f5b0*/  WARPSYNC.COLLECTIVE R15, `(.L_x_883) ;  /* 0x000000000f087348 */ /* 0x000fea0003c00000 */
[----:B------:R0:W1:Y:S02]  /*2f5c0*/  SHFL.IDX P6, R14, R13, R12, R11 ;  /* 0x0000000c0d0e7389 */ /* 0x00006400000c000b */
[----:B01----:R-:W-:Y:S01]  /*2f5d0*/  ENDCOLLECTIVE ;  /* 0x000000000000791b */ /* 0x003fe20003800000 */
.L_x_883:
[----:B------:R-:W-:Y:S01]  /*2f5e0*/  IMAD.MOV.U32 R13, RZ, RZ, R7 ;  /* 0x000000ffff0d7224 */ /* 0x000fe200078e0007 */
[----:B------:R-:W-:-:S07]  /*2f5f0*/  MOV R9, R14 ;  /* 0x0000000e00097202 */ /* 0x000fce0000000f00 */
[----:B------:R-:W-:Y:S05]  /*2f600*/  WARPSYNC.COLLECTIVE R15, `(.L_x_884) ;  /* 0x000000000f087348 */ /* 0x000fea0003c00000 */
[----:B------:R0:W1:Y:S02]  /*2f610*/  SHFL.IDX P6, R14, R13, R12, R11 ;  /* 0x0000000c0d0e7389 */ /* 0x00006400000c000b */
[----:B01----:R-:W-:Y:S01]  /*2f620*/  ENDCOLLECTIVE ;  /* 0x000000000000791b */ /* 0x003fe20003800000 */
.L_x_884:
[----:B------:R-:W-:Y:S05]  /*2f630*/  BRA `(.L_x_885) ;  /* 0xffffff1c00a07947 */ /* 0x000fea000383ffff */
.L_x_607:
[----:B------:R-:W-:Y:S01]  /*2f640*/  IMAD.MOV.U32 R13, RZ, RZ, R3 ;  /* 0x000000ffff0d7224 */ /* 0x000fe200078e0003 */
[----:B------:R-:W-:Y:S01]  /*2f650*/  MOV R12, RZ ;  /* 0x000000ff000c7202 */ /* 0x000fe20000000f00 */
[----:B------:R-:W-:Y:S02]  /*2f660*/  IMAD.MOV.U32 R11, RZ, RZ, 0x181f ;  /* 0x0000181fff0b7424 */ /* 0x000fe400078e00ff */
[----:B------:R-:W-:-:S07]  /*2f670*/  IMAD.MOV.U32 R15, RZ, RZ, -0x1 ;  /* 0xffffffffff0f7424 */ /* 0x000fce00078e00ff */
[----:B0----5:R-:W-:Y:S05]  /*2f680*/  WARPSYNC.COLLECTIVE R15, `(.L_x_886) ;  /* 0x000000000f087348 */ /* 0x021fea0003c00000 */
[----:B------:R1:W2:Y:S02]  /*2f690*/  SHFL.IDX P6, R14, R13, R12, R11 ;  /* 0x0000000c0d0e7389 */ /* 0x0002a400000c000b */
[----:B012--5:R-:W-:Y:S01]  /*2f6a0*/  ENDCOLLECTIVE ;  /* 0x000000000000791b */ /* 0x027fe20003800000 */
.L_x_886:
[----:B------:R-:W-:Y:S01]  /*2f6b0*/  MOV R13, R2 ;  /* 0x00000002000d7202 */ /* 0x000fe20000000f00 */
[----:B------:R-:W-:-:S07]  /*2f6c0*/  IMAD.MOV.U32 R0, RZ, RZ, R14 ;  /* 0x000000ffff007224 */ /* 0x000fce00078e000e */
[----:B------:R-:W-:Y:S05]  /*2f6d0*/  WARPSYNC.COLLECTIVE R15, `(.L_x_887) ;  /* 0x000000000f087348 */ /* 0x000fea0003c00000 */
[----:B------:R0:W1:Y:S02]  /*2f6e0*/  SHFL.IDX P6, R14, R13, R12, R11 ;  /* 0x0000000c0d0e7389 */ /* 0x00006400000c000b */
[----:B01----:R-:W-:Y:S01]  /*2f6f0*/  ENDCOLLECTIVE ;  /* 0x000000000000791b */ /* 0x003fe20003800000 */
.L_x_887:
[----:B------:R-:W-:Y:S05]  /*2f700*/  BRA `(.L_x_888) ;  /* 0xffffff2c00387947 */ /* 0x000fea000383ffff */
.L_x_610:
[----:B------:R-:W-:Y:S01]  /*2f710*/  BSSY B1, `(.L_x_889) ;  /* 0x0000008000017945 */ /* 0x000fe20003800000 */
[----:B------:R-:W-:Y:S01]  /*2f720*/  IMAD.MOV.U32 R13, RZ, RZ, R3 ;  /* 0x000000ffff0d7224 */ /* 0x000fe200078e0003 */
[----:B---3--:R-:W-:Y:S01]  /*2f730*/  MOV R15, 0xffffffff ;  /* 0xffffffff000f7802 */ /* 0x008fe20000000f00 */
[----:B------:R-:W-:Y:S02]  /*2f740*/  IMAD.MOV.U32 R12, RZ, RZ, 0x1 ;  /* 0x00000001ff0c7424 */ /* 0x000fe400078e00ff */
[----:B------:R-:W-:-:S07]  /*2f750*/  IMAD.MOV.U32 R11, RZ, RZ, 0x181f ;  /* 0x0000181fff0b7424 */ /* 0x000fce00078e00ff */
[----:B012--5:R-:W-:Y:S05]  /*2f760*/  WARPSYNC.COLLECTIVE R15, `(.L_x_890) ;  /* 0x000000000f087348 */ /* 0x027fea0003c00000 */
[----:B--2---:R2:W3:Y:S02]  /*2f770*/  SHFL.IDX P6, R14, R13, R12, R11 ;  /* 0x0000000c0d0e7389 */ /* 0x0044e400000c000b */
[----:B0123-5:R-:W-:Y:S01]  /*2f780*/  ENDCOLLECTIVE ;  /* 0x000000000000791b */ /* 0x02ffe20003800000 */
.L_x_890:
[----:B------:R-:W-:Y:S05]  /*2f790*/  BSYNC B1 ;  /* 0x0000000000017941 */ /* 0x000fea0003800000 */
.L_x_889:
[----:B------:R-:W-:Y:S01]  /*2f7a0*/  IMAD.MOV.U32 R13, RZ, RZ, R2 ;  /* 0x000000ffff0d7224 */ /* 0x000fe200078e0002 */
[----:B------:R-:W-:Y:S01]  /*2f7b0*/  MOV R11, 0x181f ;  /* 0x0000181f000b7802 */ /* 0x000fe20000000f00 */
[----:B------:R-:W-:Y:S02]  /*2f7c0*/  IMAD.MOV.U32 R12, RZ, RZ, 0x1 ;  /* 0x00000001ff0c7424 */ /* 0x000fe400078e00ff */
[----:B------:R-:W-:Y:S02]  /*2f7d0*/  IMAD.MOV.U32 R15, RZ, RZ, -0x1 ;  /* 0xffffffffff0f7424 */ /* 0x000fe400078e00ff */
[----:B------:R-:W-:-:S07]  /*2f7e0*/  IMAD.MOV.U32 R0, RZ, RZ, R14 ;  /* 0x000000ffff007224 */ /* 0x000fce00078e000e */
[----:B------:R-:W-:Y:S05]  /*2f7f0*/  WARPSYNC.COLLECTIVE R15, `(.L_x_891) ;  /* 0x000000000f087348 */ /* 0x000fea0003c00000 */
[----:B------:R0:W1:Y:S02]  /*2f800*/  SHFL.IDX P6, R14, R13, R12, R11 ;  /* 0x0000000c0d0e7389 */ /* 0x00006400000c000b */
[----:B01----:R-:W-:Y:S01]  /*2f810*/  ENDCOLLECTIVE ;  /* 0x000000000000791b */ /* 0x003fe20003800000 */
.L_x_891:
[----:B------:R-:W-:Y:S05]  /*2f820*/  BRA `(.L_x_892) ;  /* 0xffffff2c00387947 */ /* 0x000fea000383ffff */
.L_x_613:
[----:B------:R-:W-:Y:S01]  /*2f830*/  BSSY B1, `(.L_x_893) ;  /* 0x0000008000017945 */ /* 0x000fe20003800000 */
[----:B------:R-:W-:Y:S01]  /*2f840*/  IMAD.MOV.U32 R13, RZ, RZ, R3 ;  /* 0x000000ffff0d7224 */ /* 0x000fe200078e0003 */
[----:B------:R-:W-:Y:S01]  /*2f850*/  MOV R11, 0x181f ;  /* 0x0000181f000b7802 */ /* 0x000fe20000000f00 */
[----:B------:R-:W-:Y:S02]  /*2f860*/  IMAD.MOV.U32 R12, RZ, RZ, 0x2 ;  /* 0x00000002ff0c7424 */ /* 0x000fe400078e00ff */
[----:B---3--:R-:W-:-:S07]  /*2f870*/  IMAD.MOV.U32 R15, RZ, RZ, -0x1 ;  /* 0xffffffffff0f7424 */ /* 0x008fce00078e00ff */
[----:B012-4-:R-:W-:Y:S05]  /*2f880*/  WARPSYNC.COLLECTIVE R15, `(.L_x_894) ;  /* 0x000000000f087348 */ /* 0x017fea0003c00000 */
[----:B--2---:R2:W3:Y:S02]  /*2f890*/  SHFL.IDX P6, R14, R13, R12, R11 ;  /* 0x0000000c0d0e7389 */ /* 0x0044e400000c000b */
[----:B01234-:R-:W-:Y:S01]  /*2f8a0*/  ENDCOLLECTIVE ;  /* 0x000000000000791b */ /* 0x01ffe20003800000 */
.L_x_894:
[----:B------:R-:W-:Y:S05]  /*2f8b0*/  BSYNC B1 ;  /* 0x0000000000017941 */ /* 0x000fea0003800000 */
.L_x_893:
        /* <DEDUP_REMOVED lines=8> */
.L_x_895:
[----:B------:R-:W-:Y:S05]  /*2f940*/  BRA `(.L_x_896) ;  /* 0xffffff2c00387947 */ /* 0x000fea000383ffff */
.L_x_616:
        /* <DEDUP_REMOVED lines=8> */
.L_x_898:
[----:B------:R-:W-:Y:S05]  /*2f9d0*/  BSYNC B1 ;  /* 0x0000000000017941 */ /* 0x000fea0003800000 */
.L_x_897:
        /* <DEDUP_REMOVED lines=8> */
.L_x_899:
[----:B------:R-:W-:Y:S05]  /*2fa60*/  BRA `(.L_x_900) ;  /* 0xffffff2c00387947 */ /* 0x000fea000383ffff */
.L_x_618:
[----:B------:R-:W-:Y:S01]  /*2fa70*/  MOV R13, R32 ;  /* 0x00000020000d7202 */ /* 0x000fe20000000f00 */
[----:B------:R-:W-:Y:S01]  /*2fa80*/  IMAD.MOV.U32 R12, RZ, RZ, RZ ;  /* 0x000000ffff0c7224 */ /* 0x000fe200078e00ff */
[C---:B------:R-:W-:Y:S01]  /*2fa90*/  IADD3 R26, R218.reuse, 0x20, RZ ;  /* 0x00000020da1a7810 */ /* 0x040fe20007ffe0ff */
[----:B------:R-:W-:Y:S02]  /*2faa0*/  IMAD.MOV.U32 R11, RZ, RZ, 0x1c1f ;  /* 0x00001c1fff0b7424 */ /* 0x000fe400078e00ff */
[----:B------:R-:W-:Y:S02]  /*2fab0*/  IMAD.MOV.U32 R15, RZ, RZ, -0x1 ;  /* 0xffffffffff0f7424 */ /* 0x000fe400078e00ff */
[C---:B------:R-:W-:Y:S02]  /*2fac0*/  VIADD R29, R218.reuse, 0x10 ;  /* 0x00000010da1d7836 */ /* 0x040fe40000000000 */
[----:B------:R-:W-:-:S07]  /*2fad0*/  VIADD R28, R218, 0x18 ;  /* 0x00000018da1c7836 */ /* 0x000fce0000000000 */
[----:B------:R-:W-:Y:S05]  /*2fae0*/  WARPSYNC.COLLECTIVE R15, `(.L_x_901) ;  /* 0x000000000f087348 */ /* 0x000fea0003c00000 */
[----:B------:R0:W1:Y:S02]  /*2faf0*/  SHFL.IDX P6, R14, R13, R12, R11 ;  /* 0x0000000c0d0e7389 */ /* 0x00006400000c000b */
[----:B01----:R-:W-:Y:S01]  /*2fb00*/  ENDCOLLECTIVE ;  /* 0x000000000000791b */ /* 0x003fe20003800000 */
.L_x_901:
[C---:B------:R-:W-:Y:S02]  /*2fb10*/  VIADD R25, R218.reuse, 0x28 ;  /* 0x00000028da197836 */ /* 0x040fe40000000000 */
[----:B------:R-:W-:Y:S02]  /*2fb20*/  VIADD R24, R218, 0x30 ;  /* 0x00000030da187836 */ /* 0x000fe40000000000 */
[----:B------:R-:W-:Y:S01]  /*2fb30*/  IMAD.MOV.U32 R13, RZ, RZ, R30 ;  /* 0x000000ffff0d7224 */ /* 0x000fe200078e001e */
[----:B------:R-:W-:-:S07]  /*2fb40*/  MOV R31, R14 ;  /* 0x0000000e001f7202 */ /* 0x000fce0000000f00 */
[----:B------:R-:W-:Y:S05]  /*2fb50*/  WARPSYNC.COLLECTIVE R15, `(.L_x_902) ;  /* 0x000000000f087348 */ /* 0x000fea0003c00000 */
[----:B------:R0:W1:Y:S02]  /*2fb60*/  SHFL.IDX P6, R14, R13, R12, R11 ;  /* 0x0000000c0d0e7389 */ /* 0x00006400000c000b */
[----:B01----:R-:W-:Y:S01]  /*2fb70*/  ENDCOLLECTIVE ;  /* 0x000000000000791b */ /* 0x003fe20003800000 */
.L_x_902:
[----:B------:R-:W-:Y:S05]  /*2fb80*/  BRA `(.L_x_903) ;  /* 0xffffff2c00f47947 */ /* 0x000fea000383ffff */
.L_x_621:
[----:B------:R-:W-:Y:S01]  /*2fb90*/  BSSY B1, `(.L_x_904) ;  /* 0x0000008000017945 */ /* 0x000fe20003800000 */
[----:B---3--:R-:W-:Y:S01]  /*2fba0*/  IMAD.MOV.U32 R13, RZ, RZ, R32 ;  /* 0x000000ffff0d7224 */ /* 0x008fe200078e0020 */
[----:B------:R-:W-:Y:S01]  /*2fbb0*/  MOV R12, 0x1 ;  /* 0x00000001000c7802 */ /* 0x000fe20000000f00 */
[----:B------:R-:W-:Y:S02]  /*2fbc0*/  IMAD.MOV.U32 R11, RZ, RZ, 0x1c1f ;  /* 0x00001c1fff0b7424 */ /* 0x000fe400078e00ff */
[----:B------:R-:W-:-:S07]  /*2fbd0*/  IMAD.MOV.U32 R15, RZ, RZ, -0x1 ;  /* 0xffffffffff0f7424 */ /* 0x000fce00078e00ff */
[----:B012---:R-:W-:Y:S05]  /*2fbe0*/  WARPSYNC.COLLECTIVE R15, `(.L_x_905) ;  /* 0x000000000f087348 */ /* 0x007fea0003c00000 */
[----:B--2---:R2:W3:Y:S02]  /*2fbf0*/  SHFL.IDX P6, R14, R13, R12, R11 ;  /* 0x0000000c0d0e7389 */ /* 0x0044e400000c000b */
[----:B0123--:R-:W-:Y:S01]  /*2fc00*/  ENDCOLLECTIVE ;  /* 0x000000000000791b */ /* 0x00ffe20003800000 */
.L_x_905:
[----:B------:R-:W-:Y:S05]  /*2fc10*/  BSYNC B1 ;  /* 0x0000000000017941 */ /* 0x000fea0003800000 */
.L_x_904:
        /* <DEDUP_REMOVED lines=8> */
.L_x_906:
[----:B------:R-:W-:Y:S05]  /*2fca0*/  BRA `(.L_x_907) ;  /* 0xffffff3400a87947 */ /* 0x000fea000383ffff */
.L_x_625:
[----:B------:R-:W-:Y:S01]  /*2fcb0*/  MOV R13, R3 ;  /* 0x00000003000d7202 */ /* 0x000fe20000000f00 */
[----:B------:R-:W-:Y:S02]  /*2fcc0*/  IMAD.MOV.U32 R12, RZ, RZ, RZ ;  /* 0x000000ffff0c7224 */ /* 0x000fe400078e00ff */
[----:B------:R-:W-:Y:S02]  /*2fcd0*/  IMAD.MOV.U32 R11, RZ, RZ, 0x181f ;  /* 0x0000181fff0b7424 */ /* 0x000fe400078e00ff */
[----:B------:R-:W-:-:S07]  /*2fce0*/  IMAD.MOV.U32 R15, RZ, RZ, -0x1 ;  /* 0xffffffffff0f7424 */ /* 0x000fce00078e00ff */
[----:B--23--:R-:W-:Y:S05]  /*2fcf0*/  WARPSYNC.COLLECTIVE R15, `(.L_x_908) ;  /* 0x000000000f087348 */ /* 0x00cfea0003c00000 */
[----:B------:R0:W1:Y:S02]  /*2fd00*/  SHFL.IDX P6, R14, R13, R12, R11 ;  /* 0x0000000c0d0e7389 */ /* 0x00006400000c000b */
[----:B0123--:R-:W-:Y:S01]  /*2fd10*/  ENDCOLLECTIVE ;  /* 0x000000000000791b */ /* 0x00ffe20003800000 */
.L_x_908:
[----:B------:R-:W-:Y:S01]  /*2fd20*/  IMAD.MOV.U32 R13, RZ, RZ, R2 ;  /* 0x000000ffff0d7224 */ /* 0x000fe200078e0002 */
[----:B------:R-:W-:-:S07]  /*2fd30*/  MOV R0, R14 ;  /* 0x0000000e00007202 */ /* 0x000fce0000000f00 */
[----:B------:R-:W-:Y:S05]  /*2fd40*/  WARPSYNC.COLLECTIVE R15, `(.L_x_909) ;  /* 0x000000000f087348 */ /* 0x000fea0003c00000 */
[----:B------:R0:W1:Y:S02]  /*2fd50*/  SHFL.IDX P6, R14, R13, R12, R11 ;  /* 0x0000000c0d0e7389 */ /* 0x00006400000c000b */
[----:B01----:R-:W-:Y:S01]  /*2fd60*/  ENDCOLLECTIVE ;  /* 0x000000000000791b */ /* 0x003fe20003800000 */
.L_x_909:
[----:B------:R-:W-:Y:S05]  /*2fd70*/  BRA `(.L_x_910) ;  /* 0xffffff4400447947 */ /* 0x000fea000383ffff */
.L_x_628:
[----:B------:R-:W-:Y:S01]  /*2fd80*/  BSSY B1, `(.L_x_911) ;  /* 0x0000008000017945 */ /* 0x000fe20003800000 */
[----:B------:R-:W-:Y:S01]  /*2fd90*/  IMAD.MOV.U32 R13, RZ, RZ, R3 ;  /* 0x000000ffff0d7224 */ /* 0x000fe200078e0003 */
[----:B-1----:R-:W-:Y:S01]  /*2fda0*/  MOV R11, 0x181f ;  /* 0x0000181f000b7802 */ /* 0x002fe20000000f00 */
[----:B------:R-:W-:Y:S02]  /*2fdb0*/  IMAD.MOV.U32 R12, RZ, RZ, 0x1 ;  /* 0x00000001ff0c7424 */ /* 0x000fe400078e00ff */
[----:B------:R-:W-:-:S07]  /*2fdc0*/  IMAD.MOV.U32 R15, RZ, RZ, -0x1 ;  /* 0xffffffffff0f7424 */ /* 0x000fce00078e00ff */
[----:B0-234-:R-:W-:Y:S05]  /*2fdd0*/  WARPSYNC.COLLECTIVE R15, `(.L_x_912) ;  /* 0x000000000f087348 */ /* 0x01dfea0003c00000 */
[----:B----4-:R1:W4:Y:S02]  /*2fde0*/  SHFL.IDX P6, R14, R13, R12, R11 ;  /* 0x0000000c0d0e7389 */ /* 0x01032400000c000b */
[----:B01234-:R-:W-:Y:S01]  /*2fdf0*/  ENDCOLLECTIVE ;  /* 0x000000000000791b */ /* 0x01ffe20003800000 */
.L_x_912:
[----:B------:R-:W-:Y:S05]  /*2fe00*/  BSYNC B1 ;  /* 0x0000000000017941 */ /* 0x000fea0003800000 */
.L_x_911:
        /* <DEDUP_REMOVED lines=8> */
.L_x_913:
[----:B------:R-:W-:Y:S05]  /*2fe90*/  BRA `(.L_x_914) ;  /* 0xffffff4400487947 */ /* 0x000fea000383ffff */
.L_x_631:
[----:B------:R-:W-:Y:S01]  /*2fea0*/  BSSY B1, `(.L_x_915) ;  /* 0x0000008000017945 */ /* 0x000fe20003800000 */
[----:B------:R-:W-:Y:S01]  /*2feb0*/  IMAD.MOV.U32 R13, RZ, RZ, R3 ;  /* 0x000000ffff0d7224 */ /* 0x000fe200078e0003 */
[----:B------:R-:W-:Y:S01]  /*2fec0*/  MOV R12, 0x2 ;  /* 0x00000002000c7802 */ /* 0x000fe20000000f00 */
[----:B0-----:R-:W-:Y:S02]  /*2fed0*/  IMAD.MOV.U32 R11, RZ, RZ, 0x181f ;  /* 0x0000181fff0b7424 */ /* 0x001fe400078e00ff */
[----:B------:R-:W-:-:S07]  /*2fee0*/  IMAD.MOV.U32 R15, RZ, RZ, -0x1 ;  /* 0xffffffffff0f7424 */ /* 0x000fce00078e00ff */
[----:B-1234-:R-:W-:Y:S05]  /*2fef0*/  WARPSYNC.COLLECTIVE R15, `(.L_x_916) ;  /* 0x000000000f087348 */ /* 0x01efea0003c00000 */
[----:B----4-:R0:W4:Y:S02]  /*2ff00*/  SHFL.IDX P6, R14, R13, R12, R11 ;  /* 0x0000000c0d0e7389 */ /* 0x01012400000c000b */
[----:B01234-:R-:W-:Y:S01]  /*2ff10*/  ENDCOLLECTIVE ;  /* 0x000000000000791b */ /* 0x01ffe20003800000 */
.L_x_916:
[----:B------:R-:W-:Y:S05]  /*2ff20*/  BSYNC B1 ;  /* 0x0000000000017941 */ /* 0x000fea0003800000 */
.L_x_915:
        /* <DEDUP_REMOVED lines=8> */
.L_x_917:
[----:B------:R-:W-:Y:S05]  /*2ffb0*/  BRA `(.L_x_918) ;  /* 0xffffff4400487947 */ /* 0x000fea000383ffff */
.L_x_634:
[----:B------:R-:W-:Y:S01]  /*2ffc0*/  BSSY B1, `(.L_x_919) ;  /* 0x0000008000017945 */ /* 0x000fe20003800000 */
[----:B------:R-:W-:Y:S01]  /*2ffd0*/  MOV R13, R3 ;  /* 0x00000003000d7202 */ /* 0x000fe20000000f00 */
[----:B------:R-:W-:Y:S02]  /*2ffe0*/  IMAD.MOV.U32 R12, RZ, RZ, 0x3 ;  /* 0x00000003ff0c7424 */ /* 0x000fe400078e00ff */
[----:B0-----:R-:W-:Y:S02]  /*2fff0*/  IMAD.MOV.U32 R11, RZ, RZ, 0x181f ;  /* 0x0000181fff0b7424 */ /* 0x001fe400078e00ff */
[----:B------:R-:W-:-:S07]  /*30000*/  IMAD.MOV.U32 R15, RZ, RZ, -0x1 ;  /* 0xffffffffff0f7424 */ /* 0x000fce00078e00ff */
[----:B-1234-:R-:W-:Y:S05]  /*30010*/  WARPSYNC.COLLECTIVE R15, `(.L_x_920) ;  /* 0x000000000f087348 */ /* 0x01efea0003c00000 */
[----:B------:R0:W0:Y:S02]  /*30020*/  SHFL.IDX P6, R14, R13, R12, R11 ;  /* 0x0000000c0d0e7389 */ /* 0x00002400000c000b */
[----:B01234-:R-:W-:Y:S01]  /*30030*/  ENDCOLLECTIVE ;  /* 0x000000000000791b */ /* 0x01ffe20003800000 */
.L_x_920:
[----:B------:R-:W-:Y:S05]  /*30040*/  BSYNC B1 ;  /* 0x0000000000017941 */ /* 0x000fea0003800000 */
.L_x_919:
[----:B------:R-:W-:Y:S01]  /*30050*/  IMAD.MOV.U32 R13, RZ, RZ, R2 ;  /* 0x000000ffff0d7224 */ /* 0x000fe200078e0002 */
[----:B------:R-:W-:Y:S01]  /*30060*/  MOV R15, 0xffffffff ;  /* 0xffffffff000f7802 */ /* 0x000fe20000000f00 */
[----:B------:R-:W-:Y:S01]  /*30070*/  IMAD.MOV.U32 R12, RZ, RZ, 0x3 ;  /* 0x00000003ff0c7424 */ /* 0x000fe200078e00ff */
[----:B------:R-:W-:Y:S01]  /*30080*/  MOV R0, R14 ;  /* 0x0000000e00007202 */ /* 0x000fe20000000f00 */
[----:B------:R-:W-:-:S07]  /*30090*/  IMAD.MOV.U32 R11, RZ, RZ, 0x181f ;  /* 0x0000181fff0b7424 */ /* 0x000fce00078e00ff */
[----:B------:R-:W-:Y:S05]  /*300a0*/  WARPSYNC.COLLECTIVE R15, `(.L_x_921) ;  /* 0x000000000f087348 */ /* 0x000fea0003c00000 */
[----:B------:R0:W1:Y:S02]  /*300b0*/  SHFL.IDX P6, R14, R13, R12, R11 ;  /* 0x0000000c0d0e7389 */ /* 0x00006400000c000b */
[----:B01----:R-:W-:Y:S01]  /*300c0*/  ENDCOLLECTIVE ;  /* 0x000000000000791b */ /* 0x003fe20003800000 */
.L_x_921:
[----:B------:R-:W-:Y:S05]  /*300d0*/  BRA `(.L_x_922) ;  /* 0xffffff4400487947 */ /* 0x000fea000383ffff */
.L_x_650:
[----:B------:R-:W0:Y:S01]  /*300e0*/  S2R R9, SR_TID.X ;  /* 0x0000000000097919 */ /* 0x000e220000002100 */
[----:B------:R-:W-:Y:S01]  /*300f0*/  BSSY B1, `(.L_x_923) ;  /* 0x000000a000017945 */ /* 0x000fe20003800000 */
[----:B------:R-:W-:Y:S01]  /*30100*/  IMAD.MOV.U32 R12, RZ, RZ, RZ ;  /* 0x000000ffff0c7224 */ /* 0x000fe200078e00ff */
[----:B------:R-:W-:Y:S01]  /*30110*/  MOV R15, 0xffffffff ;  /* 0xffffffff000f7802 */ /* 0x000fe20000000f00 */
[----:B------:R-:W-:Y:S01]  /*30120*/  IMAD.MOV.U32 R11, RZ, RZ, 0x1f ;  /* 0x0000001fff0b7424 */ /* 0x000fe200078e00ff */
[----:B0-----:R-:W-:-:S04]  /*30130*/  SHF.R.U32.HI R9, RZ, 0x5, R9 ;  /* 0x00000005ff097819 */ /* 0x001fc80000011609 */
[----:B------:R-:W-:-:S05]  /*30140*/  LOP3.LUT R9, R9, 0x3, RZ, 0xc0, !PT ;  /* 0x0000000309097812 */ /* 0x000fca00078ec0ff */
[----:B------:R-:W-:-:S07]  /*30150*/  IMAD.MOV.U32 R13, RZ, RZ, R9 ;  /* 0x000000ffff0d7224 */ /* 0x000fce00078e0009 */
[----:B------:R-:W-:Y:S05]  /*30160*/  WARPSYNC.COLLECTIVE R15, `(.L_x_924) ;  /* 0x000000000f087348 */ /* 0x000fea0003c00000 */
[----:B------:R0:W1:Y:S02]  /*30170*/  SHFL.IDX P6, R14, R13, R12, R11 ;  /* 0x0000000c0d0e7389 */ /* 0x00006400000c000b */
[----:B01----:R-:W-:Y:S01]  /*30180*/  ENDCOLLECTIVE ;  /* 0x000000000000791b */ /* 0x003fe20003800000 */
.L_x_924:
[----:B------:R-:W-:Y:S05]  /*30190*/  BSYNC B1 ;  /* 0x0000000000017941 */ /* 0x000fea0003800000 */
.L_x_923:
[----:B------:R-:W-:Y:S05]  /*301a0*/  BRA `(.L_x_925) ;  /* 0xffffff5c00847947 */ /* 0x000fea000383ffff */
.L_x_652:
[----:B------:R-:W-:Y:S01]  /*301b0*/  BSSY B1, `(.L_x_926) ;  /* 0x0000006000017945 */ /* 0x000fe20003800000 */
[----:B------:R-:W-:-:S07]  /*301c0*/  IMAD.MOV.U32 R15, RZ, RZ, -0x1 ;  /* 0xffffffffff0f7424 */ /* 0x000fce00078e00ff */
[----:B0-----:R-:W-:Y:S05]  /*301d0*/  WARPSYNC.COLLECTIVE R15, `(.L_x_927) ;  /* 0x000000000f0c7348 */ /* 0x001fea0003c00000 */
[----:B------:R-:W-:Y:S02]  /*301e0*/  ELECT P6, UR62, PT ;  /* 0x00000000003e782f */ /* 0x000fe400038c0000 */
[----:B------:R-:W-:Y:S01]  /*301f0*/  MOV R14, UR62 ;  /* 0x0000003e000e7c02 */ /* 0x000fe20008000f00 */
[----:B0-----:R-:W-:Y:S10]  /*30200*/  ENDCOLLECTIVE ;  /* 0x000000000000791b */ /* 0x001ff40003800000 */
.L_x_927:
[----:B------:R-:W-:Y:S05]  /*30210*/  BSYNC B1 ;  /* 0x0000000000017941 */ /* 0x000fea0003800000 */
.L_x_926:
[----:B------:R-:W-:Y:S05]  /*30220*/  BRA `(.L_x_651) ;  /* 0xffffff5c007c7947 */ /* 0x000fea000383ffff */
.L_x_654:
[----:B0-----:R0:W1:Y:S02]  /*30230*/  SYNCS.PHASECHK.TRANS64.TRYWAIT P0, [R22+URZ+0x29820], R7 ;  /* 0x02982007160075a7 */ /* 0x001064000800017f */
[----:B-1----:R-:W-:Y:S05]  /*30240*/  @!P0 NANOSLEEP.SYNCS 0x989680 ;  /* 0x009896800000895d */ /* 0x002fea0003900000 */
[----:B------:R-:W1:Y:S02]  /*30250*/  @!P0 SYNCS.PHASECHK.TRANS64 P0, [R22+URZ+0x29820], R7 ;  /* 0x02982007160085a7 */ /* 0x000e64000800007f */
[----:B-1----:R-:W-:Y:S05]  /*30260*/  @!P0 BRA `(.L_x_654) ;  /* 0xfffffffc00f08947 */ /* 0x002fea000383ffff */
[----:B------:R-:W-:Y:S05]  /*30270*/  BRA `(.L_x_928) ;  /* 0xffffff5c008c7947 */ /* 0x000fea000383ffff */
.L_x_658:
[----:B-1----:R1:W2:Y:S02]  /*30280*/  SYNCS.PHASECHK.TRANS64.TRYWAIT P0, [R10+URZ+0x298a0], R12 ;  /* 0x0298a00c0a0075a7 */ /* 0x0022a4000800017f */
[----:B--2---:R-:W-:Y:S05]  /*30290*/  @!P0 NANOSLEEP.SYNCS 0x989680 ;  /* 0x009896800000895d */ /* 0x004fea0003900000 */
[----:B------:R-:W2:Y:S02]  /*302a0*/  @!P0 SYNCS.PHASECHK.TRANS64 P0, [R10+URZ+0x298a0], R12 ;  /* 0x0298a00c0a0085a7 */ /* 0x000ea4000800007f */
[----:B--2---:R-:W-:Y:S05]  /*302b0*/  @!P0 BRA `(.L_x_658) ;  /* 0xfffffffc00f08947 */ /* 0x004fea000383ffff */
[----:B------:R-:W-:Y:S05]  /*302c0*/  BRA `(.L_x_929) ;  /* 0xffffff5c00a47947 */ /* 0x000fea000383ffff */
.L_x_665:
[----:B0-----:R0:W2:Y:S02]  /*302d0*/  SYNCS.PHASECHK.TRANS64.TRYWAIT P0, [R10+URZ+0x298c0], R12 ;  /* 0x0298c00c0a0075a7 */ /* 0x0010a4000800017f */
[----:B--2---:R-:W-:Y:S05]  /*302e0*/  @!P0 NANOSLEEP.SYNCS 0x989680 ;  /* 0x009896800000895d */ /* 0x004fea0003900000 */
[----:B------:R-:W2:Y:S02]  /*302f0*/  @!P0 SYNCS.PHASECHK.TRANS64 P0, [R10+URZ+0x298c0], R12 ;  /* 0x0298c00c0a0085a7 */ /* 0x000ea4000800007f */
[----:B--2---:R-:W-:Y:S05]  /*30300*/  @!P0 BRA `(.L_x_665) ;  /* 0xfffffffc00f08947 */ /* 0x004fea000383ffff */
[----:B------:R-:W-:Y:S05]  /*30310*/  BRA `(.L_x_930) ;  /* 0xffffff6000987947 */ /* 0x000fea000383ffff */
.L_x_672:
[----:B-1----:R1:W2:Y:S02]  /*30320*/  SYNCS.PHASECHK.TRANS64.TRYWAIT P2, [R10+URZ+0x298a0], R9 ;  /* 0x0298a0090a0075a7 */ /* 0x0022a4000804017f */
[----:B--2---:R-:W-:Y:S05]  /*30330*/  @!P2 NANOSLEEP.SYNCS 0x989680 ;  /* 0x009896800000a95d */ /* 0x004fea0003900000 */
[----:B------:R-:W2:Y:S02]  /*30340*/  @!P2 SYNCS.PHASECHK.TRANS64 P2, [R10+URZ+0x298a0], R9 ;  /* 0x0298a0090a00a5a7 */ /* 0x000ea4000804007f */
[----:B--2---:R-:W-:Y:S05]  /*30350*/  @!P2 BRA `(.L_x_672) ;  /* 0xfffffffc00f0a947 */ /* 0x004fea000383ffff */
[----:B------:R-:W-:Y:S05]  /*30360*/  BRA `(.L_x_931) ;  /* 0xffffff6400587947 */ /* 0x000fea000383ffff */
.L_x_679:
[----:B0-----:R0:W2:Y:S02]  /*30370*/  SYNCS.PHASECHK.TRANS64.TRYWAIT P2, [R10+URZ+0x298c0], R9 ;  /* 0x0298c0090a0075a7 */ /* 0x0010a4000804017f */
[----:B--2---:R-:W-:Y:S05]  /*30380*/  @!P2 NANOSLEEP.SYNCS 0x989680 ;  /* 0x009896800000a95d */ /* 0x004fea0003900000 */
[----:B------:R-:W2:Y:S02]  /*30390*/  @!P2 SYNCS.PHASECHK.TRANS64 P2, [R10+URZ+0x298c0], R9 ;  /* 0x0298c0090a00a5a7 */ /* 0x000ea4000804007f */
[----:B--2---:R-:W-:Y:S05]  /*303a0*/  @!P2 BRA `(.L_x_679) ;  /* 0xfffffffc00f0a947 */ /* 0x004fea000383ffff */
[----:B------:R-:W-:Y:S05]  /*303b0*/  BRA `(.L_x_932) ;  /* 0xffffff6800487947 */ /* 0x000fea000383ffff */
.L_x_696:
[----:B------:R-:W-:Y:S01]  /*303c0*/  SHF.R.U32.HI R8, RZ, 0x5, R21 ;  /* 0x00000005ff087819 */ /* 0x000fe20000011615 */
[----:B------:R-:W-:Y:S01]  /*303d0*/  BSSY B0, `(.L_x_933) ;  /* 0x0000009000007945 */ /* 0x000fe20003800000 */
[----:B-1----:R-:W-:Y:S01]  /*303e0*/  IMAD.MOV.U32 R12, RZ, RZ, RZ ;  /* 0x000000ffff0c7224 */ /* 0x002fe200078e00ff */
[----:B------:R-:W-:Y:S01]  /*303f0*/  MOV R11, 0x1f ;  /* 0x0000001f000b7802 */ /* 0x000fe20000000f00 */
[----:B------:R-:W-:Y:S01]  /*30400*/  IMAD.MOV.U32 R15, RZ, RZ, -0x1 ;  /* 0xffffffffff0f7424 */ /* 0x000fe200078e00ff */
[----:B------:R-:W-:-:S05]  /*30410*/  LOP3.LUT R8, R8, 0x3, RZ, 0xc0, !PT ;  /* 0x0000000308087812 */ /* 0x000fca00078ec0ff */
[----:B------:R-:W-:-:S07]  /*30420*/  IMAD.MOV.U32 R13, RZ, RZ, R8 ;  /* 0x000000ffff0d7224 */ /* 0x000fce00078e0008 */
[----:B-----5:R-:W-:Y:S05]  /*30430*/  WARPSYNC.COLLECTIVE R15, `(.L_x_934) ;  /* 0x000000000f087348 */ /* 0x020fea0003c00000 */
[----:B------:R0:W1:Y:S02]  /*30440*/  SHFL.IDX P6, R14, R13, R12, R11 ;  /* 0x0000000c0d0e7389 */ /* 0x00006400000c000b */
[----:B01---5:R-:W-:Y:S01]  /*30450*/  ENDCOLLECTIVE ;  /* 0x000000000000791b */ /* 0x023fe20003800000 */
.L_x_934:
[----:B------:R-:W-:Y:S05]  /*30460*/  BSYNC B0 ;  /* 0x0000000000007941 */ /* 0x000fea0003800000 */
.L_x_933:
[----:B------:R-:W-:Y:S05]  /*30470*/  BRA `(.L_x_935) ;  /* 0xffffff7800887947 */ /* 0x000fea000383ffff */
.L_x_699:
[----:B0-----:R-:W2:Y:S02]  /*30480*/  LDL R2, [R1+0x2c] ;  /* 0x00002c0001027983 */ /* 0x001ea40000100800 */
[----:B--2---:R0:W1:Y:S02]  /*30490*/  SYNCS.PHASECHK.TRANS64.TRYWAIT P0, [R0+URZ+0x29880], R2 ;  /* 0x02988002000075a7 */ /* 0x004064000800017f */
[----:B-1----:R-:W-:Y:S05]  /*304a0*/  @!P0 NANOSLEEP.SYNCS 0x989680 ;  /* 0x009896800000895d */ /* 0x002fea0003900000 */
[----:B------:R-:W1:Y:S02]  /*304b0*/  @!P0 SYNCS.PHASECHK.TRANS64 P0, [R0+URZ+0x29880], R2 ;  /* 0x02988002000085a7 */ /* 0x000e64000800007f */
[----:B-1----:R-:W-:Y:S05]  /*304c0*/  @!P0 BRA `(.L_x_699) ;  /* 0xfffffffc00ec8947 */ /* 0x002fea000383ffff */
[----:B------:R-:W-:Y:S05]  /*304d0*/  BRA `(.L_x_936) ;  /* 0xffffff7800ac7947 */ /* 0x000fea000383ffff */
.L_x_700:
        /* <DEDUP_REMOVED lines=8> */
.L_x_938:
[----:B------:R-:W-:Y:S05]  /*30560*/  BSYNC B0 ;  /* 0x0000000000007941 */ /* 0x000fea0003800000 */
.L_x_937:
[----:B------:R-:W-:Y:S01]  /*30570*/  LOP3.LUT P2, RZ, R20, 0x2, RZ, 0xc0, !PT ;  /* 0x0000000214ff7812 */ /* 0x000fe2000784c0ff */
[----:B------:R-:W-:Y:S01]  /*30580*/  IMAD.MOV.U32 R13, RZ, RZ, R2 ;  /* 0x000000ffff0d7224 */ /* 0x000fe200078e0002 */
[----:B------:R-:W0:Y:S01]  /*30590*/  S2R R20, SR_TID.X ;  /* 0x0000000000147919 */ /* 0x000e220000002100 */
[----:B------:R-:W-:Y:S01]  /*305a0*/  MOV R12, RZ ;  /* 0x000000ff000c7202 */ /* 0x000fe20000000f00 */
[----:B------:R-:W-:Y:S02]  /*305b0*/  IMAD.MOV.U32 R11, RZ, RZ, 0x1c1f ;  /* 0x00001c1fff0b7424 */ /* 0x000fe400078e00ff */
[----:B------:R-:W-:Y:S02]  /*305c0*/  IMAD.MOV.U32 R15, RZ, RZ, -0x1 ;  /* 0xffffffffff0f7424 */ /* 0x000fe400078e00ff */
[----:B------:R-:W-:-:S07]  /*305d0*/  IMAD.MOV.U32 R4, RZ, RZ, R14 ;  /* 0x000000ffff047224 */ /* 0x000fce00078e000e */
[----:B0-----:R-:W-:Y:S05]  /*305e0*/  WARPSYNC.COLLECTIVE R15, `(.L_x_939) ;  /* 0x000000000f087348 */ /* 0x001fea0003c00000 */
[----:B------:R1:W2:Y:S02]  /*305f0*/  SHFL.IDX P6, R14, R13, R12, R11 ;  /* 0x0000000c0d0e7389 */ /* 0x0002a400000c000b */
[----:B012---:R-:W-:Y:S01]  /*30600*/  ENDCOLLECTIVE ;  /* 0x000000000000791b */ /* 0x007fe20003800000 */
.L_x_939:
[----:B------:R-:W-:Y:S02]  /*30610*/  IMAD.MOV.U32 R13, RZ, RZ, R3 ;  /* 0x000000ffff0d7224 */ /* 0x000fe400078e0003 */
[----:B------:R-:W-:Y:S01]  /*30620*/  IMAD.SHL.U32 R20, R20, 0x10, RZ ;  /* 0x0000001014147824 */ /* 0x000fe200078e00ff */
[----:B------:R-:W-:-:S04]  /*30630*/  MOV R12, R14 ;  /* 0x0000000e000c7202 */ /* 0x000fc80000000f00 */
[----:B------:R-:W-:-:S04]  /*30640*/  LOP3.LUT R20, R20, 0x30, RZ, 0xc0, !PT ;  /* 0x0000003014147812 */ /* 0x000fc800078ec0ff */
[----:B------:R-:W-:Y:S02]  /*30650*/  IADD3 R20, P0, R20, R12, RZ ;  /* 0x0000000c14147210 */ /* 0x000fe40007f1e0ff */
[----:B------:R-:W-:-:S03]  /*30660*/  MOV R12, 0x1 ;  /* 0x00000001000c7802 */ /* 0x000fc60000000f00 */
[----:B------:R-:W-:Y:S01]  /*30670*/  IMAD.X R21, RZ, RZ, R4, P0 ;  /* 0x000000ffff157224 */ /* 0x000fe200000e0604 */
[----:B------:R-:W-:-:S13]  /*30680*/  ISETP.LT.OR P0, PT, R8, 0x1, P2 ;  /* 0x000000010800780c */ /* 0x000fda0001701670 */
[----:B------:R-:W-:Y:S05]  /*30690*/  WARPSYNC.COLLECTIVE R15, `(.L_x_940) ;  /* 0x000000000f087348 */ /* 0x000fea0003c00000 */
[----:B------:R0:W1:Y:S02]  /*306a0*/  SHFL.IDX P6, R14, R13, R12, R11 ;  /* 0x0000000c0d0e7389 */ /* 0x00006400000c000b */
[----:B01----:R-:W-:Y:S01]  /*306b0*/  ENDCOLLECTIVE ;  /* 0x000000000000791b */ /* 0x003fe20003800000 */
.L_x_940:
        /* <DEDUP_REMOVED lines=9> */
[----:B0-----:R-:W0:Y:S01]  /*30750*/  S2R R20, SR_TID.X ;  /* 0x0000000000147919 */ /* 0x001e220000002100 */
[----:B------:R-:W-:-:S07]  /*30760*/  IMAD.MOV.U32 R21, RZ, RZ, R14 ;  /* 0x000000ffff157224 */ /* 0x000fce00078e000e */
[----:B0-----:R-:W-:Y:S05]  /*30770*/  WARPSYNC.COLLECTIVE R15, `(.L_x_941) ;  /* 0x000000000f087348 */ /* 0x001fea0003c00000 */
[----:B------:R1:W2:Y:S02]  /*30780*/  SHFL.IDX P6, R14, R13, R12, R11 ;  /* 0x0000000c0d0e7389 */ /* 0x0002a400000c000b */
[----:B012---:R-:W-:Y:S01]  /*30790*/  ENDCOLLECTIVE ;  /* 0x000000000000791b */ /* 0x007fe20003800000 */
.L_x_941:
[----:B------:R-:W-:Y:S01]  /*307a0*/  IMAD.MOV.U32 R13, RZ, RZ, R3 ;  /* 0x000000ffff0d7224 */ /* 0x000fe200078e0003 */
[----:B------:R-:W-:Y:S01]  /*307b0*/  MOV R12, R14 ;  /* 0x0000000e000c7202 */ /* 0x000fe20000000f00 */
[----:B------:R-:W-:-:S05]  /*307c0*/  IMAD.SHL.U32 R20, R20, 0x10, RZ ;  /* 0x0000001014147824 */ /* 0x000fca00078e00ff */
[----:B------:R-:W-:-:S04]  /*307d0*/  LOP3.LUT R20, R20, 0x30, RZ, 0xc0, !PT ;  /* 0x0000003014147812 */ /* 0x000fc800078ec0ff */
[----:B------:R-:W-:Y:S01]  /*307e0*/  IADD3 R20, P0, R20, R12, RZ ;  /* 0x0000000c14147210 */ /* 0x000fe20007f1e0ff */
[----:B------:R-:W-:-:S04]  /*307f0*/  IMAD.MOV.U32 R12, RZ, RZ, 0x2 ;  /* 0x00000002ff0c7424 */ /* 0x000fc800078e00ff */
[----:B------:R-:W-:Y:S01]  /*30800*/  IMAD.X R21, RZ, RZ, R21, P0 ;  /* 0x000000ffff157224 */ /* 0x000fe200000e0615 */
[----:B------:R-:W-:-:S13]  /*30810*/  ISETP.LT.OR P0, PT, R8, 0x21, P2 ;  /* 0x000000210800780c */ /* 0x000fda0001701670 */
[----:B------:R-:W-:Y:S05]  /*30820*/  WARPSYNC.COLLECTIVE R15, `(.L_x_942) ;  /* 0x000000000f087348 */ /* 0x000fea0003c00000 */
[----:B------:R0:W1:Y:S02]  /*30830*/  SHFL.IDX P6, R14, R13, R12, R11 ;  /* 0x0000000c0d0e7389 */ /* 0x00006400000c000b */
[----:B01----:R-:W-:Y:S01]  /*30840*/  ENDCOLLECTIVE ;  /* 0x000000000000791b */ /* 0x003fe20003800000 */
.L_x_942:
        /* <DEDUP_REMOVED lines=8> */
[----:B------:R-:W-:-:S07]  /*308d0*/  MOV R21, R14 ;  /* 0x0000000e00157202 */ /* 0x000fce0000000f00 */
[----:B0-----:R-:W-:Y:S05]  /*308e0*/  WARPSYNC.COLLECTIVE R15, `(.L_x_943) ;  /* 0x000000000f087348 */ /* 0x001fea0003c00000 */
[----:B------:R1:W2:Y:S02]  /*308f0*/  SHFL.IDX P6, R14, R13, R12, R11 ;  /* 0x0000000c0d0e7389 */ /* 0x0002a400000c000b */
[----:B012---:R-:W-:Y:S01]  /*30900*/  ENDCOLLECTIVE ;  /* 0x000000000000791b */ /* 0x007fe20003800000 */
.L_x_943:
[----:B------:R-:W-:Y:S02]  /*30910*/  IMAD.MOV.U32 R12, RZ, RZ, R14 ;  /* 0x000000ffff0c7224 */ /* 0x000fe400078e000e */
[----:B------:R-:W-:-:S05]  /*30920*/  IMAD.SHL.U32 R20, R20, 0x10, RZ ;  /* 0x0000001014147824 */ /* 0x000fca00078e00ff */
[----:B------:R-:W-:-:S04]  /*30930*/  LOP3.LUT R20, R20, 0x30, RZ, 0xc0, !PT ;  /* 0x0000003014147812 */ /* 0x000fc800078ec0ff */
[----:B------:R-:W-:-:S04]  /*30940*/  IADD3 R20, P0, R20, R12, RZ ;  /* 0x0000000c14147210 */ /* 0x000fc80007f1e0ff */
[----:B------:R-:W-:Y:S02]  /*30950*/  IADD3.X R21, RZ, R21, RZ, P0, !PT ;  /* 0x00000015ff157210 */ /* 0x000fe400007fe4ff */
[----:B------:R-:W-:-:S13]  /*30960*/  ISETP.LT.OR P0, PT, R8, 0x41, P2 ;  /* 0x000000410800780c */ /* 0x000fda0001701670 */
[----:B------:R-:W-:Y:S01]  /*30970*/  @!PT LDS RZ, [RZ] ;  /* 0x00000000fffff984 */ /* 0x000fe20000000800 */
[----:B------:R-:W-:Y:S01]  /*30980*/  @!PT LDS RZ, [RZ] ;  /* 0x00000000fffff984 */ /* 0x000fe20000000800 */
[----:B------:R-:W-:Y:S01]  /*30990*/  @!PT LDS RZ, [RZ] ;  /* 0x00000000fffff984 */ /* 0x000fe20000000800 */
[----:B------:R-:W-:Y:S01]  /*309a0*/  LDGSTS.E.BYPASS.LTC128B.128 [R4+0xc400], desc[UR50][R20.64], !P0 ;  /* 0x0c40000014047fae */ /* 0x000fe2000c101d72 */
[----:B------:R-:W-:-:S13]  /*309b0*/  ISETP.LT.OR P0, PT, R8, 0x41, P1 ;  /* 0x000000410800780c */ /* 0x000fda0000f01670 */
[----:B------:R0:W-:Y:S04]  /*309c0*/  LDGSTS.E.BYPASS.LTC128B.128 [R5+0xc400], desc[UR50][R20.64+0x40], !P0 ;  /* 0x0c40004014057fae */ /* 0x0001e8000c101d72 */
[----:B------:R1:W5:Y:S01]  /*309d0*/  LDL.LU R21, [R1] ;  /* 0x0000000001157983 */ /* 0x0003620000300800 */
[----:B------:R-:W-:Y:S01]  /*309e0*/  IMAD.MOV.U32 R13, RZ, RZ, R3 ;  /* 0x000000ffff0d7224 */ /* 0x000fe200078e0003 */
[C---:B------:R-:W-:Y:S01]  /*309f0*/  ISETP.GE.AND P4, PT, R8.reuse, 0x21, PT ;  /* 0x000000210800780c */ /* 0x040fe20003f86270 */
[----:B------:R-:W-:Y:S01]  /*30a00*/  IMAD.MOV.U32 R12, RZ, RZ, 0x3 ;  /* 0x00000003ff0c7424 */ /* 0x000fe200078e00ff */
[----:B0-----:R-:W0:Y:S01]  /*30a10*/  S2R R20, SR_TID.X ;  /* 0x0000000000147919 */ /* 0x001e220000002100 */
[----:B------:R-:W-:-:S13]  /*30a20*/  ISETP.GE.AND P3, PT, R8, 0x41, PT ;  /* 0x000000410800780c */ /* 0x000fda0003f66270 */
[----:B01---5:R-:W-:Y:S05]  /*30a30*/  WARPSYNC.COLLECTIVE R15, `(.L_x_944) ;  /* 0x000000000f087348 */ /* 0x023fea0003c00000 */
[----:B------:R2:W3:Y:S02]  /*30a40*/  SHFL.IDX P6, R14, R13, R12, R11 ;  /* 0x0000000c0d0e7389 */ /* 0x0004e400000c000b */
[----:B0123-5:R-:W-:Y:S01]  /*30a50*/  ENDCOLLECTIVE ;  /* 0x000000000000791b */ /* 0x02ffe20003800000 */
.L_x_944:
[----:B------:R-:W-:Y:S01]  /*30a60*/  MOV R13, R2 ;  /* 0x00000002000d7202 */ /* 0x000fe20000000f00 */
[----:B------:R-:W-:-:S07]  /*30a70*/  IMAD.MOV.U32 R3, RZ, RZ, R14 ;  /* 0x000000ffff037224 */ /* 0x000fce00078e000e */
[----:B------:R-:W-:Y:S05]  /*30a80*/  WARPSYNC.COLLECTIVE R15, `(.L_x_945) ;  /* 0x000000000f087348 */ /* 0x000fea0003c00000 */
[----:B------:R0:W1:Y:S02]  /*30a90*/  SHFL.IDX P6, R14, R13, R12, R11 ;  /* 0x0000000c0d0e7389 */ /* 0x00006400000c000b */
[----:B01----:R-:W-:Y:S01]  /*30aa0*/  ENDCOLLECTIVE ;  /* 0x000000000000791b */ /* 0x003fe20003800000 */
.L_x_945:
[----:B------:R-:W-:-:S05]  /*30ab0*/  IMAD.SHL.U32 R20, R20, 0x10, RZ ;  /* 0x0000001014147824 */ /* 0x000fca00078e00ff */
[----:B------:R-:W-:Y:S02]  /*30ac0*/  LOP3.LUT R20, R20, 0x30, RZ, 0xc0, !PT ;  /* 0x0000003014147812 */ /* 0x000fe400078ec0ff */
[----:B------:R-:W-:Y:S01]  /*30ad0*/  MOV R13, R25 ;  /* 0x00000019000d7202 */ /* 0x000fe20000000f00 */
[----:B------:R-:W-:Y:S02]  /*30ae0*/  IMAD.MOV.U32 R12, RZ, RZ, RZ ;  /* 0x000000ffff0c7224 */ /* 0x000fe400078e00ff */
[----:B------:R-:W-:-:S07]  /*30af0*/  IMAD.MOV.U32 R2, RZ, RZ, R14 ;  /* 0x000000ffff027224 */ /* 0x000fce00078e000e */
[----:B------:R-:W-:Y:S05]  /*30b00*/  WARPSYNC.COLLECTIVE R15, `(.L_x_946) ;  /* 0x000000000f087348 */ /* 0x000fea0003c00000 */
[----:B------:R0:W1:Y:S02]  /*30b10*/  SHFL.IDX P6, R14, R13, R12, R11 ;  /* 0x0000000c0d0e7389 */ /* 0x00006400000c000b */
[----:B01----:R-:W-:Y:S01]  /*30b20*/  ENDCOLLECTIVE ;  /* 0x000000000000791b */ /* 0x003fe20003800000 */
.L_x_946:
        /* <DEDUP_REMOVED lines=16> */
.L_x_947:
[----:B------:R-:W-:Y:S02]  /*30c30*/  MOV R2, R14 ;  /* 0x0000000e00027202 */ /* 0x000fe40000000f00 */
[----:B------:R-:W-:-:S04]  /*30c40*/  LOP3.LUT R21, R21, 0xffffff7f, RZ, 0xc0, !PT ;  /* 0xffffff7f15157812 */ /* 0x000fc800078ec0ff */
[----:B------:R-:W-:-:S05]  /*30c50*/  @P0 LOP3.LUT R21, R21, 0x80, RZ, 0xfc, !PT ;  /* 0x0000008015150812 */ /* 0x000fca00078efcff */
[----:B------:R3:W-:Y:S01]  /*30c60*/  STL [R1], R21 ;  /* 0x0000001501007387 */ /* 0x0007e20000100800 */
[----:B------:R-:W-:Y:S05]  /*30c70*/  BRA `(.L_x_948) ;  /* 0xffffff7800407947 */ /* 0x000fea000383ffff */
.L_x_705:
[----:B-1----:R-:W2:Y:S02]  /*30c80*/  LDL R2, [R1+0x2c] ;  /* 0x00002c0001027983 */ /* 0x002ea40000100800 */
[----:B--2---:R1:W2:Y:S02]  /*30c90*/  SYNCS.PHASECHK.TRANS64.TRYWAIT P0, [R0+URZ+0x29840], R2 ;  /* 0x02984002000075a7 */ /* 0x0042a4000800017f */
[----:B--2---:R-:W-:Y:S05]  /*30ca0*/  @!P0 NANOSLEEP.SYNCS 0x989680 ;  /* 0x009896800000895d */ /* 0x004fea0003900000 */
[----:B------:R-:W2:Y:S02]  /*30cb0*/  @!P0 SYNCS.PHASECHK.TRANS64 P0, [R0+URZ+0x29840], R2 ;  /* 0x02984002000085a7 */ /* 0x000ea4000800007f */
[----:B--2---:R-:W-:Y:S05]  /*30cc0*/  @!P0 BRA `(.L_x_705) ;  /* 0xfffffffc00ec8947 */ /* 0x004fea000383ffff */
[----:B------:R-:W-:Y:S05]  /*30cd0*/  BRA `(.L_x_949) ;  /* 0xffffff7800b07947 */ /* 0x000fea000383ffff */
.L_x_706:
[----:B------:R-:W-:Y:S01]  /*30ce0*/  BSSY B0, `(.L_x_950) ;  /* 0x0000008000007945 */ /* 0x000fe20003800000 */
[----:B------:R-:W-:Y:S01]  /*30cf0*/  IMAD.MOV.U32 R13, RZ, RZ, R6 ;  /* 0x000000ffff0d7224 */ /* 0x000fe200078e0006 */
[----:B------:R-:W-:Y:S01]  /*30d00*/  MOV R15, 0xffffffff ;  /* 0xffffffff000f7802 */ /* 0x000fe20000000f00 */
[----:B------:R-:W-:Y:S02]  /*30d10*/  IMAD.MOV.U32 R12, RZ, RZ, RZ ;  /* 0x000000ffff0c7224 */ /* 0x000fe400078e00ff */
[----:B------:R-:W-:-:S07]  /*30d20*/  IMAD.MOV.U32 R11, RZ, RZ, 0x1c1f ;  /* 0x00001c1fff0b7424 */ /* 0x000fce00078e00ff */
[----:B---3-5:R-:W-:Y:S05]  /*30d30*/  WARPSYNC.COLLECTIVE R15, `(.L_x_951) ;  /* 0x000000000f087348 */ /* 0x028fea0003c00000 */
[----:B------:R0:W1:Y:S02]  /*30d40*/  SHFL.IDX P6, R14, R13, R12, R11 ;  /* 0x0000000c0d0e7389 */ /* 0x00006400000c000b */
[----:B01-3-5:R-:W-:Y:S01]  /*30d50*/  ENDCOLLECTIVE ;  /* 0x000000000000791b */ /* 0x02bfe20003800000 */
.L_x_951:
[----:B------:R-:W-:Y:S05]  /*30d60*/  BSYNC B0 ;  /* 0x0000000000007941 */ /* 0x000fea0003800000 */
.L_x_950:
[----:B------:R-:W0:Y:S01]  /*30d70*/  S2R R21, SR_TID.X ;  /* 0x0000000000157919 */ /* 0x000e220000002100 */
[----:B------:R-:W-:Y:S01]  /*30d80*/  IMAD.MOV.U32 R13, RZ, RZ, R5 ;  /* 0x000000ffff0d7224 */ /* 0x000fe200078e0005 */
[----:B------:R-:W-:Y:S01]  /*30d90*/  MOV R11, 0x1c1f ;  /* 0x00001c1f000b7802 */ /* 0x000fe20000000f00 */
[----:B------:R-:W-:Y:S01]  /*30da0*/  IMAD.MOV.U32 R12, RZ, RZ, RZ ;  /* 0x000000ffff0c7224 */ /* 0x000fe200078e00ff */
[----:B------:R-:W-:Y:S01]  /*30db0*/  LOP3.LUT P1, RZ, R20, 0x4, RZ, 0xc0, !PT ;  /* 0x0000000414ff7812 */ /* 0x000fe2000782c0ff */
[----:B------:R-:W-:Y:S02]  /*30dc0*/  IMAD.MOV.U32 R15, RZ, RZ, -0x1 ;  /* 0xffffffffff0f7424 */ /* 0x000fe400078e00ff */
[----:B------:R-:W-:Y:S02]  /*30dd0*/  IMAD.MOV.U32 R2, RZ, RZ, R14 ;  /* 0x000000ffff027224 */ /* 0x000fe400078e000e */
[----:B------:R-:W-:-:S08]  /*30de0*/  @P5 IMAD.IADD R9, R22, 0x1, R4 ;  /* 0x0000000116095824 */ /* 0x000fd000078e0204 */
[----:B0-----:R-:W-:Y:S05]  /*30df0*/  WARPSYNC.COLLECTIVE R15, `(.L_x_952) ;  /* 0x000000000f087348 */ /* 0x001fea0003c00000 */
[----:B------:R1:W2:Y:S02]  /*30e00*/  SHFL.IDX P6, R14, R13, R12, R11 ;  /* 0x0000000c0d0e7389 */ /* 0x0002a400000c000b */
[----:B012---:R-:W-:Y:S01]  /*30e10*/  ENDCOLLECTIVE ;  /* 0x000000000000791b */ /* 0x007fe20003800000 */
.L_x_952:
[----:B------:R-:W-:Y:S02]  /*30e20*/  IMAD.MOV.U32 R13, RZ, RZ, R6 ;  /* 0x000000ffff0d7224 */ /* 0x000fe400078e0006 */
[----:B------:R-:W-:Y:S02]  /*30e30*/  IMAD.MOV.U32 R12, RZ, RZ, 0x1 ;  /* 0x00000001ff0c7424 */ /* 0x000fe400078e00ff */
[----:B------:R-:W-:Y:S01]  /*30e40*/  IMAD.SHL.U32 R10, R21, 0x10, RZ ;  /* 0x00000010150a7824 */ /* 0x000fe200078e00ff */
[----:B------:R-:W-:Y:S01]  /*30e50*/  @P4 IADD3 R21, R22, R4, RZ ;  /* 0x0000000416154210 */ /* 0x000fe20007ffe0ff */
[----:B------:R-:W-:Y:S01]  /*30e60*/  IMAD.MOV.U32 R3, RZ, RZ, R14 ;  /* 0x000000ffff037224 */ /* 0x000fe200078e000e */
[----:B------:R-:W-:Y:S02]  /*30e70*/  LOP3.LUT P6, RZ, R20, 0x8, RZ, 0xc0, !PT ;  /* 0x0000000814ff7812 */ /* 0x000fe400078cc0ff */
[----:B------:R-:W-:-:S04]  /*30e80*/  LOP3.LUT R10, R10, 0x30, RZ, 0xc0, !PT ;  /* 0x000000300a0a7812 */ /* 0x000fc800078ec0ff */
[----:B------:R-:W-:-:S04]  /*30e90*/  @P5 IADD3 R3, P0, R10, R3, RZ ;  /* 0x000000030a035210 */ /* 0x000fc80007f1e0ff */
[----:B------:R-:W-:Y:S02]  /*30ea0*/  @P5 IADD3.X R2, RZ, R2, RZ, P0, !PT ;  /* 0x00000002ff025210 */ /* 0x000fe400007fe4ff */
[----:B------:R-:W-:Y:S02]  /*30eb0*/  LOP3.LUT P0, RZ, R20, 0x10, RZ, 0xc0, !PT ;  /* 0x0000001014ff7812 */ /* 0x000fe4000780c0ff */
        /* <DEDUP_REMOVED lines=11> */
.L_x_953:
[----:B------:R-:W-:Y:S01]  /*30f70*/  @!PT LDS RZ, [RZ] ;  /* 0x00000000fffff984 */ /* 0x000fe20000000800 */
[----:B------:R-:W-:Y:S01]  /*30f80*/  @!PT LDS RZ, [RZ] ;  /* 0x00000000fffff984 */ /* 0x000fe20000000800 */
[----:B------:R-:W-:Y:S01]  /*30f90*/  @!PT LDS RZ, [RZ] ;  /* 0x00000000fffff984 */ /* 0x000fe20000000800 */
[----:B------:R0:W-:Y:S01]  /*30fa0*/  @P5 LDGSTS.E.BYPASS.LTC128B.128 [R9+0x1f400], desc[UR50][R2.64+0x80], !P1 ;  /* 0x1f40008002095fae */ /* 0x0001e2000c901d72 */
[----:B------:R-:W-:Y:S01]  /*30fb0*/  LOP3.LUT P5, RZ, R20, 0x8, RZ, 0xc0, !PT ;  /* 0x0000000814ff7812 */ /* 0x000fe200078ac0ff */
[----:B------:R-:W-:Y:S02]  /*30fc0*/  IMAD.MOV.U32 R13, RZ, RZ, R5 ;  /* 0x000000ffff0d7224 */ /* 0x000fe400078e0005 */
[----:B0-----:R-:W-:Y:S01]  /*30fd0*/  @P3 IMAD.IADD R9, R22, 0x1, R4 ;  /* 0x0000000116093824 */ /* 0x001fe200078e0204 */
[----:B------:R-:W-:-:S09]  /*30fe0*/  MOV R2, R14 ;  /* 0x0000000e00027202 */ /* 0x000fd20000000f00 */
[----:B------:R-:W-:Y:S05]  /*30ff0*/  WARPSYNC.COLLECTIVE R15, `(.L_x_954) ;  /* 0x000000000f087348 */ /* 0x000fea0003c00000 */
[----:B------:R0:W1:Y:S02]  /*31000*/  SHFL.IDX P6, R14, R13, R12, R11 ;  /* 0x0000000c0d0e7389 */ /* 0x00006400000c000b */
[----:B01----:R-:W-:Y:S01]  /*31010*/  ENDCOLLECTIVE ;  /* 0x000000000000791b */ /* 0x003fe20003800000 */
.L_x_954:
        /* <DEDUP_REMOVED lines=16> */
.L_x_955:
[----:B------:R-:W-:Y:S01]  /*31120*/  @!PT LDS RZ, [RZ] ;  /* 0x00000000fffff984 */ /* 0x000fe20000000800 */
[----:B------:R-:W-:Y:S01]  /*31130*/  @!PT LDS RZ, [RZ] ;  /* 0x00000000fffff984 */ /* 0x000fe20000000800 */
[----:B------:R-:W-:Y:S01]  /*31140*/  @!PT LDS RZ, [RZ] ;  /* 0x00000000fffff984 */ /* 0x000fe20000000800 */
[----:B------:R-:W-:Y:S04]  /*31150*/  @P4 LDGSTS.E.BYPASS.LTC128B.128 [R21+0x1d400], desc[UR50][R2.64+0x40], !P5 ;  /* 0x1d40004002154fae */ /* 0x000fe8000e901d72 */
[----:B------:R0:W-:Y:S01]  /*31160*/  @P4 LDGSTS.E.BYPASS.LTC128B.128 [R21+0x1fc00], desc[UR50][R2.64+0x80], !P1 ;  /* 0x1fc0008002154fae */ /* 0x0001e2000c901d72 */
[----:B------:R-:W-:Y:S02]  /*31170*/  LOP3.LUT P4, RZ, R20, 0x10, RZ, 0xc0, !PT ;  /* 0x0000001014ff7812 */ /* 0x000fe4000788c0ff */
[----:B------:R-:W-:Y:S01]  /*31180*/  MOV R13, R5 ;  /* 0x00000005000d7202 */ /* 0x000fe20000000f00 */
[----:B0-----:R-:W-:Y:S02]  /*31190*/  @P2 IMAD.IADD R21, R22, 0x1, R4 ;  /* 0x0000000116152824 */ /* 0x001fe400078e0204 */
[----:B------:R-:W-:-:S08]  /*311a0*/  IMAD.MOV.U32 R2, RZ, RZ, R14 ;  /* 0x000000ffff027224 */ /* 0x000fd000078e000e */
[----:B------:R-:W-:Y:S05]  /*311b0*/  WARPSYNC.COLLECTIVE R15, `(.L_x_956) ;  /* 0x000000000f087348 */ /* 0x000fea0003c00000 */
[----:B------:R0:W1:Y:S02]  /*311c0*/  SHFL.IDX P6, R14, R13, R12, R11 ;  /* 0x0000000c0d0e7389 */ /* 0x00006400000c000b */
[----:B01----:R-:W-:Y:S01]  /*311d0*/  ENDCOLLECTIVE ;  /* 0x000000000000791b */ /* 0x003fe20003800000 */
.L_x_956:
[----:B------:R-:W-:Y:S01]  /*311e0*/  MOV R13, R6 ;  /* 0x00000006000d7202 */ /* 0x000fe20000000f00 */
[----:B------:R-:W-:Y:S02]  /*311f0*/  IMAD.MOV.U32 R12, RZ, RZ, 0x3 ;  /* 0x00000003ff0c7424 */ /* 0x000fe400078e00ff */
[----:B------:R-:W-:-:S07]  /*31200*/  IMAD.MOV.U32 R3, RZ, RZ, R14 ;  /* 0x000000ffff037224 */ /* 0x000fce00078e000e */
[----:B------:R-:W-:Y:S05]  /*31210*/  WARPSYNC.COLLECTIVE R15, `(.L_x_957) ;  /* 0x000000000f087348 */ /* 0x000fea0003c00000 */
[----:B------:R0:W1:Y:S02]  /*31220*/  SHFL.IDX P6, R14, R13, R12, R11 ;  /* 0x0000000c0d0e7389 */ /* 0x00006400000c000b */
[----:B01----:R-:W-:Y:S01]  /*31230*/  ENDCOLLECTIVE ;  /* 0x000000000000791b */ /* 0x003fe20003800000 */
.L_x_957:
        /* <DEDUP_REMOVED lines=10> */
.L_x_958:
[----:B------:R-:W-:Y:S01]  /*312e0*/  @!PT LDS RZ, [RZ] ;  /* 0x00000000fffff984 */ /* 0x000fe20000000800 */
[----:B------:R-:W-:Y:S01]  /*312f0*/  @!PT LDS RZ, [RZ] ;  /* 0x00000000fffff984 */ /* 0x000fe20000000800 */
[----:B------:R-:W-:Y:S01]  /*31300*/  @!PT LDS RZ, [RZ] ;  /* 0x00000000fffff984 */ /* 0x000fe20000000800 */
[----:B------:R-:W-:Y:S04]  /*31310*/  @P3 LDGSTS.E.BYPASS.LTC128B.128 [R9+0x1b400], desc[UR50][R2.64], !P4 ;  /* 0x1b40000002093fae */ /* 0x000fe8000e101d72 */
[----:B------:R-:W-:Y:S04]  /*31320*/  @P3 LDGSTS.E.BYPASS.LTC128B.128 [R9+0x1dc00], desc[UR50][R2.64+0x40], !P5 ;  /* 0x1dc0004002093fae */ /* 0x000fe8000e901d72 */
[----:B------:R0:W-:Y:S01]  /*31330*/  @P3 LDGSTS.E.BYPASS.LTC128B.128 [R9+0x20400], desc[UR50][R2.64+0x80], !P1 ;  /* 0x2040008002093fae */ /* 0x0001e2000c901d72 */
[----:B------:R-:W-:Y:S01]  /*31340*/  IMAD.MOV.U32 R13, RZ, RZ, R7 ;  /* 0x000000ffff0d7224 */ /* 0x000fe200078e0007 */
[----:B------:R-:W-:-:S02]  /*31350*/  MOV R12, RZ ;  /* 0x000000ff000c7202 */ /* 0x000fc40000000f00 */
[----:B0-----:R-:W-:-:S07]  /*31360*/  MOV R2, R14 ;  /* 0x0000000e00027202 */ /* 0x001fce0000000f00 */
[----:B------:R-:W-:Y:S05]  /*31370*/  WARPSYNC.COLLECTIVE R15, `(.L_x_959) ;  /* 0x000000000f087348 */ /* 0x000fea0003c00000 */
[----:B------:R0:W1:Y:S02]  /*31380*/  SHFL.IDX P6, R14, R13, R12, R11 ;  /* 0x0000000c0d0e7389 */ /* 0x00006400000c000b */
[----:B01----:R-:W-:Y:S01]  /*31390*/  ENDCOLLECTIVE ;  /* 0x000000000000791b */ /* 0x003fe20003800000 */
.L_x_959:
        /* <DEDUP_REMOVED lines=13> */
.L_x_960:
[----:B------:R-:W-:Y:S01]  /*31470*/  IMAD.MOV.U32 R2, RZ, RZ, R14 ;  /* 0x000000ffff027224 */ /* 0x000fe200078e000e */
[----:B------:R-:W-:Y:S06]  /*31480*/  BRA `(.L_x_961) ;  /* 0xffffff7800187947 */ /* 0x000fec000383ffff */
.L_x_713:
[----:B------:R-:W-:Y:S01]  /*31490*/  MOV R13, R4 ;  /* 0x00000004000d7202 */ /* 0x000fe20000000f00 */
[----:B------:R-:W-:Y:S02]  /*314a0*/  IMAD.MOV.U32 R12, RZ, RZ, RZ ;  /* 0x000000ffff0c7224 */ /* 0x000fe400078e00ff */
[----:B------:R-:W-:Y:S02]  /*314b0*/  IMAD.MOV.U32 R11, RZ, RZ, 0x1c1f ;  /* 0x00001c1fff0b7424 */ /* 0x000fe400078e00ff */
[----:B------:R-:W-:Y:S02]  /*314c0*/  IMAD.MOV.U32 R15, RZ, RZ, -0x1 ;  /* 0xffffffffff0f7424 */ /* 0x000fe400078e00ff */
[----:B-----5:R-:W-:Y:S02]  /*314d0*/  IMAD R6, R17, R8, RZ ;  /* 0x0000000811067224 */ /* 0x020fe400078e02ff */
[----:B------:R-:W-:-:S07]  /*314e0*/  IMAD.IADD R5, R10, 0x1, R5 ;  /* 0x000000010a057824 */ /* 0x000fce00078e0205 */
[----:B------:R-:W-:Y:S05]  /*314f0*/  WARPSYNC.COLLECTIVE R15, `(.L_x_962) ;  /* 0x000000000f087348 */ /* 0x000fea0003c00000 */
[----:B------:R0:W1:Y:S02]  /*31500*/  SHFL.IDX P6, R14, R13, R12, R11 ;  /* 0x0000000c0d0e7389 */ /* 0x00006400000c000b */
[----:B01----:R-:W-:Y:S01]  /*31510*/  ENDCOLLECTIVE ;  /* 0x000000000000791b */ /* 0x003fe20003800000 */
.L_x_962:
[C---:B------:R-:W-:Y:S01]  /*31520*/  VIADD R7, R5.reuse, 0x20 ;  /* 0x0000002005077836 */ /* 0x040fe20000000000 */
[----:B------:R-:W-:Y:S01]  /*31530*/  ISETP.GE.AND P0, PT, R5, R6, PT ;  /* 0x000000060500720c */ /* 0x000fe20003f06270 */
[----:B------:R-:W-:Y:S01]  /*31540*/  IMAD.MOV.U32 R13, RZ, RZ, R0 ;  /* 0x000000ffff0d7224 */ /* 0x000fe200078e0000 */
[----:B------:R-:W-:-:S11]  /*31550*/  MOV R2, R14 ;  /* 0x0000000e00027202 */ /* 0x000fd60000000f00 */
[----:B------:R-:W-:Y:S05]  /*31560*/  WARPSYNC.COLLECTIVE R15, `(.L_x_963) ;  /* 0x000000000f087348 */ /* 0x000fea0003c00000 */
[----:B------:R0:W1:Y:S02]  /*31570*/  SHFL.IDX P6, R14, R13, R12, R11 ;  /* 0x0000000c0d0e7389 */ /* 0x00006400000c000b */
[----:B01----:R-:W-:Y:S01]  /*31580*/  ENDCOLLECTIVE ;  /* 0x000000000000791b */ /* 0x003fe20003800000 */
.L_x_963:
[----:B------:R-:W-:Y:S02]  /*31590*/  IMAD.MOV.U32 R13, RZ, RZ, R4 ;  /* 0x000000ffff0d7224 */ /* 0x000fe400078e0004 */
[----:B------:R-:W-:Y:S02]  /*315a0*/  IMAD.MOV.U32 R12, RZ, RZ, 0x1 ;  /* 0x00000001ff0c7424 */ /* 0x000fe400078e00ff */
[----:B------:R-:W-:-:S07]  /*315b0*/  IMAD.MOV.U32 R3, RZ, RZ, R14 ;  /* 0x000000ffff037224 */ /* 0x000fce00078e000e */
[----:B------:R-:W-:Y:S05]  /*315c0*/  WARPSYNC.COLLECTIVE R15, `(.L_x_964) ;  /* 0x000000000f087348 */ /* 0x000fea0003c00000 */
[----:B------:R0:W1:Y:S02]  /*315d0*/  SHFL.IDX P6, R14, R13, R12, R11 ;  /* 0x0000000c0d0e7389 */ /* 0x00006400000c000b */
[----:B01----:R-:W-:Y:S01]  /*315e0*/  ENDCOLLECTIVE ;  /* 0x000000000000791b */ /* 0x003fe20003800000 */
.L_x_964:
[----:B------:R-:W-:-:S04]  /*315f0*/  @!P0 IADD3 R3, P4, R20, R3, RZ ;  /* 0x0000000314038210 */ /* 0x000fc80007f9e0ff */
[----:B------:R-:W-:-:S04]  /*31600*/  @!P0 IADD3.X R2, RZ, R2, RZ, P4, !PT ;  /* 0x00000002ff028210 */ /* 0x000fc800027fe4ff */
[----:B------:R-:W-:Y:S01]  /*31610*/  @!P0 LOP3.LUT R3, R3, R2, RZ, 0x3c, !PT ;  /* 0x0000000203038212 */ /* 0x000fe200078e3cff */
[----:B------:R-:W-:-:S03]  /*31620*/  IMAD.MOV.U32 R13, RZ, RZ, R0 ;  /* 0x000000ffff0d7224 */ /* 0x000fc600078e0000 */
[----:B------:R-:W-:-:S04]  /*31630*/  @!P0 LOP3.LUT R2, R3, R2, RZ, 0x3c, !PT ;  /* 0x0000000203028212 */ /* 0x000fc800078e3cff */
[----:B------:R-:W-:-:S05]  /*31640*/  @!P0 LOP3.LUT R3, R3, R2, RZ, 0x3c, !PT ;  /* 0x0000000203038212 */ /* 0x000fca00078e3cff */
[----:B------:R-:W-:Y:S01]  /*31650*/  @!PT LDS RZ, [RZ] ;  /* 0x00000000fffff984 */ /* 0x000fe20000000800 */
[----:B------:R-:W-:Y:S01]  /*31660*/  @!PT LDS RZ, [RZ] ;  /* 0x00000000fffff984 */ /* 0x000fe20000000800 */
[----:B------:R-:W-:Y:S01]  /*31670*/  @!PT LDS RZ, [RZ] ;  /* 0x00000000fffff984 */ /* 0x000fe20000000800 */
[----:B------:R-:W-:Y:S04]  /*31680*/  @!P0 LDGSTS.E.BYPASS.LTC128B.128 [R9+0x14400], desc[UR50][R2.64], !P3 ;  /* 0x1440000002098fae */ /* 0x000fe8000d901d72 */
[----:B------:R-:W-:Y:S04]  /*31690*/  @!P0 LDGSTS.E.BYPASS.LTC128B.128 [R9+0x16400], desc[UR50][R2.64+0x40], !P2 ;  /* 0x1640004002098fae */ /* 0x000fe8000d101d72 */
[----:B------:R0:W-:Y:S01]  /*316a0*/  @!P0 LDGSTS.E.BYPASS.LTC128B.128 [R9+0x18400], desc[UR50][R2.64+0x80], !P1 ;  /* 0x1840008002098fae */ /* 0x0001e2000c901d72 */
[----:B------:R-:W-:Y:S02]  /*316b0*/  ISETP.GE.AND P0, PT, R7, R6, PT ;  /* 0x000000060700720c */ /* 0x000fe40003f06270 */
[----:B0-----:R-:W-:-:S11]  /*316c0*/  MOV R2, R14 ;  /* 0x0000000e00027202 */ /* 0x001fd60000000f00 */
[----:B------:R-:W-:Y:S05]  /*316d0*/  WARPSYNC.COLLECTIVE R15, `(.L_x_965) ;  /* 0x000000000f087348 */ /* 0x000fea0003c00000 */
[----:B------:R0:W1:Y:S02]  /*316e0*/  SHFL.IDX P6, R14, R13, R12, R11 ;  /* 0x0000000c0d0e7389 */ /* 0x00006400000c000b */
[----:B01----:R-:W-:Y:S01]  /*316f0*/  ENDCOLLECTIVE ;  /* 0x000000000000791b */ /* 0x003fe20003800000 */
.L_x_965:
[----:B------:R-:W-:Y:S02]  /*31700*/  IMAD.MOV.U32 R13, RZ, RZ, R4 ;  /* 0x000000ffff0d7224 */ /* 0x000fe400078e0004 */
[----:B------:R-:W-:Y:S02]  /*31710*/  IMAD.MOV.U32 R12, RZ, RZ, 0x2 ;  /* 0x00000002ff0c7424 */ /* 0x000fe400078e00ff */
[----:B------:R-:W-:-:S07]  /*31720*/  IMAD.MOV.U32 R3, RZ, RZ, R14 ;  /* 0x000000ffff037224 */ /* 0x000fce00078e000e */
[----:B------:R-:W-:Y:S05]  /*31730*/  WARPSYNC.COLLECTIVE R15, `(.L_x_966) ;  /* 0x000000000f087348 */ /* 0x000fea0003c00000 */
[----:B------:R0:W1:Y:S02]  /*31740*/  SHFL.IDX P6, R14, R13, R12, R11 ;  /* 0x0000000c0d0e7389 */ /* 0x00006400000c000b */
[----:B01----:R-:W-:Y:S01]  /*31750*/  ENDCOLLECTIVE ;  /* 0x000000000000791b */ /* 0x003fe20003800000 */
.L_x_966:
[----:B------:R-:W-:-:S05]  /*31760*/  @!P0 IADD3 R3, P4, R20, R3, RZ ;  /* 0x0000000314038210 */ /* 0x000fca0007f9e0ff */
[----:B------:R-:W-:-:S05]  /*31770*/  @!P0 IMAD.X R2, RZ, RZ, R2, P4 ;  /* 0x000000ffff028224 */ /* 0x000fca00020e0602 */
[----:B------:R-:W-:Y:S02]  /*31780*/  @!P0 LOP3.LUT R3, R3, R2, RZ, 0x3c, !PT ;  /* 0x0000000203038212 */ /* 0x000fe400078e3cff */
[----:B------:R-:W-:Y:S02]  /*31790*/  MOV R13, R0 ;  /* 0x00000000000d7202 */ /* 0x000fe40000000f00 */
[----:B------:R-:W-:-:S04]  /*317a0*/  @!P0 LOP3.LUT R2, R3, R2, RZ, 0x3c, !PT ;  /* 0x0000000203028212 */ /* 0x000fc800078e3cff */
[----:B------:R-:W-:-:S05]  /*317b0*/  @!P0 LOP3.LUT R3, R3, R2, RZ, 0x3c, !PT ;  /* 0x0000000203038212 */ /* 0x000fca00078e3cff */
[----:B------:R-:W-:Y:S01]  /*317c0*/  @!PT LDS RZ, [RZ] ;  /* 0x00000000fffff984 */ /* 0x000fe20000000800 */
[----:B------:R-:W-:Y:S01]  /*317d0*/  @!PT LDS RZ, [RZ] ;  /* 0x00000000fffff984 */ /* 0x000fe20000000800 */
[----:B------:R-:W-:Y:S01]  /*317e0*/  @!PT LDS RZ, [RZ] ;  /* 0x00000000fffff984 */ /* 0x000fe20000000800 */
[----:B------:R-:W-:Y:S04]  /*317f0*/  @!P0 LDGSTS.E.BYPASS.LTC128B.128 [R9+0x14c00], desc[UR50][R2.64], !P3 ;  /* 0x14c0000002098fae */ /* 0x000fe8000d901d72 */
[----:B------:R-:W-:Y:S04]  /*31800*/  @!P0 LDGSTS.E.BYPASS.LTC128B.128 [R9+0x16c00], desc[UR50][R2.64+0x40], !P2 ;  /* 0x16c0004002098fae */ /* 0x000fe8000d101d72 */
[----:B------:R0:W-:Y:S02]  /*31810*/  @!P0 LDGSTS.E.BYPASS.LTC128B.128 [R9+0x18c00], desc[UR50][R2.64+0x80], !P1 ;  /* 0x18c0008002098fae */ /* 0x0001e4000c901d72 */
[----:B0-----:R-:W-:-:S04]  /*31820*/  IADD3 R2, R5, 0x40, RZ ;  /* 0x0000004005027810 */ /* 0x001fc80007ffe0ff */
[----:B------:R-:W-:Y:S01]  /*31830*/  ISETP.GE.AND P0, PT, R2, R6, PT ;  /* 0x000000060200720c */ /* 0x000fe20003f06270 */
[----:B------:R-:W-:-:S12]  /*31840*/  IMAD.MOV.U32 R2, RZ, RZ, R14 ;  /* 0x000000ffff027224 */ /* 0x000fd800078e000e */
[----:B------:R-:W-:Y:S05]  /*31850*/  WARPSYNC.COLLECTIVE R15, `(.L_x_967) ;  /* 0x000000000f087348 */ /* 0x000fea0003c00000 */
[----:B------:R0:W1:Y:S02]  /*31860*/  SHFL.IDX P6, R14, R13, R12, R11 ;  /* 0x0000000c0d0e7389 */ /* 0x00006400000c000b */
[----:B01----:R-:W-:Y:S01]  /*31870*/  ENDCOLLECTIVE ;  /* 0x000000000000791b */ /* 0x003fe20003800000 */
.L_x_967:
[----:B------:R-:W-:Y:S01]  /*31880*/  IMAD.MOV.U32 R13, RZ, RZ, R4 ;  /* 0x000000ffff0d7224 */ /* 0x000fe200078e0004 */
[----:B------:R-:W-:Y:S01]  /*31890*/  MOV R12, 0x3 ;  /* 0x00000003000c7802 */ /* 0x000fe20000000f00 */
[----:B------:R-:W-:-:S07]  /*318a0*/  IMAD.MOV.U32 R3, RZ, RZ, R14 ;  /* 0x000000ffff037224 */ /* 0x000fce00078e000e */
[----:B------:R-:W-:Y:S05]  /*318b0*/  WARPSYNC.COLLECTIVE R15, `(.L_x_968) ;  /* 0x000000000f087348 */ /* 0x000fea0003c00000 */
[----:B------:R0:W1:Y:S02]  /*318c0*/  SHFL.IDX P6, R14, R13, R12, R11 ;  /* 0x0000000c0d0e7389 */ /* 0x00006400000c000b */
[----:B01----:R-:W-:Y:S01]  /*318d0*/  ENDCOLLECTIVE ;  /* 0x000000000000791b */ /* 0x003fe20003800000 */
.L_x_968:
[----:B------:R-:W-:-:S05]  /*318e0*/  @!P0 IADD3 R3, P4, R20, R3, RZ ;  /* 0x0000000314038210 */ /* 0x000fca0007f9e0ff */
[----:B------:R-:W-:-:S05]  /*318f0*/  @!P0 IMAD.X R2, RZ, RZ, R2, P4 ;  /* 0x000000ffff028224 */ /* 0x000fca00020e0602 */
[----:B------:R-:W-:Y:S01]  /*31900*/  @!P0 LOP3.LUT R3, R3, R2, RZ, 0x3c, !PT ;  /* 0x0000000203038212 */ /* 0x000fe200078e3cff */
[----:B------:R-:W-:-:S03]  /*31910*/  IMAD.MOV.U32 R13, RZ, RZ, R0 ;  /* 0x000000ffff0d7224 */ /* 0x000fc600078e0000 */
[----:B------:R-:W-:-:S04]  /*31920*/  @!P0 LOP3.LUT R2, R3, R2, RZ, 0x3c, !PT ;  /* 0x0000000203028212 */ /* 0x000fc800078e3cff */
[----:B------:R-:W-:Y:S01]  /*31930*/  @!P0 LOP3.LUT R3, R3, R2, RZ, 0x3c, !PT ;  /* 0x0000000203038212 */ /* 0x000fe200078e3cff */
[----:B------:R-:W-:-:S07]  /*31940*/  IMAD.MOV.U32 R4, RZ, RZ, R14 ;  /* 0x000000ffff047224 */ /* 0x000fce00078e000e */
[----:B------:R-:W-:Y:S05]  /*31950*/  WARPSYNC.COLLECTIVE R15, `(.L_x_969) ;  /* 0x000000000f087348 */ /* 0x000fea0003c00000 */
[----:B------:R0:W1:Y:S02]  /*31960*/  SHFL.IDX P6, R14, R13, R12, R11 ;  /* 0x0000000c0d0e7389 */ /* 0x00006400000c000b */
[----:B01----:R-:W-:Y:S01]  /*31970*/  ENDCOLLECTIVE ;  /* 0x000000000000791b */ /* 0x003fe20003800000 */
.L_x_969:
[----:B------:R-:W-:Y:S01]  /*31980*/  @!PT LDS RZ, [RZ] ;  /* 0x00000000fffff984 */ /* 0x000fe20000000800 */
[----:B------:R-:W-:Y:S01]  /*31990*/  @!PT LDS RZ, [RZ] ;  /* 0x00000000fffff984 */ /* 0x000fe20000000800 */
[----:B------:R-:W-:Y:S01]  /*319a0*/  @!PT LDS RZ, [RZ] ;  /* 0x00000000fffff984 */ /* 0x000fe20000000800 */
[----:B------:R1:W-:Y:S04]  /*319b0*/  @!P0 LDGSTS.E.BYPASS.LTC128B.128 [R9+0x15400], desc[UR50][R2.64], !P3 ;  /* 0x1540000002098fae */ /* 0x0003e8000d901d72 */
[----:B------:R1:W-:Y:S04]  /*319c0*/  @!P0 LDGSTS.E.BYPASS.LTC128B.128 [R9+0x17400], desc[UR50][R2.64+0x40], !P2 ;  /* 0x1740004002098fae */ /* 0x0003e8000d101d72 */
[----:B------:R1:W-:Y:S01]  /*319d0*/  @!P0 LDGSTS.E.BYPASS.LTC128B.128 [R9+0x19400], desc[UR50][R2.64+0x80], !P1 ;  /* 0x1940008002098fae */ /* 0x0003e2000c901d72 */
[----:B------:R-:W-:Y:S01]  /*319e0*/  IMAD.MOV.U32 R0, RZ, RZ, R14 ;  /* 0x000000ffff007224 */ /* 0x000fe200078e000e */
[----:B------:R-:W-:Y:S06]  /*319f0*/  BRA `(.L_x_970) ;  /* 0xffffff7c00507947 */ /* 0x000fec000383ffff */
.L_x_718:
[----:B0-----:R0:W1:Y:S02]  /*31a00*/  SYNCS.PHASECHK.TRANS64.TRYWAIT P0, [R22+URZ+0x29820], R3 ;  /* 0x02982003160075a7 */ /* 0x001064000800017f */
[----:B-1----:R-:W-:Y:S05]  /*31a10*/  @!P0 NANOSLEEP.SYNCS 0x989680 ;  /* 0x009896800000895d */ /* 0x002fea0003900000 */
[----:B------:R-:W1:Y:S02]  /*31a20*/  @!P0 SYNCS.PHASECHK.TRANS64 P0, [R22+URZ+0x29820], R3 ;  /* 0x02982003160085a7 */ /* 0x000e64000800007f */
[----:B-1----:R-:W-:Y:S05]  /*31a30*/  @!P0 BRA `(.L_x_718) ;  /* 0xfffffffc00f08947 */ /* 0x002fea000383ffff */
[----:B------:R-:W-:Y:S05]  /*31a40*/  BRA `(.L_x_971) ;  /* 0xffffff7c00c47947 */ /* 0x000fea000383ffff */
.L_x_722:
[----:B0-----:R0:W1:Y:S02]  /*31a50*/  SYNCS.PHASECHK.TRANS64.TRYWAIT P0, [R0+URZ+0x29880], R31 ;  /* 0x0298801f000075a7 */ /* 0x001064000800017f */
[----:B-1----:R-:W-:Y:S05]  /*31a60*/  @!P0 NANOSLEEP.SYNCS 0x989680 ;  /* 0x009896800000895d */ /* 0x002fea0003900000 */
[----:B------:R-:W1:Y:S02]  /*31a70*/  @!P0 SYNCS.PHASECHK.TRANS64 P0, [R0+URZ+0x29880], R31 ;  /* 0x0298801f000085a7 */ /* 0x000e64000800007f */
[----:B-1----:R-:W-:Y:S05]  /*31a80*/  @!P0 BRA `(.L_x_722) ;  /* 0xfffffffc00f08947 */ /* 0x002fea000383ffff */
[----:B------:R-:W-:Y:S05]  /*31a90*/  BRA `(.L_x_972) ;  /* 0xffffff8000e87947 */ /* 0x000fea000383ffff */
.L_x_723:
[----:B------:R-:W-:Y:S01]  /*31aa0*/  BSSY B0, `(.L_x_973) ;  /* 0x0000008000007945 */ /* 0x000fe20003800000 */
[----:B------:R-:W-:Y:S01]  /*31ab0*/  MOV R13, R20 ;  /* 0x00000014000d7202 */ /* 0x000fe20000000f00 */
[----:B------:R-:W-:Y:S02]  /*31ac0*/  IMAD.MOV.U32 R12, RZ, RZ, RZ ;  /* 0x000000ffff0c7224 */ /* 0x000fe400078e00ff */
[----:B------:R-:W-:Y:S02]  /*31ad0*/  IMAD.MOV.U32 R11, RZ, RZ, 0x1c1f ;  /* 0x00001c1fff0b7424 */ /* 0x000fe400078e00ff */
[----:B------:R-:W-:-:S07]  /*31ae0*/  IMAD.MOV.U32 R15, RZ, RZ, -0x1 ;  /* 0xffffffffff0f7424 */ /* 0x000fce00078e00ff */
[----:B0-----:R-:W-:Y:S05]  /*31af0*/  WARPSYNC.COLLECTIVE R15, `(.L_x_974) ;  /* 0x000000000f087348 */ /* 0x001fea0003c00000 */
[----:B------:R1:W2:Y:S02]  /*31b00*/  SHFL.IDX P6, R14, R13, R12, R11 ;  /* 0x0000000c0d0e7389 */ /* 0x0002a400000c000b */
[----:B012---:R-:W-:Y:S01]  /*31b10*/  ENDCOLLECTIVE ;  /* 0x000000000000791b */ /* 0x007fe20003800000 */
.L_x_974:
[----:B------:R-:W-:Y:S05]  /*31b20*/  BSYNC B0 ;  /* 0x0000000000007941 */ /* 0x000fea0003800000 */
.L_x_973:
[----:B------:R-:W0:Y:S01]  /*31b30*/  S2R R10, SR_TID.X ;  /* 0x00000000000a7919 */ /* 0x000e220000002100 */
[----:B------:R-:W-:Y:S01]  /*31b40*/  IMAD.MOV.U32 R13, RZ, RZ, R7 ;  /* 0x000000ffff0d7224 */ /* 0x000fe200078e0007 */
[----:B------:R-:W-:Y:S01]  /*31b50*/  MOV R3, R14 ;  /* 0x0000000e00037202 */ /* 0x000fe20000000f00 */
[----:B------:R-:W-:Y:S01]  /*31b60*/  IMAD.MOV.U32 R12, RZ, RZ, RZ ;  /* 0x000000ffff0c7224 */ /* 0x000fe200078e00ff */
[----:B------:R-:W-:Y:S01]  /*31b70*/  IADD3 R9, R22, R9, R36 ;  /* 0x0000000916097210 */ /* 0x000fe20007ffe024 */
[----:B------:R-:W-:Y:S02]  /*31b80*/  IMAD.MOV.U32 R11, RZ, RZ, 0x1c1f ;  /* 0x00001c1fff0b7424 */ /* 0x000fe400078e00ff */
[----:B------:R-:W-:-:S07]  /*31b90*/  IMAD.MOV.U32 R15, RZ, RZ, -0x1 ;  /* 0xffffffffff0f7424 */ /* 0x000fce00078e00ff */
[----:B0-----:R-:W-:Y:S05]  /*31ba0*/  WARPSYNC.COLLECTIVE R15, `(.L_x_975) ;  /* 0x000000000f087348 */ /* 0x001fea0003c00000 */
[----:B------:R1:W2:Y:S02]  /*31bb0*/  SHFL.IDX P6, R14, R13, R12, R11 ;  /* 0x0000000c0d0e7389 */ /* 0x0002a400000c000b */
[----:B012---:R-:W-:Y:S01]  /*31bc0*/  ENDCOLLECTIVE ;  /* 0x000000000000791b */ /* 0x007fe20003800000 */
.L_x_975:
[----:B------:R-:W-:Y:S02]  /*31bd0*/  IMAD.MOV.U32 R13, RZ, RZ, R20 ;  /* 0x000000ffff0d7224 */ /* 0x000fe400078e0014 */
[----:B------:R-:W-:Y:S01]  /*31be0*/  IMAD.MOV.U32 R12, RZ, RZ, 0x1 ;  /* 0x00000001ff0c7424 */ /* 0x000fe200078e00ff */
[----:B------:R-:W-:Y:S01]  /*31bf0*/  SHF.L.U32 R10, R10, 0x4, RZ ;  /* 0x000000040a0a7819 */ /* 0x000fe200000006ff */
[----:B------:R-:W-:-:S03]  /*31c00*/  IMAD.MOV.U32 R2, RZ, RZ, R14 ;  /* 0x000000ffff027224 */ /* 0x000fc600078e000e */
[----:B------:R-:W-:-:S07]  /*31c10*/  LOP3.LUT R10, R10, 0x30, RZ, 0xc0, !PT ;  /* 0x000000300a0a7812 */ /* 0x000fce00078ec0ff */
[----:B------:R-:W-:Y:S05]  /*31c20*/  WARPSYNC.COLLECTIVE R15, `(.L_x_976) ;  /* 0x000000000f087348 */ /* 0x000fea0003c00000 */
[----:B------:R0:W1:Y:S02]  /*31c30*/  SHFL.IDX P6, R14, R13, R12, R11 ;  /* 0x0000000c0d0e7389 */ /* 0x00006400000c000b */
[----:B01----:R-:W-:Y:S01]  /*31c40*/  ENDCOLLECTIVE ;  /* 0x000000000000791b */ /* 0x003fe20003800000 */
.L_x_976:
[----:B------:R-:W-:Y:S02]  /*31c50*/  IADD3 R2, P0, R10, R2, RZ ;  /* 0x000000020a027210 */ /* 0x000fe40007f1e0ff */
[----:B------:R-:W-:-:S03]  /*31c60*/  IADD3 R10, R37, R9, RZ ;  /* 0x00000009250a7210 */ /* 0x000fc60007ffe0ff */
[----:B------:R-:W-:-:S05]  /*31c70*/  IMAD.X R3, RZ, RZ, R3, P0 ;  /* 0x000000ffff037224 */ /* 0x000fca00000e0603 */
[----:B------:R-:W-:Y:S01]  /*31c80*/  @!PT LDS RZ, [RZ] ;  /* 0x00000000fffff984 */ /* 0x000fe20000000800 */
[----:B------:R-:W-:Y:S01]  /*31c90*/  @!PT LDS RZ, [RZ] ;  /* 0x00000000fffff984 */ /* 0x000fe20000000800 */
[----:B------:R-:W-:Y:S01]  /*31ca0*/  @!PT LDS RZ, [RZ] ;  /* 0x00000000fffff984 */ /* 0x000fe20000000800 */
[----:B------:R-:W-:Y:S01]  /*31cb0*/  LDGSTS.E.BYPASS.LTC128B.128 [R9+0xa400], desc[UR50][R2.64], !P3 ;  /* 0x0a40000002097fae */ /* 0x000fe2000d901d72 */
[----:B------:R-:W-:-:S03]  /*31cc0*/  MOV R13, R7 ;  /* 0x00000007000d7202 */ /* 0x000fc60000000f00 */
[----:B------:R0:W-:Y:S02]  /*31cd0*/  LDGSTS.E.BYPASS.LTC128B.128 [R10+0xa400], desc[UR50][R2.64+0x40], !P1 ;  /* 0x0a400040020a7fae */ /* 0x0001e4000c901d72 */
[----:B0-----:R-:W0:Y:S01]  /*31ce0*/  S2R R2, SR_TID.X ;  /* 0x0000000000027919 */ /* 0x001e220000002100 */
[----:B------:R-:W-:-:S07]  /*31cf0*/  IMAD.MOV.U32 R3, RZ, RZ, R14 ;  /* 0x000000ffff037224 */ /* 0x000fce00078e000e */
[----:B0-----:R-:W-:Y:S05]  /*31d00*/  WARPSYNC.COLLECTIVE R15, `(.L_x_977) ;  /* 0x000000000f087348 */ /* 0x001fea0003c00000 */
[----:B------:R1:W2:Y:S02]  /*31d10*/  SHFL.IDX P6, R14, R13, R12, R11 ;  /* 0x0000000c0d0e7389 */ /* 0x0002a400000c000b */
[----:B012---:R-:W-:Y:S01]  /*31d20*/  ENDCOLLECTIVE ;  /* 0x000000000000791b */ /* 0x007fe20003800000 */
.L_x_977:
[----:B------:R-:W-:Y:S01]  /*31d30*/  MOV R13, R20 ;  /* 0x00000014000d7202 */ /* 0x000fe20000000f00 */
[----:B------:R-:W-:Y:S02]  /*31d40*/  IMAD.MOV.U32 R12, RZ, RZ, 0x2 ;  /* 0x00000002ff0c7424 */ /* 0x000fe400078e00ff */
[----:B------:R-:W-:Y:S02]  /*31d50*/  IMAD.SHL.U32 R15, R2, 0x10, RZ ;  /* 0x00000010020f7824 */ /* 0x000fe400078e00ff */
[----:B------:R-:W-:-:S03]  /*31d60*/  IMAD.MOV.U32 R2, RZ, RZ, R14 ;  /* 0x000000ffff027224 */ /* 0x000fc600078e000e */
[----:B------:R-:W-:-:S04]  /*31d70*/  LOP3.LUT R15, R15, 0x30, RZ, 0xc0, !PT ;  /* 0x000000300f0f7812 */ /* 0x000fc800078ec0ff */
[----:B------:R-:W-:Y:S01]  /*31d80*/  IADD3 R2, P0, R15, R2, RZ ;  /* 0x000000020f027210 */ /* 0x000fe20007f1e0ff */
[----:B------:R-:W-:-:S04]  /*31d90*/  IMAD.MOV.U32 R15, RZ, RZ, -0x1 ;  /* 0xffffffffff0f7424 */ /* 0x000fc800078e00ff */
[----:B------:R-:W-:-:S08]  /*31da0*/  IMAD.X R3, RZ, RZ, R3, P0 ;  /* 0x000000ffff037224 */ /* 0x000fd000000e0603 */
[----:B------:R-:W-:Y:S05]  /*31db0*/  WARPSYNC.COLLECTIVE R15, `(.L_x_978) ;  /* 0x000000000f087348 */ /* 0x000fea0003c00000 */
[----:B------:R0:W1:Y:S02]  /*31dc0*/  SHFL.IDX P6, R14, R13, R12, R11 ;  /* 0x0000000c0d0e7389 */ /* 0x00006400000c000b */
[----:B01----:R-:W-:Y:S01]  /*31dd0*/  ENDCOLLECTIVE ;  /* 0x000000000000791b */ /* 0x003fe20003800000 */
.L_x_978:
[----:B------:R-:W-:Y:S01]  /*31de0*/  @!PT LDS RZ, [RZ] ;  /* 0x00000000fffff984 */ /* 0x000fe20000000800 */
[----:B------:R-:W-:Y:S01]  /*31df0*/  @!PT LDS RZ, [RZ] ;  /* 0x00000000fffff984 */ /* 0x000fe20000000800 */
[----:B------:R-:W-:Y:S01]  /*31e00*/  @!PT LDS RZ, [RZ] ;  /* 0x00000000fffff984 */ /* 0x000fe20000000800 */
[----:B------:R-:W-:Y:S04]  /*31e10*/  LDGSTS.E.BYPASS.LTC128B.128 [R9+0xb400], desc[UR50][R2.64], !P3 ;  /* 0x0b40000002097fae */ /* 0x000fe8000d901d72 */
[----:B------:R0:W-:Y:S01]  /*31e20*/  LDGSTS.E.BYPASS.LTC128B.128 [R10+0xb400], desc[UR50][R2.64+0x40], !P1 ;  /* 0x0b400040020a7fae */ /* 0x0001e2000c901d72 */
[----:B------:R-:W-:Y:S01]  /*31e30*/  MOV R13, R7 ;  /* 0x00000007000d7202 */ /* 0x000fe20000000f00 */
[----:B0-----:R-:W0:Y:S01]  /*31e40*/  S2R R2, SR_TID.X ;  /* 0x0000000000027919 */ /* 0x001e220000002100 */
[----:B------:R-:W-:-:S07]  /*31e50*/  IMAD.MOV.U32 R3, RZ, RZ, R14 ;  /* 0x000000ffff037224 */ /* 0x000fce00078e000e */
[----:B0-----:R-:W-:Y:S05]  /*31e60*/  WARPSYNC.COLLECTIVE R15, `(.L_x_979) ;  /* 0x000000000f087348 */ /* 0x001fea0003c00000 */
[----:B------:R1:W2:Y:S02]  /*31e70*/  SHFL.IDX P6, R14, R13, R12, R11 ;  /* 0x0000000c0d0e7389 */ /* 0x0002a400000c000b */
[----:B012---:R-:W-:Y:S01]  /*31e80*/  ENDCOLLECTIVE ;  /* 0x000000000000791b */ /* 0x007fe20003800000 */
.L_x_979:
        /* <DEDUP_REMOVED lines=11> */
.L_x_980:
        /* <DEDUP_REMOVED lines=11> */
.L_x_981:
[----:B------:R-:W-:Y:S01]  /*31ff0*/  MOV R13, R24 ;  /* 0x00000018000d7202 */ /* 0x000fe20000000f00 */
[----:B------:R-:W-:Y:S02]  /*32000*/  IMAD.MOV.U32 R12, RZ, RZ, RZ ;  /* 0x000000ffff0c7224 */ /* 0x000fe400078e00ff */
[----:B------:R-:W-:-:S07]  /*32010*/  IMAD.MOV.U32 R2, RZ, RZ, R14 ;  /* 0x000000ffff027224 */ /* 0x000fce00078e000e */
[----:B------:R-:W-:Y:S05]  /*32020*/  WARPSYNC.COLLECTIVE R15, `(.L_x_982) ;  /* 0x000000000f087348 */ /* 0x000fea0003c00000 */
[----:B------:R0:W1:Y:S02]  /*32030*/  SHFL.IDX P6, R14, R13, R12, R11 ;  /* 0x0000000c0d0e7389 */ /* 0x00006400000c000b */
[----:B01----:R-:W-:Y:S01]  /*32040*/  ENDCOLLECTIVE ;  /* 0x000000000000791b */ /* 0x003fe20003800000 */
.L_x_982:
[----:B------:R-:W-:-:S05]  /*32050*/  IMAD.SHL.U32 R3, R3, 0x10, RZ ;  /* 0x0000001003037824 */ /* 0x000fca00078e00ff */
[----:B------:R-:W-:-:S04]  /*32060*/  LOP3.LUT R3, R3, 0x30, RZ, 0xc0, !PT ;  /* 0x0000003003037812 */ /* 0x000fc800078ec0ff */
[----:B------:R-:W-:Y:S01]  /*32070*/  IADD3 R2, P0, R3, R2, RZ ;  /* 0x0000000203027210 */ /* 0x000fe20007f1e0ff */
[----:B------:R-:W-:-:S04]  /*32080*/  IMAD.MOV.U32 R13, RZ, RZ, R25 ;  /* 0x000000ffff0d7224 */ /* 0x000fc800078e0019 */
[----:B------:R-:W-:-:S05]  /*32090*/  IMAD.X R3, RZ, RZ, R20, P0 ;  /* 0x000000ffff037224 */ /* 0x000fca00000e0614 */
[----:B------:R-:W-:Y:S01]  /*320a0*/  @!PT LDS RZ, [RZ] ;  /* 0x00000000fffff984 */ /* 0x000fe20000000800 */
[----:B------:R-:W-:Y:S01]  /*320b0*/  @!PT LDS RZ, [RZ] ;  /* 0x00000000fffff984 */ /* 0x000fe20000000800 */
[----:B------:R-:W-:Y:S01]  /*320c0*/  @!PT LDS RZ, [RZ] ;  /* 0x00000000fffff984 */ /* 0x000fe20000000800 */
[----:B------:R0:W-:Y:S01]  /*320d0*/  LDGSTS.E.BYPASS.LTC128B.128 [R9+0xd400], desc[UR50][R2.64], !P3 ;  /* 0x0d40000002097fae */ /* 0x0001e2000d901d72 */
[----:B------:R-:W-:-:S03]  /*320e0*/  IMAD.MOV.U32 R24, RZ, RZ, R14 ;  /* 0x000000ffff187224 */ /* 0x000fc600078e000e */
[----:B------:R0:W-:Y:S04]  /*320f0*/  LDGSTS.E.BYPASS.LTC128B.128 [R10+0xd400], desc[UR50][R2.64+0x40], !P1 ;  /* 0x0d400040020a7fae */ /* 0x0001e8000c901d72 */
[----:B0-----:R-:W-:Y:S05]  /*32100*/  WARPSYNC.COLLECTIVE R15, `(.L_x_983) ;  /* 0x000000000f087348 */ /* 0x001fea0003c00000 */
[----:B------:R1:W2:Y:S02]  /*32110*/  SHFL.IDX P6, R14, R13, R12, R11 ;  /* 0x0000000c0d0e7389 */ /* 0x0002a400000c000b */
[----:B012---:R-:W-:Y:S01]  /*32120*/  ENDCOLLECTIVE ;  /* 0x000000000000791b */ /* 0x007fe20003800000 */
.L_x_983:
[----:B------:R-:W-:Y:S01]  /*32130*/  MOV R2, R14 ;  /* 0x0000000e00027202 */ /* 0x000fe20000000f00 */
[----:B------:R-:W-:Y:S06]  /*32140*/  BRA `(.L_x_984) ;  /* 0xffffff80005c7947 */ /* 0x000fec000383ffff */
.L_x_728:
[----:B---3--:R3:W4:Y:S02]  /*32150*/  SYNCS.PHASECHK.TRANS64.TRYWAIT P0, [R0+URZ+0x29840], R31 ;  /* 0x0298401f000075a7 */ /* 0x008724000800017f */
[----:B----4-:R-:W-:Y:S05]  /*32160*/  @!P0 NANOSLEEP.SYNCS 0x989680 ;  /* 0x009896800000895d */ /* 0x010fea0003900000 */
[----:B------:R-:W4:Y:S02]  /*32170*/  @!P0 SYNCS.PHASECHK.TRANS64 P0, [R0+URZ+0x29840], R31 ;  /* 0x0298401f000085a7 */ /* 0x000f24000800007f */
[----:B----4-:R-:W-:Y:S05]  /*32180*/  @!P0 BRA `(.L_x_728) ;  /* 0xfffffffc00f08947 */ /* 0x010fea000383ffff */
[----:B------:R-:W-:Y:S05]  /*32190*/  BRA `(.L_x_985) ;  /* 0xffffff8000bc7947 */ /* 0x000fea000383ffff */
.L_x_729:
[----:B------:R-:W-:Y:S01]  /*321a0*/  BSSY B0, `(.L_x_986) ;  /* 0x0000008000007945 */ /* 0x000fe20003800000 */
[----:B------:R-:W-:Y:S01]  /*321b0*/  IMAD.MOV.U32 R13, RZ, RZ, R6 ;  /* 0x000000ffff0d7224 */ /* 0x000fe200078e0006 */
[----:B------:R-:W-:Y:S01]  /*321c0*/  MOV R15, 0xffffffff ;  /* 0xffffffff000f7802 */ /* 0x000fe20000000f00 */
[----:B------:R-:W-:Y:S02]  /*321d0*/  IMAD.MOV.U32 R12, RZ, RZ, RZ ;  /* 0x000000ffff0c7224 */ /* 0x000fe400078e00ff */
[----:B------:R-:W-:-:S07]  /*321e0*/  IMAD.MOV.U32 R11, RZ, RZ, 0x1c1f ;  /* 0x00001c1fff0b7424 */ /* 0x000fce00078e00ff */
[----:B-123--:R-:W-:Y:S05]  /*321f0*/  WARPSYNC.COLLECTIVE R15, `(.L_x_987) ;  /* 0x000000000f087348 */ /* 0x00efea0003c00000 */
[----:B------:R0:W4:Y:S02]  /*32200*/  SHFL.IDX P6, R14, R13, R12, R11 ;  /* 0x0000000c0d0e7389 */ /* 0x00012400000c000b */
[----:B01234-:R-:W-:Y:S01]  /*32210*/  ENDCOLLECTIVE ;  /* 0x000000000000791b */ /* 0x01ffe20003800000 */
.L_x_987:
[----:B------:R-:W-:Y:S05]  /*32220*/  BSYNC B0 ;  /* 0x0000000000007941 */ /* 0x000fea0003800000 */
.L_x_986:
[----:B------:R-:W-:Y:S01]  /*32230*/  IMAD.MOV.U32 R13, RZ, RZ, R4 ;  /* 0x000000ffff0d7224 */ /* 0x000fe200078e0004 */
[----:B------:R-:W-:Y:S01]  /*32240*/  MOV R11, 0x1c1f ;  /* 0x00001c1f000b7802 */ /* 0x000fe20000000f00 */
[----:B------:R-:W-:Y:S01]  /*32250*/  IMAD.MOV.U32 R12, RZ, RZ, RZ ;  /* 0x000000ffff0c7224 */ /* 0x000fe200078e00ff */
[----:B------:R-:W-:Y:S01]  /*32260*/  IADD3 R7, R22, R7, RZ ;  /* 0x0000000716077210 */ /* 0x000fe20007ffe0ff */
[----:B------:R-:W-:Y:S02]  /*32270*/  IMAD.MOV.U32 R15, RZ, RZ, -0x1 ;  /* 0xffffffffff0f7424 */ /* 0x000fe400078e00ff */
[----:B------:R-:W-:-:S07]  /*32280*/  IMAD.MOV.U32 R3, RZ, RZ, R14 ;  /* 0x000000ffff037224 */ /* 0x000fce00078e000e */
[----:B------:R-:W-:Y:S05]  /*32290*/  WARPSYNC.COLLECTIVE R15, `(.L_x_988) ;  /* 0x000000000f087348 */ /* 0x000fea0003c00000 */
[----:B------:R0:W1:Y:S02]  /*322a0*/  SHFL.IDX P6, R14, R13, R12, R11 ;  /* 0x0000000c0d0e7389 */ /* 0x00006400000c000b */
[----:B01----:R-:W-:Y:S01]  /*322b0*/  ENDCOLLECTIVE ;  /* 0x000000000000791b */ /* 0x003fe20003800000 */
.L_x_988:
[----:B------:R-:W-:Y:S02]  /*322c0*/  IMAD.MOV.U32 R13, RZ, RZ, R6 ;  /* 0x000000ffff0d7224 */ /* 0x000fe400078e0006 */
[----:B------:R-:W-:Y:S02]  /*322d0*/  IMAD.MOV.U32 R12, RZ, RZ, 0x1 ;  /* 0x00000001ff0c7424 */ /* 0x000fe400078e00ff */
[----:B------:R-:W-:-:S07]  /*322e0*/  IMAD.MOV.U32 R2, RZ, RZ, R14 ;  /* 0x000000ffff027224 */ /* 0x000fce00078e000e */
[----:B------:R-:W-:Y:S05]  /*322f0*/  WARPSYNC.COLLECTIVE R15, `(.L_x_989) ;  /* 0x000000000f087348 */ /* 0x000fea0003c00000 */
[----:B------:R0:W1:Y:S02]  /*32300*/  SHFL.IDX P6, R14, R13, R12, R11 ;  /* 0x0000000c0d0e7389 */ /* 0x00006400000c000b */
[----:B01----:R-:W-:Y:S01]  /*32310*/  ENDCOLLECTIVE ;  /* 0x000000000000791b */ /* 0x003fe20003800000 */
.L_x_989:
[----:B------:R-:W-:-:S05]  /*32320*/  IADD3 R2, P0, R10, R2, RZ ;  /* 0x000000020a027210 */ /* 0x000fca0007f1e0ff */
[----:B------:R-:W-:-:S05]  /*32330*/  IMAD.X R3, RZ, RZ, R3, P0 ;  /* 0x000000ffff037224 */ /* 0x000fca00000e0603 */
[----:B------:R-:W-:Y:S01]  /*32340*/  @!PT LDS RZ, [RZ] ;  /* 0x00000000fffff984 */ /* 0x000fe20000000800 */
[----:B------:R-:W-:Y:S01]  /*32350*/  @!PT LDS RZ, [RZ] ;  /* 0x00000000fffff984 */ /* 0x000fe20000000800 */
[----:B------:R-:W-:Y:S01]  /*32360*/  @!PT LDS RZ, [RZ] ;  /* 0x00000000fffff984 */ /* 0x000fe20000000800 */
[----:B------:R-:W-:Y:S01]  /*32370*/  LDGSTS.E.BYPASS.LTC128B.128 [R7+0x1a400], desc[UR50][R2.64], !P4 ;  /* 0x1a40000002077fae */ /* 0x000fe2000e101d72 */
[----:B------:R-:W-:-:S03]  /*32380*/  MOV R13, R4 ;  /* 0x00000004000d7202 */ /* 0x000fc60000000f00 */
[----:B------:R-:W-:Y:S04]  /*32390*/  LDGSTS.E.BYPASS.LTC128B.128 [R7+0x1cc00], desc[UR50][R2.64+0x40], !P3 ;  /* 0x1cc0004002077fae */ /* 0x000fe8000d901d72 */
[----:B------:R0:W-:Y:S02]  /*323a0*/  LDGSTS.E.BYPASS.LTC128B.128 [R7+0x1f400], desc[UR50][R2.64+0x80], !P1 ;  /* 0x1f40008002077fae */ /* 0x0001e4000c901d72 */
[----:B0-----:R-:W-:-:S07]  /*323b0*/  IMAD.MOV.U32 R3, RZ, RZ, R14 ;  /* 0x000000ffff037224 */ /* 0x001fce00078e000e */
[----:B------:R-:W-:Y:S05]  /*323c0*/  WARPSYNC.COLLECTIVE R15, `(.L_x_990) ;  /* 0x000000000f087348 */ /* 0x000fea0003c00000 */
[----:B------:R0:W1:Y:S02]  /*323d0*/  SHFL.IDX P6, R14, R13, R12, R11 ;  /* 0x0000000c0d0e7389 */ /* 0x00006400000c000b */
[----:B01----:R-:W-:Y:S01]  /*323e0*/  ENDCOLLECTIVE ;  /* 0x000000000000791b */ /* 0x003fe20003800000 */
.L_x_990:
[----:B------:R-:W-:Y:S01]  /*323f0*/  IMAD.MOV.U32 R13, RZ, RZ, R6 ;  /* 0x000000ffff0d7224 */ /* 0x000fe200078e0006 */
[----:B------:R-:W-:Y:S01]  /*32400*/  MOV R12, 0x2 ;  /* 0x00000002000c7802 */ /* 0x000fe20000000f00 */
[----:B------:R-:W-:-:S07]  /*32410*/  IMAD.MOV.U32 R2, RZ, RZ, R14 ;  /* 0x000000ffff027224 */ /* 0x000fce00078e000e */
[----:B------:R-:W-:Y:S05]  /*32420*/  WARPSYNC.COLLECTIVE R15, `(.L_x_991) ;  /* 0x000000000f087348 */ /* 0x000fea0003c00000 */
[----:B------:R0:W1:Y:S02]  /*32430*/  SHFL.IDX P6, R14, R13, R12, R11 ;  /* 0x0000000c0d0e7389 */ /* 0x00006400000c000b */
[----:B01----:R-:W-:Y:S01]  /*32440*/  ENDCOLLECTIVE ;  /* 0x000000000000791b */ /* 0x003fe20003800000 */
.L_x_991:
        /* <DEDUP_REMOVED lines=13> */
.L_x_992:
[----:B------:R-:W-:Y:S02]  /*32520*/  IMAD.MOV.U32 R13, RZ, RZ, R6 ;  /* 0x000000ffff0d7224 */ /* 0x000fe400078e0006 */
[----:B------:R-:W-:Y:S02]  /*32530*/  IMAD.MOV.U32 R12, RZ, RZ, 0x3 ;  /* 0x00000003ff0c7424 */ /* 0x000fe400078e00ff */
[----:B------:R-:W-:-:S07]  /*32540*/  IMAD.MOV.U32 R2, RZ, RZ, R14 ;  /* 0x000000ffff027224 */ /* 0x000fce00078e000e */
[----:B------:R-:W-:Y:S05]  /*32550*/  WARPSYNC.COLLECTIVE R15, `(.L_x_993) ;  /* 0x000000000f087348 */ /* 0x000fea0003c00000 */
[----:B------:R0:W1:Y:S02]  /*32560*/  SHFL.IDX P6, R14, R13, R12, R11 ;  /* 0x0000000c0d0e7389 */ /* 0x00006400000c000b */
[----:B01----:R-:W-:Y:S01]  /*32570*/  ENDCOLLECTIVE ;  /* 0x000000000000791b */ /* 0x003fe20003800000 */
.L_x_993:
[----:B------:R-:W-:-:S04]  /*32580*/  IADD3 R2, P0, R10, R2, RZ ;  /* 0x000000020a027210 */ /* 0x000fc80007f1e0ff */
[----:B------:R-:W-:-:S05]  /*32590*/  IADD3.X R3, RZ, R9, RZ, P0, !PT ;  /* 0x00000009ff037210 */ /* 0x000fca00007fe4ff */
[----:B------:R-:W-:Y:S01]  /*325a0*/  @!PT LDS RZ, [RZ] ;  /* 0x00000000fffff984 */ /* 0x000fe20000000800 */
[----:B------:R-:W-:Y:S01]  /*325b0*/  @!PT LDS RZ, [RZ] ;  /* 0x00000000fffff984 */ /* 0x000fe20000000800 */
[----:B------:R-:W-:Y:S01]  /*325c0*/  @!PT LDS RZ, [RZ] ;  /* 0x00000000fffff984 */ /* 0x000fe20000000800 */
[----:B------:R0:W-:Y:S01]  /*325d0*/  LDGSTS.E.BYPASS.LTC128B.128 [R7+0x1b400], desc[UR50][R2.64], !P4 ;  /* 0x1b40000002077fae */ /* 0x0001e2000e101d72 */
[----:B------:R-:W-:-:S03]  /*325e0*/  MOV R13, R4 ;  /* 0x00000004000d7202 */ /* 0x000fc60000000f00 */
[----:B------:R0:W-:Y:S04]  /*325f0*/  LDGSTS.E.BYPASS.LTC128B.128 [R7+0x1dc00], desc[UR50][R2.64+0x40], !P3 ;  /* 0x1dc0004002077fae */ /* 0x0001e8000d901d72 */
[----:B------:R0:W-:Y:S01]  /*32600*/  LDGSTS.E.BYPASS.LTC128B.128 [R7+0x20400], desc[UR50][R2.64+0x80], !P1 ;  /* 0x2040008002077fae */ /* 0x0001e2000c901d72 */
[----:B------:R-:W-:-:S07]  /*32610*/  IMAD.MOV.U32 R9, RZ, RZ, R14 ;  /* 0x000000ffff097224 */ /* 0x000fce00078e000e */
[----:B0-----:R-:W-:Y:S05]  /*32620*/  WARPSYNC.COLLECTIVE R15, `(.L_x_994) ;  /* 0x000000000f087348 */ /* 0x001fea0003c00000 */
[----:B------:R1:W2:Y:S02]  /*32630*/  SHFL.IDX P6, R14, R13, R12, R11 ;  /* 0x0000000c0d0e7389 */ /* 0x0002a400000c000b */
[----:B012---:R-:W-:Y:S01]  /*32640*/  ENDCOLLECTIVE ;  /* 0x000000000000791b */ /* 0x007fe20003800000 */
.L_x_994:
[----:B------:R-:W-:Y:S01]  /*32650*/  IMAD.MOV.U32 R13, RZ, RZ, R8 ;  /* 0x000000ffff0d7224 */ /* 0x000fe200078e0008 */
[----:B------:R-:W-:Y:S01]  /*32660*/  MOV R12, RZ ;  /* 0x000000ff000c7202 */ /* 0x000fe20000000f00 */
[----:B------:R-:W-:-:S07]  /*32670*/  IMAD.MOV.U32 R2, RZ, RZ, R14 ;  /* 0x000000ffff027224 */ /* 0x000fce00078e000e */
[----:B------:R-:W-:Y:S05]  /*32680*/  WARPSYNC.COLLECTIVE R15, `(.L_x_995) ;  /* 0x000000000f087348 */ /* 0x000fea0003c00000 */
[----:B------:R0:W1:Y:S02]  /*32690*/  SHFL.IDX P6, R14, R13, R12, R11 ;  /* 0x0000000c0d0e7389 */ /* 0x00006400000c000b */
[----:B01----:R-:W-:Y:S01]  /*326a0*/  ENDCOLLECTIVE ;  /* 0x000000000000791b */ /* 0x003fe20003800000 */
.L_x_995:
        /* <DEDUP_REMOVED lines=13> */
.L_x_996:
[----:B------:R-:W-:Y:S01]  /*32780*/  IMAD.MOV.U32 R2, RZ, RZ, R14 ;  /* 0x000000ffff027224 */ /* 0x000fe200078e000e */
[----:B------:R-:W-:Y:S06]  /*32790*/  BRA `(.L_x_997) ;  /* 0xffffff8000587947 */ /* 0x000fec000383ffff */
.L_x_734:
[----:B--2---:R2:W3:Y:S02]  /*327a0*/  SYNCS.PHASECHK.TRANS64.TRYWAIT P0, [R3+URZ+0x29870], R0 ;  /* 0x02987000030075a7 */ /* 0x0044e4000800017f */
[----:B---3--:R-:W-:Y:S05]  /*327b0*/  @!P0 NANOSLEEP.SYNCS 0x989680 ;  /* 0x009896800000895d */ /* 0x008fea0003900000 */
[----:B------:R-:W3:Y:S02]  /*327c0*/  @!P0 SYNCS.PHASECHK.TRANS64 P0, [R3+URZ+0x29870], R0 ;  /* 0x02987000030085a7 */ /* 0x000ee4000800007f */
[----:B---3--:R-:W-:Y:S05]  /*327d0*/  @!P0 BRA `(.L_x_734) ;  /* 0xfffffffc00f08947 */ /* 0x008fea000383ffff */
[----:B------:R-:W-:Y:S05]  /*327e0*/  BRA `(.L_x_998) ;  /* 0xffffff8000c47947 */ /* 0x000fea000383ffff */
.L_x_736:
[----:B--2---:R2:W3:Y:S02]  /*327f0*/  SYNCS.PHASECHK.TRANS64.TRYWAIT P0, [R3+URZ+0x29860], R0 ;  /* 0x02986000030075a7 */ /* 0x0044e4000800017f */
[----:B---3--:R-:W-:Y:S05]  /*32800*/  @!P0 NANOSLEEP.SYNCS 0x989680 ;  /* 0x009896800000895d */ /* 0x008fea0003900000 */
[----:B------:R-:W3:Y:S02]  /*32810*/  @!P0 SYNCS.PHASECHK.TRANS64 P0, [R3+URZ+0x29860], R0 ;  /* 0x02986000030085a7 */ /* 0x000ee4000800007f */
[----:B---3--:R-:W-:Y:S05]  /*32820*/  @!P0 BRA `(.L_x_736) ;  /* 0xfffffffc00f08947 */ /* 0x008fea000383ffff */
[----:B------:R-:W-:Y:S05]  /*32830*/  BRA `(.L_x_999) ;  /* 0xffffff8000d47947 */ /* 0x000fea000383ffff */
.L_x_744:
[----:B--2---:R2:W3:Y:S02]  /*32840*/  SYNCS.PHASECHK.TRANS64.TRYWAIT P1, [R17+URZ+0x29870], R0 ;  /* 0x02987000110075a7 */ /* 0x0044e4000802017f */
[----:B---3--:R-:W-:Y:S05]  /*32850*/  @!P1 NANOSLEEP.SYNCS 0x989680 ;  /* 0x009896800000995d */ /* 0x008fea0003900000 */
[----:B------:R-:W3:Y:S02]  /*32860*/  @!P1 SYNCS.PHASECHK.TRANS64 P1, [R17+URZ+0x29870], R0 ;  /* 0x02987000110095a7 */ /* 0x000ee4000802007f */
[----:B---3--:R-:W-:Y:S05]  /*32870*/  @!P1 BRA `(.L_x_744) ;  /* 0xfffffffc00f09947 */ /* 0x008fea000383ffff */
[----:B------:R-:W-:Y:S05]  /*32880*/  BRA `(.L_x_1000) ;  /* 0xffffff8800987947 */ /* 0x000fea000383ffff */
.L_x_746:
[----:B--2---:R2:W3:Y:S02]  /*32890*/  SYNCS.PHASECHK.TRANS64.TRYWAIT P1, [R17+URZ+0x29860], R0 ;  /* 0x02986000110075a7 */ /* 0x0044e4000802017f */
[----:B---3--:R-:W-:Y:S05]  /*328a0*/  @!P1 NANOSLEEP.SYNCS 0x989680 ;  /* 0x009896800000995d */ /* 0x008fea0003900000 */
[----:B------:R-:W3:Y:S02]  /*328b0*/  @!P1 SYNCS.PHASECHK.TRANS64 P1, [R17+URZ+0x29860], R0 ;  /* 0x02986000110095a7 */ /* 0x000ee4000802007f */
[----:B---3--:R-:W-:Y:S05]  /*328c0*/  @!P1 BRA `(.L_x_746) ;  /* 0xfffffffc00f09947 */ /* 0x008fea000383ffff */
[----:B------:R-:W-:Y:S05]  /*328d0*/  BRA `(.L_x_1001) ;  /* 0xffffff8800a47947 */ /* 0x000fea000383ffff */
.L_x_751:
        /* <DEDUP_REMOVED lines=8> */
.L_x_1003:
[----:B------:R-:W-:Y:S05]  /*32960*/  BSYNC B0 ;  /* 0x0000000000007941 */ /* 0x000fea0003800000 */
.L_x_1002:
[----:B------:R-:W-:Y:S01]  /*32970*/  IMAD.MOV.U32 R13, RZ, RZ, R16 ;  /* 0x000000ffff0d7224 */ /* 0x000fe200078e0010 */
[----:B------:R-:W-:Y:S01]  /*32980*/  MOV R15, 0xffffffff ;  /* 0xffffffff000f7802 */ /* 0x000fe20000000f00 */
[----:B------:R-:W-:Y:S01]  /*32990*/  IMAD.MOV.U32 R12, RZ, RZ, 0x1 ;  /* 0x00000001ff0c7424 */ /* 0x000fe200078e00ff */
[----:B------:R-:W-:Y:S01]  /*329a0*/  MOV R0, R14 ;  /* 0x0000000e00007202 */ /* 0x000fe20000000f00 */
[----:B------:R-:W-:Y:S02]  /*329b0*/  IMAD.MOV.U32 R11, RZ, RZ, 0x1f ;  /* 0x0000001fff0b7424 */ /* 0x000fe400078e00ff */
[----:B------:R-:W-:-:S07]  /*329c0*/  IMAD.IADD R7, R19, 0x1, R9 ;  /* 0x0000000113077824 */ /* 0x000fce00078e0209 */
[----:B------:R-:W-:Y:S05]  /*329d0*/  WARPSYNC.COLLECTIVE R15, `(.L_x_1004) ;  /* 0x000000000f087348 */ /* 0x000fea0003c00000 */
[----:B------:R0:W1:Y:S02]  /*329e0*/  SHFL.IDX P6, R14, R13, R12, R11 ;  /* 0x0000000c0d0e7389 */ /* 0x00006400000c000b */
[----:B01----:R-:W-:Y:S01]  /*329f0*/  ENDCOLLECTIVE ;  /* 0x000000000000791b */ /* 0x003fe20003800000 */
.L_x_1004:
[----:B------:R-:W-:Y:S02]  /*32a00*/  ULDC UR4, c[0x0][0xc3c] ;  /* 0x00030f0000047ab9 */ /* 0x000fe40000000800 */
[----:B------:R-:W-:-:S13]  /*32a10*/  ISETP.GE.OR P1, PT, R7, UR4, !P0 ;  /* 0x0000000407007c0c */ /* 0x000fda000c726670 */
[----:B------:R-:W0:Y:S08]  /*32a20*/  @!P1 LDC.64 R2, c[0x0][0xc80] ;  /* 0x00032000ff029b82 */ /* 0x000e300000000a00 */
[----:B------:R-:W1:Y:S01]  /*32a30*/  @!P1 LDC.64 R4, c[0x0][0xc78] ;  /* 0x00031e00ff049b82 */ /* 0x000e620000000a00 */
[----:B------:R-:W-:Y:S02]  /*32a40*/  IMAD.MOV.U32 R11, RZ, RZ, RZ ;  /* 0x000000ffff0b7224 */ /* 0x000fe400078e00ff */
[----:B------:R-:W-:-:S02]  /*32a50*/  IMAD.MOV.U32 R6, RZ, RZ, R14 ;  /* 0x000000ffff067224 */ /* 0x000fc400078e000e */
[----:B0-----:R-:W-:-:S05]  /*32a60*/  @!P1 IMAD.WIDE R2, R7, 0x4, R2 ;  /* 0x0000000407029825 */ /* 0x001fca00078e0202 */
[----:B------:R1:W2:Y:S02]  /*32a70*/  @!P1 LDG.E R8, desc[UR50][R2.64] ;  /* 0x0000003202089981 */ /* 0x0002a4000c1e1900 */
[----:B-1----:R-:W-:-:S05]  /*32a80*/  @!P1 IMAD.WIDE R2, R7, 0x4, R4 ;  /* 0x0000000407029825 */ /* 0x002fca00078e0204 */
[----:B------:R-:W3:Y:S01]  /*32a90*/  @!P1 LDG.E R5, desc[UR50][R2.64] ;  /* 0x0000003202059981 */ /* 0x000ee2000c1e1900 */
[----:B------:R-:W-:Y:S01]  /*32aa0*/  IMAD.MOV.U32 R7, RZ, RZ, RZ ;  /* 0x000000ffff077224 */ /* 0x000fe200078e00ff */
[C---:B------:R-:W-:Y:S01]  /*32ab0*/  ISETP.GE.U32.AND P2, PT, R9.reuse, 0x2, PT ;  /* 0x000000020900780c */ /* 0x040fe20003f46070 */
[----:B------:R-:W-:Y:S01]  /*32ac0*/  IMAD.MOV.U32 R4, RZ, RZ, RZ ;  /* 0x000000ffff047224 */ /* 0x000fe200078e00ff */
[C---:B------:R-:W-:Y:S02]  /*32ad0*/  ISETP.GE.U32.AND P3, PT, R9.reuse, 0x4, PT ;  /* 0x000000040900780c */ /* 0x040fe40003f66070 */
[C---:B------:R-:W-:Y:S02]  /*32ae0*/  ISETP.GE.U32.AND P4, PT, R9.reuse, 0x8, PT ;  /* 0x000000080900780c */ /* 0x040fe40003f86070 */
[----:B------:R-:W-:Y:S02]  /*32af0*/  ISETP.GE.U32.AND P5, PT, R9, 0x10, PT ;  /* 0x000000100900780c */ /* 0x000fe40003fa6070 */
[----:B------:R-:W-:-:S02]  /*32b00*/  MOV R16, RZ ;  /* 0x000000ff00107202 */ /* 0x000fc40000000f00 */
[----:B--2---:R-:W-:Y:S01]  /*32b10*/  @!P1 MOV R7, R8 ;  /* 0x0000000800079202 */ /* 0x004fe20000000f00 */
[----:B---3--:R-:W-:Y:S01]  /*32b20*/  @!P1 IMAD.MOV.U32 R4, RZ, RZ, R5 ;  /* 0x000000ffff049224 */ /* 0x008fe200078e0005 */
[----:B------:R-:W-:-:S03]  /*32b30*/  ISETP.NE.AND P1, PT, R9, RZ, PT ;  /* 0x000000ff0900720c */ /* 0x000fc60003f25270 */
[----:B------:R-:W-:-:S10]  /*32b40*/  IMAD R13, R4, R7, RZ ;  /* 0x00000007040d7224 */ /* 0x000fd400078e02ff */
[----:B------:R-:W-:Y:S05]  /*32b50*/  WARPSYNC.COLLECTIVE R15, `(.L_x_1005) ;  /* 0x000000000f087348 */ /* 0x000fea0003c00000 */
[----:B------:R0:W1:Y:S02]  /*32b60*/  SHFL.UP P6, R14, R13, R12, R11 ;  /* 0x0400000c0d0e7389 */ /* 0x00006400000c000b */
[----:B01----:R-:W-:Y:S01]  /*32b70*/  ENDCOLLECTIVE ;  /* 0x000000000000791b */ /* 0x003fe20003800000 */
.L_x_1005:
[----:B------:R-:W-:Y:S01]  /*32b80*/  IMAD.MOV.U32 R12, RZ, RZ, 0x2 ;  /* 0x00000002ff0c7424 */ /* 0x000fe200078e00ff */
[----:B------:R-:W-:-:S04]  /*32b90*/  SEL R14, R14, RZ, P1 ;  /* 0x000000ff0e0e7207 */ /* 0x000fc80000800000 */
[----:B------:R-:W-:-:S05]  /*32ba0*/  IADD3 R5, R13, R14, RZ ;  /* 0x0000000e0d057210 */ /* 0x000fca0007ffe0ff */
[----:B------:R-:W-:-:S07]  /*32bb0*/  IMAD.MOV.U32 R13, RZ, RZ, R5 ;  /* 0x000000ffff0d7224 */ /* 0x000fce00078e0005 */
[----:B------:R-:W-:Y:S05]  /*32bc0*/  WARPSYNC.COLLECTIVE R15, `(.L_x_1006) ;  /* 0x000000000f087348 */ /* 0x000fea0003c00000 */
[----:B------:R0:W1:Y:S02]  /*32bd0*/  SHFL.UP P6, R14, R13, R12, R11 ;  /* 0x0400000c0d0e7389 */ /* 0x00006400000c000b */
[----:B01----:R-:W-:Y:S01]  /*32be0*/  ENDCOLLECTIVE ;  /* 0x000000000000791b */ /* 0x003fe20003800000 */
.L_x_1006:
[----:B------:R-:W-:Y:S01]  /*32bf0*/  IMAD.MOV.U32 R12, RZ, RZ, 0x4 ;  /* 0x00000004ff0c7424 */ /* 0x000fe200078e00ff */
[----:B------:R-:W-:-:S05]  /*32c00*/  SEL R2, R14, RZ, P2 ;  /* 0x000000ff0e027207 */ /* 0x000fca0001000000 */
[----:B------:R-:W-:-:S05]  /*32c10*/  IMAD.IADD R2, R5, 0x1, R2 ;  /* 0x0000000105027824 */ /* 0x000fca00078e0202 */
[----:B------:R-:W-:-:S07]  /*32c20*/  MOV R13, R2 ;  /* 0x00000002000d7202 */ /* 0x000fce0000000f00 */
[----:B------:R-:W-:Y:S05]  /*32c30*/  WARPSYNC.COLLECTIVE R15, `(.L_x_1007) ;  /* 0x000000000f087348 */ /* 0x000fea0003c00000 */
[----:B------:R0:W1:Y:S02]  /*32c40*/  SHFL.UP P6, R14, R13, R12, R11 ;  /* 0x0400000c0d0e7389 */ /* 0x00006400000c000b */
[----:B01----:R-:W-:Y:S01]  /*32c50*/  ENDCOLLECTIVE ;  /* 0x000000000000791b */ /* 0x003fe20003800000 */
.L_x_1007:
[----:B------:R-:W-:Y:S02]  /*32c60*/  MOV R12, 0x8 ;  /* 0x00000008000c7802 */ /* 0x000fe40000000f00 */
[----:B------:R-:W-:-:S05]  /*32c70*/  SEL R3, R14, RZ, P3 ;  /* 0x000000ff0e037207 */ /* 0x000fca0001800000 */
[----:B------:R-:W-:-:S04]  /*32c80*/  IMAD.IADD R8, R2, 0x1, R3 ;  /* 0x0000000102087824 */ /* 0x000fc800078e0203 */
[----:B------:R-:W-:-:S07]  /*32c90*/  IMAD.MOV.U32 R13, RZ, RZ, R8 ;  /* 0x000000ffff0d7224 */ /* 0x000fce00078e0008 */
[----:B------:R-:W-:Y:S05]  /*32ca0*/  WARPSYNC.COLLECTIVE R15, `(.L_x_1008) ;  /* 0x000000000f087348 */ /* 0x000fea0003c00000 */
[----:B------:R0:W1:Y:S02]  /*32cb0*/  SHFL.UP P6, R14, R13, R12, R11 ;  /* 0x0400000c0d0e7389 */ /* 0x00006400000c000b */
[----:B01----:R-:W-:Y:S01]  /*32cc0*/  ENDCOLLECTIVE ;  /* 0x000000000000791b */ /* 0x003fe20003800000 */
.L_x_1008:
[----:B------:R-:W-:Y:S01]  /*32cd0*/  IMAD.MOV.U32 R12, RZ, RZ, 0x10 ;  /* 0x00000010ff0c7424 */ /* 0x000fe200078e00ff */
[----:B------:R-:W-:-:S05]  /*32ce0*/  SEL R5, R14, RZ, P4 ;  /* 0x000000ff0e057207 */ /* 0x000fca0002000000 */
[----:B------:R-:W-:-:S04]  /*32cf0*/  IMAD.IADD R5, R8, 0x1, R5 ;  /* 0x0000000108057824 */ /* 0x000fc800078e0205 */
[----:B------:R-:W-:-:S07]  /*32d00*/  IMAD.MOV.U32 R13, RZ, RZ, R5 ;  /* 0x000000ffff0d7224 */ /* 0x000fce00078e0005 */
[----:B------:R-:W-:Y:S05]  /*32d10*/  WARPSYNC.COLLECTIVE R15, `(.L_x_1009) ;  /* 0x000000000f087348 */ /* 0x000fea0003c00000 */
[----:B------:R0:W1:Y:S02]  /*32d20*/  SHFL.UP P6, R14, R13, R12, R11 ;  /* 0x0400000c0d0e7389 */ /* 0x00006400000c000b */
[----:B01----:R-:W-:Y:S01]  /*32d30*/  ENDCOLLECTIVE ;  /* 0x000000000000791b */ /* 0x003fe20003800000 */
.L_x_1009:
[----:B------:R-:W-:Y:S02]  /*32d40*/  IMAD.MOV.U32 R12, RZ, RZ, 0x1f ;  /* 0x0000001fff0c7424 */ /* 0x000fe400078e00ff */
[----:B------:R-:W-:Y:S01]  /*32d50*/  IMAD.MOV.U32 R11, RZ, RZ, 0x1f ;  /* 0x0000001fff0b7424 */ /* 0x000fe200078e00ff */
[----:B------:R-:W-:-:S04]  /*32d60*/  SEL R14, R14, RZ, P5 ;  /* 0x000000ff0e0e7207 */ /* 0x000fc80002800000 */
[----:B------:R-:W-:-:S05]  /*32d70*/  IADD3 R3, R5, R14, RZ ;  /* 0x0000000e05037210 */ /* 0x000fca0007ffe0ff */
[----:B------:R-:W-:-:S07]  /*32d80*/  IMAD.MOV.U32 R13, RZ, RZ, R3 ;  /* 0x000000ffff0d7224 */ /* 0x000fce00078e0003 */
[----:B------:R-:W-:Y:S05]  /*32d90*/  WARPSYNC.COLLECTIVE R15, `(.L_x_1010) ;  /* 0x000000000f087348 */ /* 0x000fea0003c00000 */
[----:B------:R0:W1:Y:S02]  /*32da0*/  SHFL.IDX P6, R14, R13, R12, R11 ;  /* 0x0000000c0d0e7389 */ /* 0x00006400000c000b */
[----:B01----:R-:W-:Y:S01]  /*32db0*/  ENDCOLLECTIVE ;  /* 0x000000000000791b */ /* 0x003fe20003800000 */
.L_x_1010:
[----:B------:R-:W-:Y:S05]  /*32dc0*/  BRA `(.L_x_1011) ;  /* 0xffffff8c00bc7947 */ /* 0x000fea000383ffff */
.L_x_754:
[----:B------:R-:W-:Y:S01]  /*32dd0*/  BSSY B0, `(.L_x_1012) ;  /* 0x0000007000007945 */ /* 0x000fe20003800000 */
[----:B------:R-:W-:Y:S02]  /*32de0*/  IMAD.MOV.U32 R12, RZ, RZ, 0x1 ;  /* 0x00000001ff0c7424 */ /* 0x000fe400078e00ff */
[----:B------:R-:W-:Y:S02]  /*32df0*/  IMAD.MOV.U32 R11, RZ, RZ, RZ ;  /* 0x000000ffff0b7224 */ /* 0x000fe400078e00ff */
[----:B------:R-:W-:-:S07]  /*32e00*/  IMAD.MOV.U32 R15, RZ, RZ, -0x1 ;  /* 0xffffffffff0f7424 */ /* 0x000fce00078e00ff */
[----:B------:R-:W-:Y:S05]  /*32e10*/  WARPSYNC.COLLECTIVE R15, `(.L_x_1013) ;  /* 0x000000000f087348 */ /* 0x000fea0003c00000 */
[----:B------:R0:W1:Y:S02]  /*32e20*/  SHFL.UP P6, R14, R13, R12, R11 ;  /* 0x0400000c0d0e7389 */ /* 0x00006400000c000b */
[----:B01----:R-:W-:Y:S01]  /*32e30*/  ENDCOLLECTIVE ;  /* 0x000000000000791b */ /* 0x003fe20003800000 */
.L_x_1013:
[----:B------:R-:W-:Y:S05]  /*32e40*/  BSYNC B0 ;  /* 0x0000000000007941 */ /* 0x000fea0003800000 */
.L_x_1012:
[----:B------:R-:W-:Y:S01]  /*32e50*/  SEL R14, R14, RZ, P1 ;  /* 0x000000ff0e0e7207 */ /* 0x000fe20000800000 */
[----:B------:R-:W-:Y:S02]  /*32e60*/  IMAD.MOV.U32 R12, RZ, RZ, 0x2 ;  /* 0x00000002ff0c7424 */ /* 0x000fe400078e00ff */
[----:B------:R-:W-:Y:S01]  /*32e70*/  IMAD.MOV.U32 R11, RZ, RZ, RZ ;  /* 0x000000ffff0b7224 */ /* 0x000fe200078e00ff */
[----:B------:R-:W-:Y:S01]  /*32e80*/  IADD3 R13, R13, R14, RZ ;  /* 0x0000000e0d0d7210 */ /* 0x000fe20007ffe0ff */
[----:B------:R-:W-:-:S07]  /*32e90*/  IMAD.MOV.U32 R15, RZ, RZ, -0x1 ;  /* 0xffffffffff0f7424 */ /* 0x000fce00078e00ff */
[----:B------:R-:W-:Y:S05]  /*32ea0*/  WARPSYNC.COLLECTIVE R15, `(.L_x_1014) ;  /* 0x000000000f087348 */ /* 0x000fea0003c00000 */
[----:B------:R0:W1:Y:S02]  /*32eb0*/  SHFL.UP P6, R14, R13, R12, R11 ;  /* 0x0400000c0d0e7389 */ /* 0x00006400000c000b */
[----:B01----:R-:W-:Y:S01]  /*32ec0*/  ENDCOLLECTIVE ;  /* 0x000000000000791b */ /* 0x003fe20003800000 */
.L_x_1014:
[----:B------:R-:W-:Y:S01]  /*32ed0*/  IMAD.MOV.U32 R12, RZ, RZ, 0x4 ;  /* 0x00000004ff0c7424 */ /* 0x000fe200078e00ff */
[----:B------:R-:W-:-:S04]  /*32ee0*/  SEL R2, R14, RZ, P2 ;  /* 0x000000ff0e027207 */ /* 0x000fc80001000000 */
[----:B------:R-:W-:-:S05]  /*32ef0*/  IADD3 R2, R13, R2, RZ ;  /* 0x000000020d027210 */ /* 0x000fca0007ffe0ff */
[----:B------:R-:W-:-:S07]  /*32f00*/  IMAD.MOV.U32 R13, RZ, RZ, R2 ;  /* 0x000000ffff0d7224 */ /* 0x000fce00078e0002 */
[----:B------:R-:W-:Y:S05]  /*32f10*/  WARPSYNC.COLLECTIVE R15, `(.L_x_1015) ;  /* 0x000000000f087348 */ /* 0x000fea0003c00000 */
[----:B------:R0:W1:Y:S02]  /*32f20*/  SHFL.UP P6, R14, R13, R12, R11 ;  /* 0x0400000c0d0e7389 */ /* 0x00006400000c000b */
[----:B01----:R-:W-:Y:S01]  /*32f30*/  ENDCOLLECTIVE ;  /* 0x000000000000791b */ /* 0x003fe20003800000 */
.L_x_1015:
[----:B------:R-:W-:Y:S01]  /*32f40*/  IMAD.MOV.U32 R12, RZ, RZ, 0x8 ;  /* 0x00000008ff0c7424 */ /* 0x000fe200078e00ff */
[----:B------:R-:W-:-:S05]  /*32f50*/  SEL R5, R14, RZ, P3 ;  /* 0x000000ff0e057207 */ /* 0x000fca0001800000 */
[----:B------:R-:W-:-:S05]  /*32f60*/  IMAD.IADD R5, R2, 0x1, R5 ;  /* 0x0000000102057824 */ /* 0x000fca00078e0205 */
[----:B------:R-:W-:-:S07]  /*32f70*/  MOV R13, R5 ;  /* 0x00000005000d7202 */ /* 0x000fce0000000f00 */
[----:B------:R-:W-:Y:S05]  /*32f80*/  WARPSYNC.COLLECTIVE R15, `(.L_x_1016) ;  /* 0x000000000f087348 */ /* 0x000fea0003c00000 */
[----:B------:R0:W1:Y:S02]  /*32f90*/  SHFL.UP P6, R14, R13, R12, R11 ;  /* 0x0400000c0d0e7389 */ /* 0x00006400000c000b */
[----:B01----:R-:W-:Y:S01]  /*32fa0*/  ENDCOLLECTIVE ;  /* 0x000000000000791b */ /* 0x003fe20003800000 */
.L_x_1016:
[----:B------:R-:W-:Y:S02]  /*32fb0*/  MOV R12, 0x10 ;  /* 0x00000010000c7802 */ /* 0x000fe40000000f00 */
[----:B------:R-:W-:-:S05]  /*32fc0*/  SEL R8, R14, RZ, P4 ;  /* 0x000000ff0e087207 */ /* 0x000fca0002000000 */
[----:B------:R-:W-:-:S04]  /*32fd0*/  IMAD.IADD R8, R5, 0x1, R8 ;  /* 0x0000000105087824 */ /* 0x000fc800078e0208 */
[----:B------:R-:W-:-:S07]  /*32fe0*/  IMAD.MOV.U32 R13, RZ, RZ, R8 ;  /* 0x000000ffff0d7224 */ /* 0x000fce00078e0008 */
[----:B------:R-:W-:Y:S05]  /*32ff0*/  WARPSYNC.COLLECTIVE R15, `(.L_x_1017) ;  /* 0x000000000f087348 */ /* 0x000fea0003c00000 */
[----:B------:R0:W1:Y:S02]  /*33000*/  SHFL.UP P6, R14, R13, R12, R11 ;  /* 0x0400000c0d0e7389 */ /* 0x00006400000c000b */
[----:B01----:R-:W-:Y:S01]  /*33010*/  ENDCOLLECTIVE ;  /* 0x000000000000791b */ /* 0x003fe20003800000 */
.L_x_1017:
[----:B------:R-:W-:Y:S01]  /*33020*/  IMAD.MOV.U32 R12, RZ, RZ, 0x1f ;  /* 0x0000001fff0c7424 */ /* 0x000fe200078e00ff */
[----:B------:R-:W-:Y:S02]  /*33030*/  MOV R11, 0x1f ;  /* 0x0000001f000b7802 */ /* 0x000fe40000000f00 */
[----:B------:R-:W-:-:S05]  /*33040*/  SEL R3, R14, RZ, P5 ;  /* 0x000000ff0e037207 */ /* 0x000fca0002800000 */
[----:B------:R-:W-:-:S04]  /*33050*/  IMAD.IADD R3, R8, 0x1, R3 ;  /* 0x0000000108037824 */ /* 0x000fc800078e0203 */
[----:B------:R-:W-:-:S07]  /*33060*/  IMAD.MOV.U32 R13, RZ, RZ, R3 ;  /* 0x000000ffff0d7224 */ /* 0x000fce00078e0003 */
[----:B------:R-:W-:Y:S05]  /*33070*/  WARPSYNC.COLLECTIVE R15, `(.L_x_1018) ;  /* 0x000000000f087348 */ /* 0x000fea0003c00000 */
[----:B------:R0:W1:Y:S02]  /*33080*/  SHFL.IDX P6, R14, R13, R12, R11 ;  /* 0x0000000c0d0e7389 */ /* 0x00006400000c000b */
[----:B01----:R-:W-:Y:S01]  /*33090*/  ENDCOLLECTIVE ;  /* 0x000000000000791b */ /* 0x003fe20003800000 */
.L_x_1018:
[----:B------:R-:W-:Y:S05]  /*330a0*/  BRA `(.L_x_1019) ;  /* 0xffffff8c00a87947 */ /* 0x000fea000383ffff */
.L_x_756:
[----:B------:R-:W-:Y:S01]  /*330b0*/  BSSY B0, `(.L_x_1020) ;  /* 0x0000006000007945 */ /* 0x000fe20003800000 */
[----:B------:R-:W-:Y:S01]  /*330c0*/  PLOP3.LUT P6, PT, P6, PT, PT, 0x8, 0x0 ;  /* 0x000000000000781c */ /* 0x000fe200037ce170 */
[----:B------:R-:W-:-:S12]  /*330d0*/  IMAD.MOV.U32 R15, RZ, RZ, -0x1 ;  /* 0xffffffffff0f7424 */ /* 0x000fd800078e00ff */
[----:B0-----:R-:W-:Y:S05]  /*330e0*/  WARPSYNC.COLLECTIVE R15, `(.L_x_1021) ;  /* 0x000000000f087348 */ /* 0x001fea0003c00000 */
[----:B------:R-:W-:Y:S01]  /*330f0*/  VOTE.ANY R14, PT, P6 ;  /* 0x00000000000e7806 */ /* 0x000fe200030e0100 */
[----:B0-----:R-:W-:Y:S06]  /*33100*/  ENDCOLLECTIVE ;  /* 0x000000000000791b */ /* 0x001fec0003800000 */
.L_x_1021:
[----:B------:R-:W-:Y:S05]  /*33110*/  BSYNC B0 ;  /* 0x0000000000007941 */ /* 0x000fea0003800000 */
.L_x_1020:
[----:B------:R-:W-:Y:S02]  /*33120*/  IMAD.MOV.U32 R8, RZ, RZ, R14 ;  /* 0x000000ffff087224 */ /* 0x000fe400078e000e */
[----:B------:R-:W-:Y:S02]  /*33130*/  IMAD.MOV.U32 R13, RZ, RZ, R7 ;  /* 0x000000ffff0d7224 */ /* 0x000fe400078e0007 */
[----:B------:R-:W0:Y:S01]  /*33140*/  POPC R5, R8 ;  /* 0x0000000800057309 */ /* 0x000e220000000000 */
[----:B------:R-:W-:Y:S02]  /*33150*/  IMAD.MOV.U32 R11, RZ, RZ, 0x1f ;  /* 0x0000001fff0b7424 */ /* 0x000fe400078e00ff */
[----:B------:R-:W-:Y:S01]  /*33160*/  IMAD.MOV.U32 R15, RZ, RZ, -0x1 ;  /* 0xffffffffff0f7424 */ /* 0x000fe200078e00ff */
[----:B0-----:R-:W-:-:S07]  /*33170*/  MOV R12, R5 ;  /* 0x00000005000c7202 */ /* 0x001fce0000000f00 */
[----:B------:R-:W-:Y:S05]  /*33180*/  WARPSYNC.COLLECTIVE R15, `(.L_x_1022) ;  /* 0x000000000f087348 */ /* 0x000fea0003c00000 */
[----:B------:R0:W1:Y:S02]  /*33190*/  SHFL.IDX P6, R14, R13, R12, R11 ;  /* 0x0000000c0d0e7389 */ /* 0x00006400000c000b */
[----:B01----:R-:W-:Y:S01]  /*331a0*/  ENDCOLLECTIVE ;  /* 0x000000000000791b */ /* 0x003fe20003800000 */
.L_x_1022:
[----:B------:R-:W-:Y:S01]  /*331b0*/  MOV R13, R4 ;  /* 0x00000004000d7202 */ /* 0x000fe20000000f00 */
[----:B------:R-:W-:-:S07]  /*331c0*/  IMAD.MOV.U32 R7, RZ, RZ, R14 ;  /* 0x000000ffff077224 */ /* 0x000fce00078e000e */
[----:B------:R-:W-:Y:S05]  /*331d0*/  WARPSYNC.COLLECTIVE R15, `(.L_x_1023) ;  /* 0x000000000f087348 */ /* 0x000fea0003c00000 */
[----:B------:R0:W1:Y:S02]  /*331e0*/  SHFL.IDX P6, R14, R13, R12, R11 ;  /* 0x0000000c0d0e7389 */ /* 0x00006400000c000b */
[----:B01----:R-:W-:Y:S01]  /*331f0*/  ENDCOLLECTIVE ;  /* 0x000000000000791b */ /* 0x003fe20003800000 */
.L_x_1023:
[----:B------:R-:W-:Y:S01]  /*33200*/  IMAD.MOV.U32 R4, RZ, RZ, R14 ;  /* 0x000000ffff047224 */ /* 0x000fe200078e000e */
[----:B------:R-:W-:Y:S06]  /*33210*/  BRA `(.L_x_1024) ;  /* 0xffffff8c00887947 */ /* 0x000fec000383ffff */
.L_x_758:
[----:B------:R-:W-:Y:S01]  /*33220*/  BSSY B0, `(.L_x_1025) ;  /* 0x0000007000007945 */ /* 0x000fe20003800000 */
[----:B------:R-:W-:Y:S01]  /*33230*/  IMAD.MOV.U32 R13, RZ, RZ, R3 ;  /* 0x000000ffff0d7224 */ /* 0x000fe200078e0003 */
[----:B------:R-:W-:Y:S01]  /*33240*/  MOV R15, 0xffffffff ;  /* 0xffffffff000f7802 */ /* 0x000fe20000000f00 */
[----:B------:R-:W-:-:S07]  /*33250*/  IMAD.MOV.U32 R11, RZ, RZ, 0x1f ;  /* 0x0000001fff0b7424 */ /* 0x000fce00078e00ff */
[----:B0123--:R-:W-:Y:S05]  /*33260*/  WARPSYNC.COLLECTIVE R15, `(.L_x_1026) ;  /* 0x000000000f087348 */ /* 0x00ffea0003c00000 */
[----:B------:R4:W0:Y:S02]  /*33270*/  SHFL.IDX P6, R14, R13, R12, R11 ;  /* 0x0000000c0d0e7389 */ /* 0x00082400000c000b */
[----:B01234-:R-:W-:Y:S01]  /*33280*/  ENDCOLLECTIVE ;  /* 0x000000000000791b */ /* 0x01ffe20003800000 */
.L_x_1026:
[----:B------:R-:W-:Y:S05]  /*33290*/  BSYNC B0 ;  /* 0x0000000000007941 */ /* 0x000fea0003800000 */
.L_x_1025:
[----:B------:R-:W-:Y:S01]  /*332a0*/  IMAD.MOV.U32 R16, RZ, RZ, R14 ;  /* 0x000000ffff107224 */ /* 0x000fe200078e000e */
[----:B------:R-:W-:Y:S06]  /*332b0*/  BRA `(.L_x_757) ;  /* 0xffffff8c00787947 */ /* 0x000fec000383ffff */
.L_x_762:
[----:B0-----:R0:W1:Y:S02]  /*332c0*/  SYNCS.PHASECHK.TRANS64.TRYWAIT P0, [R4+URZ+0x29820], R0 ;  /* 0x02982000040075a7 */ /* 0x001064000800017f */
[----:B-1----:R-:W-:Y:S05]  /*332d0*/  @!P0 NANOSLEEP.SYNCS 0x989680 ;  /* 0x009896800000895d */ /* 0x002fea0003900000 */
[----:B------:R-:W1:Y:S02]  /*332e0*/  @!P0 SYNCS.PHASECHK.TRANS64 P0, [R4+URZ+0x29820], R0 ;  /* 0x02982000040085a7 */ /* 0x000e64000800007f */
[----:B-1----:R-:W-:Y:S05]  /*332f0*/  @!P0 BRA `(.L_x_762) ;  /* 0xfffffffc00f08947 */ /* 0x002fea000383ffff */
[----:B------:R-:W-:Y:S05]  /*33300*/  BRA `(.L_x_1027) ;  /* 0xffffff9000d87947 */ /* 0x000fea000383ffff */
.L_x_763:
[----:B------:R-:W1:Y:S01]  /*33310*/  S2R R2, SR_TID.X ;  /* 0x0000000000027919 */ /* 0x000e620000002100 */
[----:B------:R-:W-:Y:S01]  /*33320*/  BSSY B0, `(.L_x_1028) ;  /* 0x000000a000007945 */ /* 0x000fe20003800000 */
[----:B------:R-:W-:Y:S01]  /*33330*/  IMAD.MOV.U32 R12, RZ, RZ, RZ ;  /* 0x000000ffff0c7224 */ /* 0x000fe200078e00ff */
[----:B------:R-:W-:Y:S01]  /*33340*/  MOV R11, 0x1f ;  /* 0x0000001f000b7802 */ /* 0x000fe20000000f00 */
[----:B------:R-:W-:Y:S01]  /*33350*/  IMAD.MOV.U32 R15, RZ, RZ, -0x1 ;  /* 0xffffffffff0f7424 */ /* 0x000fe200078e00ff */
[----:B-1----:R-:W-:-:S04]  /*33360*/  SHF.R.U32.HI R2, RZ, 0x5, R2 ;  /* 0x00000005ff027819 */ /* 0x002fc80000011602 */
[----:B------:R-:W-:-:S05]  /*33370*/  LOP3.LUT R2, R2, 0x3, RZ, 0xc0, !PT ;  /* 0x0000000302027812 */ /* 0x000fca00078ec0ff */
[----:B------:R-:W-:-:S07]  /*33380*/  IMAD.MOV.U32 R13, RZ, RZ, R2 ;  /* 0x000000ffff0d7224 */ /* 0x000fce00078e0002 */
[----:B0-----:R-:W-:Y:S05]  /*33390*/  WARPSYNC.COLLECTIVE R15, `(.L_x_1029) ;  /* 0x000000000f087348 */ /* 0x001fea0003c00000 */
[----:B------:R1:W2:Y:S02]  /*333a0*/  SHFL.IDX P6, R14, R13, R12, R11 ;  /* 0x0000000c0d0e7389 */ /* 0x0002a400000c000b */
[----:B012---:R-:W-:Y:S01]  /*333b0*/  ENDCOLLECTIVE ;  /* 0x000000000000791b */ /* 0x007fe20003800000 */
.L_x_1029:
[----:B------:R-:W-:Y:S05]  /*333c0*/  BSYNC B0 ;  /* 0x0000000000007941 */ /* 0x000fea0003800000 */
.L_x_1028:
[----:B------:R-:W-:Y:S05]  /*333d0*/  BRA `(.L_x_1030) ;  /* 0xffffff9000c07947 */ /* 0x000fea000383ffff */
.L_x_764:
[----:B------:R-:W-:Y:S01]  /*333e0*/  BSSY B0, `(.L_x_1031) ;  /* 0x0000006000007945 */ /* 0x000fe20003800000 */
[----:B------:R-:W-:-:S07]  /*333f0*/  IMAD.MOV.U32 R15, RZ, RZ, -0x1 ;  /* 0xffffffffff0f7424 */ /* 0x000fce00078e00ff */
[----:B0-----:R-:W-:Y:S05]  /*33400*/  WARPSYNC.COLLECTIVE R15, `(.L_x_1032) ;  /* 0x000000000f0c7348 */ /* 0x001fea0003c00000 */
[----:B------:R-:W-:Y:S02]  /*33410*/  ELECT P6, UR62, PT ;  /* 0x00000000003e782f */ /* 0x000fe400038c0000 */
[----:B------:R-:W-:Y:S01]  /*33420*/  MOV R14, UR62 ;  /* 0x0000003e000e7c02 */ /* 0x000fe20008000f00 */
[----:B0-----:R-:W-:Y:S10]  /*33430*/  ENDCOLLECTIVE ;  /* 0x000000000000791b */ /* 0x001ff40003800000 */
.L_x_1032:
[----:B------:R-:W-:Y:S05]  /*33440*/  BSYNC B0 ;  /* 0x0000000000007941 */ /* 0x000fea0003800000 */
.L_x_1031:
[----:B------:R-:W-:Y:S05]  /*33450*/  BRA `(.L_x_1033) ;  /* 0xffffff9000b47947 */ /* 0x000fea000383ffff */
.L_x_766:
[----:B0-----:R0:W1:Y:S02]  /*33460*/  SYNCS.PHASECHK.TRANS64.TRYWAIT P1, [R5+URZ+0x29840], R0 ;  /* 0x02984000050075a7 */ /* 0x001064000802017f */
[----:B-1----:R-:W-:Y:S05]  /*33470*/  @!P1 NANOSLEEP.SYNCS 0x989680 ;  /* 0x009896800000995d */ /* 0x002fea0003900000 */
[----:B------:R-:W1:Y:S02]  /*33480*/  @!P1 SYNCS.PHASECHK.TRANS64 P1, [R5+URZ+0x29840], R0 ;  /* 0x02984000050095a7 */ /* 0x000e64000802007f */
[----:B-1----:R-:W-:Y:S05]  /*33490*/  @!P1 BRA `(.L_x_766) ;  /* 0xfffffffc00f09947 */ /* 0x002fea000383ffff */
[----:B------:R-:W-:Y:S05]  /*334a0*/  BRA `(.L_x_1034) ;  /* 0xffffff9000d47947 */ /* 0x000fea000383ffff */
.L_x_768:
[----:B-1----:R1:W2:Y:S02]  /*334b0*/  SYNCS.PHASECHK.TRANS64.TRYWAIT P1, [R23+URZ+0x29840], R2 ;  /* 0x02984002170075a7 */ /* 0x0022a4000802017f */
[----:B--2---:R-:W-:Y:S05]  /*334c0*/  @!P1 NANOSLEEP.SYNCS 0x989680 ;  /* 0x009896800000995d */ /* 0x004fea0003900000 */
[----:B------:R-:W2:Y:S02]  /*334d0*/  @!P1 SYNCS.PHASECHK.TRANS64 P1, [R23+URZ+0x29840], R2 ;  /* 0x02984002170095a7 */ /* 0x000ea4000802007f */
[----:B--2---:R-:W-:Y:S05]  /*334e0*/  @!P1 BRA `(.L_x_768) ;  /* 0xfffffffc00f09947 */ /* 0x004fea000383ffff */
[----:B------:R-:W-:Y:S05]  /*334f0*/  BRA `(.L_x_1035) ;  /* 0xffffff9000e07947 */ /* 0x000fea000383ffff */
.L_x_770:
[----:B--2---:R2:W3:Y:S02]  /*33500*/  SYNCS.PHASECHK.TRANS64.TRYWAIT P1, [R5+URZ+0x29860], R0 ;  /* 0x02986000050075a7 */ /* 0x0044e4000802017f */
[----:B---3--:R-:W-:Y:S05]  /*33510*/  @!P1 NANOSLEEP.SYNCS 0x989680 ;  /* 0x009896800000995d */ /* 0x008fea0003900000 */
[----:B------:R-:W3:Y:S02]  /*33520*/  @!P1 SYNCS.PHASECHK.TRANS64 P1, [R5+URZ+0x29860], R0 ;  /* 0x02986000050095a7 */ /* 0x000ee4000802007f */
[----:B---3--:R-:W-:Y:S05]  /*33530*/  @!P1 BRA `(.L_x_770) ;  /* 0xfffffffc00f09947 */ /* 0x008fea000383ffff */
[----:B------:R-:W-:Y:S05]  /*33540*/  BRA `(.L_x_1036) ;  /* 0xffffff9000dc7947 */ /* 0x000fea000383ffff */
.L_x_772:
[----:B---3--:R3:W4:Y:S02]  /*33550*/  SYNCS.PHASECHK.TRANS64.TRYWAIT P1, [R23+URZ+0x29860], R2 ;  /* 0x02986002170075a7 */ /* 0x008724000802017f */
[----:B----4-:R-:W-:Y:S05]  /*33560*/  @!P1 NANOSLEEP.SYNCS 0x989680 ;  /* 0x009896800000995d */ /* 0x010fea0003900000 */
[----:B------:R-:W4:Y:S02]  /*33570*/  @!P1 SYNCS.PHASECHK.TRANS64 P1, [R23+URZ+0x29860], R2 ;  /* 0x02986002170095a7 */ /* 0x000f24000802007f */
[----:B----4-:R-:W-:Y:S05]  /*33580*/  @!P1 BRA `(.L_x_772) ;  /* 0xfffffffc00f09947 */ /* 0x010fea000383ffff */
[----:B------:R-:W-:Y:S05]  /*33590*/  BRA `(.L_x_1037) ;  /* 0xffffff9000d87947 */ /* 0x000fea000383ffff */
.L_x_774:
[----:B----4-:R4:W0:Y:S02]  /*335a0*/  SYNCS.PHASECHK.TRANS64.TRYWAIT P1, [R5+URZ+0x29880], R0 ;  /* 0x02988000050075a7 */ /* 0x010824000802017f */
[----:B0-----:R-:W-:Y:S05]  /*335b0*/  @!P1 NANOSLEEP.SYNCS 0x989680 ;  /* 0x009896800000995d */ /* 0x001fea0003900000 */
[----:B------:R-:W0:Y:S02]  /*335c0*/  @!P1 SYNCS.PHASECHK.TRANS64 P1, [R5+URZ+0x29880], R0 ;  /* 0x02988000050095a7 */ /* 0x000e24000802007f */
[----:B0-----:R-:W-:Y:S05]  /*335d0*/  @!P1 BRA `(.L_x_774) ;  /* 0xfffffffc00f09947 */ /* 0x001fea000383ffff */
[----:B------:R-:W-:Y:S05]  /*335e0*/  BRA `(.L_x_1038) ;  /* 0xffffff9000d47947 */ /* 0x000fea000383ffff */
.L_x_1039:
        /* <DEDUP_REMOVED lines=9> */
.L_x_3316:


//--------------------- .text._ZN7cutlass13device_kernelIN5flash11enable_sm90INS1_16FlashAttnFwdSm90INS1_25CollectiveMainloopFwdSm90ILi2EN4cute5tupleIJNS5_1CILi1EEES8_S8_EEENS6_IJNS7_ILi128EEESA_NS7_ILi192EEEEEELi128ENS_12float_e4m3_tEfNS_4arch4Sm90ELb0ELb1ELb1ELb0ELb1ELb0ELb0ELb1ELb1ELb1ELb1ELb0EEENS1_21CollectiveEpilogueFwdINS6_IJSA_SA_SA_EEES9_NS_10bfloat16_tESF_Li256ELb0ELb1ELb1ELb1EEENS1_19SingleTileSchedulerILb0ELb1ELb1ELi128EEEEEEEEEvNT_6ParamsE --------------------------
	.section	.text._ZN7cutlass13device_kernelIN5flash11enable_sm90INS1_16FlashAttnFwdSm90INS1_25CollectiveMainloopFwdSm90ILi2EN4cute5tupleIJNS5_1CILi1EEES8_S8_EEENS6_IJNS7_ILi128EEESA_NS7_ILi192EEEEEELi128ENS_12float_e4m3_tEfNS_4arch4Sm90ELb0ELb1ELb1ELb0ELb1ELb0ELb0ELb1ELb1ELb1ELb1ELb0EEENS1_21CollectiveEpilogueFwdINS6_IJSA_SA_SA_EEES9_NS_10bfloat16_tESF_Li256ELb0ELb1ELb1ELb1EEENS1_19SingleTileSchedulerILb0ELb1ELb1ELi128EEEEEEEEEvNT_6ParamsE,"ax",@progbits
	.align	128
.text._ZN7cutlass13device_kernelIN5flash11enable_sm90INS1_16FlashAttnFwdSm90INS1_25CollectiveMainloopFwdSm90ILi2EN4cute5tupleIJNS5_1CILi1EEES8_S8_EEENS6_IJNS7_ILi128EEESA_NS7_ILi192EEEEEELi128ENS_12float_e4m3_tEfNS_4arch4Sm90ELb0ELb1ELb1ELb0ELb1ELb0ELb0ELb1ELb1ELb1ELb1ELb0EEENS1_21CollectiveEpilogueFwdINS6_IJSA_SA_SA_EEES9_NS_10bfloat16_tESF_Li256ELb0ELb1ELb1ELb1EEENS1_19SingleTileSchedulerILb0ELb1ELb1ELi128EEEEEEEEEvNT_6ParamsE:
        .type           _ZN7cutlass13device_kernelIN5flash11enable_sm90INS1_16FlashAttnFwdSm90INS1_25CollectiveMainloopFwdSm90ILi2EN4cute5tupleIJNS5_1CILi1EEES8_S8_EEENS6_IJNS7_ILi128EEESA_NS7_ILi192EEEEEELi128ENS_12float_e4m3_tEfNS_4arch4Sm90ELb0ELb1ELb1ELb0ELb1ELb0ELb0ELb1ELb1ELb1ELb1ELb0EEENS1_21CollectiveEpilogueFwdINS6_IJSA_SA_SA_EEES9_NS_10bfloat16_tESF_Li256ELb0ELb1ELb1ELb1EEENS1_19SingleTileSchedulerILb0ELb1ELb1ELi128EEEEEEEEEvNT_6ParamsE,@function
        .size           _ZN7cutlass13device_kernelIN5flash11enable_sm90INS1_16FlashAttnFwdSm90INS1_25CollectiveMainloopFwdSm90ILi2EN4cute5tupleIJNS5_1CILi1EEES8_S8_EEENS6_IJNS7_ILi128EEESA_NS7_ILi192EEEEEELi128ENS_12float_e4m3_tEfNS_4arch4Sm90ELb0ELb1ELb1ELb0ELb1ELb0ELb0ELb1ELb1ELb1ELb1ELb0EEENS1_21CollectiveEpilogueFwdINS6_IJSA_SA_SA_EEES9_NS_10bfloat16_tESF_Li256ELb0ELb1ELb1ELb1EEENS1_19SingleTileSchedulerILb0ELb1ELb1ELi128EEEEEEEEEvNT_6ParamsE,(.L_x_3317 - _ZN7cutlass13device_kernelIN5flash11enable_sm90INS1_16FlashAttnFwdSm90INS1_25CollectiveMainloopFwdSm90ILi2EN4cute5tupleIJNS5_1CILi1EEES8_S8_EEENS6_IJNS7_ILi128EEESA_NS7_ILi192EEEEEELi128ENS_12float_e4m3_tEfNS_4arch4Sm90ELb0ELb1ELb1ELb0ELb1ELb0ELb0ELb1ELb1ELb1ELb1ELb0EEENS1_21CollectiveEpilogueFwdINS6_IJSA_SA_SA_EEES9_NS_10bfloat16_tESF_Li256ELb0ELb1ELb1ELb1EEENS1_19SingleTileSchedulerILb0ELb1ELb1ELi128EEEEEEEEEvNT_6ParamsE)
        .other          _ZN7cutlass13device_kernelIN5flash11enable_sm90INS1_16FlashAttnFwdSm90INS1_25CollectiveMainloopFwdSm90ILi2EN4cute5tupleIJNS5_1CILi1EEES8_S8_EEENS6_IJNS7_ILi128EEESA_NS7_ILi192EEEEEELi128ENS_12float_e4m3_tEfNS_4arch4Sm90ELb0ELb1ELb1ELb0ELb1ELb0ELb0ELb1ELb1ELb1ELb1ELb0EEENS1_21CollectiveEpilogueFwdINS6_IJSA_SA_SA_EEES9_NS_10bfloat16_tESF_Li256ELb0ELb1ELb1ELb1EEENS1_19SingleTileSchedulerILb0ELb1ELb1ELi128EEEEEEEEEvNT_6ParamsE,@"STO_CUDA_ENTRY STV_DEFAULT"
_ZN7cutlass13device_kernelIN5flash11enable_sm90INS1_16FlashAttnFwdSm90INS1_25CollectiveMainloopFwdSm90ILi2EN4cute5tupleIJNS5_1CILi1EEES8_S8_EEENS6_IJNS7_ILi128EEESA_NS7_ILi192EEEEEELi128ENS_12float_e4m3_tEfNS_4arch4Sm90ELb0ELb1ELb1ELb0ELb1ELb0ELb0ELb1ELb1ELb1ELb1ELb0EEENS1_21CollectiveEpilogueFwdINS6_IJSA_SA_SA_EEES9_NS_10bfloat16_tESF_Li256ELb0ELb1ELb1ELb1EEENS1_19SingleTileSchedulerILb0ELb1ELb1ELi128EEEEEEEEEvNT_6ParamsE:
        /* <DEDUP_REMOVED lines=45> */
.L_x_1040:
        /* <DEDUP_REMOVED lines=22> */
.L_x_1041:
        /* <DEDUP_REMOVED lines=18> */
.L_x_1042:
        /* <DEDUP_REMOVED lines=22> */
.L_x_1043:
[----:B------:R-:W5:Y:S01]  /*06b0*/  SHFL.IDX PT, R2, R0, RZ, 0x1f ;  /* 0x00001fff00027589 */ /* 0x000f6200000e0000 */
[----:B------:R-:W-:Y:S01]  /*06c0*/  R2UR UR9, R3 ;  /* 0x00000000030972ca */ /* 0x000fe200000e0000 */
        /* <DEDUP_REMOVED lines=21> */
.L_x_1044:
[----:B------:R-:W-:Y:S01]  /*0820*/  UISETP.NE.AND UP0, UPT, UR9, URZ, UPT ;  /* 0x0000003f0900728c */ /* 0x000fe2000bf05270 */
[----:B------:R-:W-:Y:S01]  /*0830*/  NOP ;  /* 0x0000000000007918 */ /* 0x000fe20000000000 */
[----:B------:R-:W-:Y:S01]  /*0840*/  UMOV UR40, 0x1 ;  /* 0x0000000100287882 */ /* 0x000fe20000000000 */
[----:B------:R-:W-:Y:S01]  /*0850*/  ULDC.64 UR42, c[0x0][0x208] ;  /* 0x00008200002a7ab9 */ /* 0x000fe20000000a00 */
[----:B------:R-:W-:Y:S01]  /*0860*/  USEL UR40, UR40, 0x2, !UP0 ;  /* 0x0000000228287887 */ /* 0x000fe2000c000000 */
[----:B------:R-:W-:Y:S01]  /*0870*/  BSSY B6, `(.L_x_1045) ;  /* 0x00015a6000067945 */ /* 0x000fe20003800000 */
[----:B0-234-:R-:W-:Y:S01]  /*0880*/  BAR.SYNC.DEFER_BLOCKING 0x0 ;  /* 0x0000000000007b1d */ /* 0x01dfe20000010000 */
[----:B------:R-:W-:-:S13]  /*0890*/  PLOP3.LUT P0, PT, PT, PT, UP0, 0x80, 0x0 ;  /* 0x000000000000781c */ /* 0x000fda0003f0f008 */
[----:B------:R-:W-:Y:S05]  /*08a0*/  @!P0 BRA `(.L_x_1046) ;  /* 0x0000011000e08947 */ /* 0x000fea0003800000 */
.L_x_1047:
[----:B------:R-:W-:-:S08]  /*08b0*/  NOP ;  /* 0x0000000000007918 */ /* 0x000fd00000000000 */
[----:B------:R-:W0:Y:S02]  /*08c0*/  USETMAXREG.TRY_ALLOC.CTAPOOL UP0, 0xe8 ;  /* 0x000000e8000079c8 */ /* 0x000e240008000600 */
[----:B0-----:R-:W-:-:S13]  /*08d0*/  PLOP3.LUT P0, PT, PT, PT, UP0, 0x80, 0x0 ;  /* 0x000000000000781c */ /* 0x001fda0003f0f008 */
[----:B------:R-:W-:Y:S05]  /*08e0*/  @!P0 BRA `(.L_x_1047) ;  /* 0xfffffffc00f08947 */ /* 0x000fea000383ffff */
[----:B------:R-:W0:Y:S01]  /*08f0*/  LDC R2, c[0x0][0xc50] ;  /* 0x00031400ff027b82 */ /* 0x000e220000000800 */
[----:B------:R-:W-:-:S07]  /*0900*/  LOP3.LUT R4, R25, 0xffffff80, RZ, 0xc0, !PT ;  /* 0xffffff8019047812 */ /* 0x000fce00078ec0ff */
[----:B------:R-:W-:Y:S08]  /*0910*/  BAR.ARV 0x8, 0x180 ;  /* 0x0206000000007b1d */ /* 0x000ff00000002000 */
[----:B-1----:R-:W1:Y:S01]  /*0920*/  S2UR UR4, SR_CTAID.Y ;  /* 0x00000000000479c3 */ /* 0x002e620000002600 */
[----:B------:R-:W-:-:S07]  /*0930*/  ISETP.NE.AND P0, PT, R4, 0x80, PT ;  /* 0x000000800400780c */ /* 0x000fce0003f05270 */
[----:B------:R-:W2:Y:S08]  /*0940*/  S2UR UR39, SR_CTAID.Z ;  /* 0x00000000002779c3 */ /* 0x000eb00000002700 */
[----:B------:R-:W-:Y:S06]  /*0950*/  @!P0 BAR.ARV 0x9, 0x100 ;  /* 0x0244000000008b1d */ /* 0x000fec0000002000 */
[----:B0-----:R-:W-:Y:S01]  /*0960*/  ISETP.NE.AND P1, PT, R2, 0x1, PT ;  /* 0x000000010200780c */ /* 0x001fe20003f25270 */
[----:B-1----:R-:W-:Y:S01]  /*0970*/  IMAD.U32 R17, RZ, RZ, UR4 ;  /* 0x00000004ff117e24 */ /* 0x002fe2000f8e00ff */
[----:B--2---:R-:W-:-:S11]  /*0980*/  ISETP.LE.AND P0, PT, RZ, UR39, PT ;  /* 0x00000027ff007c0c */ /* 0x004fd6000bf03270 */
[----:B------:R-:W0:Y:S08]  /*0990*/  @P1 LDC R0, c[0x0][0xc54] ;  /* 0x00031500ff001b82 */ /* 0x000e300000000800 */
[----:B------:R-:W1:Y:S01]  /*09a0*/  @P1 LDC R3, c[0x0][0xc58] ;  /* 0x00031600ff031b82 */ /* 0x000e620000000800 */
[----:B0-----:R-:W-:-:S05]  /*09b0*/  @P1 IMAD.HI.U32 R0, R0, UR4, RZ ;  /* 0x0000000400001c27 */ /* 0x001fca000f8e00ff */
[----:B-1----:R-:W-:-:S05]  /*09c0*/  @P1 SHF.R.U32.HI R17, RZ, R3, R0 ;  /* 0x00000003ff111219 */ /* 0x002fca0000011600 */
[----:B------:R-:W-:-:S04]  /*09d0*/  IMAD.MOV R3, RZ, RZ, -R17 ;  /* 0x000000ffff037224 */ /* 0x000fc800078e0a11 */
[----:B------:R-:W-:Y:S01]  /*09e0*/  IMAD R18, R2, R3, UR4 ;  /* 0x0000000402127e24 */ /* 0x000fe2000f8e0203 */
[----:B------:R-:W-:Y:S06]  /*09f0*/  @!P0 BRA `(.L_x_1048) ;  /* 0x0000015800348947 */ /* 0x000fec0003800000 */
[----:B------:R-:W2:Y:S01]  /*0a00*/  LDL.LU R6, [R1] ;  /* 0x0000000001067983 */ /* 0x000ea20000300800 */
[----:B------:R-:W0:Y:S01]  /*0a10*/  LDC R22, c[0x0][0x448] ;  /* 0x00011200ff167b82 */ /* 0x000e220000000800 */
[----:B------:R-:W-:Y:S01]  /*0a20*/  USHF.R.S32.HI UR38, URZ, 0x1f, UR39 ;  /* 0x0000001f3f267899 */ /* 0x000fe20008011427 */
[----:B------:R-:W-:Y:S01]  /*0a30*/  VIADD R90, R25, 0xffffff80 ;  /* 0xffffff80195a7836 */ /* 0x000fe20000000000 */
[----:B------:R-:W1:Y:S05]  /*0a40*/  S2R R88, SR_CTAID.X ;  /* 0x0000000000587919 */ /* 0x000e6a0000002500 */
[----:B------:R-:W3:Y:S08]  /*0a50*/  LDC.64 R10, c[0x0][0x9e0] ;  /* 0x00027800ff0a7b82 */ /* 0x000ef00000000a00 */
[----:B------:R-:W4:Y:S01]  /*0a60*/  LDC.64 R2, c[0x0][0x418] ;  /* 0x00010600ff027b82 */ /* 0x000f220000000a00 */
[----:B0-----:R-:W-:-:S07]  /*0a70*/  ISETP.NE.AND P2, PT, R22, 0x1, PT ;  /* 0x000000011600780c */ /* 0x001fce0003f45270 */
[----:B------:R-:W0:Y:S01]  /*0a80*/  LDC R89, c[0x0][0x288] ;  /* 0x0000a200ff597b82 */ /* 0x000e220000000800 */
[----:B---3--:R-:W-:-:S07]  /*0a90*/  ISETP.GE.AND P1, PT, R11, 0x1, PT ;  /* 0x000000010b00780c */ /* 0x008fce0003f26270 */
[----:B------:R-:W3:Y:S01]  /*0aa0*/  LDC R16, c[0x0][0x424] ;  /* 0x00010900ff107b82 */ /* 0x000ee20000000800 */
[----:B-1----:R-:W-:-:S04]  /*0ab0*/  IMAD.SHL.U32 R88, R88, 0x80, RZ ;  /* 0x0000008058587824 */ /* 0x002fc800078e00ff */
[----:B------:R-:W-:Y:S01]  /*0ac0*/  @P2 VIADD R0, R88, 0x7f ;  /* 0x0000007f58002836 */ /* 0x000fe20000000000 */
[----:B----4-:R-:W-:Y:S02]  /*0ad0*/  ISETP.NE.U32.AND P0, PT, R2, RZ, PT ;  /* 0x000000ff0200720c */ /* 0x010fe40003f05070 */
[----:B------:R-:W1:Y:S02]  /*0ae0*/  @P2 LDC R5, c[0x0][0x44c] ;  /* 0x00011300ff052b82 */ /* 0x000e640000000800 */
[----:B------:R-:W-:-:S06]  /*0af0*/  ISETP.NE.AND.EX P0, PT, R3, RZ, PT, P0 ;  /* 0x000000ff0300720c */ /* 0x000fcc0003f05300 */
[----:B------:R-:W4:Y:S01]  /*0b00*/  @P2 LDC R7, c[0x0][0x450] ;  /* 0x00011400ff072b82 */ /* 0x000f220000000800 */
[----:B0-----:R-:W-:-:S07]  /*0b10*/  IADD3 R3, -R89, 0x1, RZ ;  /* 0x0000000159037810 */ /* 0x001fce0007ffe1ff */
[----:B------:R-:W0:Y:S01]  /*0b20*/  LDC R9, c[0x0][0x2f0] ;  /* 0x0000bc00ff097b82 */ /* 0x000e220000000800 */
[----:B---3--:R-:W-:Y:S01]  /*0b30*/  SEL R16, R16, 0x1, P0 ;  /* 0x0000000110107807 */ /* 0x008fe20000000000 */
[----:B-1----:R-:W-:-:S04]  /*0b40*/  @P2 IMAD.HI.U32 R2, R0, R5, RZ ;  /* 0x0000000500022227 */ /* 0x002fc800078e00ff */
[----:B------:R-:W-:Y:S01]  /*0b50*/  VIADD R0, R88, 0x7f ;  /* 0x0000007f58007836 */ /* 0x000fe20000000000 */
[----:B----4-:R-:W-:Y:S01]  /*0b60*/  @P2 SHF.R.U32.HI R0, RZ, R7, R2 ;  /* 0x00000007ff002219 */ /* 0x010fe20000011602 */
[----:B0-----:R-:W-:-:S04]  /*0b70*/  IMAD R3, R16, R9, R3 ;  /* 0x0000000910037224 */ /* 0x001fc800078e0203 */
[----:B------:R-:W-:-:S04]  /*0b80*/  IMAD.IADD R3, R3, 0x1, R0 ;  /* 0x0000000103037824 */ /* 0x000fc800078e0200 */
[----:B------:R-:W-:Y:S01]  /*0b90*/  IMAD.IADD R0, R3, 0x1, R10 ;  /* 0x0000000103007824 */ /* 0x000fe200078e020a */
[----:B--2---:R-:W-:-:S04]  /*0ba0*/  LOP3.LUT R6, R6, 0xfffffffd, RZ, 0xc0, !PT ;  /* 0xfffffffd06067812 */ /* 0x004fc800078ec0ff */
[----:B------:R-:W-:-:S04]  /*0bb0*/  @P2 LOP3.LUT R6, R6, 0x2, RZ, 0xfc, !PT ;  /* 0x0000000206062812 */ /* 0x000fc800078efcff */
[----:B------:R-:W-:-:S04]  /*0bc0*/  LOP3.LUT R6, R6, 0xfffffffe, RZ, 0xc0, !PT ;  /* 0xfffffffe06067812 */ /* 0x000fc800078ec0ff */
[----:B------:R-:W-:-:S05]  /*0bd0*/  @P1 LOP3.LUT R6, R6, 0x1, RZ, 0xfc, !PT ;  /* 0x0000000106061812 */ /* 0x000fca00078efcff */
[----:B------:R0:W-:Y:S01]  /*0be0*/  STL [R1], R6 ;  /* 0x0000000601007387 */ /* 0x0001e20000100800 */
[----:B------:R-:W-:Y:S05]  /*0bf0*/  @!P1 BRA `(.L_x_1049) ;  /* 0x0000000000409947 */ /* 0x000fea0003800000 */
[C---:B------:R-:W-:Y:S01]  /*0c00*/  ISETP.GT.AND P0, PT, R3.reuse, RZ, PT ;  /* 0x000000ff0300720c */ /* 0x040fe20003f04270 */
[----:B------:R-:W-:-:S12]  /*0c10*/  VIADD R2, R3, 0xffffffff ;  /* 0xffffffff03027836 */ /* 0x000fd80000000000 */
[----:B------:R-:W-:Y:S05]  /*0c20*/  @P0 BRA `(.L_x_1050) ;  /* 0x00000000001c0947 */ /* 0x000fea0003800000 */
[----:B------:R-:W-:Y:S01]  /*0c30*/  ISETP.NE.AND P0, PT, R11, 0x1, PT ;  /* 0x000000010b00780c */ /* 0x000fe20003f05270 */
[----:B------:R-:W-:-:S12]  /*0c40*/  IMAD.MOV R3, RZ, RZ, -R3 ;  /* 0x000000ffff037224 */ /* 0x000fd800078e0a03 */
[----:B------:R-:W1:Y:S02]  /*0c50*/  @P0 LDC.64 R4, c[0x0][0x9e8] ;  /* 0x00027a00ff040b82 */ /* 0x000e640000000a00 */
[----:B-1----:R-:W-:-:S05]  /*0c60*/  @P0 IMAD.HI.U32 R2, R3, R4, RZ ;  /* 0x0000000403020227 */ /* 0x002fca00078e00ff */
[----:B------:R-:W-:-:S04]  /*0c70*/  @P0 SHF.R.U32.HI R3, RZ, R5, R2 ;  /* 0x00000005ff030219 */ /* 0x000fc80000011602 */
[----:B------:R-:W-:Y:S01]  /*0c80*/  LOP3.LUT R2, RZ, R3, RZ, 0x33, !PT ;  /* 0x00000003ff027212 */ /* 0x000fe200078e33ff */
[----:B------:R-:W-:Y:S06]  /*0c90*/  BRA `(.L_x_1051) ;  /* 0x0000000000107947 */ /* 0x000fec0003800000 */
.L_x_1050:
[----:B------:R-:W-:-:S13]  /*0ca0*/  ISETP.NE.AND P0, PT, R11, 0x1, PT ;  /* 0x000000010b00780c */ /* 0x000fda0003f05270 */
[----:B------:R-:W1:Y:S02]  /*0cb0*/  @P0 LDC.64 R4, c[0x0][0x9e8] ;  /* 0x00027a00ff040b82 */ /* 0x000e640000000a00 */
[----:B-1----:R-:W-:-:S05]  /*0cc0*/  @P0 IMAD.HI.U32 R4, R2, R4, RZ ;  /* 0x0000000402040227 */ /* 0x002fca00078e00ff */
[----:B------:R-:W-:-:S07]  /*0cd0*/  @P0 SHF.R.U32.HI R2, RZ, R5, R4 ;  /* 0x00000005ff020219 */ /* 0x000fce0000011604 */
.L_x_1051:
[----:B------:R-:W-:-:S05]  /*0ce0*/  IMAD R3, R2, R11, R11 ;  /* 0x0000000b02037224 */ /* 0x000fca00078e020b */
[----:B------:R-:W-:-:S07]  /*0cf0*/  VIMNMX R0, R0, R3, PT ;  /* 0x0000000300007248 */ /* 0x000fce0003fe0100 */
.L_x_1049:
[----:B------:R-:W0:Y:S01]  /*0d00*/  @P2 LDC R7, c[0x0][0x44c] ;  /* 0x00011300ff072b82 */ /* 0x000e220000000800 */
[----:B------:R-:W-:Y:S01]  /*0d10*/  VIADD R2, R0, 0x7f ;  /* 0x0000007f00027836 */ /* 0x000fe20000000000 */
[----:B------:R-:W-:Y:S01]  /*0d20*/  ULDC UR4, c[0x0][0x9dc] ;  /* 0x0002770000047ab9 */ /* 0x000fe20000000800 */
[CC--:B------:R-:W-:Y:S02]  /*0d30*/  IMAD R0, R16.reuse, R9.reuse, 0x7f ;  /* 0x0000007f10007424 */ /* 0x0c0fe400078e0209 */
[----:B------:R-:W-:Y:S01]  /*0d40*/  IMAD.MOV.U32 R4, RZ, RZ, R88 ;  /* 0x000000ffff047224 */ /* 0x000fe200078e0058 */
[----:B------:R-:W-:Y:S01]  /*0d50*/  SHF.R.S32.HI R5, RZ, 0x1f, R2 ;  /* 0x0000001fff057819 */ /* 0x000fe20000011402 */
[----:B------:R-:W-:Y:S01]  /*0d60*/  IMAD R89, R16, R9, -R89 ;  /* 0x0000000910597224 */ /* 0x000fe200078e0a59 */
[----:B------:R-:W1:Y:S01]  /*0d70*/  @P2 LDC R13, c[0x0][0x450] ;  /* 0x00011400ff0d2b82 */ /* 0x000e620000000800 */
[----:B------:R-:W-:Y:S02]  /*0d80*/  SHF.R.S32.HI R3, RZ, 0x1f, R0 ;  /* 0x0000001fff037819 */ /* 0x000fe40000011400 */
[----:B------:R-:W-:-:S02]  /*0d90*/  LEA.HI R5, R5, R2, RZ, 0x7 ;  /* 0x0000000205057211 */ /* 0x000fc400078f38ff */
[----:B------:R-:W-:Y:S02]  /*0da0*/  LEA.HI R3, R3, R0, RZ, 0x7 ;  /* 0x0000000003037211 */ /* 0x000fe400078f38ff */
[----:B------:R-:W-:Y:S02]  /*0db0*/  SHF.R.S32.HI R0, RZ, 0x7, R5 ;  /* 0x00000007ff007819 */ /* 0x000fe40000011405 */
[----:B------:R-:W-:-:S04]  /*0dc0*/  SHF.R.S32.HI R3, RZ, 0x7, R3 ;  /* 0x00000007ff037819 */ /* 0x000fc80000011403 */
[----:B------:R-:W-:Y:S01]  /*0dd0*/  VIMNMX R9, R3, R0, PT ;  /* 0x0000000003097248 */ /* 0x000fe20003fe0100 */
[----:B0-----:R-:W-:-:S05]  /*0de0*/  @P2 IMAD.HI.U32 R6, R88, R7, RZ ;  /* 0x0000000758062227 */ /* 0x001fca00078e00ff */
[----:B-1----:R-:W-:-:S05]  /*0df0*/  @P2 SHF.R.U32.HI R4, RZ, R13, R6 ;  /* 0x0000000dff042219 */ /* 0x002fca0000011606 */
[----:B------:R-:W-:-:S04]  /*0e00*/  IMAD.IADD R2, R89, 0x1, R4 ;  /* 0x0000000159027824 */ /* 0x000fc800078e0204 */
[----:B------:R-:W-:Y:S01]  /*0e10*/  VIADD R0, R2, -UR4 ;  /* 0x8000000402007c36 */ /* 0x000fe20008000000 */
[----:B------:R-:W-:Y:S06]  /*0e20*/  @!P1 BRA `(.L_x_1052) ;  /* 0x00000000003c9947 */ /* 0x000fec0003800000 */
[----:B------:R-:W-:-:S13]  /*0e30*/  ISETP.GT.AND P0, PT, R2, -0x1, PT ;  /* 0xffffffff0200780c */ /* 0x000fda0003f04270 */
[----:B------:R-:W-:Y:S05]  /*0e40*/  @P0 BRA `(.L_x_1053) ;  /* 0x00000000001c0947 */ /* 0x000fea0003800000 */
[----:B------:R-:W-:Y:S02]  /*0e50*/  ISETP.NE.AND P0, PT, R11, 0x1, PT ;  /* 0x000000010b00780c */ /* 0x000fe40003f05270 */
[----:B------:R-:W-:-:S11]  /*0e60*/  LOP3.LUT R3, RZ, R2, RZ, 0x33, !PT ;  /* 0x00000002ff037212 */ /* 0x000fd600078e33ff */
[----:B------:R-:W0:Y:S02]  /*0e70*/  @P0 LDC.64 R4, c[0x0][0x9e8] ;  /* 0x00027a00ff040b82 */ /* 0x000e240000000a00 */
[----:B0-----:R-:W-:-:S05]  /*0e80*/  @P0 IMAD.HI.U32 R2, R3, R4, RZ ;  /* 0x0000000403020227 */ /* 0x001fca00078e00ff */
[----:B------:R-:W-:-:S04]  /*0e90*/  @P0 SHF.R.U32.HI R3, RZ, R5, R2 ;  /* 0x00000005ff030219 */ /* 0x000fc80000011602 */
[----:B------:R-:W-:Y:S01]  /*0ea0*/  LOP3.LUT R2, RZ, R3, RZ, 0x33, !PT ;  /* 0x00000003ff027212 */ /* 0x000fe200078e33ff */
[----:B------:R-:W-:Y:S06]  /*0eb0*/  BRA `(.L_x_1054) ;  /* 0x0000000000107947 */ /* 0x000fec0003800000 */
.L_x_1053:
[----:B------:R-:W-:-:S13]  /*0ec0*/  ISETP.NE.AND P0, PT, R11, 0x1, PT ;  /* 0x000000010b00780c */ /* 0x000fda0003f05270 */
[----:B------:R-:W0:Y:S02]  /*0ed0*/  @P0 LDC.64 R4, c[0x0][0x9e8] ;  /* 0x00027a00ff040b82 */ /* 0x000e240000000a00 */
[----:B0-----:R-:W-:-:S05]  /*0ee0*/  @P0 IMAD.HI.U32 R4, R2, R4, RZ ;  /* 0x0000000402040227 */ /* 0x001fca00078e00ff */
[----:B------:R-:W-:-:S07]  /*0ef0*/  @P0 SHF.R.U32.HI R2, RZ, R5, R4 ;  /* 0x00000005ff020219 */ /* 0x000fce0000011604 */
.L_x_1054:
[----:B------:R-:W-:-:S05]  /*0f00*/  IMAD R3, R2, R11, RZ ;  /* 0x0000000b02037224 */ /* 0x000fca00078e02ff */
[----:B------:R-:W-:-:S07]  /*0f10*/  VIMNMX R0, R0, R3, !PT ;  /* 0x0000000300007248 */ /* 0x000fce0007fe0100 */
.L_x_1052:
[----:B------:R-:W-:Y:S01]  /*0f20*/  SHF.R.S32.HI R3, RZ, 0x1f, R0 ;  /* 0x0000001fff037819 */ /* 0x000fe20000011400 */
[----:B------:R-:W-:-:S03]  /*0f30*/  IMAD.MOV.U32 R23, RZ, RZ, RZ ;  /* 0x000000ffff177224 */ /* 0x000fc600078e00ff */
[----:B------:R-:W-:Y:S02]  /*0f40*/  LEA.HI R3, R3, R0, RZ, 0x7 ;  /* 0x0000000003037211 */ /* 0x000fe400078f38ff */
[----:B------:R-:W-:Y:S02]  /*0f50*/  SHF.R.U32.HI R0, RZ, 0x10, R18 ;  /* 0x00000010ff007819 */ /* 0x000fe40000011612 */
[----:B------:R-:W-:Y:S02]  /*0f60*/  SHF.R.S32.HI R3, RZ, 0x7, R3 ;  /* 0x00000007ff037819 */ /* 0x000fe40000011403 */
[----:B------:R-:W-:Y:S02]  /*0f70*/  ISETP.NE.AND P0, PT, R0, RZ, PT ;  /* 0x000000ff0000720c */ /* 0x000fe40003f05270 */
[----:B------:R-:W-:Y:S02]  /*0f80*/  VIMNMX R8, RZ, R3, !PT ;  /* 0x00000003ff087248 */ /* 0x000fe40007fe0100 */
[----:B------:R-:W-:-:S02]  /*0f90*/  LOP3.LUT R18, R18, 0xffff, RZ, 0xc0, !PT ;  /* 0x0000ffff12127812 */ /* 0x000fc400078ec0ff */
[----:B------:R-:W-:-:S07]  /*0fa0*/  ISETP.GT.AND P1, PT, R9, R8, PT ;  /* 0x000000080900720c */ /* 0x000fce0003f24270 */
[----:B------:R-:W0:Y:S06]  /*0fb0*/  @!P0 LDC R0, c[0x0][0x9f0] ;  /* 0x00027c00ff008b82 */ /* 0x000e2c0000000800 */
[----:B------:R-:W-:Y:S05]  /*0fc0*/  @!P1 BRA `(.L_x_1055) ;  /* 0x0000000000709947 */ /* 0x000fea0003800000 */
[-C--:B0-----:R-:W-:Y:S02]  /*0fd0*/  IABS R6, R0.reuse ;  /* 0x0000000000067213 */ /* 0x081fe40000000000 */
[----:B------:R-:W-:Y:S02]  /*0fe0*/  IADD3 R2, R0, -0x1, R9 ;  /* 0xffffffff00027810 */ /* 0x000fe40007ffe009 */
[----:B------:R-:W0:Y:S03]  /*0ff0*/  I2F.RP R4, R6 ;  /* 0x0000000600047306 */ /* 0x000e260000209400 */
[----:B------:R-:W-:Y:S01]  /*1000*/  IMAD.IADD R5, R2, 0x1, -R8 ;  /* 0x0000000102057824 */ /* 0x000fe200078e0a08 */
[----:B------:R-:W-:-:S04]  /*1010*/  IABS R2, R0 ;  /* 0x0000000000027213 */ /* 0x000fc80000000000 */
[----:B------:R-:W-:Y:S02]  /*1020*/  IABS R10, R5 ;  /* 0x00000005000a7213 */ /* 0x000fe40000000000 */
[----:B------:R-:W-:-:S04]  /*1030*/  LOP3.LUT R5, R5, R0, RZ, 0x3c, !PT ;  /* 0x0000000005057212 */ /* 0x000fc800078e3cff */
[----:B------:R-:W-:Y:S01]  /*1040*/  ISETP.GE.AND P2, PT, R5, RZ, PT ;  /* 0x000000ff0500720c */ /* 0x000fe20003f46270 */
[----:B0-----:R-:W0:Y:S02]  /*1050*/  MUFU.RCP R4, R4 ;  /* 0x0000000400047308 */ /* 0x001e240000001000 */
[----:B0-----:R-:W-:Y:S02]  /*1060*/  VIADD R3, R4, 0xffffffe ;  /* 0x0ffffffe04037836 */ /* 0x001fe40000000000 */
[----:B------:R-:W-:Y:S02]  /*1070*/  IMAD.MOV R4, RZ, RZ, -R2 ;  /* 0x000000ffff047224 */ /* 0x000fe400078e0a02 */
[----:B------:R-:W-:Y:S02]  /*1080*/  IMAD.MOV.U32 R2, RZ, RZ, RZ ;  /* 0x000000ffff027224 */ /* 0x000fe400078e00ff */
[----:B------:R-:W0:Y:S02]  /*1090*/  F2I.FTZ.U32.TRUNC.NTZ R3, R3 ;  /* 0x0000000300037305 */ /* 0x000e24000021f000 */
[----:B0-----:R-:W-:-:S04]  /*10a0*/  IMAD.MOV R7, RZ, RZ, -R3 ;  /* 0x000000ffff077224 */ /* 0x001fc800078e0a03 */
[----:B------:R-:W-:-:S04]  /*10b0*/  IMAD R7, R7, R6, RZ ;  /* 0x0000000607077224 */ /* 0x000fc800078e02ff */
[----:B------:R-:W-:-:S04]  /*10c0*/  IMAD.HI.U32 R2, R3, R7, R2 ;  /* 0x0000000703027227 */ /* 0x000fc800078e0002 */
[----:B------:R-:W-:-:S04]  /*10d0*/  IMAD.MOV.U32 R3, RZ, RZ, R10 ;  /* 0x000000ffff037224 */ /* 0x000fc800078e000a */
        /* <DEDUP_REMOVED lines=11> */
.L_x_1055:
[-C--:B------:R-:W-:Y:S01]  /*1190*/  IMAD R18, R18, R23.reuse, R8 ;  /* 0x0000001712127224 */ /* 0x080fe200078e0208 */
[----:B------:R-:W-:Y:S02]  /*11a0*/  PLOP3.LUT P0, PT, PT, PT, PT, 0x80, 0x0 ;  /* 0x000000000000781c */ /* 0x000fe40003f0f070 */
[----:B------:R-:W-:Y:S02]  /*11b0*/  CS2R R92, SRZ ;  /* 0x00000000005c7805 */ /* 0x000fe4000001ff00 */
[----:B------:R-:W-:Y:S01]  /*11c0*/  CS2R R2, SRZ ;  /* 0x0000000000027805 */ /* 0x000fe2000001ff00 */
[----:B0-----:R-:W-:Y:S01]  /*11d0*/  IMAD.MOV.U32 R0, RZ, RZ, RZ ;  /* 0x000000ffff007224 */ /* 0x001fe200078e00ff */
[----:B------:R-:W-:Y:S02]  /*11e0*/  VIADDMNMX R23, R18, R23, R9, PT ;  /* 0x0000001712177246 */ /* 0x000fe40003800109 */
[----:B------:R-:W-:Y:S01]  /*11f0*/  CS2R R94, SRZ ;  /* 0x00000000005e7805 */ /* 0x000fe2000001ff00 */
[----:B------:R-:W-:Y:S01]  /*1200*/  IMAD.MOV.U32 R6, RZ, RZ, RZ ;  /* 0x000000ffff067224 */ /* 0x000fe200078e00ff */
[----:B------:R-:W-:-:S02]  /*1210*/  CS2R R100, SRZ ;  /* 0x0000000000647805 */ /* 0x000fc4000001ff00 */
[----:B------:R-:W-:Y:S01]  /*1220*/  ISETP.GT.AND P1, PT, R23, R18, PT ;  /* 0x000000121700720c */ /* 0x000fe20003f24270 */
[----:B------:R-:W-:Y:S01]  /*1230*/  IMAD.MOV.U32 R8, RZ, RZ, RZ ;  /* 0x000000ffff087224 */ /* 0x000fe200078e00ff */
[----:B------:R-:W-:Y:S01]  /*1240*/  CS2R R96, SRZ ;  /* 0x0000000000607805 */ /* 0x000fe2000001ff00 */
[----:B------:R-:W-:Y:S01]  /*1250*/  IMAD.MOV.U32 R91, RZ, RZ, RZ ;  /* 0x000000ffff5b7224 */ /* 0x000fe200078e00ff */
        /* <DEDUP_REMOVED lines=25> */
[----:B------:R-:W-:Y:S01]  /*13f0*/  CS2R R146, SRZ ;  /* 0x0000000000927805 */ /* 0x000fe2000001ff00 */
[----:B------:R-:W-:Y:S06]  /*1400*/  @!P1 BRA `(.L_x_1056) ;  /* 0x000000e000d49947 */ /* 0x000fec0003800000 */
[----:B------:R-:W-:Y:S01]  /*1410*/  SHF.R.S32.HI R93, RZ, 0x1f, R90 ;  /* 0x0000001fff5d7819 */ /* 0x000fe2000001145a */
[----:B------:R-:W0:Y:S01]  /*1420*/  S2UR UR41, SR_CgaCtaId ;  /* 0x00000000002979c3 */ /* 0x000e220000008800 */
[----:B------:R-:W-:Y:S02]  /*1430*/  UMOV UR36, 0x400 ;  /* 0x0000040000247882 */ /* 0x000fe40000000000 */
[----:B------:R-:W-:-:S04]  /*1440*/  LEA.HI R92, R93, R90, RZ, 0x7 ;  /* 0x0000005a5d5c7211 */ /* 0x000fc800078f38ff */
[----:B------:R-:W-:-:S05]  /*1450*/  SHF.R.S32.HI R91, RZ, 0x7, R92 ;  /* 0x00000007ff5b7819 */ /* 0x000fca000001145c */
        /* <DEDUP_REMOVED lines=29> */
.L_x_1057:
[----:B------:R-:W0:Y:S01]  /*1630*/  LDC.64 R12, c[0x0][0x990] ;  /* 0x00026400ff0c7b82 */ /* 0x000e220000000a00 */
[----:B------:R-:W-:-:S07]  /*1640*/  ULDC UR4, c[0x0][0x9d8] ;  /* 0x0002760000047ab9 */ /* 0x000fce0000000800 */
[----:B------:R-:W1:Y:S01]  /*1650*/  LDC.64 R20, c[0x0][0x998] ;  /* 0x00026600ff147b82 */ /* 0x000e620000000a00 */
[----:B0-----:R-:W-:-:S04]  /*1660*/  ISETP.NE.U32.AND P0, PT, R12, RZ, PT ;  /* 0x000000ff0c00720c */ /* 0x001fc80003f05070 */
[----:B------:R-:W-:Y:S02]  /*1670*/  ISETP.NE.AND.EX P0, PT, R13, RZ, PT, P0 ;  /* 0x000000ff0d00720c */ /* 0x000fe40003f05300 */
[----:B-1----:R-:W-:-:S04]  /*1680*/  ISETP.NE.U32.AND P1, PT, R20, RZ, PT ;  /* 0x000000ff1400720c */ /* 0x002fc80003f25070 */
[----:B------:R-:W-:-:S07]  /*1690*/  ISETP.NE.AND.EX P1, PT, R21, RZ, PT, P1 ;  /* 0x000000ff1500720c */ /* 0x000fce0003f25310 */
[----:B------:R-:W0:Y:S01]  /*16a0*/  @P0 LDC.64 R8, c[0x0][0x9a8] ;  /* 0x00026a00ff080b82 */ /* 0x000e220000000a00 */
[----:B------:R-:W-:-:S07]  /*16b0*/  @P0 SHF.R.S32.HI R7, RZ, 0x1f, R17 ;  /* 0x0000001fff070819 */ /* 0x000fce0000011411 */
[----:B------:R-:W1:Y:S08]  /*16c0*/  @P1 LDC.64 R10, c[0x0][0x9b8] ;  /* 0x00026e00ff0a1b82 */ /* 0x000e700000000a00 */
[----:B------:R-:W2:Y:S08]  /*16d0*/  @P1 LDC.64 R24, c[0x0][0x9c0] ;  /* 0x00027000ff181b82 */ /* 0x000eb00000000a00 */
[----:B------:R-:W3:Y:S01]  /*16e0*/  @P0 LDC.64 R14, c[0x0][0x9b0] ;  /* 0x00026c00ff0e0b82 */ /* 0x000ee20000000a00 */
[----:B0-----:R-:W-:-:S02]  /*16f0*/  @P0 IMAD R0, R8, UR38, RZ ;  /* 0x0000002608000c24 */ /* 0x001fc4000f8e02ff */
[----:B------:R-:W-:-:S04]  /*1700*/  @P0 IMAD.WIDE.U32 R2, R8, UR39, RZ ;  /* 0x0000002708020c25 */ /* 0x000fc8000f8e00ff */
[----:B------:R-:W-:Y:S02]  /*1710*/  @P0 IMAD R9, R9, UR39, R0 ;  /* 0x0000002709090c24 */ /* 0x000fe4000f8e0200 */
[C---:B-1----:R-:W-:Y:S02]  /*1720*/  @P1 IMAD R4, R10.reuse, UR38, RZ ;  /* 0x000000260a041c24 */ /* 0x042fe4000f8e02ff */
[----:B------:R-:W-:Y:S01]  /*1730*/  @P0 IMAD.IADD R3, R3, 0x1, R9 ;  /* 0x0000000103030824 */ /* 0x000fe200078e0209 */
[----:B------:R-:W-:Y:S01]  /*1740*/  @P1 SHF.R.S32.HI R9, RZ, 0x1f, R17 ;  /* 0x0000001fff091819 */ /* 0x000fe20000011411 */
[----:B------:R-:W-:Y:S02]  /*1750*/  @P1 IMAD R11, R11, UR39, R4 ;  /* 0x000000270b0b1c24 */ /* 0x000fe4000f8e0204 */
[----:B------:R-:W-:-:S04]  /*1760*/  @P1 IMAD.WIDE.U32 R4, R10, UR39, RZ ;  /* 0x000000270a041c25 */ /* 0x000fc8000f8e00ff */
[----:B--2---:R-:W-:Y:S02]  /*1770*/  @P1 IMAD R6, R9, R24, RZ ;  /* 0x0000001809061224 */ /* 0x004fe400078e02ff */
[----:B------:R-:W-:Y:S02]  /*1780*/  @P1 IMAD.IADD R5, R5, 0x1, R11 ;  /* 0x0000000105051824 */ /* 0x000fe400078e020b */
[----:B------:R-:W-:Y:S02]  /*1790*/  @P1 IMAD R11, R17, R25, R6 ;  /* 0x00000019110b1224 */ /* 0x000fe400078e0206 */
[-C--:B---3--:R-:W-:Y:S02]  /*17a0*/  @P0 IMAD R0, R7, R14.reuse, RZ ;  /* 0x0000000e07000224 */ /* 0x088fe400078e02ff */
[----:B------:R-:W-:-:S04]  /*17b0*/  @P0 IMAD.WIDE.U32 R2, R17, R14, R2 ;  /* 0x0000000e11020225 */ /* 0x000fc800078e0002 */
[C---:B------:R-:W-:Y:S02]  /*17c0*/  @P0 IMAD R9, R17.reuse, R15, R0 ;  /* 0x0000000f11090224 */ /* 0x040fe400078e0200 */
[----:B------:R-:W-:Y:S01]  /*17d0*/  @P1 IMAD.WIDE.U32 R6, R17, R24, R4 ;  /* 0x0000001811061225 */ /* 0x000fe200078e0004 */
[----:B------:R-:W-:-:S03]  /*17e0*/  @P0 LEA R4, P2, R2, R12, 0x2 ;  /* 0x0000000c02040211 */ /* 0x000fc600078410ff */
[----:B------:R-:W-:Y:S01]  /*17f0*/  @P0 IMAD.IADD R3, R3, 0x1, R9 ;  /* 0x0000000103030824 */ /* 0x000fe200078e0209 */
[----:B------:R-:W-:Y:S01]  /*1800*/  @P1 LEA R8, P3, R6, R20, 0x2 ;  /* 0x0000001406081211 */ /* 0x000fe200078610ff */
[----:B------:R-:W-:-:S03]  /*1810*/  @P1 IMAD.IADD R0, R7, 0x1, R11 ;  /* 0x0000000107001824 */ /* 0x000fc600078e020b */
[----:B------:R-:W-:Y:S01]  /*1820*/  @P0 LEA.HI.X R5, R2, R13, R3, 0x2, P2 ;  /* 0x0000000d02050211 */ /* 0x000fe200010f1403 */
[----:B------:R-:W-:Y:S01]  /*1830*/  IMAD.MOV.U32 R3, RZ, RZ, 0x3f800000 ;  /* 0x3f800000ff037424 */ /* 0x000fe200078e00ff */
[----:B------:R-:W-:Y:S01]  /*1840*/  @P1 LEA.HI.X R9, R6, R21, R0, 0x2, P3 ;  /* 0x0000001506091211 */ /* 0x000fe200018f1400 */
[----:B------:R-:W-:-:S04]  /*1850*/  IMAD.MOV.U32 R0, RZ, RZ, 0x3f800000 ;  /* 0x3f800000ff007424 */ /* 0x000fc800078e00ff */
[----:B------:R-:W2:Y:S04]  /*1860*/  @P0 LDG.E R3, desc[UR42][R4.64] ;  /* 0x0000002a04030981 */ /* 0x000ea8000c1e1900 */
[----:B------:R-:W2:Y:S01]  /*1870*/  @P1 LDG.E R0, desc[UR42][R8.64] ;  /* 0x0000002a08001981 */ /* 0x000ea2000c1e1900 */
[----:B------:R-:W-:-:S04]  /*1880*/  SHF.L.U32 R2, RZ, 0x1f, RZ ;  /* 0x0000001fff027819 */ /* 0x000fc800000006ff */
[----:B------:R-:W0:Y:S01]  /*1890*/  SYNCS.PHASECHK.TRANS64.TRYWAIT P0, [UR36+0x22800], R2 ;  /* 0x02280002ff0075a7 */ /* 0x000e220008000164 */
[----:B--2---:R-:W-:-:S04]  /*18a0*/  FMUL.FTZ R0, R3, R0 ;  /* 0x0000000003007220 */ /* 0x004fc80000410000 */
[----:B------:R-:W-:Y:S01]  /*18b0*/  FMUL.FTZ R0, R0, UR4 ;  /* 0x0000000400007c20 */ /* 0x000fe20008410000 */
[----:B0-----:R-:W-:Y:S06]  /*18c0*/  @!P0 BRA `(.L_x_1058) ;  /* 0x0000014800888947 */ /* 0x001fec0003800000 */
.L_x_1202:
[----:B------:R-:W-:-:S06]  /*18d0*/  ULOP3.LUT UR4, UR40, 0x1, URZ, 0xfc, !UPT ;  /* 0x0000000128047892 */ /* 0x000fcc000f8efc3f */
[----:B0-----:R-:W-:-:S05]  /*18e0*/  IMAD.U32 R3, RZ, RZ, UR4 ;  /* 0x00000004ff037e24 */ /* 0x001fca000f8e00ff */
[----:B------:R-:W-:-:S13]  /*18f0*/  ISETP.NE.AND P0, PT, R3, 0x3, PT ;  /* 0x000000030300780c */ /* 0x000fda0003f05270 */
[----:B------:R-:W-:Y:S05]  /*1900*/  @!P0 BRA `(.L_x_1059) ;  /* 0x0000000000048947 */ /* 0x000fea0003800000 */
[----:B------:R-:W-:Y:S01]  /*1910*/  BPT.TRAP 0x1 ;  /* 0x000000040000795c */ /* 0x000fe20000300000 */
.L_x_1059:
[----:B------:R0:W1:Y:S01]  /*1920*/  SYNCS.PHASECHK.TRANS64.TRYWAIT P1, [UR36+0x22830], R2 ;  /* 0x02283002ff0075a7 */ /* 0x0000620008020164 */
[----:B------:R-:W-:Y:S05]  /*1930*/  @!P0 BRA `(.L_x_1060) ;  /* 0x0000000000048947 */ /* 0x000fea0003800000 */
[----:B------:R-:W-:Y:S01]  /*1940*/  BPT.TRAP 0x1 ;  /* 0x000000040000795c */ /* 0x000fe20000300000 */
.L_x_1060:
[----:B------:R-:W-:-:S05]  /*1950*/  IMAD.U32 R6, RZ, RZ, UR44 ;  /* 0x0000002cff067e24 */ /* 0x000fca000f8e00ff */
[----:B------:R-:W-:Y:S01]  /*1960*/  LOP3.LUT R6, R6, 0x10000, RZ, 0xfc, !PT ;  /* 0x0001000006067812 */ /* 0x000fe200078efcff */
[----:B-1----:R-:W-:Y:S06]  /*1970*/  @P1 BRA `(.L_x_1061) ;  /* 0x0000000000081947 */ /* 0x002fec0003800000 */
[----:B------:R-:W1:Y:S02]  /*1980*/  SYNCS.PHASECHK.TRANS64.TRYWAIT P1, [UR36+0x22830], R2 ;  /* 0x02283002ff0075a7 */ /* 0x000e640008020164 */
[----:B-1----:R-:W-:Y:S05]  /*1990*/  @!P1 BRA `(.L_x_1062) ;  /* 0x00000148006c9947 */ /* 0x002fea0003800000 */
.L_x_1061:
[----:B------:R-:W-:Y:S05]  /*19a0*/  WARPSYNC.ALL ;  /* 0x0000000000007948 */ /* 0x000fea0003800000 */
[----:B------:R-:W-:Y:S01]  /*19b0*/  IMAD.MOV.U32 R7, RZ, RZ, -0x7fffffe0 ;  /* 0x80000020ff077424 */ /* 0x000fe200078e00ff */
[----:B------:R-:W-:Y:S01]  /*19c0*/  UIADD3 UR4, UR36, 0x16400, URZ ;  /* 0x0001640024047890 */ /* 0x000fe2000fffe03f */
[C---:B------:R-:W-:Y:S01]  /*19d0*/  R2UR UR8, R6.reuse ;  /* 0x00000000060872ca */ /* 0x040fe200000e0000 */
[----:B------:R-:W-:Y:S02]  /*19e0*/  WARPGROUP.ARRIVE ;  /* 0x00000000000079c5 */ /* 0x000fe40000000000 */
[----:B------:R-:W-:Y:S01]  /*19f0*/  R2UR UR9, R7 ;  /* 0x00000000070972ca */ /* 0x000fe200000e0000 */
[----:B------:R-:W-:Y:S01]  /*1a00*/  USHF.R.U32.HI UR4, URZ, 0x4, UR4 ;  /* 0x000000043f047899 */ /* 0x000fe20008011604 */
[----:B------:R-:W-:Y:S01]  /*1a10*/  R2UR UR24, R6 ;  /* 0x00000000061872ca */ /* 0x000fe200000e0000 */
[----:B------:R-:W-:Y:S01]  /*1a20*/  UMOV UR11, 0x80000020 ;  /* 0x80000020000b7882 */ /* 0x000fe20000000000 */
[----:B------:R-:W-:Y:S01]  /*1a30*/  UMOV UR13, 0x80000020 ;  /* 0x80000020000d7882 */ /* 0x000fe20000000000 */
[----:B------:R-:W-:Y:S01]  /*1a40*/  ULOP3.LUT UR4, UR4, 0x3fff, URZ, 0xc0, !UPT ;  /* 0x00003fff04047892 */ /* 0x000fe2000f8ec03f */
[----:B------:R-:W-:Y:S01]  /*1a50*/  UMOV UR15, 0x80000020 ;  /* 0x80000020000f7882 */ /* 0x000fe20000000000 */
[----:B------:R-:W-:-:S02]  /*1a60*/  UMOV UR17, 0x80000020 ;  /* 0x8000002000117882 */ /* 0x000fc40000000000 */
[----:B------:R-:W-:Y:S01]  /*1a70*/  ULOP3.LUT UR6, UR4, 0x10000, URZ, 0xfc, !UPT ;  /* 0x0001000004067892 */ /* 0x000fe2000f8efc3f */
[----:B------:R-:W-:Y:S01]  /*1a80*/  UMOV UR19, 0x80000020 ;  /* 0x8000002000137882 */ /* 0x000fe20000000000 */
[----:B------:R-:W-:Y:S02]  /*1a90*/  UMOV UR21, 0x80000020 ;  /* 0x8000002000157882 */ /* 0x000fe40000000000 */
[----:B------:R-:W-:Y:S02]  /*1aa0*/  UIADD3 UR14, UR6, 0x200, URZ ;  /* 0x00000200060e7890 */ /* 0x000fe4000fffe03f */
[----:B------:R-:W-:Y:S01]  /*1ab0*/  UIADD3 UR12, UR24, 0x200, URZ ;  /* 0x00000200180c7890 */ /* 0x000fe2000fffe03f */
[----:B------:R-:W-:Y:S01]  /*1ac0*/  UMOV UR10, UR6 ;  /* 0x00000006000a7c82 */ /* 0x000fe20008000000 */
[----:B------:R-:W-:Y:S01]  /*1ad0*/  UIADD3 UR16, UR24, 0x202, URZ ;  /* 0x0000020218107890 */ /* 0x000fe2000fffe03f */
[----:B------:R-:W-:Y:S01]  /*1ae0*/  QGMMA.64x128x32.F32.E4M3.E4M3 R24, gdesc[UR8], RZ, !UPT, gsb0 ;  /* 0x01e00000081879f3 */ /* 0x000fe2000c0008ff */
[----:B------:R-:W-:-:S02]  /*1af0*/  UIADD3 UR8, UR24, 0x2, URZ ;  /* 0x0000000218087890 */ /* 0x000fc4000fffe03f */
[----:B------:R-:W-:Y:S01]  /*1b00*/  UIADD3 UR10, UR6, 0x2, URZ ;  /* 0x00000002060a7890 */ /* 0x000fe2000fffe03f */
[----:B------:R-:W-:Y:S01]  /*1b10*/  UMOV UR9, 0x80000020 ;  /* 0x8000002000097882 */ /* 0x000fe20000000000 */
[----:B------:R-:W-:Y:S01]  /*1b20*/  UMOV UR11, 0x80000020 ;  /* 0x80000020000b7882 */ /* 0x000fe20000000000 */
[----:B------:R-:W-:Y:S02]  /*1b30*/  UIADD3 UR18, UR6, 0x202, URZ ;  /* 0x0000020206127890 */ /* 0x000fe4000fffe03f */
[----:B------:R-:W-:Y:S02]  /*1b40*/  UIADD3 UR20, UR24, 0x400, URZ ;  /* 0x0000040018147890 */ /* 0x000fe4000fffe03f */
[----:B------:R-:W-:Y:S01]  /*1b50*/  UIADD3 UR22, UR6, 0x400, URZ ;  /* 0x0000040006167890 */ /* 0x000fe2000fffe03f */
[----:B------:R-:W-:Y:S01]  /*1b60*/  UMOV UR23, 0x80000020 ;  /* 0x8000002000177882 */ /* 0x000fe20000000000 */
[----:B------:R-:W-:Y:S02]  /*1b70*/  UIADD3 UR24, UR24, 0x402, URZ ;  /* 0x0000040218187890 */ /* 0x000fe4000fffe03f */
[----:B------:R-:W-:Y:S01]  /*1b80*/  UIADD3 UR26, UR6, 0x402, URZ ;  /* 0x00000402061a7890 */ /* 0x000fe2000fffe03f */
[----:B------:R-:W-:Y:S01]  /*1b90*/  UMOV UR25, 0x80000020 ;  /* 0x8000002000197882 */ /* 0x000fe20000000000 */
[----:B------:R-:W-:Y:S01]  /*1ba0*/  UMOV UR27, 0x80000020 ;  /* 0x80000020001b7882 */ /* 0x000fe20000000000 */
[----:B------:R-:W-:-:S02]  /*1bb0*/  WARPGROUP.DEPBAR.LE gsb0, 0x0 ;  /* 0x00008000000079c5 */ /* 0x000fc40000010000 */
[----:B------:R-:W-:-:S06]  /*1bc0*/  WARPGROUP.ARRIVE ;  /* 0x00000000000079c5 */ /* 0x000fcc0000000000 */
[----:B------:R-:W-:Y:S03]  /*1bd0*/  QGMMA.64x128x32.F32.E4M3.E4M3 R24, gdesc[UR8], R24, gsb0 ;  /* 0x01e00000081879f3 */ /* 0x000fe60008000818 */
[----:B------:R-:W-:Y:S02]  /*1be0*/  WARPGROUP.DEPBAR.LE gsb0, 0x0 ;  /* 0x00008000000079c5 */ /* 0x000fe40000010000 */
[----:B------:R-:W-:-:S07]  /*1bf0*/  WARPGROUP.ARRIVE ;  /* 0x00000000000079c5 */ /* 0x000fce0000000000 */
        /* <DEDUP_REMOVED lines=11> */
[----:B------:R-:W-:Y:S05]  /*1cb0*/  @!P0 BRA `(.L_x_1063) ;  /* 0x0000000000048947 */ /* 0x000fea0003800000 */
[----:B------:R-:W-:Y:S01]  /*1cc0*/  BPT.TRAP 0x1 ;  /* 0x000000040000795c */ /* 0x000fe20000300000 */
.L_x_1063:
[----:B------:R-:W2:Y:S01]  /*1cd0*/  LDL R105, [R1] ;  /* 0x0000000001697983 */ /* 0x000ea20000100800 */
[----:B-1----:R-:W-:Y:S01]  /*1ce0*/  LOP3.LUT R3, R92, 0xffffff80, RZ, 0xc0, !PT ;  /* 0xffffff805c037812 */ /* 0x002fe200078ec0ff */
[----:B------:R-:W-:Y:S01]  /*1cf0*/  FMUL.FTZ R14, R0, R38 ;  /* 0x00000026000e7220 */ /* 0x000fe20000410000 */
[----:B------:R-:W-:Y:S01]  /*1d00*/  ISETP.NE.AND P2, PT, R22, 0x1, PT ;  /* 0x000000011600780c */ /* 0x000fe20003f45270 */
[----:B------:R-:W-:Y:S01]  /*1d10*/  FMUL.FTZ R94, R0, R28 ;  /* 0x0000001c005e7220 */ /* 0x000fe20000410000 */
[----:B------:R-:W-:Y:S01]  /*1d20*/  LEA.HI R93, R93, R90, RZ, 0x2 ;  /* 0x0000005a5d5d7211 */ /* 0x000fe200078f10ff */
[----:B------:R-:W-:Y:S02]  /*1d30*/  IMAD.IADD R3, R90, 0x1, -R3 ;  /* 0x000000015a037824 */ /* 0x000fe400078e0a03 */
[C---:B------:R-:W-:Y:S01]  /*1d40*/  FMUL.FTZ R38, R0.reuse, R40 ;  /* 0x0000002800267220 */ /* 0x040fe20000410000 */
[C---:B------:R-:W-:Y:S01]  /*1d50*/  FMUL.FTZ R20, R0.reuse, R42 ;  /* 0x0000002a00147220 */ /* 0x040fe20000410000 */
[C---:B------:R-:W-:Y:S01]  /*1d60*/  FMUL.FTZ R40, R0.reuse, R41 ;  /* 0x0000002900287220 */ /* 0x040fe20000410000 */
[C---:B------:R-:W-:Y:S01]  /*1d70*/  FMUL.FTZ R42, R0.reuse, R44 ;  /* 0x0000002c002a7220 */ /* 0x040fe20000410000 */
[----:B------:R-:W-:Y:S01]  /*1d80*/  SHF.R.S32.HI R8, RZ, 0x1f, R3 ;  /* 0x0000001fff087819 */ /* 0x000fe20000011403 */
[C---:B------:R-:W-:Y:S01]  /*1d90*/  FMUL.FTZ R44, R0.reuse, R45 ;  /* 0x0000002d002c7220 */ /* 0x040fe20000410000 */
[----:B------:R-:W-:Y:S01]  /*1da0*/  LOP3.LUT R93, R93, 0xfffffffc, RZ, 0xc0, !PT ;  /* 0xfffffffc5d5d7812 */ /* 0x000fe200078ec0ff */
[----:B------:R-:W-:Y:S01]  /*1db0*/  FMUL.FTZ R41, R0, R59 ;  /* 0x0000003b00297220 */ /* 0x000fe20000410000 */
[----:B------:R-:W-:Y:S01]  /*1dc0*/  LEA.HI R11, R8, R3, RZ, 0x2 ;  /* 0x00000003080b7211 */ /* 0x000fe200078f10ff */
[----:B------:R-:W-:Y:S01]  /*1dd0*/  FMUL.FTZ R45, R0, R63 ;  /* 0x0000003f002d7220 */ /* 0x000fe20000410000 */
[----:B------:R-:W-:Y:S01]  /*1de0*/  LEA.HI R28, R8, R3, RZ, 0x5 ;  /* 0x00000003081c7211 */ /* 0x000fe200078f28ff */
[C---:B------:R-:W-:Y:S01]  /*1df0*/  FMUL.FTZ R95, R0.reuse, R29 ;  /* 0x0000001d005f7220 */ /* 0x040fe20000410000 */
[--C-:B------:R-:W-:Y:S01]  /*1e00*/  SHF.R.S32.HI R8, RZ, 0x2, R11.reuse ;  /* 0x00000002ff087819 */ /* 0x100fe2000001140b */
[----:B------:R-:W1:Y:S01]  /*1e10*/  @P2 LDC R63, c[0x0][0x44c] ;  /* 0x00011300ff3f2b82 */ /* 0x000e620000000800 */
[----:B------:R-:W-:Y:S01]  /*1e20*/  SHF.R.S32.HI R59, RZ, 0x1f, R11 ;  /* 0x0000001fff3b7819 */ /* 0x000fe2000001140b */
[----:B------:R-:W-:Y:S01]  /*1e30*/  FMUL.FTZ R9, R0, R30 ;  /* 0x0000001e00097220 */ /* 0x000fe20000410000 */
[----:B------:R-:W-:Y:S01]  /*1e40*/  SHF.R.S32.HI R29, RZ, 0x5, R28 ;  /* 0x00000005ff1d7819 */ /* 0x000fe2000001141c */
[----:B------:R-:W-:Y:S01]  /*1e50*/  IMAD.IADD R93, R90, 0x1, -R93 ;  /* 0x000000015a5d7824 */ /* 0x000fe200078e0a5d */
[----:B------:R-:W-:Y:S01]  /*1e60*/  LEA.HI R30, R91, R91, RZ, 0x1 ;  /* 0x0000005b5b1e7211 */ /* 0x000fe200078f08ff */
[----:B------:R-:W-:Y:S01]  /*1e70*/  FMUL.FTZ R122, R0, R48 ;  /* 0x00000030007a7220 */ /* 0x000fe20000410000 */
[----:B------:R-:W-:Y:S01]  /*1e80*/  LEA.HI R59, R59, R8, RZ, 0x3 ;  /* 0x000000083b3b7211 */ /* 0x000fe200078f18ff */
[----:B------:R-:W3:Y:S01]  /*1e90*/  @P2 LDC R48, c[0x0][0x450] ;  /* 0x00011400ff302b82 */ /* 0x000ee20000000800 */
[----:B------:R-:W-:Y:S01]  /*1ea0*/  IMAD R29, R29, 0x10, R88 ;  /* 0x000000101d1d7824 */ /* 0x000fe200078e0258 */
[----:B------:R-:W-:Y:S01]  /*1eb0*/  LOP3.LUT R30, R30, 0x3fffffe, RZ, 0xc0, !PT ;  /* 0x03fffffe1e1e7812 */ /* 0x000fe200078ec0ff */
[C---:B------:R-:W-:Y:S01]  /*1ec0*/  FMUL.FTZ R4, R0.reuse, R24 ;  /* 0x0000001800047220 */ /* 0x040fe20000410000 */
[----:B------:R-:W-:Y:S01]  /*1ed0*/  LEA.HI R28, R93, R93, RZ, 0x1 ;  /* 0x0000005d5d1c7211 */ /* 0x000fe200078f08ff */
[----:B------:R-:W-:Y:S01]  /*1ee0*/  FMUL.FTZ R24, R0, R25 ;  /* 0x0000001900187220 */ /* 0x000fe20000410000 */
[----:B------:R-:W-:Y:S01]  /*1ef0*/  LOP3.LUT R59, R59, 0xfffffff8, RZ, 0xc0, !PT ;  /* 0xfffffff83b3b7812 */ /* 0x000fe200078ec0ff */
[----:B------:R-:W-:Y:S01]  /*1f00*/  IMAD.IADD R30, R91, 0x1, -R30 ;  /* 0x000000015b1e7824 */ /* 0x000fe200078e0a1e */
[----:B------:R-:W-:Y:S01]  /*1f10*/  LOP3.LUT R28, R28, 0x1ffffffe, RZ, 0xc0, !PT ;  /* 0x1ffffffe1c1c7812 */ /* 0x000fe200078ec0ff */
[C---:B------:R-:W-:Y:S01]  /*1f20*/  FMUL.FTZ R25, R0.reuse, R46 ;  /* 0x0000002e00197220 */ /* 0x040fe20000410000 */
[----:B------:R-:W-:Y:S01]  /*1f30*/  IADD3 R29, R29, R8, -R59 ;  /* 0x000000081d1d7210 */ /* 0x000fe20007ffe83b */
[----:B------:R-:W-:Y:S01]  /*1f40*/  FMUL.FTZ R118, R0, R52 ;  /* 0x0000003400767220 */ /* 0x000fe20000410000 */
[----:B------:R-:W-:Y:S01]  /*1f50*/  IMAD.MOV.U32 R46, RZ, RZ, -0x80 ;  /* 0xffffff80ff2e7424 */ /* 0x000fe200078e00ff */
[----:B------:R-:W-:Y:S01]  /*1f60*/  UIADD3 UR4, UR36, 0x22840, URZ ;  /* 0x0002284024047890 */ /* 0x000fe2000fffe03f */
[----:B------:R-:W-:-:S02]  /*1f70*/  IMAD.IADD R8, R93, 0x1, -R28 ;  /* 0x000000015d087824 */ /* 0x000fc400078e0a1c */
[----:B------:R-:W-:Y:S01]  /*1f80*/  FMUL.FTZ R57, R0, R57 ;  /* 0x0000003900397220 */ /* 0x000fe20000410000 */
[----:B------:R-:W-:Y:S01]  /*1f90*/  IMAD R29, R30, 0x40, R29 ;  /* 0x000000401e1d7824 */ /* 0x000fe200078e021d */
[----:B------:R-:W-:Y:S01]  /*1fa0*/  LOP3.LUT R30, R11, 0x7ffffffc, RZ, 0xc0, !PT ;  /* 0x7ffffffc0b1e7812 */ /* 0x000fe200078ec0ff */
[----:B------:R-:W-:Y:S01]  /*1fb0*/  UPRMT UR4, UR41, 0x654, UR4 ;  /* 0x0000065429047896 */ /* 0x000fe20008000004 */
[----:B------:R-:W-:Y:S01]  /*1fc0*/  FMUL.FTZ R12, R0, R34 ;  /* 0x00000022000c7220 */ /* 0x000fe20000410000 */
[----:B------:R-:W-:Y:S02]  /*1fd0*/  IMAD R8, R8, 0x8, R29 ;  /* 0x0000000808087824 */ /* 0x000fe400078e021d */
[C---:B------:R-:W-:Y:S01]  /*1fe0*/  FMUL.FTZ R34, R0.reuse, R36 ;  /* 0x0000002400227220 */ /* 0x040fe20000410000 */
[----:B------:R-:W-:Y:S02]  /*1ff0*/  IMAD.IADD R3, R3, 0x1, -R30 ;  /* 0x0000000103037824 */ /* 0x000fe400078e0a1e */
[----:B0-----:R-:W-:Y:S01]  /*2000*/  FMUL.FTZ R2, R0, R26 ;  /* 0x0000001a00027220 */ /* 0x001fe20000410000 */
[----:B-1----:R-:W-:-:S04]  /*2010*/  @P2 IMAD.HI.U32 R29, R8, R63, RZ ;  /* 0x0000003f081d2227 */ /* 0x002fc800078e00ff */
[C---:B------:R-:W-:Y:S01]  /*2020*/  FMUL.FTZ R96, R0.reuse, R33 ;  /* 0x0000002100607220 */ /* 0x040fe20000410000 */
[C---:B------:R-:W-:Y:S01]  /*2030*/  FMUL.FTZ R36, R0.reuse, R37 ;  /* 0x0000002500247220 */ /* 0x040fe20000410000 */
[C---:B------:R-:W-:Y:S01]  /*2040*/  FMUL.FTZ R5, R0.reuse, R27 ;  /* 0x0000001b00057220 */ /* 0x040fe20000410000 */
[----:B------:R-:W-:Y:S01]  /*2050*/  IMAD.MOV.U32 R52, RZ, RZ, R8 ;  /* 0x000000ffff347224 */ /* 0x000fe200078e0008 */
[----:B---3--:R-:W-:Y:S01]  /*2060*/  @P2 SHF.R.U32.HI R52, RZ, R48, R29 ;  /* 0x00000030ff342219 */ /* 0x008fe2000001161d */
[----:B------:R-:W-:Y:S02]  /*2070*/  IMAD R63, R23, R46, 0x80 ;  /* 0x00000080173f7424 */ /* 0x000fe400078e022e */
[C---:B------:R-:W-:Y:S01]  /*2080*/  FMUL.FTZ R10, R0.reuse, R31 ;  /* 0x0000001f000a7220 */ /* 0x040fe20000410000 */
[C---:B------:R-:W-:Y:S01]  /*2090*/  FMUL.FTZ R13, R0.reuse, R35 ;  /* 0x00000023000d7220 */ /* 0x040fe20000410000 */
[----:B------:R-:W-:Y:S01]  /*20a0*/  FMUL.FTZ R15, R0, R39 ;  /* 0x00000027000f7220 */ /* 0x000fe20000410000 */
[----:B------:R-:W0:Y:S01]  /*20b0*/  SHFL.IDX PT, R59, R52, RZ, 0x1c1f ;  /* 0x001c1fff343b7589 */ /* 0x000e2200000e0000 */
[----:B------:R-:W-:-:S02]  /*20c0*/  VIADD R46, R63, 0x1 ;  /* 0x000000013f2e7836 */ /* 0x000fc40000000000 */
[C---:B------:R-:W-:Y:S01]  /*20d0*/  FMUL.FTZ R21, R0.reuse, R43 ;  /* 0x0000002b00157220 */ /* 0x040fe20000410000 */
[C---:B------:R-:W-:Y:S01]  /*20e0*/  FMUL.FTZ R26, R0.reuse, R47 ;  /* 0x0000002f001a7220 */ /* 0x040fe20000410000 */
[C---:B------:R-:W-:Y:S01]  /*20f0*/  FMUL.FTZ R120, R0.reuse, R49 ;  /* 0x0000003100787220 */ /* 0x040fe20000410000 */
[C---:B------:R-:W-:Y:S01]  /*2100*/  FMUL.FTZ R33, R0.reuse, R51 ;  /* 0x0000003300217220 */ /* 0x040fe20000410000 */
[C---:B------:R-:W-:Y:S01]  /*2110*/  FMUL.FTZ R116, R0.reuse, R53 ;  /* 0x0000003500747220 */ /* 0x040fe20000410000 */
[C---:B------:R-:W-:Y:S01]  /*2120*/  FMUL.FTZ R37, R0.reuse, R55 ;  /* 0x0000003700257220 */ /* 0x040fe20000410000 */
[----:B------:R1:W3:Y:S01]  /*2130*/  MUFU.TANH R112, R57 ;  /* 0x0000003900707308 */ /* 0x0002e20000002400 */
        /* <DEDUP_REMOVED lines=17> */
[C---:B-1----:R-:W-:Y:S01]  /*2250*/  FMUL.FTZ R57, R0.reuse, R75 ;  /* 0x0000004b00397220 */ /* 0x042fe20000410000 */
        /* <DEDUP_REMOVED lines=12> */
[C---:B------:R-:W-:Y:S01]  /*2320*/  IMAD R11, R3.reuse, -0x2, R46 ;  /* 0xfffffffe030b7824 */ /* 0x040fe200078e022e */
[----:B------:R-:W-:Y:S01]  /*2330*/  ULDC UR33, c[0x0][0x2f0] ;  /* 0x0000bc0000217ab9 */ /* 0x000fe20000000800 */
[----:B------:R-:W-:Y:S01]  /*2340*/  SYNCS.ARRIVE.TRANS64.RED.A1T0 RZ, [UR4], RZ ;  /* 0x000000ffffff79a7 */ /* 0x000fe20008100404 */
[----:B------:R-:W-:Y:S01]  /*2350*/  ULDC UR4, c[0x0][0x288] ;  /* 0x0000a20000047ab9 */ /* 0x000fe20000000800 */
[----:B------:R-:W-:Y:S01]  /*2360*/  IMAD R48, R16, UR33, R11 ;  /* 0x0000002110307c24 */ /* 0x000fe2000f8e020b */
[----:B------:R-:W1:Y:S01]  /*2370*/  MUFU.TANH R4, R4 ;  /* 0x0000000400047308 */ /* 0x000e620000002400 */
[----:B------:R-:W-:Y:S01]  /*2380*/  IMAD.U32 R11, RZ, RZ, UR4 ;  /* 0x00000004ff0b7e24 */ /* 0x000fe2000f8e00ff */
[----:B------:R-:W-:Y:S01]  /*2390*/  ULDC UR5, c[0x0][0x9dc] ;  /* 0x0002770000057ab9 */ /* 0x000fe20000000800 */
[----:B------:R-:W-:Y:S01]  /*23a0*/  FMUL.FTZ R65, R0, R65 ;  /* 0x0000004100417220 */ /* 0x000fe20000410000 */
[----:B------:R-:W-:Y:S01]  /*23b0*/  ULOP3.LUT UR5, URZ, UR5, URZ, 0x33, !UPT ;  /* 0x000000053f057292 */ /* 0x000fe2000f8e333f */
[----:B------:R-:W-:Y:S01]  /*23c0*/  IMAD R46, R16, UR33, R63 ;  /* 0x00000021102e7c24 */ /* 0x000fe2000f8e023f */
[----:B------:R-:W-:Y:S01]  /*23d0*/  ULDC UR4, c[0x0][0x9e0] ;  /* 0x0002780000047ab9 */ /* 0x000fe20000000800 */
[----:B------:R-:W-:Y:S01]  /*23e0*/  IMAD.IADD R48, R48, 0x1, -R11 ;  /* 0x0000000130307824 */ /* 0x000fe200078e0a0b */
[----:B------:R-:W4:Y:S01]  /*23f0*/  MUFU.TANH R24, R24 ;  /* 0x0000001800187308 */ /* 0x000f220000002400 */
[----:B------:R-:W-:Y:S01]  /*2400*/  FMUL.FTZ R56, R0, R56 ;  /* 0x0000003800387220 */ /* 0x000fe20000410000 */
[----:B------:R-:W-:Y:S01]  /*2410*/  IMAD R62, R3, -0x2, R46 ;  /* 0xfffffffe033e7824 */ /* 0x000fe200078e022e */
[----:B------:R-:W-:Y:S01]  /*2420*/  LEA R58, R23, 0xffffff80, 0x7 ;  /* 0xffffff80173a7811 */ /* 0x000fe200078e38ff */
[----:B------:R-:W-:-:S04]  /*2430*/  VIADD R66, R48, UR5 ;  /* 0x0000000530427c36 */ /* 0x000fc80008000000 */
[----:B------:R-:W0:Y:S08]  /*2440*/  MUFU.TANH R2, R2 ;  /* 0x0000000200027308 */ /* 0x000e300000002400 */
        /* <DEDUP_REMOVED lines=21> */
[----:B------:R-:W0:Y:S01]  /*25a0*/  MUFU.TANH R122, R122 ;  /* 0x0000007a007a7308 */ /* 0x000e220000002400 */
[----:B--2---:R-:W-:-:S07]  /*25b0*/  LOP3.LUT P1, RZ, R105, 0x1, RZ, 0xc0, !PT ;  /* 0x0000000169ff7812 */ /* 0x004fce000782c0ff */
[----:B------:R-:W2:Y:S08]  /*25c0*/  MUFU.TANH R120, R120 ;  /* 0x0000007800787308 */ /* 0x000eb00000002400 */
        /* <DEDUP_REMOVED lines=35> */
[----:B------:R5:W1:Y:S08]  /*2800*/  MUFU.TANH R50, R65 ;  /* 0x0000004100327308 */ /* 0x000a700000002400 */
[----:B------:R3:W1:Y:S01]  /*2810*/  MUFU.TANH R114, R56 ;  /* 0x0000003800727308 */ /* 0x0006620000002400 */
[----:B-----5:R-:W-:-:S05]  /*2820*/  VIADD R65, R48, UR4 ;  /* 0x0000000430417c36 */ /* 0x020fca0008000000 */
[----:B0-----:R-:W-:Y:S01]  /*2830*/  VIADDMNMX R54, R59, R65, R62, PT ;  /* 0x000000413b367246 */ /* 0x001fe2000380013e */
[----:B---3--:R-:W-:Y:S01]  /*2840*/  IMAD.IADD R56, R66, 0x1, R59 ;  /* 0x0000000142387824 */ /* 0x008fe200078e023b */
[----:B--2-4-:R-:W-:Y:S06]  /*2850*/  @!P1 BRA `(.L_x_1064) ;  /* 0x0000000000649947 */ /* 0x014fec0003800000 */
[----:B------:R-:W-:Y:S01]  /*2860*/  IMAD R46, R16, UR33, R59 ;  /* 0x00000021102e7c24 */ /* 0x000fe2000f8e023b */
[----:B------:R-:W-:Y:S03]  /*2870*/  BSSY B0, `(.L_x_1065) ;  /* 0x0000013000007945 */ /* 0x000fe60003800000 */
[----:B------:R-:W-:-:S05]  /*2880*/  IMAD.IADD R59, R46, 0x1, -R11 ;  /* 0x000000012e3b7824 */ /* 0x000fca00078e0a0b */
[----:B------:R-:W-:-:S13]  /*2890*/  ISETP.GT.AND P1, PT, R59, -0x1, PT ;  /* 0xffffffff3b00780c */ /* 0x000fda0003f24270 */
[----:B------:R-:W-:Y:S05]  /*28a0*/  @P1 BRA `(.L_x_1066) ;  /* 0x0000000000241947 */ /* 0x000fea0003800000 */
[----:B------:R-:W-:Y:S01]  /*28b0*/  ULDC UR7, c[0x0][0x9e4] ;  /* 0x0002790000077ab9 */ /* 0x000fe20000000800 */
[----:B------:R-:W-:Y:S01]  /*28c0*/  LOP3.LUT R59, RZ, R59, RZ, 0x33, !PT ;  /* 0x0000003bff3b7212 */ /* 0x000fe200078e33ff */
[----:B------:R-:W-:-:S05]  /*28d0*/  IMAD.U32 R48, RZ, RZ, UR7 ;  /* 0x00000007ff307e24 */ /* 0x000fca000f8e00ff */
[----:B------:R-:W-:-:S13]  /*28e0*/  ISETP.NE.AND P1, PT, R48, 0x1, PT ;  /* 0x000000013000780c */ /* 0x000fda0003f25270 */
[----:B------:R-:W0:Y:S02]  /*28f0*/  @P1 LDC.64 R70, c[0x0][0x9e8] ;  /* 0x00027a00ff461b82 */ /* 0x000e240000000a00 */
[----:B0-----:R-:W-:-:S05]  /*2900*/  @P1 IMAD.HI.U32 R46, R59, R70, RZ ;  /* 0x000000463b2e1227 */ /* 0x001fca00078e00ff */
[----:B------:R-:W-:-:S04]  /*2910*/  @P1 SHF.R.U32.HI R59, RZ, R71, R46 ;  /* 0x00000047ff3b1219 */ /* 0x000fc8000001162e */
[----:B------:R-:W-:Y:S01]  /*2920*/  LOP3.LUT R59, RZ, R59, RZ, 0x33, !PT ;  /* 0x0000003bff3b7212 */ /* 0x000fe200078e33ff */
[----:B------:R-:W-:Y:S06]  /*2930*/  BRA `(.L_x_1067) ;  /* 0x0000000000187947 */ /* 0x000fec0003800000 */
.L_x_1066:
[----:B------:R-:W-:Y:S02]  /*2940*/  ULDC UR7, c[0x0][0x9e4] ;  /* 0x0002790000077ab9 */ /* 0x000fe40000000800 */
[----:B------:R-:W-:-:S05]  /*2950*/  IMAD.U32 R48, RZ, RZ, UR7 ;  /* 0x00000007ff307e24 */ /* 0x000fca000f8e00ff */
[----:B------:R-:W-:-:S13]  /*2960*/  ISETP.NE.AND P1, PT, R48, 0x1, PT ;  /* 0x000000013000780c */ /* 0x000fda0003f25270 */
[----:B------:R-:W0:Y:S02]  /*2970*/  @P1 LDC.64 R70, c[0x0][0x9e8] ;  /* 0x00027a00ff461b82 */ /* 0x000e240000000a00 */
[----:B0-----:R-:W-:-:S05]  /*2980*/  @P1 IMAD.HI.U32 R46, R59, R70, RZ ;  /* 0x000000463b2e1227 */ /* 0x001fca00078e00ff */
[----:B------:R-:W-:-:S07]  /*2990*/  @P1 SHF.R.U32.HI R59, RZ, R71, R46 ;  /* 0x00000047ff3b1219 */ /* 0x000fce000001162e */
.L_x_1067:
[----:B------:R-:W-:Y:S05]  /*29a0*/  BSYNC B0 ;  /* 0x0000000000007941 */ /* 0x000fea0003800000 */
.L_x_1065:
[----:B------:R-:W-:-:S04]  /*29b0*/  IMAD R46, R59, R48, -R58 ;  /* 0x000000303b2e7224 */ /* 0x000fc800078e0a3a */
[----:B------:R-:W-:-:S05]  /*29c0*/  IMAD R59, R3, -0x2, R46 ;  /* 0xfffffffe033b7824 */ /* 0x000fca00078e022e */
[----:B------:R-:W-:Y:S02]  /*29d0*/  VIADDMNMX R54, R59, R48, R54, PT ;  /* 0x000000303b367246 */ /* 0x000fe40003800136 */
[----:B------:R-:W-:-:S07]  /*29e0*/  VIMNMX R56, R56, R59, !PT ;  /* 0x0000003b38387248 */ /* 0x000fce0007fe0100 */
.L_x_1064:
[C---:B------:R-:W-:Y:S02]  /*29f0*/  ISETP.GE.AND P6, PT, R63.reuse, 0x9, PT ;  /* 0x000000093f00780c */ /* 0x040fe40003fc6270 */
[C---:B------:R-:W-:Y:S02]  /*2a00*/  ISETP.GE.AND P1, PT, R63.reuse, 0x2, PT ;  /* 0x000000023f00780c */ /* 0x040fe40003f26270 */
[C---:B------:R-:W-:Y:S02]  /*2a10*/  ISETP.GT.AND P2, PT, R56.reuse, 0x8, !P6 ;  /* 0x000000083800780c */ /* 0x040fe40007744270 */
[----:B------:R-:W-:Y:S02]  /*2a20*/  ISETP.GT.AND P3, PT, R56, 0x1, !P1 ;  /* 0x000000013800780c */ /* 0x000fe40004f64270 */
[----:B------:R-:W-:Y:S02]  /*2a30*/  ISETP.LT.OR P2, PT, R54, 0x9, P2 ;  /* 0x000000093600780c */ /* 0x000fe40001741670 */
[----:B------:R-:W-:-:S02]  /*2a40*/  ISETP.GE.AND P4, PT, R63, 0xa, PT ;  /* 0x0000000a3f00780c */ /* 0x000fc40003f86270 */
[----:B------:R-:W-:Y:S02]  /*2a50*/  FSEL R140, R94, -INF , !P2 ;  /* 0xff8000005e8c7808 */ /* 0x000fe40005000000 */
[----:B------:R-:W-:Y:S02]  /*2a60*/  ISETP.LT.OR P3, PT, R54, 0x2, P3 ;  /* 0x000000023600780c */ /* 0x000fe40001f61670 */
[----:B------:R-:W-:Y:S02]  /*2a70*/  ISETP.GT.AND P2, PT, R56, 0x9, !P4 ;  /* 0x000000093800780c */ /* 0x000fe40006744270 */
[----:B------:R-:W-:Y:S02]  /*2a80*/  FSEL R138, R24, -INF , !P3 ;  /* 0xff800000188a7808 */ /* 0x000fe40005800000 */
[----:B------:R-:W-:Y:S02]  /*2a90*/  ISETP.LT.OR P2, PT, R54, 0xa, P2 ;  /* 0x0000000a3600780c */ /* 0x000fe40001741670 */
[----:B------:R-:W-:-:S02]  /*2aa0*/  ISETP.GE.AND P3, PT, R63, 0x11, PT ;  /* 0x000000113f00780c */ /* 0x000fc40003f66270 */
[----:B------:R-:W-:Y:S02]  /*2ab0*/  FSEL R102, R95, -INF , !P2 ;  /* 0xff8000005f667808 */ /* 0x000fe40005000000 */
[----:B------:R-:W-:Y:S02]  /*2ac0*/  ISETP.GT.AND P2, PT, R56, 0x10, !P3 ;  /* 0x000000103800780c */ /* 0x000fe40005f44270 */
[----:B------:R-:W-:Y:S02]  /*2ad0*/  P2R R70, PR, RZ, 0x8 ;  /* 0x00000008ff467803 */ /* 0x000fe40000000000 */
[----:B------:R-:W-:Y:S02]  /*2ae0*/  ISETP.LT.OR P2, PT, R54, 0x11, P2 ;  /* 0x000000113600780c */ /* 0x000fe40001741670 */
[----:B------:R-:W-:Y:S02]  /*2af0*/  ISETP.GE.AND P3, PT, R63, 0x12, PT ;  /* 0x000000123f00780c */ /* 0x000fe40003f66270 */
[----:B------:R-:W-:-:S02]  /*2b00*/  FSEL R134, R32, -INF , !P2 ;  /* 0xff80000020867808 */ /* 0x000fc40005000000 */
[----:B------:R-:W-:Y:S02]  /*2b10*/  ISETP.GT.AND P2, PT, R56, 0x11, !P3 ;  /* 0x000000113800780c */ /* 0x000fe40005f44270 */
[----:B------:R-:W-:Y:S02]  /*2b20*/  P2R R71, PR, RZ, 0x8 ;  /* 0x00000008ff477803 */ /* 0x000fe40000000000 */
[----:B------:R-:W-:Y:S02]  /*2b30*/  ISETP.LT.OR P2, PT, R54, 0x12, P2 ;  /* 0x000000123600780c */ /* 0x000fe40001741670 */
[----:B------:R-:W-:Y:S02]  /*2b40*/  ISETP.GE.AND P3, PT, R63, 0x19, PT ;  /* 0x000000193f00780c */ /* 0x000fe40003f66270 */
[----:B------:R-:W-:Y:S02]  /*2b50*/  FSEL R104, R96, -INF , !P2 ;  /* 0xff80000060687808 */ /* 0x000fe40005000000 */
[----:B------:R-:W-:-:S02]  /*2b60*/  ISETP.GT.AND P2, PT, R56, 0x18, !P3 ;  /* 0x000000183800780c */ /* 0x000fc40005f44270 */
[----:B------:R-:W-:Y:S02]  /*2b70*/  P2R R74, PR, RZ, 0x8 ;  /* 0x00000008ff4a7803 */ /* 0x000fe40000000000 */
[----:B------:R-:W-:Y:S02]  /*2b80*/  ISETP.LT.OR P2, PT, R54, 0x19, P2 ;  /* 0x000000193600780c */ /* 0x000fe40001741670 */
[----:B------:R-:W-:Y:S02]  /*2b90*/  ISETP.GE.AND P3, PT, R63, 0x1a, PT ;  /* 0x0000001a3f00780c */ /* 0x000fe40003f66270 */
[----:B------:R-:W-:Y:S02]  /*2ba0*/  FSEL R132, R34, -INF , !P2 ;  /* 0xff80000022847808 */ /* 0x000fe40005000000 */
[----:B------:R-:W-:Y:S02]  /*2bb0*/  ISETP.GT.AND P2, PT, R56, 0x19, !P3 ;  /* 0x000000193800780c */ /* 0x000fe40005f44270 */
[----:B------:R-:W-:-:S02]  /*2bc0*/  P2R R75, PR, RZ, 0x8 ;  /* 0x00000008ff4b7803 */ /* 0x000fc40000000000 */
[----:B------:R-:W-:Y:S02]  /*2bd0*/  ISETP.LT.OR P2, PT, R54, 0x1a, P2 ;  /* 0x0000001a3600780c */ /* 0x000fe40001741670 */
[----:B------:R-:W-:Y:S02]  /*2be0*/  ISETP.GE.AND P3, PT, R63, 0x21, PT ;  /* 0x000000213f00780c */ /* 0x000fe40003f66270 */
[----:B------:R-:W-:Y:S02]  /*2bf0*/  FSEL R130, R36, -INF , !P2 ;  /* 0xff80000024827808 */ /* 0x000fe40005000000 */
[----:B------:R-:W-:Y:S02]  /*2c00*/  ISETP.GT.AND P2, PT, R56, 0x20, !P3 ;  /* 0x000000203800780c */ /* 0x000fe40005f44270 */
[----:B------:R-:W-:Y:S02]  /*2c10*/  P2R R78, PR, RZ, 0x8 ;  /* 0x00000008ff4e7803 */ /* 0x000fe40000000000 */
[----:B------:R-:W-:-:S02]  /*2c20*/  ISETP.LT.OR P2, PT, R54, 0x21, P2 ;  /* 0x000000213600780c */ /* 0x000fc40001741670 */
[C---:B------:R-:W-:Y:S02]  /*2c30*/  ISETP.GE.AND P3, PT, R63.reuse, 0x22, PT ;  /* 0x000000223f00780c */ /* 0x040fe40003f66270 */
[----:B------:R-:W-:Y:S02]  /*2c40*/  FSEL R128, R38, -INF , !P2 ;  /* 0xff80000026807808 */ /* 0x000fe40005000000 */
[----:B------:R-:W-:Y:S02]  /*2c50*/  ISETP.GT.AND P2, PT, R56, 0x21, !P3 ;  /* 0x000000213800780c */ /* 0x000fe40005f44270 */
[----:B------:R-:W-:Y:S02]  /*2c60*/  P2R R79, PR, RZ, 0x8 ;  /* 0x00000008ff4f7803 */ /* 0x000fe40000000000 */
        /* <DEDUP_REMOVED lines=37> */
[----:B-1----:R-:W-:-:S02]  /*2ec0*/  FSEL R114, R114, -INF , !P2 ;  /* 0xff80000072727808 */ /* 0x002fc40005000000 */
        /* <DEDUP_REMOVED lines=58> */
[----:B------:R-:W-:Y:S02]  /*3270*/  P2R R67, PR, RZ, 0x10 ;  /* 0x00000010ff437803 */ /* 0x000fe40000000000 */
[----:B------:R-:W-:-:S02]  /*3280*/  FSEL R34, R80, -INF , !P2 ;  /* 0xff80000050227808 */ /* 0x000fc40005000000 */
[C---:B------:R-:W-:Y:S02]  /*3290*/  ISETP.GE.AND P2, PT, R63.reuse, 0x72, PT ;  /* 0x000000723f00780c */ /* 0x040fe40003f46270 */
[----:B------:R-:W-:Y:S02]  /*32a0*/  ISETP.GE.AND P5, PT, R63, 0x1, PT ;  /* 0x000000013f00780c */ /* 0x000fe40003fa6270 */
[----:B------:R-:W-:-:S04]  /*32b0*/  ISETP.GT.AND P3, PT, R56, 0x71, !P2 ;  /* 0x000000713800780c */ /* 0x000fc80005764270 */
[----:B------:R-:W-:-:S04]  /*32c0*/  ISETP.LT.OR P3, PT, R54, 0x72, P3 ;  /* 0x000000723600780c */ /* 0x000fc80001f61670 */
[----:B------:R-:W-:Y:S02]  /*32d0*/  FSEL R32, R81, -INF , !P3 ;  /* 0xff80000051207808 */ /* 0x000fe40005800000 */
[----:B------:R-:W-:-:S04]  /*32e0*/  ISETP.GE.AND P3, PT, R63, 0x79, PT ;  /* 0x000000793f00780c */ /* 0x000fc80003f66270 */
[----:B------:R-:W-:-:S04]  /*32f0*/  ISETP.GT.AND P4, PT, R56, 0x78, !P3 ;  /* 0x000000783800780c */ /* 0x000fc80005f84270 */
[----:B------:R-:W-:-:S04]  /*3300*/  ISETP.LT.OR P4, PT, R54, 0x79, P4 ;  /* 0x000000793600780c */ /* 0x000fc80002781670 */
[----:B------:R-:W-:Y:S02]  /*3310*/  FSEL R24, R84, -INF , !P4 ;  /* 0xff80000054187808 */ /* 0x000fe40006000000 */
[----:B------:R-:W-:-:S04]  /*3320*/  ISETP.GT.AND P4, PT, R56, RZ, !P5 ;  /* 0x000000ff3800720c */ /* 0x000fc80006f84270 */
[----:B------:R-:W-:-:S04]  /*3330*/  ISETP.LT.OR P4, PT, R54, 0x1, P4 ;  /* 0x000000013600780c */ /* 0x000fc80002781670 */
[----:B------:R-:W-:Y:S02]  /*3340*/  FSEL R136, R4, -INF , !P4 ;  /* 0xff80000004887808 */ /* 0x000fe40006000000 */
[----:B------:R-:W-:Y:S02]  /*3350*/  ISETP.GE.AND P4, PT, R63, 0x7a, PT ;  /* 0x0000007a3f00780c */ /* 0x000fe40003f86270 */
[----:B------:R-:W0:Y:S02]  /*3360*/  SHFL.IDX PT, R63, R52, 0x1, 0x1c1f ;  /* 0x003c1f00343f7f89 */ /* 0x000e2400000e0000 */
[----:B------:R-:W-:Y:S02]  /*3370*/  P2R R81, PR, RZ, 0x10 ;  /* 0x00000010ff517803 */ /* 0x000fe40000000000 */
[----:B------:R-:W-:-:S04]  /*3380*/  ISETP.GT.AND P4, PT, R56, 0x79, !P4 ;  /* 0x000000793800780c */ /* 0x000fc80006784270 */
[----:B------:R-:W-:-:S04]  /*3390*/  ISETP.LT.OR P4, PT, R54, 0x7a, P4 ;  /* 0x0000007a3600780c */ /* 0x000fc80002781670 */
[----:B------:R-:W-:Y:S02]  /*33a0*/  FSEL R4, R85, -INF , !P4 ;  /* 0xff80000055047808 */ /* 0x000fe40006000000 */
[----:B------:R-:W-:Y:S02]  /*33b0*/  LOP3.LUT P4, RZ, R105, 0x1, RZ, 0xc0, !PT ;  /* 0x0000000169ff7812 */ /* 0x000fe4000788c0ff */
[----:B0-----:R-:W-:Y:S01]  /*33c0*/  VIADDMNMX R59, R63, R65, R62, PT ;  /* 0x000000413f3b7246 */ /* 0x001fe2000380013e */
[----:B------:R-:W-:-:S10]  /*33d0*/  IMAD.IADD R61, R66, 0x1, R63 ;  /* 0x00000001423d7824 */ /* 0x000fd400078e023f */
[----:B------:R-:W-:Y:S05]  /*33e0*/  @!P4 BRA `(.L_x_1068) ;  /* 0x000000000064c947 */ /* 0x000fea0003800000 */
        /* <DEDUP_REMOVED lines=14> */
.L_x_1070:
[----:B------:R-:W-:Y:S02]  /*34d0*/  ULDC UR7, c[0x0][0x9e4] ;  /* 0x0002790000077ab9 */ /* 0x000fe40000000800 */
[----:B------:R-:W-:-:S05]  /*34e0*/  IMAD.U32 R54, RZ, RZ, UR7 ;  /* 0x00000007ff367e24 */ /* 0x000fca000f8e00ff */
[----:B------:R-:W-:-:S13]  /*34f0*/  ISETP.NE.AND P4, PT, R54, 0x1, PT ;  /* 0x000000013600780c */ /* 0x000fda0003f85270 */
[----:B------:R-:W0:Y:S02]  /*3500*/  @P4 LDC.64 R64, c[0x0][0x9e8] ;  /* 0x00027a00ff404b82 */ /* 0x000e240000000a00 */
[----:B0-----:R-:W-:-:S05]  /*3510*/  @P4 IMAD.HI.U32 R52, R63, R64, RZ ;  /* 0x000000403f344227 */ /* 0x001fca00078e00ff */
[----:B------:R-:W-:-:S07]  /*3520*/  @P4 SHF.R.U32.HI R63, RZ, R65, R52 ;  /* 0x00000041ff3f4219 */ /* 0x000fce0000011634 */
.L_x_1071:
[----:B------:R-:W-:Y:S05]  /*3530*/  BSYNC B0 ;  /* 0x0000000000007941 */ /* 0x000fea0003800000 */
.L_x_1069:
[----:B------:R-:W-:-:S04]  /*3540*/  IMAD R52, R63, R54, -R58 ;  /* 0x000000363f347224 */ /* 0x000fc800078e0a3a */
[----:B------:R-:W-:-:S05]  /*3550*/  IMAD R52, R3, -0x2, R52 ;  /* 0xfffffffe03347824 */ /* 0x000fca00078e0234 */
[----:B------:R-:W-:Y:S02]  /*3560*/  VIADDMNMX R59, R52, R54, R59, PT ;  /* 0x00000036343b7246 */ /* 0x000fe4000380013b */
[----:B------:R-:W-:-:S07]  /*3570*/  VIMNMX R61, R61, R52, !PT ;  /* 0x000000343d3d7248 */ /* 0x000fce0007fe0100 */
.L_x_1068:
[C---:B------:R-:W-:Y:S01]  /*3580*/  ISETP.GT.AND P1, PT, R61.reuse, 0x1, !P1 ;  /* 0x000000013d00780c */ /* 0x040fe20004f24270 */
[----:B------:R-:W-:Y:S01]  /*3590*/  ULDC UR7, c[0x0][0x988] ;  /* 0x0002620000077ab9 */ /* 0x000fe20000000800 */
[----:B------:R-:W-:Y:S02]  /*35a0*/  ISETP.GT.AND P6, PT, R61, 0x8, !P6 ;  /* 0x000000083d00780c */ /* 0x000fe400077c4270 */
[C---:B------:R-:W-:Y:S02]  /*35b0*/  ISETP.LT.OR P1, PT, R59.reuse, 0x2, P1 ;  /* 0x000000023b00780c */ /* 0x040fe40000f21670 */
[----:B------:R-:W-:Y:S02]  /*35c0*/  ISETP.LT.OR P6, PT, R59, 0x9, P6 ;  /* 0x000000093b00780c */ /* 0x000fe400037c1670 */
[----:B------:R-:W-:Y:S02]  /*35d0*/  FSEL R52, R5, -INF , !P1 ;  /* 0xff80000005347808 */ /* 0x000fe40004800000 */
[----:B------:R-:W-:-:S02]  /*35e0*/  ISETP.NE.AND P1, PT, R67, RZ, PT ;  /* 0x000000ff4300720c */ /* 0x000fc40003f25270 */
[----:B------:R-:W-:Y:S01]  /*35f0*/  FSEL R54, R9, -INF , !P6 ;  /* 0xff80000009367808 */ /* 0x000fe20007000000 */
[----:B------:R-:W-:Y:S01]  /*3600*/  IMAD.U32 R9, RZ, RZ, UR7 ;  /* 0x00000007ff097e24 */ /* 0x000fe2000f8e00ff */
[----:B------:R-:W-:Y:S02]  /*3610*/  ISETP.GT.AND P1, PT, R61, 0x9, !P1 ;  /* 0x000000093d00780c */ /* 0x000fe40004f24270 */
[----:B------:R-:W-:Y:S02]  /*3620*/  ISETP.NE.AND P6, PT, R70, RZ, PT ;  /* 0x000000ff4600720c */ /* 0x000fe40003fc5270 */
[----:B------:R-:W-:Y:S02]  /*3630*/  ISETP.LT.OR P1, PT, R59, 0xa, P1 ;  /* 0x0000000a3b00780c */ /* 0x000fe40000f21670 */
[----:B------:R-:W-:Y:S02]  /*3640*/  ISETP.NE.AND P4, PT, R71, RZ, PT ;  /* 0x000000ff4700720c */ /* 0x000fe40003f85270 */
[----:B------:R-:W-:-:S02]  /*3650*/  FSEL R56, R10, -INF , !P1 ;  /* 0xff8000000a387808 */ /* 0x000fc40004800000 */
[----:B------:R-:W-:Y:S02]  /*3660*/  ISETP.GT.AND P1, PT, R61, 0x10, !P6 ;  /* 0x000000103d00780c */ /* 0x000fe40007724270 */
[----:B------:R-:W-:Y:S02]  /*3670*/  FMNMX.FTZ R5, R136, R138, !PT ;  /* 0x0000008a88057209 */ /* 0x000fe40007810000 */
[----:B------:R-:W-:Y:S02]  /*3680*/  ISETP.LT.OR P1, PT, R59, 0x11, P1 ;  /* 0x000000113b00780c */ /* 0x000fe40000f21670 */
[----:B------:R-:W-:Y:S02]  /*3690*/  FMNMX.FTZ R5, R140, R5, !PT ;  /* 0x000000058c057209 */ /* 0x000fe40007810000 */
[----:B------:R-:W-:Y:S02]  /*36a0*/  FSEL R12, R12, -INF , !P1 ;  /* 0xff8000000c0c7808 */ /* 0x000fe40004800000 */
[----:B------:R-:W-:-:S02]  /*36b0*/  ISETP.GT.AND P1, PT, R61, 0x11, !P4 ;  /* 0x000000113d00780c */ /* 0x000fc40006724270 */
[----:B------:R-:W-:Y:S02]  /*36c0*/  FMNMX.FTZ R5, R102, R5, !PT ;  /* 0x0000000566057209 */ /* 0x000fe40007810000 */
[----:B------:R-:W-:Y:S02]  /*36d0*/  ISETP.LT.OR P1, PT, R59, 0x12, P1 ;  /* 0x000000123b00780c */ /* 0x000fe40000f21670 */
[----:B------:R-:W-:Y:S02]  /*36e0*/  FMNMX.FTZ R5, R134, R5, !PT ;  /* 0x0000000586057209 */ /* 0x000fe40007810000 */
[----:B------:R-:W-:Y:S02]  /*36f0*/  FSEL R58, R13, -INF , !P1 ;  /* 0xff8000000d3a7808 */ /* 0x000fe40004800000 */
[----:B------:R-:W-:Y:S02]  /*3700*/  ISETP.NE.AND P1, PT, R74, RZ, PT ;  /* 0x000000ff4a00720c */ /* 0x000fe40003f25270 */
[----:B------:R-:W-:-:S02]  /*3710*/  FMNMX.FTZ R5, R104, R5, !PT ;  /* 0x0000000568057209 */ /* 0x000fc40007810000 */
[----:B------:R-:W-:Y:S02]  /*3720*/  ISETP.GT.AND P1, PT, R61, 0x18, !P1 ;  /* 0x000000183d00780c */ /* 0x000fe40004f24270 */
[----:B------:R-:W-:Y:S02]  /*3730*/  FMNMX.FTZ R5, R132, R5, !PT ;  /* 0x0000000584057209 */ /* 0x000fe40007810000 */
[----:B------:R-:W-:Y:S02]  /*3740*/  ISETP.LT.OR P1, PT, R59, 0x19, P1 ;  /* 0x000000193b00780c */ /* 0x000fe40000f21670 */
[----:B------:R-:W-:Y:S02]  /*3750*/  FMNMX.FTZ R5, R130, R5, !PT ;  /* 0x0000000582057209 */ /* 0x000fe40007810000 */
[----:B------:R-:W-:Y:S02]  /*3760*/  FSEL R14, R14, -INF , !P1 ;  /* 0xff8000000e0e7808 */ /* 0x000fe40004800000 */
[----:B------:R-:W-:-:S02]  /*3770*/  ISETP.NE.AND P1, PT, R75, RZ, PT ;  /* 0x000000ff4b00720c */ /* 0x000fc40003f25270 */
[----:B------:R-:W-:Y:S02]  /*3780*/  ISETP.NE.AND P6, PT, R91, RZ, PT ;  /* 0x000000ff5b00720c */ /* 0x000fe40003fc5270 */
[----:B------:R-:W-:Y:S02]  /*3790*/  ISETP.GT.AND P1, PT, R61, 0x19, !P1 ;  /* 0x000000193d00780c */ /* 0x000fe40004f24270 */
[----:B------:R-:W-:Y:S02]  /*37a0*/  FMNMX.FTZ R5, R128, R5, !PT ;  /* 0x0000000580057209 */ /* 0x000fe40007810000 */
[----:B------:R-:W-:Y:S02]  /*37b0*/  ISETP.LT.OR P1, PT, R59, 0x1a, P1 ;  /* 0x0000001a3b00780c */ /* 0x000fe40000f21670 */
[----:B------:R-:W-:Y:S02]  /*37c0*/  FMNMX.FTZ R5, R106, R5, !PT ;  /* 0x000000056a057209 */ /* 0x000fe40007810000 */
[----:B------:R-:W-:-:S02]  /*37d0*/  FSEL R60, R15, -INF , !P1 ;  /* 0xff8000000f3c7808 */ /* 0x000fc40004800000 */
[----:B------:R-:W-:Y:S02]  /*37e0*/  ISETP.NE.AND P1, PT, R78, RZ, PT ;  /* 0x000000ff4e00720c */ /* 0x000fe40003f25270 */
[----:B------:R-:W-:Y:S02]  /*37f0*/  ISETP.NE.AND P4, PT, R92, RZ, PT ;  /* 0x000000ff5c00720c */ /* 0x000fe40003f85270 */
[----:B------:R-:W-:Y:S02]  /*3800*/  ISETP.GT.AND P1, PT, R61, 0x20, !P1 ;  /* 0x000000203d00780c */ /* 0x000fe40004f24270 */
[----:B------:R-:W-:Y:S02]  /*3810*/  FMNMX.FTZ R5, R126, R5, !PT ;  /* 0x000000057e057209 */ /* 0x000fe40007810000 */
[----:B------:R-:W-:Y:S02]  /*3820*/  ISETP.LT.OR P1, PT, R59, 0x21, P1 ;  /* 0x000000213b00780c */ /* 0x000fe40000f21670 */
[----:B------:R-:W-:-:S02]  /*3830*/  FMNMX.FTZ R5, R124, R5, !PT ;  /* 0x000000057c057209 */ /* 0x000fc40007810000 */
[----:B------:R-:W-:Y:S02]  /*3840*/  FSEL R62, R20, -INF , !P1 ;  /* 0xff800000143e7808 */ /* 0x000fe40004800000 */
[----:B------:R-:W-:Y:S02]  /*3850*/  ISETP.NE.AND P1, PT, R79, RZ, PT ;  /* 0x000000ff4f00720c */ /* 0x000fe40003f25270 */
[----:B------:R-:W-:Y:S02]  /*3860*/  FMNMX.FTZ R5, R122, R5, !PT ;  /* 0x000000057a057209 */ /* 0x000fe40007810000 */
[----:B------:R-:W-:Y:S02]  /*3870*/  ISETP.GT.AND P1, PT, R61, 0x21, !P1 ;  /* 0x000000213d00780c */ /* 0x000fe40004f24270 */
[----:B------:R-:W-:Y:S02]  /*3880*/  FMNMX.FTZ R5, R120, R5, !PT ;  /* 0x0000000578057209 */ /* 0x000fe40007810000 */
[----:B------:R-:W-:-:S02]  /*3890*/  ISETP.LT.OR P1, PT, R59, 0x22, P1 ;  /* 0x000000223b00780c */ /* 0x000fc40000f21670 */
[----:B------:R-:W-:Y:S02]  /*38a0*/  FMNMX.FTZ R5, R118, R5, !PT ;  /* 0x0000000576057209 */ /* 0x000fe40007810000 */
[----:B------:R-:W-:Y:S02]  /*38b0*/  FSEL R64, R21, -INF , !P1 ;  /* 0xff80000015407808 */ /* 0x000fe40004800000 */
[----:B------:R-:W-:Y:S02]  /*38c0*/  ISETP.NE.AND P1, PT, R82, RZ, PT ;  /* 0x000000ff5200720c */ /* 0x000fe40003f25270 */
[----:B------:R-:W-:Y:S02]  /*38d0*/  FMNMX.FTZ R5, R116, R5, !PT ;  /* 0x0000000574057209 */ /* 0x000fe40007810000 */
[----:B------:R-:W-:Y:S02]  /*38e0*/  ISETP.GT.AND P1, PT, R61, 0x28, !P1 ;  /* 0x000000283d00780c */ /* 0x000fe40004f24270 */
[----:B------:R-:W-:-:S02]  /*38f0*/  FMNMX.FTZ R5, R114, R5, !PT ;  /* 0x0000000572057209 */ /* 0x000fc40007810000 */
[----:B------:R-:W-:Y:S02]  /*3900*/  ISETP.LT.OR P1, PT, R59, 0x29, P1 ;  /* 0x000000293b00780c */ /* 0x000fe40000f21670 */
[----:B------:R-:W-:Y:S02]  /*3910*/  FMNMX.FTZ R5, R112, R5, !PT ;  /* 0x0000000570057209 */ /* 0x000fe40007810000 */
[----:B------:R-:W-:Y:S02]  /*3920*/  FSEL R66, R25, -INF , !P1 ;  /* 0xff80000019427808 */ /* 0x000fe40004800000 */
[----:B------:R-:W-:Y:S02]  /*3930*/  ISETP.NE.AND P1, PT, R83, RZ, PT ;  /* 0x000000ff5300720c */ /* 0x000fe40003f25270 */
[----:B------:R-:W-:Y:S02]  /*3940*/  FMNMX.FTZ R5, R110, R5, !PT ;  /* 0x000000056e057209 */ /* 0x000fe40007810000 */
        /* <DEDUP_REMOVED lines=13> */
[----:B------:R-:W-:Y:S02]  /*3a20*/  FMNMX.FTZ R5, R44, R5, !PT ;  /* 0x000000052c057209 */ /* 0x000fe40007810000 */
[----:B------:R-:W-:Y:S02]  /*3a30*/  ISETP.GT.AND P1, PT, R61, 0x31, !P1 ;  /* 0x000000313d00780c */ /* 0x000fe40004f24270 */
[----:B------:R-:W-:Y:S02]  /*3a40*/  FMNMX.FTZ R5, R40, R5, !PT ;  /* 0x0000000528057209 */ /* 0x000fe40007810000 */
[----:B------:R-:W-:Y:S02]  /*3a50*/  ISETP.LT.OR P1, PT, R59, 0x32, P1 ;  /* 0x000000323b00780c */ /* 0x000fe40000f21670 */
[----:B------:R-:W-:Y:S02]  /*3a60*/  FMNMX.FTZ R5, R38, R5, !PT ;  /* 0x0000000526057209 */ /* 0x000fe40007810000 */
[----:B------:R-:W-:-:S02]  /*3a70*/  FSEL R70, R33, -INF , !P1 ;  /* 0xff80000021467808 */ /* 0x000fc40004800000 */
[----:B------:R-:W-:Y:S02]  /*3a80*/  ISETP.NE.AND P1, PT, R90, RZ, PT ;  /* 0x000000ff5a00720c */ /* 0x000fe40003f25270 */
[----:B------:R-:W-:Y:S02]  /*3a90*/  FMNMX.FTZ R5, R36, R5, !PT ;  /* 0x0000000524057209 */ /* 0x000fe40007810000 */
[----:B------:R-:W-:Y:S02]  /*3aa0*/  ISETP.GT.AND P1, PT, R61, 0x38, !P1 ;  /* 0x000000383d00780c */ /* 0x000fe40004f24270 */
[----:B------:R-:W-:Y:S02]  /*3ab0*/  FMNMX.FTZ R5, R34, R5, !PT ;  /* 0x0000000522057209 */ /* 0x000fe40007810000 */
[----:B------:R-:W-:Y:S02]  /*3ac0*/  ISETP.LT.OR P1, PT, R59, 0x39, P1 ;  /* 0x000000393b00780c */ /* 0x000fe40000f21670 */
[----:B------:R-:W-:-:S02]  /*3ad0*/  FMNMX.FTZ R5, R32, R5, !PT ;  /* 0x0000000520057209 */ /* 0x000fc40007810000 */
[----:B------:R-:W-:Y:S02]  /*3ae0*/  FSEL R72, R35, -INF , !P1 ;  /* 0xff80000023487808 */ /* 0x000fe40004800000 */
[----:B------:R-:W-:Y:S02]  /*3af0*/  ISETP.GT.AND P1, PT, R61, 0x39, !P6 ;  /* 0x000000393d00780c */ /* 0x000fe40007724270 */
[----:B------:R-:W-:Y:S02]  /*3b00*/  FMNMX.FTZ R5, R24, R5, !PT ;  /* 0x0000000518057209 */ /* 0x000fe40007810000 */
[----:B------:R-:W-:Y:S02]  /*3b10*/  ISETP.LT.OR P1, PT, R59, 0x3a, P1 ;  /* 0x0000003a3b00780c */ /* 0x000fe40000f21670 */
[----:B------:R-:W-:Y:S02]  /*3b20*/  FMNMX.FTZ R5, R4, R5, !PT ;  /* 0x0000000504057209 */ /* 0x000fe40007810000 */
[----:B------:R-:W-:-:S02]  /*3b30*/  FSEL R74, R37, -INF , !P1 ;  /* 0xff800000254a7808 */ /* 0x000fc40004800000 */
[----:B------:R-:W-:Y:S01]  /*3b40*/  ISETP.GT.AND P1, PT, R61, 0x40, !P4 ;  /* 0x000000403d00780c */ /* 0x000fe20006724270 */
[----:B------:R-:W0:Y:S01]  /*3b50*/  SHFL.BFLY PT, R10, R5, 0x2, 0x1f ;  /* 0x0c401f00050a7f89 */ /* 0x000e2200000e0000 */
[----:B------:R-:W-:Y:S02]  /*3b60*/  ISETP.NE.AND P4, PT, R76, RZ, PT ;  /* 0x000000ff4c00720c */ /* 0x000fe40003f85270 */
[----:B------:R-:W-:Y:S02]  /*3b70*/  ISETP.LT.OR P1, PT, R59, 0x41, P1 ;  /* 0x000000413b00780c */ /* 0x000fe40000f21670 */
[----:B------:R-:W-:Y:S02]  /*3b80*/  ISETP.NE.AND P6, PT, R73, RZ, PT ;  /* 0x000000ff4900720c */ /* 0x000fe40003fc5270 */
[----:B------:R-:W-:Y:S02]  /*3b90*/  FSEL R76, R39, -INF , !P1 ;  /* 0xff800000274c7808 */ /* 0x000fe40004800000 */
[----:B------:R-:W-:-:S02]  /*3ba0*/  ISETP.NE.AND P1, PT, R93, RZ, PT ;  /* 0x000000ff5d00720c */ /* 0x000fc40003f25270 */
[C---:B------:R-:W-:Y:S02]  /*3bb0*/  ISETP.GT.AND P5, PT, R61.reuse, RZ, !P5 ;  /* 0x000000ff3d00720c */ /* 0x040fe40006fa4270 */
[----:B------:R-:W-:Y:S02]  /*3bc0*/  ISETP.GT.AND P1, PT, R61, 0x41, !P1 ;  /* 0x000000413d00780c */ /* 0x000fe40004f24270 */
[C---:B------:R-:W-:Y:S02]  /*3bd0*/  ISETP.LT.OR P5, PT, R59.reuse, 0x1, P5 ;  /* 0x000000013b00780c */ /* 0x040fe40002fa1670 */
[----:B------:R-:W-:Y:S02]  /*3be0*/  ISETP.LT.OR P1, PT, R59, 0x42, P1 ;  /* 0x000000423b00780c */ /* 0x000fe40000f21670 */
[----:B------:R-:W-:Y:S02]  /*3bf0*/  FSEL R33, R2, -INF , !P5 ;  /* 0xff80000002217808 */ /* 0x000fe40006800000 */
[----:B------:R-:W-:-:S02]  /*3c00*/  FSEL R78, R41, -INF , !P1 ;  /* 0xff800000294e7808 */ /* 0x000fc40004800000 */
[----:B------:R-:W-:Y:S02]  /*3c10*/  ISETP.NE.AND P1, PT, R94, RZ, PT ;  /* 0x000000ff5e00720c */ /* 0x000fe40003f25270 */
[----:B0-----:R-:W-:Y:S02]  /*3c20*/  FMNMX.FTZ R13, R5, R10, !PT ;  /* 0x0000000a050d7209 */ /* 0x001fe40007810000 */
[C---:B------:R-:W-:Y:S02]  /*3c30*/  ISETP.GT.AND P1, PT, R61.reuse, 0x48, !P1 ;  /* 0x000000483d00780c */ /* 0x040fe40004f24270 */
[----:B------:R-:W-:Y:S01]  /*3c40*/  ISETP.GT.AND P2, PT, R61, 0x71, !P2 ;  /* 0x000000713d00780c */ /* 0x000fe20005744270 */
[----:B------:R-:W0:Y:S01]  /*3c50*/  SHFL.BFLY PT, R10, R13, 0x1, 0x1f ;  /* 0x0c201f000d0a7f89 */ /* 0x000e2200000e0000 */
[----:B------:R-:W-:Y:S02]  /*3c60*/  ISETP.LT.OR P1, PT, R59, 0x49, P1 ;  /* 0x000000493b00780c */ /* 0x000fe40000f21670 */
[----:B------:R-:W-:-:S02]  /*3c70*/  ISETP.GT.AND P3, PT, R61, 0x78, !P3 ;  /* 0x000000783d00780c */ /* 0x000fc40005f64270 */
[----:B------:R-:W-:Y:S02]  /*3c80*/  FSEL R80, R43, -INF , !P1 ;  /* 0xff8000002b507808 */ /* 0x000fe40004800000 */
[----:B------:R-:W-:Y:S02]  /*3c90*/  ISETP.NE.AND P1, PT, R95, RZ, PT ;  /* 0x000000ff5f00720c */ /* 0x000fe40003f25270 */
[----:B------:R-:W-:Y:S02]  /*3ca0*/  ISETP.LT.OR P2, PT, R59, 0x72, P2 ;  /* 0x000000723b00780c */ /* 0x000fe40001741670 */
[----:B------:R-:W-:Y:S02]  /*3cb0*/  ISETP.GT.AND P1, PT, R61, 0x49, !P1 ;  /* 0x000000493d00780c */ /* 0x000fe40004f24270 */
[C---:B------:R-:W-:Y:S02]  /*3cc0*/  ISETP.LT.OR P3, PT, R59.reuse, 0x79, P3 ;  /* 0x000000793b00780c */ /* 0x040fe40001f61670 */
[----:B------:R-:W-:-:S02]  /*3cd0*/  ISETP.LT.OR P1, PT, R59, 0x4a, P1 ;  /* 0x0000004a3b00780c */ /* 0x000fc40000f21670 */
[----:B------:R-:W-:Y:S02]  /*3ce0*/  ISETP.NE.AND P5, PT, R22, 0x1, PT ;  /* 0x000000011600780c */ /* 0x000fe40003fa5270 */
[----:B------:R-:W-:Y:S02]  /*3cf0*/  FSEL R82, R45, -INF , !P1 ;  /* 0xff8000002d527808 */ /* 0x000fe40004800000 */
[----:B------:R-:W-:Y:S02]  /*3d00*/  ISETP.NE.AND P1, PT, R96, RZ, PT ;  /* 0x000000ff6000720c */ /* 0x000fe40003f25270 */
[----:B0-----:R-:W-:Y:S02]  /*3d10*/  FMNMX.FTZ R10, R13, R10, !PT ;  /* 0x0000000a0d0a7209 */ /* 0x001fe40007810000 */
[----:B------:R-:W-:-:S03]  /*3d20*/  ISETP.GT.AND P1, PT, R61, 0x50, !P1 ;  /* 0x000000503d00780c */ /* 0x000fc60004f24270 */
[----:B------:R-:W-:Y:S01]  /*3d30*/  FFMA.FTZ R15, R10, R9, -8 ;  /* 0xc10000000a0f7423 */ /* 0x000fe20000010009 */
[----:B------:R-:W-:-:S04]  /*3d40*/  ISETP.LT.OR P1, PT, R59, 0x51, P1 ;  /* 0x000000513b00780c */ /* 0x000fc80000f21670 */
[----:B------:R-:W-:Y:S02]  /*3d50*/  FSEL R84, R47, -INF , !P1 ;  /* 0xff8000002f547808 */ /* 0x000fe40004800000 */
[----:B------:R-:W-:-:S04]  /*3d60*/  ISETP.NE.AND P1, PT, R97, RZ, PT ;  /* 0x000000ff6100720c */ /* 0x000fc80003f25270 */
[----:B------:R-:W-:-:S04]  /*3d70*/  ISETP.GT.AND P1, PT, R61, 0x51, !P1 ;  /* 0x000000513d00780c */ /* 0x000fc80004f24270 */
        /* <DEDUP_REMOVED lines=18> */
[----:B------:R-:W-:Y:S02]  /*3ea0*/  ISETP.GT.AND P1, PT, R61, 0x68, !P6 ;  /* 0x000000683d00780c */ /* 0x000fe40007724270 */
[----:B------:R-:W-:Y:S02]  /*3eb0*/  ISETP.NE.AND P6, PT, R77, RZ, PT ;  /* 0x000000ff4d00720c */ /* 0x000fe40003fc5270 */
[----:B------:R-:W-:-:S04]  /*3ec0*/  ISETP.LT.OR P1, PT, R59, 0x69, P1 ;  /* 0x000000693b00780c */ /* 0x000fc80000f21670 */
[----:B------:R-:W-:Y:S02]  /*3ed0*/  FSEL R98, R98, -INF , !P1 ;  /* 0xff80000062627808 */ /* 0x000fe40004800000 */
[----:B------:R-:W-:Y:S02]  /*3ee0*/  ISETP.GT.AND P1, PT, R61, 0x69, !P4 ;  /* 0x000000693d00780c */ /* 0x000fe40006724270 */
[----:B------:R-:W-:Y:S02]  /*3ef0*/  ISETP.NE.AND P4, PT, R81, RZ, PT ;  /* 0x000000ff5100720c */ /* 0x000fe40003f85270 */
[----:B------:R-:W-:Y:S02]  /*3f00*/  ISETP.LT.OR P1, PT, R59, 0x6a, P1 ;  /* 0x0000006a3b00780c */ /* 0x000fe40000f21670 */
[----:B------:R-:W-:Y:S02]  /*3f10*/  ISETP.GT.AND P4, PT, R61, 0x79, !P4 ;  /* 0x000000793d00780c */ /* 0x000fe40006784270 */
[----:B------:R-:W-:-:S02]  /*3f20*/  FSEL R100, R100, -INF , !P1 ;  /* 0xff80000064647808 */ /* 0x000fc40004800000 */
[----:B------:R-:W-:Y:S02]  /*3f30*/  FSETP.NEU.FTZ.AND P1, PT, R10, -INF , PT ;  /* 0xff8000000a00780b */ /* 0x000fe40003f3d000 */
[----:B------:R-:W-:Y:S02]  /*3f40*/  ISETP.LT.OR P4, PT, R59, 0x7a, P4 ;  /* 0x0000007a3b00780c */ /* 0x000fe40002781670 */
[----:B------:R-:W-:Y:S02]  /*3f50*/  FSEL R35, R15, RZ, P1 ;  /* 0x000000ff0f237208 */ /* 0x000fe40000800000 */
[----:B------:R-:W-:Y:S02]  /*3f60*/  FMNMX.FTZ R15, R33, R52, !PT ;  /* 0x00000034210f7209 */ /* 0x000fe40007810000 */
[----:B------:R-:W-:Y:S01]  /*3f70*/  ISETP.GT.AND P1, PT, R61, 0x70, !P6 ;  /* 0x000000703d00780c */ /* 0x000fe20007724270 */
[--C-:B------:R-:W-:Y:S01]  /*3f80*/  FFMA.FTZ R120, R120, R9, -R35.reuse ;  /* 0x0000000978787223 */ /* 0x100fe20000010823 */
[----:B------:R-:W-:Y:S01]  /*3f90*/  FMNMX.FTZ R21, R54, R15, !PT ;  /* 0x0000000f36157209 */ /* 0x000fe20007810000 */
[-CC-:B------:R-:W-:Y:S01]  /*3fa0*/  FFMA.FTZ R116, R116, R9.reuse, -R35.reuse ;  /* 0x0000000974747223 */ /* 0x180fe20000010823 */
[----:B------:R-:W-:Y:S01]  /*3fb0*/  ISETP.LT.OR P1, PT, R59, 0x71, P1 ;  /* 0x000000713b00780c */ /* 0x000fe20000f21670 */
[--C-:B------:R-:W-:Y:S01]  /*3fc0*/  FFMA.FTZ R20, R114, R9, -R35.reuse ;  /* 0x0000000972147223 */ /* 0x100fe20000010823 */
[----:B------:R-:W-:Y:S01]  /*3fd0*/  FMNMX.FTZ R21, R56, R21, !PT ;  /* 0x0000001538157209 */ /* 0x000fe20007810000 */
[----:B------:R-:W-:Y:S01]  /*3fe0*/  MUFU.EX2 R41, R120 ;  /* 0x0000007800297308 */ /* 0x000fe20000000800 */
[----:B------:R-:W-:Y:S01]  /*3ff0*/  FSEL R114, R27, -INF , !P1 ;  /* 0xff8000001b727808 */ /* 0x000fe20004800000 */
[--C-:B------:R-:W-:Y:S01]  /*4000*/  FFMA.FTZ R118, R118, R9, -R35.reuse ;  /* 0x0000000976767223 */ /* 0x100fe20000010823 */
[----:B------:R-:W-:Y:S01]  /*4010*/  FMNMX.FTZ R21, R12, R21, !PT ;  /* 0x000000150c157209 */ /* 0x000fe20007810000 */
[-CC-:B------:R-:W-:Y:S01]  /*4020*/  FFMA.FTZ R27, R112, R9.reuse, -R35.reuse ;  /* 0x00000009701b7223 */ /* 0x180fe20000010823 */
[----:B------:R-:W-:Y:S01]  /*4030*/  FSEL R112, R29, -INF , !P3 ;  /* 0xff8000001d707808 */ /* 0x000fe20005800000 */
[--C-:B------:R-:W-:Y:S01]  /*4040*/  FFMA.FTZ R2, R136, R9, -R35.reuse ;  /* 0x0000000988027223 */ /* 0x100fe20000010823 */
[----:B------:R-:W-:Y:S01]  /*4050*/  FMNMX.FTZ R21, R58, R21, !PT ;  /* 0x000000153a157209 */ /* 0x000fe20007810000 */
        /* <DEDUP_REMOVED lines=8> */
[----:B------:R1:W-:Y:S01]  /*40e0*/  MUFU.EX2 R43, R118 ;  /* 0x00000076002b7308 */ /* 0x0003e20000000800 */
[----:B0-----:R-:W-:Y:S01]  /*40f0*/  FSEL R116, R28, -INF , !P2 ;  /* 0xff8000001c747808 */ /* 0x001fe20005000000 */
[--C-:B------:R-:W-:Y:S01]  /*4100*/  FFMA.FTZ R28, R42, R9, -R35.reuse ;  /* 0x000000092a1c7223 */ /* 0x100fe20000010823 */
[----:B------:R-:W-:Y:S01]  /*4110*/  FMNMX.FTZ R21, R62, R21, !PT ;  /* 0x000000153e157209 */ /* 0x000fe20007810000 */
[-CC-:B------:R-:W-:Y:S01]  /*4120*/  FFMA.FTZ R104, R104, R9.reuse, -R35.reuse ;  /* 0x0000000968687223 */ /* 0x180fe20000010823 */
[-CC-:B------:R-:W-:Y:S01]  /*4130*/  FFMA.FTZ R132, R132, R9.reuse, -R35.reuse ;  /* 0x0000000984847223 */ /* 0x180fe20000010823 */
[--C-:B------:R-:W-:Y:S01]  /*4140*/  FFMA.FTZ R130, R130, R9, -R35.reuse ;  /* 0x0000000982827223 */ /* 0x100fe20000010823 */
[----:B------:R-:W-:Y:S01]  /*4150*/  FMNMX.FTZ R21, R64, R21, !PT ;  /* 0x0000001540157209 */ /* 0x000fe20007810000 */
[----:B------:R-:W-:Y:S01]  /*4160*/  MUFU.EX2 R45, R20 ;  /* 0x00000014002d7308 */ /* 0x000fe20000000800 */
[----:B-1----:R-:W-:Y:S01]  /*4170*/  FSEL R118, R30, -INF , !P4 ;  /* 0xff8000001e767808 */ /* 0x002fe20006000000 */
        /* <DEDUP_REMOVED lines=19> */
[----:B------:R-:W-:Y:S01]  /*42b0*/  FFMA.FTZ R24, R24, R9, -R35 ;  /* 0x0000000918187223 */ /* 0x000fe20000010823 */
[----:B------:R-:W-:-:S02]  /*42c0*/  LOP3.LUT P6, RZ, R105, 0x1, RZ, 0xc0, !PT ;  /* 0x0000000169ff7812 */ /* 0x000fc400078cc0ff */
[----:B------:R-:W-:Y:S01]  /*42d0*/  FMNMX.FTZ R25, R74, R25, !PT ;  /* 0x000000194a197209 */ /* 0x000fe20007810000 */
[----:B------:R-:W0:Y:S03]  /*42e0*/  MUFU.EX2 R5, R5 ;  /* 0x0000000500057308 */ /* 0x000e260000000800 */
[----:B------:R-:W-:-:S04]  /*42f0*/  FMNMX.FTZ R25, R76, R25, !PT ;  /* 0x000000194c197209 */ /* 0x000fc80007810000 */
[----:B------:R-:W-:Y:S01]  /*4300*/  FMNMX.FTZ R25, R78, R25, !PT ;  /* 0x000000194e197209 */ /* 0x000fe20007810000 */
[----:B------:R1:W-:Y:S03]  /*4310*/  MUFU.EX2 R124, R27 ;  /* 0x0000001b007c7308 */ /* 0x0003e60000000800 */
[----:B------:R-:W-:-:S04]  /*4320*/  FMNMX.FTZ R25, R80, R25, !PT ;  /* 0x0000001950197209 */ /* 0x000fc80007810000 */
[----:B------:R-:W-:Y:S01]  /*4330*/  FMNMX.FTZ R25, R82, R25, !PT ;  /* 0x0000001952197209 */ /* 0x000fe20007810000 */
[----:B------:R2:W-:Y:S01]  /*4340*/  MUFU.EX2 R49, R28 ;  /* 0x0000001c00317308 */ /* 0x0005e20000000800 */
[----:B-1----:R-:W-:Y:S02]  /*4350*/  FFMA.FTZ R27, R36, R9, -R35 ;  /* 0x00000009241b7223 */ /* 0x002fe40000010823 */
[----:B------:R-:W-:-:S04]  /*4360*/  FMNMX.FTZ R25, R84, R25, !PT ;  /* 0x0000001954197209 */ /* 0x000fc80007810000 */
[----:B------:R-:W-:Y:S01]  /*4370*/  FMNMX.FTZ R25, R86, R25, !PT ;  /* 0x0000001956197209 */ /* 0x000fe20007810000 */
[----:B------:R-:W1:Y:S01]  /*4380*/  MUFU.EX2 R13, R13 ;  /* 0x0000000d000d7308 */ /* 0x000e620000000800 */
[----:B--2---:R-:W-:Y:S02]  /*4390*/  FFMA.FTZ R28, R34, R9, -R35 ;  /* 0x00000009221c7223 */ /* 0x004fe40000010823 */
[----:B------:R-:W-:-:S04]  /*43a0*/  FMNMX.FTZ R25, R90, R25, !PT ;  /* 0x000000195a197209 */ /* 0x000fc80007810000 */
[----:B------:R-:W-:Y:S01]  /*43b0*/  FMNMX.FTZ R25, R92, R25, !PT ;  /* 0x000000195c197209 */ /* 0x000fe20007810000 */
[----:B------:R-:W2:Y:S03]  /*43c0*/  MUFU.EX2 R102, R102 ;  /* 0x0000006600667308 */ /* 0x000ea60000000800 */
[----:B------:R-:W-:-:S04]  /*43d0*/  FMNMX.FTZ R25, R94, R25, !PT ;  /* 0x000000195e197209 */ /* 0x000fc80007810000 */
[----:B------:R-:W-:Y:S01]  /*43e0*/  FMNMX.FTZ R25, R96, R25, !PT ;  /* 0x0000001960197209 */ /* 0x000fe20007810000 */
[----:B------:R-:W3:Y:S03]  /*43f0*/  MUFU.EX2 R15, R134 ;  /* 0x00000086000f7308 */ /* 0x000ee60000000800 */
[----:B------:R-:W-:-:S04]  /*4400*/  FMNMX.FTZ R25, R98, R25, !PT ;  /* 0x0000001962197209 */ /* 0x000fc80007810000 */
[----:B------:R-:W-:Y:S01]  /*4410*/  FMNMX.FTZ R25, R100, R25, !PT ;  /* 0x0000001964197209 */ /* 0x000fe20007810000 */
[----:B------:R-:W4:Y:S03]  /*4420*/  MUFU.EX2 R104, R104 ;  /* 0x0000006800687308 */ /* 0x000f260000000800 */
[----:B------:R-:W-:-:S04]  /*4430*/  FMNMX.FTZ R25, R114, R25, !PT ;  /* 0x0000001972197209 */ /* 0x000fc80007810000 */
[----:B------:R-:W-:Y:S01]  /*4440*/  FMNMX.FTZ R25, R116, R25, !PT ;  /* 0x0000001974197209 */ /* 0x000fe20007810000 */
[----:B------:R-:W-:Y:S03]  /*4450*/  MUFU.EX2 R132, R132 ;  /* 0x0000008400847308 */ /* 0x000fe60000000800 */
[----:B------:R-:W-:-:S04]  /*4460*/  FMNMX.FTZ R25, R112, R25, !PT ;  /* 0x0000001970197209 */ /* 0x000fc80007810000 */
[----:B------:R-:W-:Y:S01]  /*4470*/  FMNMX.FTZ R25, R118, R25, !PT ;  /* 0x0000001976197209 */ /* 0x000fe20007810000 */
[----:B------:R-:W-:Y:S04]  /*4480*/  MUFU.EX2 R37, R130 ;  /* 0x0000008200257308 */ /* 0x000fe80000000800 */
[----:B------:R-:W5:Y:S04]  /*4490*/  SHFL.BFLY PT, R20, R25, 0x2, 0x1f ;  /* 0x0c401f0019147f89 */ /* 0x000f6800000e0000 */
[----:B------:R-:W-:Y:S08]  /*44a0*/  MUFU.EX2 R21, R128 ;  /* 0x0000008000157308 */ /* 0x000ff00000000800 */
[----:B------:R-:W-:Y:S08]  /*44b0*/  MUFU.EX2 R106, R106 ;  /* 0x0000006a006a7308 */ /* 0x000ff00000000800 */
[----:B------:R-:W-:Y:S01]  /*44c0*/  MUFU.EX2 R126, R126 ;  /* 0x0000007e007e7308 */ /* 0x000fe20000000800 */
[----:B-----5:R-:W-:Y:S01]  /*44d0*/  FMNMX.FTZ R29, R25, R20, !PT ;  /* 0x00000014191d7209 */ /* 0x020fe20007810000 */
[----:B------:R-:W-:-:S06]  /*44e0*/  FFMA.FTZ R25, R32, R9, -R35 ;  /* 0x0000000920197223 */ /* 0x000fcc0000010823 */
[----:B------:R-:W-:Y:S01]  /*44f0*/  MUFU.EX2 R122, R122 ;  /* 0x0000007a007a7308 */ /* 0x000fe20000000800 */
[----:B------:R-:W5:Y:S07]  /*4500*/  SHFL.BFLY PT, R20, R29, 0x1, 0x1f ;  /* 0x0c201f001d147f89 */ /* 0x000f6e00000e0000 */
[----:B------:R-:W-:Y:S08]  /*4510*/  MUFU.EX2 R110, R110 ;  /* 0x0000006e006e7308 */ /* 0x000ff00000000800 */
[----:B------:R-:W-:Y:S08]  /*4520*/  MUFU.EX2 R47, R108 ;  /* 0x0000006c002f7308 */ /* 0x000ff00000000800 */
[----:B------:R-:W-:Y:S01]  /*4530*/  MUFU.EX2 R48, R48 ;  /* 0x0000003000307308 */ /* 0x000fe20000000800 */
[----:B-----5:R-:W-:Y:S01]  /*4540*/  FMNMX.FTZ R20, R29, R20, !PT ;  /* 0x000000141d147209 */ /* 0x020fe20007810000 */
[----:B------:R-:W-:Y:S01]  /*4550*/  FFMA.FTZ R29, R4, R9, -R35 ;  /* 0x00000009041d7223 */ /* 0x000fe20000010823 */
[----:B0-----:R-:W-:-:S02]  /*4560*/  FADD.FTZ R4, R2, R5 ;  /* 0x0000000502047221 */ /* 0x001fc40000010000 */
[C---:B------:R-:W-:Y:S01]  /*4570*/  FSETP.NEU.FTZ.AND P1, PT, R20.reuse, -INF , PT ;  /* 0xff8000001400780b */ /* 0x040fe20003f3d000 */
[----:B------:R-:W-:Y:S01]  /*4580*/  FFMA.FTZ R32, R20, R9, -8 ;  /* 0xc100000014207423 */ /* 0x000fe20000010009 */
[----:B-1----:R-:W-:Y:S01]  /*4590*/  FADD.FTZ R69, R13, R4 ;  /* 0x000000040d457221 */ /* 0x002fe20000010000 */
[----:B------:R-:W-:Y:S03]  /*45a0*/  MUFU.EX2 R51, R46 ;  /* 0x0000002e00337308 */ /* 0x000fe60000000800 */
[----:B------:R-:W-:Y:S01]  /*45b0*/  FSEL R35, R32, RZ, P1 ;  /* 0x000000ff20237208 */ /* 0x000fe20000800000 */
[C---:B--2---:R-:W-:Y:S01]  /*45c0*/  FADD.FTZ R4, R102.reuse, R69 ;  /* 0x0000004566047221 */ /* 0x044fe20000010000 */
[----:B------:R-:W-:-:S03]  /*45d0*/  F2FP.SATFINITE.E4M3.F32.PACK_AB_MERGE_C R102, R102, R13, RZ ;  /* 0x0000000d6666723e */ /* 0x000fc600048070ff */
        /* <DEDUP_REMOVED lines=8> */
[----:B---3--:R-:W-:Y:S01]  /*4660*/  FADD.FTZ R73, R15, R4 ;  /* 0x000000040f497221 */ /* 0x008fe20000010000 */
[-CC-:B------:R-:W-:Y:S01]  /*4670*/  FFMA.FTZ R26, R26, R9.reuse, -R35.reuse ;  /* 0x000000091a1a7223 */ /* 0x180fe20000010823 */
[-CC-:B------:R-:W-:Y:S01]  /*4680*/  FFMA.FTZ R60, R60, R9.reuse, -R35.reuse ;  /* 0x000000093c3c7223 */ /* 0x180fe20000010823 */
[-C--:B------:R-:W-:Y:S01]  /*4690*/  FFMA.FTZ R62, R62, R9.reuse, -R35 ;  /* 0x000000093e3e7223 */ /* 0x080fe20000010823 */
[----:B----4-:R-:W-:Y:S01]  /*46a0*/  FADD.FTZ R73, R104, R73 ;  /* 0x0000004968497221 */ /* 0x010fe20000010000 */
[-CC-:B------:R-:W-:Y:S01]  /*46b0*/  FFMA.FTZ R64, R64, R9.reuse, -R35.reuse ;  /* 0x0000000940407223 */ /* 0x180fe20000010823 */
[----:B------:R-:W0:Y:S01]  /*46c0*/  MUFU.EX2 R52, R52 ;  /* 0x0000003400347308 */ /* 0x000e220000000800 */
[-CC-:B------:R-:W-:Y:S01]  /*46d0*/  FFMA.FTZ R66, R66, R9.reuse, -R35.reuse ;  /* 0x0000000942427223 */ /* 0x180fe20000010823 */
[-CC-:B------:R-:W-:Y:S01]  /*46e0*/  FFMA.FTZ R68, R68, R9.reuse, -R35.reuse ;  /* 0x0000000944447223 */ /* 0x180fe20000010823 */
[----:B------:R-:W-:Y:S01]  /*46f0*/  F2FP.SATFINITE.E4M3.F32.PACK_AB_MERGE_C R164, R5, R2, R102 ;  /* 0x0000000205a4723e */ /* 0x000fe20004807066 */
[-CC-:B------:R-:W-:Y:S01]  /*4700*/  FFMA.FTZ R70, R70, R9.reuse, -R35.reuse ;  /* 0x0000000946467223 */ /* 0x180fe20000010823 */
[-CC-:B------:R-:W-:Y:S01]  /*4710*/  FFMA.FTZ R72, R72, R9.reuse, -R35.reuse ;  /* 0x0000000948487223 */ /* 0x180fe20000010823 */
[-CC-:B------:R-:W-:Y:S01]  /*4720*/  FFMA.FTZ R74, R74, R9.reuse, -R35.reuse ;  /* 0x000000094a4a7223 */ /* 0x180fe20000010823 */
[-CC-:B------:R-:W-:Y:S01]  /*4730*/  FFMA.FTZ R76, R76, R9.reuse, -R35.reuse ;  /* 0x000000094c4c7223 */ /* 0x180fe20000010823 */
[----:B------:R-:W1:Y:S01]  /*4740*/  MUFU.EX2 R54, R54 ;  /* 0x0000003600367308 */ /* 0x000e620000000800 */
        /* <DEDUP_REMOVED lines=8> */
[----:B0-----:R-:W-:Y:S01]  /*47d0*/  FADD.FTZ R71, R33, R52 ;  /* 0x0000003421477221 */ /* 0x001fe20000010000 */
[-CC-:B------:R-:W-:Y:S01]  /*47e0*/  FFMA.FTZ R94, R94, R9.reuse, -R35.reuse ;  /* 0x000000095e5e7223 */ /* 0x180fe20000010823 */
[-CC-:B------:R-:W-:Y:S01]  /*47f0*/  FFMA.FTZ R96, R96, R9.reuse, -R35.reuse ;  /* 0x0000000960607223 */ /* 0x180fe20000010823 */
[-CC-:B------:R-:W-:Y:S01]  /*4800*/  FFMA.FTZ R98, R98, R9.reuse, -R35.reuse ;  /* 0x0000000962627223 */ /* 0x180fe20000010823 */
[-CC-:B------:R-:W-:Y:S01]  /*4810*/  FFMA.FTZ R100, R100, R9.reuse, -R35.reuse ;  /* 0x0000000964647223 */ /* 0x180fe20000010823 */
[-CC-:B------:R-:W-:Y:S01]  /*4820*/  FFMA.FTZ R114, R114, R9.reuse, -R35.reuse ;  /* 0x0000000972727223 */ /* 0x180fe20000010823 */
[-C--:B------:R-:W-:Y:S01]  /*4830*/  FFMA.FTZ R116, R116, R9.reuse, -R35 ;  /* 0x0000000974747223 */ /* 0x080fe20000010823 */
[----:B------:R-:W0:Y:S01]  /*4840*/  MUFU.EX2 R12, R12 ;  /* 0x0000000c000c7308 */ /* 0x000e220000000800 */
[----:B-1----:R-:W-:Y:S01]  /*4850*/  FADD.FTZ R4, R54, R71 ;  /* 0x0000004736047221 */ /* 0x002fe20000010000 */
[-CC-:B------:R-:W-:Y:S01]  /*4860*/  FFMA.FTZ R112, R112, R9.reuse, -R35.reuse ;  /* 0x0000000970707223 */ /* 0x180fe20000010823 */
[----:B------:R-:W-:-:S05]  /*4870*/  FFMA.FTZ R118, R118, R9, -R35 ;  /* 0x0000000976767223 */ /* 0x000fca0000010823 */
[----:B------:R-:W1:Y:S01]  /*4880*/  MUFU.EX2 R55, R58 ;  /* 0x0000003a00377308 */ /* 0x000e620000000800 */
[C---:B--2---:R-:W-:Y:S01]  /*4890*/  FADD.FTZ R71, R53.reuse, R4 ;  /* 0x0000000435477221 */ /* 0x044fe20000010000 */
[----:B------:R-:W-:-:S04]  /*48a0*/  F2FP.SATFINITE.E4M3.F32.PACK_AB_MERGE_C R53, R53, R54, RZ ;  /* 0x000000363535723e */ /* 0x000fc800048070ff */
[----:B------:R-:W-:Y:S02]  /*48b0*/  F2FP.SATFINITE.E4M3.F32.PACK_AB_MERGE_C R165, R52, R33, R53 ;  /* 0x0000002134a5723e */ /* 0x000fe40004807035 */
[----:B------:R-:W2:Y:S01]  /*48c0*/  MUFU.EX2 R14, R14 ;  /* 0x0000000e000e7308 */ /* 0x000ea20000000800 */
[----:B0-----:R-:W-:-:S07]  /*48d0*/  FADD.FTZ R4, R12, R71 ;  /* 0x000000470c047221 */ /* 0x001fce0000010000 */
[----:B------:R0:W-:Y:S01]  /*48e0*/  MUFU.EX2 R61, R26 ;  /* 0x0000001a003d7308 */ /* 0x0001e20000000800 */
[----:B-1----:R-:W-:-:S07]  /*48f0*/  FADD.FTZ R71, R55, R4 ;  /* 0x0000000437477221 */ /* 0x002fce0000010000 */
[----:B------:R-:W1:Y:S01]  /*4900*/  MUFU.EX2 R57, R60 ;  /* 0x0000003c00397308 */ /* 0x000e620000000800 */
[----:B0-----:R-:W-:Y:S01]  /*4910*/  FADD.FTZ R26, R132, R73 ;  /* 0x00000049841a7221 */ /* 0x001fe20000010000 */
[----:B--2---:R-:W-:-:S03]  /*4920*/  FADD.FTZ R4, R14, R71 ;  /* 0x000000470e047221 */ /* 0x004fc60000010000 */
[C---:B------:R-:W-:Y:S01]  /*4930*/  FADD.FTZ R26, R37.reuse, R26 ;  /* 0x0000001a251a7221 */ /* 0x040fe20000010000 */
[----:B------:R-:W-:Y:S02]  /*4940*/  F2FP.SATFINITE.E4M3.F32.PACK_AB_MERGE_C R37, R37, R132, RZ ;  /* 0x000000842525723e */ /* 0x000fe400048070ff */
[----:B------:R-:W0:Y:S01]  /*4950*/  MUFU.EX2 R62, R62 ;  /* 0x0000003e003e7308 */ /* 0x000e220000000800 */
[----:B------:R-:W-:Y:S01]  /*4960*/  FADD.FTZ R73, R21, R26 ;  /* 0x0000001a15497221 */ /* 0x000fe20000010000 */
[----:B------:R-:W-:Y:S01]  /*4970*/  F2FP.SATFINITE.E4M3.F32.PACK_AB_MERGE_C R166, R104, R15, R37 ;  /* 0x0000000f68a6723e */ /* 0x000fe20004807025 */
[----:B------:R-:W2:Y:S02]  /*4980*/  @P5 LDC R26, c[0x0][0x450] ;  /* 0x00011400ff1a5b82 */ /* 0x000ea40000000800 */
[----:B------:R-:W-:-:S03]  /*4990*/  FADD.FTZ R73, R106, R73 ;  /* 0x000000496a497221 */ /* 0x000fc60000010000 */
[----:B------:R-:W3:Y:S01]  /*49a0*/  MUFU.EX2 R59, R64 ;  /* 0x00000040003b7308 */ /* 0x000ee20000000800 */
[----:B------:R-:W-:Y:S01]  /*49b0*/  FADD.FTZ R2, R126, R73 ;  /* 0x000000497e027221 */ /* 0x000fe20000010000 */
[----:B-1----:R-:W-:Y:S01]  /*49c0*/  FADD.FTZ R5, R57, R4 ;  /* 0x0000000439057221 */ /* 0x002fe20000010000 */
[C---:B------:R-:W-:Y:S02]  /*49d0*/  F2FP.SATFINITE.E4M3.F32.PACK_AB_MERGE_C R126, R39.reuse, R126, RZ ;  /* 0x0000007e277e723e */ /* 0x040fe400048070ff */
[----:B------:R-:W-:Y:S01]  /*49e0*/  FADD.FTZ R39, R39, R2 ;  /* 0x0000000227277221 */ /* 0x000fe20000010000 */
[----:B------:R-:W-:Y:S02]  /*49f0*/  F2FP.SATFINITE.E4M3.F32.PACK_AB_MERGE_C R14, R57, R14, RZ ;  /* 0x0000000e390e723e */ /* 0x000fe400048070ff */
[----:B------:R-:W1:Y:S01]  /*4a00*/  MUFU.EX2 R66, R66 ;  /* 0x0000004200427308 */ /* 0x000e620000000800 */
[----:B0-----:R-:W-:Y:S01]  /*4a10*/  FADD.FTZ R2, R62, R5 ;  /* 0x000000053e027221 */ /* 0x001fe20000010000 */
[----:B------:R-:W-:Y:S01]  /*4a20*/  F2FP.SATFINITE.E4M3.F32.PACK_AB_MERGE_C R160, R106, R21, R126 ;  /* 0x000000156aa0723e */ /* 0x000fe2000480707e */
[----:B------:R-:W-:Y:S01]  /*4a30*/  FADD.FTZ R4, R122, R39 ;  /* 0x000000277a047221 */ /* 0x000fe20000010000 */
[----:B------:R-:W-:-:S02]  /*4a40*/  F2FP.SATFINITE.E4M3.F32.PACK_AB_MERGE_C R21, R120, R43, RZ ;  /* 0x0000002b7815723e */ /* 0x000fc400048070ff */
[----:B------:R-:W-:Y:S01]  /*4a50*/  F2FP.SATFINITE.E4M3.F32.PACK_AB_MERGE_C R167, R55, R12, R14 ;  /* 0x0000000c37a7723e */ /* 0x000fe2000480700e */
[----:B------:R-:W-:Y:S01]  /*4a60*/  FADD.FTZ R4, R41, R4 ;  /* 0x0000000429047221 */ /* 0x000fe20000010000 */
[----:B------:R-:W0:Y:S01]  /*4a70*/  MUFU.EX2 R68, R68 ;  /* 0x0000004400447308 */ /* 0x000e220000000800 */
[----:B---3--:R-:W-:Y:S01]  /*4a80*/  FADD.FTZ R15, R59, R2 ;  /* 0x000000023b0f7221 */ /* 0x008fe20000010000 */
[----:B------:R-:W-:Y:S01]  /*4a90*/  F2FP.SATFINITE.E4M3.F32.PACK_AB_MERGE_C R162, R41, R122, R21 ;  /* 0x0000007a29a2723e */ /* 0x000fe20004807015 */
[----:B------:R-:W-:Y:S01]  /*4aa0*/  FADD.FTZ R43, R43, R4 ;  /* 0x000000042b2b7221 */ /* 0x000fe20000010000 */
[----:B------:R-:W-:-:S03]  /*4ab0*/  F2FP.SATFINITE.E4M3.F32.PACK_AB_MERGE_C R4, R47, R110, RZ ;  /* 0x0000006e2f04723e */ /* 0x000fc600048070ff */
[----:B------:R-:W-:Y:S01]  /*4ac0*/  FADD.FTZ R120, R120, R43 ;  /* 0x0000002b78787221 */ /* 0x000fe20000010000 */
[----:B------:R-:W3:Y:S01]  /*4ad0*/  MUFU.EX2 R63, R70 ;  /* 0x00000046003f7308 */ /* 0x000ee20000000800 */
[----:B-1----:R-:W-:Y:S01]  /*4ae0*/  FADD.FTZ R2, R66, R15 ;  /* 0x0000000f42027221 */ /* 0x002fe20000010000 */
[C---:B------:R-:W-:Y:S01]  /*4af0*/  F2FP.SATFINITE.E4M3.F32.PACK_AB_MERGE_C R156, R124.reuse, R45, R4 ;  /* 0x0000002d7c9c723e */ /* 0x040fe20004807004 */
[----:B------:R-:W-:Y:S01]  /*4b00*/  FADD.FTZ R37, R45, R120 ;  /* 0x000000782d257221 */ /* 0x000fe20000010000 */
[----:B------:R-:W-:Y:S01]  /*4b10*/  F2FP.SATFINITE.E4M3.F32.PACK_AB_MERGE_C R4, R51, R48, RZ ;  /* 0x000000303304723e */ /* 0x000fe200048070ff */
[C---:B------:R-:W-:Y:S01]  /*4b20*/  FADD.FTZ R15, R61.reuse, R2 ;  /* 0x000000023d0f7221 */ /* 0x040fe20000010000 */
[----:B------:R-:W-:Y:S01]  /*4b30*/  F2FP.SATFINITE.E4M3.F32.PACK_AB_MERGE_C R61, R61, R66, RZ ;  /* 0x000000423d3d723e */ /* 0x000fe200048070ff */
[----:B------:R-:W-:Y:S01]  /*4b40*/  FADD.FTZ R37, R124, R37 ;  /* 0x000000257c257221 */ /* 0x000fe20000010000 */
[----:B------:R-:W1:Y:S01]  /*4b50*/  MUFU.EX2 R72, R72 ;  /* 0x0000004800487308 */ /* 0x000e620000000800 */
[----:B0-----:R-:W-:Y:S01]  /*4b60*/  FADD.FTZ R2, R68, R15 ;  /* 0x0000000f44027221 */ /* 0x001fe20000010000 */
[----:B------:R-:W-:Y:S01]  /*4b70*/  F2FP.SATFINITE.E4M3.F32.PACK_AB_MERGE_C R161, R59, R62, R61 ;  /* 0x0000003e3ba1723e */ /* 0x000fe2000480703d */
[----:B------:R-:W-:-:S04]  /*4b80*/  FADD.FTZ R110, R110, R37 ;  /* 0x000000256e6e7221 */ /* 0x000fc80000010000 */
[----:B------:R-:W-:Y:S01]  /*4b90*/  FADD.FTZ R110, R47, R110 ;  /* 0x0000006e2f6e7221 */ /* 0x000fe20000010000 */
[----:B------:R-:W0:Y:S01]  /*4ba0*/  MUFU.EX2 R65, R74 ;  /* 0x0000004a00417308 */ /* 0x000e220000000800 */
[----:B---3--:R-:W-:-:S07]  /*4bb0*/  FADD.FTZ R21, R63, R2 ;  /* 0x000000023f157221 */ /* 0x008fce0000010000 */
[----:B------:R-:W3:Y:S01]  /*4bc0*/  MUFU.EX2 R76, R76 ;  /* 0x0000004c004c7308 */ /* 0x000ee20000000800 */
[----:B-1----:R-:W-:-:S07]  /*4bd0*/  FADD.FTZ R2, R72, R21 ;  /* 0x0000001548027221 */ /* 0x002fce0000010000 */
[----:B------:R-:W1:Y:S01]  /*4be0*/  MUFU.EX2 R67, R78 ;  /* 0x0000004e00437308 */ /* 0x000e620000000800 */
[C---:B0-----:R-:W-:Y:S01]  /*4bf0*/  FADD.FTZ R21, R65.reuse, R2 ;  /* 0x0000000241157221 */ /* 0x041fe20000010000 */
[----:B------:R-:W-:-:S04]  /*4c00*/  F2FP.SATFINITE.E4M3.F32.PACK_AB_MERGE_C R65, R65, R72, RZ ;  /* 0x000000484141723e */ /* 0x000fc800048070ff */
[----:B------:R-:W-:Y:S02]  /*4c10*/  F2FP.SATFINITE.E4M3.F32.PACK_AB_MERGE_C R163, R63, R68, R65 ;  /* 0x000000443fa3723e */ /* 0x000fe40004807041 */
[----:B------:R-:W0:Y:S01]  /*4c20*/  MUFU.EX2 R80, R80 ;  /* 0x0000005000507308 */ /* 0x000e220000000800 */
[----:B---3--:R-:W-:-:S07]  /*4c30*/  FADD.FTZ R2, R76, R21 ;  /* 0x000000154c027221 */ /* 0x008fce0000010000 */
[----:B------:R-:W3:Y:S01]  /*4c40*/  MUFU.EX2 R69, R82 ;  /* 0x0000005200457308 */ /* 0x000ee20000000800 */
[----:B-1----:R-:W-:-:S07]  /*4c50*/  FADD.FTZ R35, R67, R2 ;  /* 0x0000000243237221 */ /* 0x002fce0000010000 */
[----:B------:R-:W1:Y:S01]  /*4c60*/  MUFU.EX2 R84, R84 ;  /* 0x0000005400547308 */ /* 0x000e620000000800 */
[----:B0-----:R-:W-:-:S07]  /*4c70*/  FADD.FTZ R2, R80, R35 ;  /* 0x0000002350027221 */ /* 0x001fce0000010000 */
[----:B------:R-:W0:Y:S01]  /*4c80*/  MUFU.EX2 R50, R50 ;  /* 0x0000003200327308 */ /* 0x000e220000000800 */
[C---:B---3--:R-:W-:Y:S01]  /*4c90*/  FADD.FTZ R35, R69.reuse, R2 ;  /* 0x0000000245237221 */ /* 0x048fe20000010000 */
[----:B------:R-:W-:-:S04]  /*4ca0*/  F2FP.SATFINITE.E4M3.F32.PACK_AB_MERGE_C R69, R69, R80, RZ ;  /* 0x000000504545723e */ /* 0x000fc800048070ff */
[----:B------:R-:W-:Y:S02]  /*4cb0*/  F2FP.SATFINITE.E4M3.F32.PACK_AB_MERGE_C R157, R67, R76, R69 ;  /* 0x0000004c439d723e */ /* 0x000fe40004807045 */
[----:B------:R-:W3:Y:S01]  /*4cc0*/  MUFU.EX2 R13, R86 ;  /* 0x00000056000d7308 */ /* 0x000ee20000000800 */
[----:B-1----:R-:W-:-:S07]  /*4cd0*/  FADD.FTZ R2, R84, R35 ;  /* 0x0000002354027221 */ /* 0x002fce0000010000 */
[----:B------:R-:W1:Y:S01]  /*4ce0*/  MUFU.EX2 R90, R90 ;  /* 0x0000005a005a7308 */ /* 0x000e620000000800 */
[----:B0-----:R-:W-:Y:S01]  /*4cf0*/  F2FP.SATFINITE.E4M3.F32.PACK_AB_MERGE_C R158, R50, R49, R4 ;  /* 0x00000031329e723e */ /* 0x001fe20004807004 */
[----:B------:R-:W-:-:S04]  /*4d00*/  FADD.FTZ R49, R49, R110 ;  /* 0x0000006e31317221 */ /* 0x000fc80000010000 */
[----:B------:R-:W-:Y:S02]  /*4d10*/  FADD.FTZ R49, R50, R49 ;  /* 0x0000003132317221 */ /* 0x000fe40000010000 */
[----:B------:R-:W-:Y:S01]  /*4d20*/  MUFU.EX2 R30, R30 ;  /* 0x0000001e001e7308 */ /* 0x000fe20000000800 */
[----:B---3--:R-:W-:Y:S01]  /*4d30*/  FADD.FTZ R37, R13, R2 ;  /* 0x000000020d257221 */ /* 0x008fe20000010000 */
[----:B------:R-:W-:-:S04]  /*4d40*/  FADD.FTZ R48, R48, R49 ;  /* 0x0000003130307221 */ /* 0x000fc80000010000 */
[----:B------:R-:W-:Y:S02]  /*4d50*/  FADD.FTZ R51, R51, R48 ;  /* 0x0000003033337221 */ /* 0x000fe40000010000 */
[----:B------:R-:W0:Y:S01]  /*4d60*/  MUFU.EX2 R27, R27 ;  /* 0x0000001b001b7308 */ /* 0x000e220000000800 */
[----:B-1----:R-:W-:Y:S02]  /*4d70*/  FADD.FTZ R2, R90, R37 ;  /* 0x000000255a027221 */ /* 0x002fe40000010000 */
[----:B------:R-:W1:Y:S05]  /*4d80*/  @P5 LDC R37, c[0x0][0x44c] ;  /* 0x00011300ff255b82 */ /* 0x000e6a0000000800 */
[----:B------:R-:W3:Y:S08]  /*4d90*/  MUFU.EX2 R5, R92 ;  /* 0x0000005c00057308 */ /* 0x000ef00000000800 */
[----:B------:R-:W-:Y:S01]  /*4da0*/  MUFU.EX2 R42, R42 ;  /* 0x0000002a002a7308 */ /* 0x000fe20000000800 */
[----:B0-----:R-:W-:-:S07]  /*4db0*/  F2FP.SATFINITE.E4M3.F32.PACK_AB_MERGE_C R4, R27, R30, RZ ;  /* 0x0000001e1b04723e */ /* 0x001fce00048070ff */
[----:B------:R-:W0:Y:S01]  /*4dc0*/  MUFU.EX2 R31, R31 ;  /* 0x0000001f001f7308 */ /* 0x000e220000000800 */
[C---:B---3--:R-:W-:Y:S01]  /*4dd0*/  F2FP.SATFINITE.E4M3.F32.PACK_AB_MERGE_C R90, R5.reuse, R90, RZ ;  /* 0x0000005a055a723e */ /* 0x048fe200048070ff */
[----:B------:R-:W-:Y:S01]  /*4de0*/  FADD.FTZ R5, R5, R2 ;  /* 0x0000000205057221 */ /* 0x000fe20000010000 */
[----:B-1----:R-:W-:Y:S02]  /*4df0*/  @P5 IMAD.HI.U32 R37, R88, R37, RZ ;  /* 0x0000002558255227 */ /* 0x002fe400078e00ff */
[----:B------:R-:W-:-:S03]  /*4e00*/  F2FP.SATFINITE.E4M3.F32.PACK_AB_MERGE_C R159, R13, R84, R90 ;  /* 0x000000540d9f723e */ /* 0x000fc6000480705a */
[----:B------:R-:W1:Y:S01]  /*4e10*/  MUFU.EX2 R94, R94 ;  /* 0x0000005e005e7308 */ /* 0x000e620000000800 */
[----:B--2---:R-:W-:-:S05]  /*4e20*/  @P5 SHF.R.U32.HI R88, RZ, R26, R37 ;  /* 0x0000001aff585219 */ /* 0x004fca0000011625 */
[----:B------:R-:W-:Y:S02]  /*4e30*/  IMAD.IADD R88, R89, 0x1, R88 ;  /* 0x0000000159587824 */ /* 0x000fe400078e0258 */
[----:B------:R-:W2:Y:S01]  /*4e40*/  MUFU.EX2 R15, R96 ;  /* 0x00000060000f7308 */ /* 0x000ea20000000800 */
[----:B0-----:R-:W-:Y:S01]  /*4e50*/  F2FP.SATFINITE.E4M3.F32.PACK_AB_MERGE_C R152, R31, R42, R4 ;  /* 0x0000002a1f98723e */ /* 0x001fe20004807004 */
[----:B------:R-:W-:Y:S01]  /*4e60*/  FADD.FTZ R42, R42, R51 ;  /* 0x000000332a2a7221 */ /* 0x000fe20000010000 */
[----:B------:R-:W-:-:S05]  /*4e70*/  VIADD R12, R88, UR4 ;  /* 0x00000004580c7c36 */ /* 0x000fca0008000000 */
[----:B------:R-:W0:Y:S01]  /*4e80*/  MUFU.EX2 R98, R98 ;  /* 0x0000006200627308 */ /* 0x000e220000000800 */
[----:B-1----:R-:W-:Y:S01]  /*4e90*/  FADD.FTZ R2, R94, R5 ;  /* 0x000000055e027221 */ /* 0x002fe20000010000 */
[----:B------:R-:W-:-:S04]  /*4ea0*/  FADD.FTZ R5, R31, R42 ;  /* 0x0000002a1f057221 */ /* 0x000fc80000010000 */
[----:B------:R-:W-:Y:S02]  /*4eb0*/  FADD.FTZ R30, R30, R5 ;  /* 0x000000051e1e7221 */ /* 0x000fe40000010000 */
[----:B------:R-:W-:Y:S01]  /*4ec0*/  MUFU.EX2 R24, R24 ;  /* 0x0000001800187308 */ /* 0x000fe20000000800 */
[----:B--2---:R-:W-:Y:S01]  /*4ed0*/  FADD.FTZ R33, R15, R2 ;  /* 0x000000020f217221 */ /* 0x004fe20000010000 */
[----:B------:R-:W-:-:S06]  /*4ee0*/  FADD.FTZ R27, R27, R30 ;  /* 0x0000001e1b1b7221 */ /* 0x000fcc0000010000 */
[----:B------:R-:W1:Y:S01]  /*4ef0*/  MUFU.EX2 R29, R29 ;  /* 0x0000001d001d7308 */ /* 0x000e620000000800 */
[----:B0-----:R-:W-:-:S07]  /*4f00*/  FADD.FTZ R2, R98, R33 ;  /* 0x0000002162027221 */ /* 0x001fce0000010000 */
[----:B------:R-:W0:Y:S08]  /*4f10*/  MUFU.EX2 R21, R100 ;  /* 0x0000006400157308 */ /* 0x000e300000000800 */
[----:B------:R-:W-:Y:S01]  /*4f20*/  MUFU.EX2 R28, R28 ;  /* 0x0000001c001c7308 */ /* 0x000fe20000000800 */
[----:B-1----:R-:W-:-:S07]  /*4f30*/  F2FP.SATFINITE.E4M3.F32.PACK_AB_MERGE_C R4, R29, R24, RZ ;  /* 0x000000181d04723e */ /* 0x002fce00048070ff */
[----:B------:R-:W1:Y:S01]  /*4f40*/  MUFU.EX2 R25, R25 ;  /* 0x0000001900197308 */ /* 0x000e620000000800 */
[C---:B0-----:R-:W-:Y:S01]  /*4f50*/  F2FP.SATFINITE.E4M3.F32.PACK_AB_MERGE_C R98, R21.reuse, R98, RZ ;  /* 0x000000621562723e */ /* 0x041fe200048070ff */
[----:B------:R-:W-:-:S03]  /*4f60*/  FADD.FTZ R21, R21, R2 ;  /* 0x0000000215157221 */ /* 0x000fc60000010000 */
[----:B------:R-:W-:Y:S01]  /*4f70*/  F2FP.SATFINITE.E4M3.F32.PACK_AB_MERGE_C R153, R15, R94, R98 ;  /* 0x0000005e0f99723e */ /* 0x000fe20004807062 */
[----:B------:R-:W-:Y:S02]  /*4f80*/  VIADD R15, R23, 0xfffffffe ;  /* 0xfffffffe170f7836 */ /* 0x000fe40000000000 */
[----:B------:R-:W0:Y:S08]  /*4f90*/  MUFU.EX2 R114, R114 ;  /* 0x0000007200727308 */ /* 0x000e300000000800 */
[----:B------:R-:W2:Y:S01]  /*4fa0*/  MUFU.EX2 R35, R116 ;  /* 0x0000007400237308 */ /* 0x000ea20000000800 */
[----:B-1----:R-:W-:Y:S01]  /*4fb0*/  F2FP.SATFINITE.E4M3.F32.PACK_AB_MERGE_C R154, R25, R28, R4 ;  /* 0x0000001c199a723e */ /* 0x002fe20004807004 */
[----:B------:R-:W-:-:S04]  /*4fc0*/  FADD.FTZ R28, R28, R27 ;  /* 0x0000001b1c1c7221 */ /* 0x000fc80000010000 */
[----:B------:R-:W-:Y:S02]  /*4fd0*/  FADD.FTZ R25, R25, R28 ;  /* 0x0000001c19197221 */ /* 0x000fe40000010000 */
[----:B------:R-:W1:Y:S01]  /*4fe0*/  MUFU.EX2 R112, R112 ;  /* 0x0000007000707308 */ /* 0x000e620000000800 */
[----:B0-----:R-:W-:Y:S01]  /*4ff0*/  FADD.FTZ R2, R114, R21 ;  /* 0x0000001572027221 */ /* 0x001fe20000010000 */
[----:B------:R-:W-:-:S06]  /*5000*/  FADD.FTZ R24, R24, R25 ;  /* 0x0000001918187221 */ /* 0x000fcc0000010000 */
[----:B------:R-:W0:Y:S01]  /*5010*/  MUFU.EX2 R31, R118 ;  /* 0x00000076001f7308 */ /* 0x000e220000000800 */
[----:B--2---:R-:W-:-:S04]  /*5020*/  FADD.FTZ R5, R35, R2 ;  /* 0x0000000223057221 */ /* 0x004fc80000010000 */
[----:B-1----:R-:W-:Y:S01]  /*5030*/  FADD.FTZ R4, R112, R5 ;  /* 0x0000000570047221 */ /* 0x002fe20000010000 */
[----:B------:R-:W-:Y:S01]  /*5040*/  FADD.FTZ R5, R29, R24 ;  /* 0x000000181d057221 */ /* 0x000fe20000010000 */
[C---:B0-----:R-:W-:Y:S02]  /*5050*/  F2FP.SATFINITE.E4M3.F32.PACK_AB_MERGE_C R2, R31.reuse, R112, RZ ;  /* 0x000000701f02723e */ /* 0x041fe400048070ff */
[----:B------:R-:W-:Y:S02]  /*5060*/  FADD.FTZ R4, R31, R4 ;  /* 0x000000041f047221 */ /* 0x000fe40000010000 */
[----:B------:R-:W-:Y:S01]  /*5070*/  F2FP.SATFINITE.E4M3.F32.PACK_AB_MERGE_C R155, R35, R114, R2 ;  /* 0x00000072239b723e */ /* 0x000fe20004807002 */
[----:B------:R-:W-:Y:S06]  /*5080*/  @!P6 BRA `(.L_x_1072) ;  /* 0x000000000048e947 */ /* 0x000fec0003800000 */
[C---:B------:R-:W-:Y:S01]  /*5090*/  ISETP.GT.AND P1, PT, R88.reuse, RZ, PT ;  /* 0x000000ff5800720c */ /* 0x040fe20003f24270 */
[----:B------:R-:W-:-:S12]  /*50a0*/  VIADD R13, R88, 0xffffffff ;  /* 0xffffffff580d7836 */ /* 0x000fd80000000000 */
[----:B------:R-:W-:Y:S05]  /*50b0*/  @P1 BRA `(.L_x_1073) ;  /* 0x0000000000201947 */ /* 0x000fea0003800000 */
[----:B------:R-:W0:Y:S01]  /*50c0*/  LDC R14, c[0x0][0x9e4] ;  /* 0x00027900ff0e7b82 */ /* 0x000e220000000800 */
[----:B------:R-:W-:Y:S01]  /*50d0*/  IMAD.MOV R13, RZ, RZ, -R88 ;  /* 0x000000ffff0d7224 */ /* 0x000fe200078e0a58 */
[----:B0-----:R-:W-:-:S13]  /*50e0*/  ISETP.NE.AND P1, PT, R14, 0x1, PT ;  /* 0x000000010e00780c */ /* 0x001fda0003f25270 */
[----:B------:R-:W0:Y:S02]  /*50f0*/  @P1 LDC.64 R24, c[0x0][0x9e8] ;  /* 0x00027a00ff181b82 */ /* 0x000e240000000a00 */
[----:B0-----:R-:W-:-:S05]  /*5100*/  @P1 IMAD.HI.U32 R2, R13, R24, RZ ;  /* 0x000000180d021227 */ /* 0x001fca00078e00ff */
[----:B------:R-:W-:-:S04]  /*5110*/  @P1 SHF.R.U32.HI R13, RZ, R25, R2 ;  /* 0x00000019ff0d1219 */ /* 0x000fc80000011602 */
[----:B------:R-:W-:Y:S01]  /*5120*/  LOP3.LUT R13, RZ, R13, RZ, 0x33, !PT ;  /* 0x0000000dff0d7212 */ /* 0x000fe200078e33ff */
[----:B------:R-:W-:Y:S06]  /*5130*/  BRA `(.L_x_1074) ;  /* 0x0000000000147947 */ /* 0x000fec0003800000 */
.L_x_1073:
[----:B------:R-:W0:Y:S02]  /*5140*/  LDC R14, c[0x0][0x9e4] ;  /* 0x00027900ff0e7b82 */ /* 0x000e240000000800 */
[----:B0-----:R-:W-:-:S13]  /*5150*/  ISETP.NE.AND P1, PT, R14, 0x1, PT ;  /* 0x000000010e00780c */ /* 0x001fda0003f25270 */
[----:B------:R-:W0:Y:S02]  /*5160*/  @P1 LDC.64 R24, c[0x0][0x9e8] ;  /* 0x00027a00ff181b82 */ /* 0x000e240000000a00 */
[----:B0-----:R-:W-:-:S05]  /*5170*/  @P1 IMAD.HI.U32 R2, R13, R24, RZ ;  /* 0x000000180d021227 */ /* 0x001fca00078e00ff */
[----:B------:R-:W-:-:S07]  /*5180*/  @P1 SHF.R.U32.HI R13, RZ, R25, R2 ;  /* 0x00000019ff0d1219 */ /* 0x000fce0000011602 */
.L_x_1074:
[----:B------:R-:W-:-:S05]  /*5190*/  IMAD R13, R13, R14, R14 ;  /* 0x0000000e0d0d7224 */ /* 0x000fca00078e020e */
[----:B------:R-:W-:-:S07]  /*51a0*/  VIMNMX R12, R12, R13, PT ;  /* 0x0000000d0c0c7248 */ /* 0x000fce0003fe0100 */
.L_x_1072:
[----:B------:R-:W-:Y:S01]  /*51b0*/  SHF.R.S32.HI R13, RZ, 0x1f, R12 ;  /* 0x0000001fff0d7819 */ /* 0x000fe2000001140c */
[----:B------:R-:W0:Y:S01]  /*51c0*/  S2UR UR7, SR_CgaCtaId ;  /* 0x00000000000779c3 */ /* 0x000e220000008800 */
[----:B------:R-:W-:Y:S01]  /*51d0*/  UMOV UR4, URZ ;  /* 0x0000003f00047c82 */ /* 0x000fe20008000000 */
[----:B------:R-:W-:Y:S01]  /*51e0*/  IMAD.MOV.U32 R2, RZ, RZ, RZ ;  /* 0x000000ffff027224 */ /* 0x000fe200078e00ff */
[----:B------:R-:W-:Y:S02]  /*51f0*/  LEA.HI R13, R13, R12, RZ, 0x7 ;  /* 0x0000000c0d0d7211 */ /* 0x000fe400078f38ff */
[----:B------:R-:W-:Y:S02]  /*5200*/  CS2R R88, SRZ ;  /* 0x0000000000587805 */ /* 0x000fe4000001ff00 */
[----:B------:R-:W-:Y:S02]  /*5210*/  CS2R R90, SRZ ;  /* 0x00000000005a7805 */ /* 0x000fe4000001ff00 */
[----:B------:R-:W-:-:S02]  /*5220*/  CS2R R92, SRZ ;  /* 0x00000000005c7805 */ /* 0x000fc4000001ff00 */
[----:B------:R-:W-:Y:S02]  /*5230*/  SHF.R.S32.HI R13, RZ, 0x7, R13 ;  /* 0x00000007ff0d7819 */ /* 0x000fe4000001140d */
[----:B------:R-:W-:Y:S02]  /*5240*/  CS2R R94, SRZ ;  /* 0x00000000005e7805 */ /* 0x000fe4000001ff00 */
[----:B------:R-:W-:Y:S02]  /*5250*/  CS2R R96, SRZ ;  /* 0x0000000000607805 */ /* 0x000fe4000001ff00 */
[----:B------:R-:W-:Y:S02]  /*5260*/  CS2R R98, SRZ ;  /* 0x0000000000627805 */ /* 0x000fe4000001ff00 */
[----:B------:R-:W-:Y:S02]  /*5270*/  VIMNMX R14, R18, R13, !PT ;  /* 0x0000000d120e7248 */ /* 0x000fe40007fe0100 */
[----:B------:R-:W-:-:S02]  /*5280*/  CS2R R100, SRZ ;  /* 0x0000000000647805 */ /* 0x000fc4000001ff00 */
[----:B------:R-:W-:Y:S02]  /*5290*/  CS2R R102, SRZ ;  /* 0x0000000000667805 */ /* 0x000fe4000001ff00 */
[----:B------:R-:W-:Y:S02]  /*52a0*/  CS2R R104, SRZ ;  /* 0x0000000000687805 */ /* 0x000fe4000001ff00 */
[----:B------:R-:W-:Y:S02]  /*52b0*/  ISETP.GE.AND P1, PT, R15, R14, PT ;  /* 0x0000000e0f00720c */ /* 0x000fe40003f26270 */
        /* <DEDUP_REMOVED lines=23> */
[----:B0-----:R-:W-:Y:S06]  /*5430*/  @!P1 BRA `(.L_x_1075) ;  /* 0x0000003800549947 */ /* 0x001fec0003800000 */
[----:B------:R-:W-:Y:S01]  /*5440*/  IMAD.MOV.U32 R13, RZ, RZ, R20 ;  /* 0x000000ffff0d7224 */ /* 0x000fe200078e0014 */
[----:B------:R-:W-:Y:S01]  /*5450*/  CS2R R150, SRZ ;  /* 0x0000000000967805 */ /* 0x000fe2000001ff00 */
[----:B------:R-:W-:Y:S01]  /*5460*/  IMAD.MOV.U32 R12, RZ, RZ, R10 ;  /* 0x000000ffff0c7224 */ /* 0x000fe200078e000a */
        /* <DEDUP_REMOVED lines=33> */
[----:B------:R-:W-:Y:S01]  /*5680*/  ULDC UR34, c[0x0][0x9e4] ;  /* 0x0002790000227ab9 */ /* 0x000fe20000000800 */
[----:B------:R-:W-:Y:S01]  /*5690*/  ULDC UR33, c[0x0][0x2f0] ;  /* 0x0000bc0000217ab9 */ /* 0x000fe20000000800 */
[----:B------:R-:W-:-:S05]  /*56a0*/  ULDC UR35, c[0x0][0x9e0] ;  /* 0x0002780000237ab9 */ /* 0x000fca0000000800 */
.L_x_1094:
[----:B------:R-:W-:Y:S01]  /*56b0*/  ISETP.NE.AND P2, PT, RZ, UR37, PT ;  /* 0x00000025ff007c0c */ /* 0x000fe2000bf45270 */
[----:B------:R-:W-:-:S04]  /*56c0*/  UISETP.NE.AND UP0, UPT, UR32, 0x1, UPT ;  /* 0x000000012000788c */ /* 0x000fc8000bf05270 */
[----:B------:R-:W-:-:S06]  /*56d0*/  USEL UR4, URZ, 0x1, UP0 ;  /* 0x000000013f047887 */ /* 0x000fcc0008000000 */
[----:B------:R-:W-:Y:S02]  /*56e0*/  LOP3.LUT R2, R21, UR4, RZ, 0x3c, !PT ;  /* 0x0000000415027c12 */ /* 0x000fe4000f8e3cff */
[----:B------:R-:W-:Y:S05]  /*56f0*/  @P2 BRA `(.L_x_1076) ;  /* 0x0000000000342947 */ /* 0x000fea0003800000 */
[----:B------:R-:W-:Y:S05]  /*5700*/  @!P0 BRA `(.L_x_1077) ;  /* 0x0000000000048947 */ /* 0x000fea0003800000 */
[----:B------:R-:W-:Y:S01]  /*5710*/  BPT.TRAP 0x1 ;  /* 0x000000040000795c */ /* 0x000fe20000300000 */
.L_x_1077:
[----:B------:R-:W-:Y:S01]  /*5720*/  UIADD3 UR4, UR32, 0x1, URZ ;  /* 0x0000000120047890 */ /* 0x000fe2000fffe03f */
[----:B------:R-:W-:-:S03]  /*5730*/  SHF.L.U32 R9, R2, 0x1f, RZ ;  /* 0x0000001f02097819 */ /* 0x000fc600000006ff */
[----:B------:R-:W-:-:S04]  /*5740*/  UISETP.NE.AND UP0, UPT, UR4, 0x2, UPT ;  /* 0x000000020400788c */ /* 0x000fc8000bf05270 */
[----:B------:R-:W-:-:S04]  /*5750*/  USEL UR4, UR4, URZ, UP0 ;  /* 0x0000003f04047287 */ /* 0x000fc80008000000 */
[----:B------:R-:W-:-:S09]  /*5760*/  ULEA UR4, UR4, UR36, 0x3 ;  /* 0x0000002404047291 */ /* 0x000fd2000f8e183f */
[----:B------:R0:W1:Y:S01]  /*5770*/  SYNCS.PHASECHK.TRANS64.TRYWAIT P1, [UR4+0x22830], R9 ;  /* 0x02283009ff0075a7 */ /* 0x0000620008020144 */
[----:B------:R-:W-:Y:S05]  /*5780*/  @!P0 BRA `(.L_x_1078) ;  /* 0x0000000000048947 */ /* 0x000fea0003800000 */
[----:B------:R-:W-:Y:S01]  /*5790*/  BPT.TRAP 0x1 ;  /* 0x000000040000795c */ /* 0x000fe20000300000 */
.L_x_1078:
[----:B-1----:R-:W-:Y:S05]  /*57a0*/  @P1 BRA `(.L_x_1076) ;  /* 0x0000000000081947 */ /* 0x002fea0003800000 */
[----:B------:R-:W1:Y:S02]  /*57b0*/  SYNCS.PHASECHK.TRANS64.TRYWAIT P1, [UR4+0x22830], R9 ;  /* 0x02283009ff0075a7 */ /* 0x000e640008020144 */
[----:B-1----:R-:W-:Y:S05]  /*57c0*/  @!P1 BRA `(.L_x_1079) ;  /* 0x0000010800f89947 */ /* 0x002fea0003800000 */
.L_x_1076:
[----:B01----:R-:W-:Y:S01]  /*57d0*/  VIADD R9, R19, 0x8 ;  /* 0x0000000813097836 */ /* 0x003fe20000000000 */
[----:B------:R-:W-:Y:S01]  /*57e0*/  UIADD3 UR4, UR32, 0x1, URZ ;  /* 0x0000000120047890 */ /* 0x000fe2000fffe03f */
[----:B------:R-:W-:Y:S01]  /*57f0*/  R2UR UR28, R6 ;  /* 0x00000000061c72ca */ /* 0x000fe200000e0000 */
[----:B------:R-:W-:Y:S01]  /*5800*/  UMOV UR31, 0x80000020 ;  /* 0x80000020001f7882 */ /* 0x000fe20000000000 */
[----:B------:R-:W-:Y:S01]  /*5810*/  R2UR UR29, R7 ;  /* 0x00000000071d72ca */ /* 0x000fe200000e0000 */
[----:B------:R0:W-:Y:S01]  /*5820*/  BAR.SYNC.DEFER_BLOCKING R9, 0x100 ;  /* 0x000400090000751d */ /* 0x0001e20000010000 */
[----:B------:R-:W-:-:S04]  /*5830*/  UISETP.NE.AND UP0, UPT, UR4, 0x2, UPT ;  /* 0x000000020400788c */ /* 0x000fc8000bf05270 */
[----:B------:R-:W-:Y:S01]  /*5840*/  USEL UR4, UR4, URZ, UP0 ;  /* 0x0000003f04047287 */ /* 0x000fe20008000000 */
[----:B------:R-:W-:Y:S01]  /*5850*/  UMOV UR11, 0x80000020 ;  /* 0x80000020000b7882 */ /* 0x000fe20000000000 */
[----:B------:R-:W-:Y:S02]  /*5860*/  UMOV UR15, 0x80000020 ;  /* 0x80000020000f7882 */ /* 0x000fe40000000000 */
[----:B------:R-:W-:Y:S01]  /*5870*/  UIMAD UR30, UR4, 0x600, UR6 ;  /* 0x00000600041e78a4 */ /* 0x000fe2000f8e0206 */
[----:B------:R-:W-:Y:S01]  /*5880*/  UMOV UR19, 0x80000020 ;  /* 0x8000002000137882 */ /* 0x000fe20000000000 */
[----:B------:R-:W-:Y:S02]  /*5890*/  UMOV UR23, 0x80000020 ;  /* 0x8000002000177882 */ /* 0x000fe40000000000 */
[----:B------:R-:W-:Y:S02]  /*58a0*/  UIADD3 UR10, UR30, 0x2, URZ ;  /* 0x000000021e0a7890 */ /* 0x000fe4000fffe03f */
[----:B------:R-:W-:-:S02]  /*58b0*/  UIADD3 UR14, UR30, 0x200, URZ ;  /* 0x000002001e0e7890 */ /* 0x000fc4000fffe03f */
[----:B------:R-:W-:Y:S02]  /*58c0*/  UIADD3 UR18, UR30, 0x202, URZ ;  /* 0x000002021e127890 */ /* 0x000fe4000fffe03f */
[----:B------:R-:W-:Y:S02]  /*58d0*/  UIADD3 UR22, UR30, 0x400, URZ ;  /* 0x000004001e167890 */ /* 0x000fe4000fffe03f */
[----:B------:R-:W-:Y:S01]  /*58e0*/  UIADD3 UR26, UR30, 0x402, URZ ;  /* 0x000004021e1a7890 */ /* 0x000fe2000fffe03f */
[----:B------:R-:W-:Y:S01]  /*58f0*/  UMOV UR27, 0x80000020 ;  /* 0x80000020001b7882 */ /* 0x000fe20000000000 */
[----:B------:R-:W-:-:S06]  /*5900*/  WARPGROUP.ARRIVE ;  /* 0x00000000000079c5 */ /* 0x000fcc0000000000 */
[----:B------:R-:W-:Y:S03]  /*5910*/  QGMMA.64x128x32.F32.E4M3.E4M3 R24, gdesc[UR28], RZ, !UPT, gsb0 ;  /* 0x01e000001c1879f3 */ /* 0x000fe6000c0008ff */
        /* <DEDUP_REMOVED lines=16> */
[----:B0-----:R-:W-:Y:S05]  /*5a20*/  @P2 BRA `(.L_x_1080) ;  /* 0x0000000000282947 */ /* 0x001fea0003800000 */
[----:B------:R-:W-:Y:S05]  /*5a30*/  @!P0 BRA `(.L_x_1081) ;  /* 0x0000000000048947 */ /* 0x000fea0003800000 */
[----:B------:R-:W-:Y:S01]  /*5a40*/  BPT.TRAP 0x1 ;  /* 0x000000040000795c */ /* 0x000fe20000300000 */
.L_x_1081:
[----:B------:R-:W-:Y:S01]  /*5a50*/  ULEA UR10, UR32, UR36, 0x3 ;  /* 0x00000024200a7291 */ /* 0x000fe2000f8e183f */
[----:B------:R-:W-:-:S08]  /*5a60*/  SHF.L.U32 R9, R21, 0x1f, RZ ;  /* 0x0000001f15097819 */ /* 0x000fd000000006ff */
[----:B------:R0:W1:Y:S01]  /*5a70*/  SYNCS.PHASECHK.TRANS64.TRYWAIT P1, [UR10+0x22850], R9 ;  /* 0x02285009ff0075a7 */ /* 0x000062000802014a */
[----:B------:R-:W-:Y:S05]  /*5a80*/  @!P0 BRA `(.L_x_1082) ;  /* 0x0000000000048947 */ /* 0x000fea0003800000 */
[----:B------:R-:W-:Y:S01]  /*5a90*/  BPT.TRAP 0x1 ;  /* 0x000000040000795c */ /* 0x000fe20000300000 */
.L_x_1082:
[----:B-1----:R-:W-:Y:S05]  /*5aa0*/  @P1 BRA `(.L_x_1080) ;  /* 0x0000000000081947 */ /* 0x002fea0003800000 */
[----:B------:R-:W1:Y:S02]  /*5ab0*/  SYNCS.PHASECHK.TRANS64.TRYWAIT P1, [UR10+0x22850], R9 ;  /* 0x02285009ff0075a7 */ /* 0x000e64000802014a */
[----:B-1----:R-:W-:Y:S05]  /*5ac0*/  @!P1 BRA `(.L_x_1083) ;  /* 0x0000010800509947 */ /* 0x002fea0003800000 */
.L_x_1080:
[----:B------:R-:W-:Y:S01]  /*5ad0*/  UIADD3 UR10, UR36, 0x400, URZ ;  /* 0x00000400240a7890 */ /* 0x000fe2000fffe03f */
[----:B------:R-:W-:Y:S01]  /*5ae0*/  WARPGROUP.ARRIVE ;  /* 0x00000000000079c5 */ /* 0x000fe20000000000 */
[----:B------:R-:W-:Y:S01]  /*5af0*/  UMOV UR11, 0x40000040 ;  /* 0x40000040000b7882 */ /* 0x000fe20000000000 */
[----:B01----:R-:W-:Y:S01]  /*5b00*/  IADD3 R9, -R19, 0xb, RZ ;  /* 0x0000000b13097810 */ /* 0x003fe20007ffe1ff */
[----:B------:R-:W-:-:S04]  /*5b10*/  USHF.R.U32.HI UR10, URZ, 0x4, UR10 ;  /* 0x000000043f0a7899 */ /* 0x000fc8000801160a */
[----:B------:R-:W-:-:S04]  /*5b20*/  ULOP3.LUT UR10, UR10, 0x3fff, URZ, 0xc0, !UPT ;  /* 0x00003fff0a0a7892 */ /* 0x000fc8000f8ec03f */
[----:B------:R-:W-:-:S04]  /*5b30*/  ULOP3.LUT UR10, UR10, 0x10000, URZ, 0xfc, !UPT ;  /* 0x000100000a0a7892 */ /* 0x000fc8000f8efc3f */
[----:B------:R-:W-:-:S07]  /*5b40*/  ULEA UR14, UR32, UR10, 0xa ;  /* 0x0000000a200e7291 */ /* 0x000fce000f8e503f */
        /* <DEDUP_REMOVED lines=21> */
.L_x_1084:
[----:B0-----:R-:W2:Y:S01]  /*5ca0*/  LDL R9, [R1] ;  /* 0x0000000001097983 */ /* 0x001ea20000100800 */
[----:B------:R-:W-:Y:S01]  /*5cb0*/  ISETP.NE.AND P1, PT, R22, 0x1, PT ;  /* 0x000000011600780c */ /* 0x000fe20003f25270 */
[C---:B------:R-:W-:Y:S01]  /*5cc0*/  FMUL.FTZ R155, R0.reuse, R37 ;  /* 0x00000025009b7220 */ /* 0x040fe20000410000 */
[C---:B------:R-:W-:Y:S01]  /*5cd0*/  FMUL.FTZ R37, R0.reuse, R54 ;  /* 0x0000003600257220 */ /* 0x040fe20000410000 */
[C---:B------:R-:W-:Y:S01]  /*5ce0*/  FMUL.FTZ R163, R0.reuse, R53 ;  /* 0x0000003500a37220 */ /* 0x040fe20000410000 */
[----:B------:R-:W-:Y:S02]  /*5cf0*/  IMAD.SHL.U32 R164, R15, 0x80, RZ ;  /* 0x000000800fa47824 */ /* 0x000fe400078e00ff */
        /* <DEDUP_REMOVED lines=8> */
[----:B------:R-:W0:Y:S01]  /*5d80*/  @P1 LDC R11, c[0x0][0x44c] ;  /* 0x00011300ff0b1b82 */ /* 0x000e220000000800 */
[C---:B------:R-:W-:Y:S01]  /*5d90*/  FMUL.FTZ R157, R0.reuse, R41 ;  /* 0x00000029009d7220 */ /* 0x040fe20000410000 */
[C---:B------:R-:W-:Y:S01]  /*5da0*/  FMUL.FTZ R153, R0.reuse, R33 ;  /* 0x0000002100997220 */ /* 0x040fe20000410000 */
[C---:B------:R-:W-:Y:S01]  /*5db0*/  FMUL.FTZ R34, R0.reuse, R38 ;  /* 0x0000002600227220 */ /* 0x040fe20000410000 */
[C---:B------:R-:W-:Y:S01]  /*5dc0*/  FMUL.FTZ R30, R0.reuse, R55 ;  /* 0x00000037001e7220 */ /* 0x040fe20000410000 */
[C---:B------:R-:W-:Y:S01]  /*5dd0*/  FMUL.FTZ R41, R0.reuse, R58 ;  /* 0x0000003a00297220 */ /* 0x040fe20000410000 */
[C---:B------:R-:W-:Y:S01]  /*5de0*/  FMUL.FTZ R21, R0.reuse, R27 ;  /* 0x0000001b00157220 */ /* 0x040fe20000410000 */
[C---:B------:R-:W-:Y:S01]  /*5df0*/  FMUL.FTZ R23, R0.reuse, R31 ;  /* 0x0000001f00177220 */ /* 0x040fe20000410000 */
[----:B------:R-:W1:Y:S01]  /*5e00*/  @P1 LDC R54, c[0x0][0x450] ;  /* 0x00011400ff361b82 */ /* 0x000e620000000800 */
[C---:B------:R-:W-:Y:S01]  /*5e10*/  FMUL.FTZ R152, R0.reuse, R32 ;  /* 0x0000002000987220 */ /* 0x040fe20000410000 */
[C---:B------:R-:W-:Y:S01]  /*5e20*/  FMUL.FTZ R154, R0.reuse, R36 ;  /* 0x00000024009a7220 */ /* 0x040fe20000410000 */
[C---:B------:R-:W-:Y:S01]  /*5e30*/  FMUL.FTZ R33, R0.reuse, R39 ;  /* 0x0000002700217220 */ /* 0x040fe20000410000 */
[C---:B------:R-:W-:Y:S01]  /*5e40*/  FMUL.FTZ R55, R0.reuse, R56 ;  /* 0x0000003800377220 */ /* 0x040fe20000410000 */
[C---:B------:R-:W-:Y:S01]  /*5e50*/  FMUL.FTZ R38, R0.reuse, R59 ;  /* 0x0000003b00267220 */ /* 0x040fe20000410000 */
[C---:B------:R-:W-:Y:S01]  /*5e60*/  FMUL.FTZ R58, R0.reuse, R61 ;  /* 0x0000003d003a7220 */ /* 0x040fe20000410000 */
[----:B------:R-:W-:Y:S01]  /*5e70*/  ULEA UR10, UR4, UR36, 0x3 ;  /* 0x00000024040a7291 */ /* 0x000fe2000f8e183f */
        /* <DEDUP_REMOVED lines=8> */
[----:B0-----:R-:W-:-:S04]  /*5f00*/  @P1 IMAD.HI.U32 R53, R8, R11, RZ ;  /* 0x0000000b08351227 */ /* 0x001fc800078e00ff */
[C---:B------:R-:W-:Y:S01]  /*5f10*/  FMUL.FTZ R162, R0.reuse, R52 ;  /* 0x0000003400a27220 */ /* 0x040fe20000410000 */
[----:B------:R-:W0:Y:S01]  /*5f20*/  LDC R11, c[0x0][0x288] ;  /* 0x0000a200ff0b7b82 */ /* 0x000e220000000800 */
        /* <DEDUP_REMOVED lines=23> */
[----:B------:R-:W-:Y:S01]  /*60a0*/  UIADD3 UR10, UR10, 0x22840, URZ ;  /* 0x000228400a0a7890 */ /* 0x000fe2000fffe03f */
[----:B------:R3:W4:Y:S03]  /*60b0*/  MUFU.TANH R68, R73 ;  /* 0x0000004900447308 */ /* 0x0007260000002400 */
[----:B------:R-:W-:-:S05]  /*60c0*/  UPRMT UR10, UR7, 0x654, UR10 ;  /* 0x00000654070a7896 */ /* 0x000fca000800000a */
[----:B------:R-:W0:Y:S04]  /*60d0*/  MUFU.TANH R10, R10 ;  /* 0x0000000a000a7308 */ /* 0x000e280000002400 */
[----:B------:R-:W-:Y:S04]  /*60e0*/  SYNCS.ARRIVE.TRANS64.RED.A1T0 RZ, [UR10], RZ ;  /* 0x000000ffffff79a7 */ /* 0x000fe8000810040a */
        /* <DEDUP_REMOVED lines=28> */
[----:B--2---:R-:W-:Y:S01]  /*62b0*/  LOP3.LUT P5, RZ, R9, 0x1, RZ, 0xc0, !PT ;  /* 0x0000000109ff7812 */ /* 0x004fe200078ac0ff */
[C---:B------:R-:W-:Y:S01]  /*62c0*/  FMUL.FTZ R9, R0.reuse, R24 ;  /* 0x0000001800097220 */ /* 0x040fe20000410000 */
[C---:B------:R-:W-:Y:S01]  /*62d0*/  FMUL.FTZ R24, R0.reuse, R28 ;  /* 0x0000001c00187220 */ /* 0x040fe20000410000 */
[C---:B------:R-:W-:Y:S01]  /*62e0*/  FMUL.FTZ R28, R0.reuse, R35 ;  /* 0x00000023001c7220 */ /* 0x040fe20000410000 */
[C---:B------:R-:W-:Y:S01]  /*62f0*/  FMUL.FTZ R35, R0.reuse, R42 ;  /* 0x0000002a00237220 */ /* 0x040fe20000410000 */
[C---:B------:R-:W-:Y:S01]  /*6300*/  FMUL.FTZ R42, R0.reuse, R62 ;  /* 0x0000003e002a7220 */ /* 0x040fe20000410000 */
[C---:B------:R-:W-:Y:S01]  /*6310*/  FMUL.FTZ R62, R0.reuse, R65 ;  /* 0x00000041003e7220 */ /* 0x040fe20000410000 */
[----:B------:R-:W-:Y:S01]  /*6320*/  IMAD.MOV.U32 R65, RZ, RZ, R8 ;  /* 0x000000ffff417224 */ /* 0x000fe200078e0008 */
[----:B-1----:R-:W-:Y:S01]  /*6330*/  @P1 SHF.R.U32.HI R65, RZ, R54, R53 ;  /* 0x00000036ff411219 */ /* 0x002fe20000011635 */
[----:B------:R-:W-:Y:S01]  /*6340*/  FMUL.FTZ R53, R0, R86 ;  /* 0x0000005600357220 */ /* 0x000fe20000410000 */
[----:B------:R-:W-:Y:S01]  /*6350*/  IADD3 R54, -R164, 0x1, RZ ;  /* 0x00000001a4367810 */ /* 0x000fe20007ffe1ff */
[----:B------:R-:W1:Y:S02]  /*6360*/  MUFU.TANH R9, R9 ;  /* 0x0000000900097308 */ /* 0x000e640000002400 */
[----:B------:R-:W2:Y:S02]  /*6370*/  SHFL.IDX PT, R70, R65, RZ, 0x1c1f ;  /* 0x001c1fff41467589 */ /* 0x000ea400000e0000 */
[----:B------:R-:W-:-:S02]  /*6380*/  IMAD R61, R3, -0x2, R54 ;  /* 0xfffffffe033d7824 */ /* 0x000fc400078e0236 */
[----:B------:R-:W-:Y:S02]  /*6390*/  FMUL.FTZ R54, R0, R87 ;  /* 0x0000005700367220 */ /* 0x000fe40000410000 */
[----:B------:R-:W1:Y:S01]  /*63a0*/  MUFU.TANH R24, R24 ;  /* 0x0000001800187308 */ /* 0x000e620000002400 */
[----:B------:R-:W-:-:S04]  /*63b0*/  IMAD R60, R16, UR33, R61 ;  /* 0x00000021103c7c24 */ /* 0x000fc8000f8e023d */
[----:B0-----:R-:W-:-:S03]  /*63c0*/  IMAD.IADD R60, R60, 0x1, -R11 ;  /* 0x000000013c3c7824 */ /* 0x001fc600078e0a0b */
[----:B------:R-:W0:Y:S01]  /*63d0*/  MUFU.TANH R28, R28 ;  /* 0x0000001c001c7308 */ /* 0x000e220000002400 */
[C---:B------:R-:W-:Y:S02]  /*63e0*/  VIADD R83, R60.reuse, UR35 ;  /* 0x000000233c537c36 */ /* 0x040fe40008000000 */
[----:B------:R-:W-:-:S05]  /*63f0*/  VIADD R87, R60, UR5 ;  /* 0x000000053c577c36 */ /* 0x000fca0008000000 */
[----:B------:R-:W0:Y:S01]  /*6400*/  MUFU.TANH R35, R35 ;  /* 0x0000002300237308 */ /* 0x000e220000002400 */
[--C-:B--2---:R-:W-:Y:S02]  /*6410*/  IMAD.IADD R67, R83, 0x1, R70.reuse ;  /* 0x0000000153437824 */ /* 0x104fe400078e0246 */
[----:B------:R-:W-:-:S05]  /*6420*/  IMAD.IADD R69, R87, 0x1, R70 ;  /* 0x0000000157457824 */ /* 0x000fca00078e0246 */
        /* <DEDUP_REMOVED lines=15> */
[----:B------:R3:W0:Y:S08]  /*6520*/  MUFU.TANH R66, R72 ;  /* 0x0000004800427308 */ /* 0x0006300000002400 */
[----:B------:R-:W0:Y:S08]  /*6530*/  MUFU.TANH R49, R49 ;  /* 0x0000003100317308 */ /* 0x000e300000002400 */
[----:B------:R-:W0:Y:S08]  /*6540*/  MUFU.TANH R47, R47 ;  /* 0x0000002f002f7308 */ /* 0x000e300000002400 */
[----:B------:R3:W0:Y:S08]  /*6550*/  MUFU.TANH R75, R76 ;  /* 0x0000004c004b7308 */ /* 0x0006300000002400 */
[----:B------:R-:W0:Y:S08]  /*6560*/  MUFU.TANH R77, R77 ;  /* 0x0000004d004d7308 */ /* 0x000e300000002400 */
        /* <DEDUP_REMOVED lines=9> */
[----:B------:R-:W0:Y:S01]  /*6600*/  MUFU.TANH R54, R54 ;  /* 0x0000003600367308 */ /* 0x000e220000002400 */
[----:B-1234-:R-:W-:Y:S05]  /*6610*/  @!P5 BRA `(.L_x_1085) ;  /* 0x00000000005cd947 */ /* 0x01efea0003800000 */
[----:B------:R-:W-:Y:S01]  /*6620*/  IMAD R60, R16, UR33, R70 ;  /* 0x00000021103c7c24 */ /* 0x000fe2000f8e0246 */
[----:B------:R-:W-:Y:S03]  /*6630*/  BSSY B0, `(.L_x_1086) ;  /* 0x0000011000007945 */ /* 0x000fe60003800000 */
[----:B------:R-:W-:-:S05]  /*6640*/  IMAD.IADD R71, R60, 0x1, -R11 ;  /* 0x000000013c477824 */ /* 0x000fca00078e0a0b */
[----:B------:R-:W-:-:S13]  /*6650*/  ISETP.GT.AND P1, PT, R71, -0x1, PT ;  /* 0xffffffff4700780c */ /* 0x000fda0003f24270 */
[----:B------:R-:W-:Y:S05]  /*6660*/  @P1 BRA `(.L_x_1087) ;  /* 0x0000000000201947 */ /* 0x000fea0003800000 */
[----:B------:R-:W-:Y:S01]  /*6670*/  IMAD.U32 R70, RZ, RZ, UR34 ;  /* 0x00000022ff467e24 */ /* 0x000fe2000f8e00ff */
[----:B------:R-:W-:-:S04]  /*6680*/  LOP3.LUT R71, RZ, R71, RZ, 0x33, !PT ;  /* 0x00000047ff477212 */ /* 0x000fc800078e33ff */
[----:B------:R-:W-:-:S13]  /*6690*/  ISETP.NE.AND P1, PT, R70, 0x1, PT ;  /* 0x000000014600780c */ /* 0x000fda0003f25270 */
[----:B------:R-:W1:Y:S02]  /*66a0*/  @P1 LDC.64 R60, c[0x0][0x9e8] ;  /* 0x00027a00ff3c1b82 */ /* 0x000e640000000a00 */
[----:B-1----:R-:W-:-:S05]  /*66b0*/  @P1 IMAD.HI.U32 R60, R71, R60, RZ ;  /* 0x0000003c473c1227 */ /* 0x002fca00078e00ff */
[----:B------:R-:W-:-:S04]  /*66c0*/  @P1 SHF.R.U32.HI R71, RZ, R61, R60 ;  /* 0x0000003dff471219 */ /* 0x000fc8000001163c */
[----:B------:R-:W-:Y:S01]  /*66d0*/  LOP3.LUT R71, RZ, R71, RZ, 0x33, !PT ;  /* 0x00000047ff477212 */ /* 0x000fe200078e33ff */
[----:B------:R-:W-:Y:S06]  /*66e0*/  BRA `(.L_x_1088) ;  /* 0x0000000000147947 */ /* 0x000fec0003800000 */
.L_x_1087:
[----:B------:R-:W-:-:S05]  /*66f0*/  IMAD.U32 R70, RZ, RZ, UR34 ;  /* 0x00000022ff467e24 */ /* 0x000fca000f8e00ff */
[----:B------:R-:W-:-:S13]  /*6700*/  ISETP.NE.AND P1, PT, R70, 0x1, PT ;  /* 0x000000014600780c */ /* 0x000fda0003f25270 */
[----:B------:R-:W1:Y:S02]  /*6710*/  @P1 LDC.64 R60, c[0x0][0x9e8] ;  /* 0x00027a00ff3c1b82 */ /* 0x000e640000000a00 */
[----:B-1----:R-:W-:-:S05]  /*6720*/  @P1 IMAD.HI.U32 R60, R71, R60, RZ ;  /* 0x0000003c473c1227 */ /* 0x002fca00078e00ff */
[----:B------:R-:W-:-:S07]  /*6730*/  @P1 SHF.R.U32.HI R71, RZ, R61, R60 ;  /* 0x0000003dff471219 */ /* 0x000fce000001163c */
.L_x_1088:
[----:B------:R-:W-:Y:S05]  /*6740*/  BSYNC B0 ;  /* 0x0000000000007941 */ /* 0x000fea0003800000 */
.L_x_1086:
[----:B------:R-:W-:-:S04]  /*6750*/  IMAD R60, R71, R70, -R164 ;  /* 0x00000046473c7224 */ /* 0x000fc800078e0aa4 */
[----:B------:R-:W-:-:S05]  /*6760*/  IMAD R60, R3, -0x2, R60 ;  /* 0xfffffffe033c7824 */ /* 0x000fca00078e023c */
[----:B------:R-:W-:Y:S02]  /*6770*/  VIADDMNMX R67, R60, R70, R67, PT ;  /* 0x000000463c437246 */ /* 0x000fe40003800143 */
[----:B------:R-:W-:-:S07]  /*6780*/  VIMNMX R69, R69, R60, !PT ;  /* 0x0000003c45457248 */ /* 0x000fce0007fe0100 */
.L_x_1085:
[----:B------:R-:W-:-:S04]  /*6790*/  ISETP.GT.AND P1, PT, R15, -0x1, PT ;  /* 0xffffffff0f00780c */ /* 0x000fc80003f24270 */
[C---:B------:R-:W-:Y:S02]  /*67a0*/  ISETP.GT.AND P3, PT, R69.reuse, RZ, P1 ;  /* 0x000000ff4500720c */ /* 0x040fe40000f64270 */
[----:B------:R-:W-:Y:S02]  /*67b0*/  ISETP.GT.AND P4, PT, R69, 0x1, P1 ;  /* 0x000000014500780c */ /* 0x000fe40000f84270 */
[C---:B------:R-:W-:Y:S02]  /*67c0*/  ISETP.LT.OR P3, PT, R67.reuse, 0x1, P3 ;  /* 0x000000014300780c */ /* 0x040fe40001f61670 */
[----:B------:R-:W-:Y:S02]  /*67d0*/  ISETP.LT.OR P4, PT, R67, 0x2, P4 ;  /* 0x000000024300780c */ /* 0x000fe40002781670 */
[----:B------:R-:W-:Y:S02]  /*67e0*/  FSEL R176, R9, -INF , !P3 ;  /* 0xff80000009b07808 */ /* 0x000fe40005800000 */
[----:B------:R-:W-:-:S02]  /*67f0*/  FSEL R178, R10, -INF , !P4 ;  /* 0xff8000000ab27808 */ /* 0x000fc40006000000 */
[C---:B------:R-:W-:Y:S01]  /*6800*/  ISETP.GT.AND P2, PT, R69.reuse, 0x8, P1 ;  /* 0x000000084500780c */ /* 0x040fe20000f44270 */
[----:B------:R-:W1:Y:S01]  /*6810*/  SHFL.IDX PT, R10, R65, 0x1, 0x1c1f ;  /* 0x003c1f00410a7f89 */ /* 0x000e6200000e0000 */
[C---:B------:R-:W-:Y:S02]  /*6820*/  ISETP.GT.AND P3, PT, R69.reuse, 0x9, P1 ;  /* 0x000000094500780c */ /* 0x040fe40000f64270 */
[----:B------:R-:W-:Y:S02]  /*6830*/  ISETP.GT.AND P4, PT, R69, 0x10, P1 ;  /* 0x000000104500780c */ /* 0x000fe40000f84270 */
[C---:B------:R-:W-:Y:S02]  /*6840*/  ISETP.LT.OR P2, PT, R67.reuse, 0x9, P2 ;  /* 0x000000094300780c */ /* 0x040fe40001741670 */
[C---:B------:R-:W-:Y:S02]  /*6850*/  ISETP.LT.OR P3, PT, R67.reuse, 0xa, P3 ;  /* 0x0000000a4300780c */ /* 0x040fe40001f61670 */
[----:B------:R-:W-:-:S02]  /*6860*/  ISETP.LT.OR P4, PT, R67, 0x11, P4 ;  /* 0x000000114300780c */ /* 0x000fc40002781670 */
[----:B------:R-:W-:Y:S02]  /*6870*/  FSEL R192, R24, -INF , !P2 ;  /* 0xff80000018c07808 */ /* 0x000fe40005000000 */
[----:B------:R-:W-:Y:S02]  /*6880*/  FSEL R182, R25, -INF , !P3 ;  /* 0xff80000019b67808 */ /* 0x000fe40005800000 */
[----:B------:R-:W-:Y:S02]  /*6890*/  FSEL R190, R152, -INF , !P4 ;  /* 0xff80000098be7808 */ /* 0x000fe40006000000 */
[C---:B------:R-:W-:Y:S02]  /*68a0*/  ISETP.GT.AND P2, PT, R69.reuse, 0x11, P1 ;  /* 0x000000114500780c */ /* 0x040fe40000f44270 */
[C---:B------:R-:W-:Y:S02]  /*68b0*/  ISETP.GT.AND P3, PT, R69.reuse, 0x18, P1 ;  /* 0x000000184500780c */ /* 0x040fe40000f64270 */
[----:B------:R-:W-:-:S02]  /*68c0*/  ISETP.GT.AND P4, PT, R69, 0x19, P1 ;  /* 0x000000194500780c */ /* 0x000fc40000f84270 */
[C---:B------:R-:W-:Y:S02]  /*68d0*/  ISETP.LT.OR P2, PT, R67.reuse, 0x12, P2 ;  /* 0x000000124300780c */ /* 0x040fe40001741670 */
[C---:B------:R-:W-:Y:S02]  /*68e0*/  ISETP.LT.OR P3, PT, R67.reuse, 0x19, P3 ;  /* 0x000000194300780c */ /* 0x040fe40001f61670 */
[----:B------:R-:W-:Y:S02]  /*68f0*/  ISETP.LT.OR P4, PT, R67, 0x1a, P4 ;  /* 0x0000001a4300780c */ /* 0x000fe40002781670 */
[----:B------:R-:W-:Y:S02]  /*6900*/  FSEL R188, R153, -INF , !P2 ;  /* 0xff80000099bc7808 */ /* 0x000fe40005000000 */
[----:B------:R-:W-:Y:S02]  /*6910*/  FSEL R186, R154, -INF , !P3 ;  /* 0xff8000009aba7808 */ /* 0x000fe40005800000 */
[----:B------:R-:W-:-:S02]  /*6920*/  FSEL R184, R155, -INF , !P4 ;  /* 0xff8000009bb87808 */ /* 0x000fc40006000000 */
[C---:B------:R-:W-:Y:S02]  /*6930*/  ISETP.GT.AND P2, PT, R69.reuse, 0x20, P1 ;  /* 0x000000204500780c */ /* 0x040fe40000f44270 */
        /* <DEDUP_REMOVED lines=25> */
[----:B------:R-:W-:Y:S01]  /*6ad0*/  FSEL R86, R55, -INF , !P4 ;  /* 0xff80000037567808 */ /* 0x000fe20006000000 */
[----:B-1----:R-:W-:Y:S01]  /*6ae0*/  IMAD.IADD R55, R83, 0x1, R10 ;  /* 0x0000000153377824 */ /* 0x002fe200078e020a */
[C---:B------:R-:W-:Y:S02]  /*6af0*/  ISETP.GT.AND P2, PT, R69.reuse, 0x41, P1 ;  /* 0x000000414500780c */ /* 0x040fe40000f44270 */
[C---:B------:R-:W-:Y:S02]  /*6b00*/  ISETP.GT.AND P3, PT, R69.reuse, 0x48, P1 ;  /* 0x000000484500780c */ /* 0x040fe40000f64270 */
[----:B------:R-:W-:-:S02]  /*6b10*/  ISETP.GT.AND P4, PT, R69, 0x49, P1 ;  /* 0x000000494500780c */ /* 0x000fc40000f84270 */
[C---:B------:R-:W-:Y:S02]  /*6b20*/  ISETP.LT.OR P2, PT, R67.reuse, 0x42, P2 ;  /* 0x000000424300780c */ /* 0x040fe40001741670 */
[C---:B------:R-:W-:Y:S02]  /*6b30*/  ISETP.LT.OR P3, PT, R67.reuse, 0x49, P3 ;  /* 0x000000494300780c */ /* 0x040fe40001f61670 */
[----:B------:R-:W-:Y:S02]  /*6b40*/  ISETP.LT.OR P4, PT, R67, 0x4a, P4 ;  /* 0x0000004a4300780c */ /* 0x000fe40002781670 */
[----:B------:R-:W-:Y:S02]  /*6b50*/  FSEL R84, R56, -INF , !P2 ;  /* 0xff80000038547808 */ /* 0x000fe40005000000 */
[----:B0-----:R-:W-:Y:S01]  /*6b60*/  FSEL R82, R57, -INF , !P3 ;  /* 0xff80000039527808 */ /* 0x001fe20005800000 */
[----:B------:R-:W-:Y:S01]  /*6b70*/  IMAD.IADD R57, R87, 0x1, R10 ;  /* 0x0000000157397824 */ /* 0x000fe200078e020a */
        /* <DEDUP_REMOVED lines=36> */
[----:B------:R-:W-:Y:S01]  /*6dc0*/  FSEL R56, R85, -INF , !P4 ;  /* 0xff80000055387808 */ /* 0x000fe20006000000 */
[----:B------:R-:W-:Y:S06]  /*6dd0*/  @!P5 BRA `(.L_x_1089) ;  /* 0x00000000005cd947 */ /* 0x000fec0003800000 */
        /* <DEDUP_REMOVED lines=8> */
[----:B------:R-:W0:Y:S02]  /*6e60*/  @P2 LDC.64 R24, c[0x0][0x9e8] ;  /* 0x00027a00ff182b82 */ /* 0x000e240000000a00 */
[----:B0-----:R-:W-:-:S05]  /*6e70*/  @P2 IMAD.HI.U32 R24, R9, R24, RZ ;  /* 0x0000001809182227 */ /* 0x001fca00078e00ff */
[----:B------:R-:W-:-:S04]  /*6e80*/  @P2 SHF.R.U32.HI R9, RZ, R25, R24 ;  /* 0x00000019ff092219 */ /* 0x000fc80000011618 */
[----:B------:R-:W-:Y:S01]  /*6e90*/  LOP3.LUT R9, RZ, R9, RZ, 0x33, !PT ;  /* 0x00000009ff097212 */ /* 0x000fe200078e33ff */
[----:B------:R-:W-:Y:S06]  /*6ea0*/  BRA `(.L_x_1092) ;  /* 0x0000000000147947 */ /* 0x000fec0003800000 */
.L_x_1091:
[----:B------:R-:W-:-:S05]  /*6eb0*/  IMAD.U32 R59, RZ, RZ, UR34 ;  /* 0x00000022ff3b7e24 */ /* 0x000fca000f8e00ff */
[----:B------:R-:W-:-:S13]  /*6ec0*/  ISETP.NE.AND P2, PT, R59, 0x1, PT ;  /* 0x000000013b00780c */ /* 0x000fda0003f45270 */
[----:B------:R-:W0:Y:S02]  /*6ed0*/  @P2 LDC.64 R24, c[0x0][0x9e8] ;  /* 0x00027a00ff182b82 */ /* 0x000e240000000a00 */
[----:B0-----:R-:W-:-:S05]  /*6ee0*/  @P2 IMAD.HI.U32 R24, R9, R24, RZ ;  /* 0x0000001809182227 */ /* 0x001fca00078e00ff */
[----:B------:R-:W-:-:S07]  /*6ef0*/  @P2 SHF.R.U32.HI R9, RZ, R25, R24 ;  /* 0x00000019ff092219 */ /* 0x000fce0000011618 */
.L_x_1092:
[----:B------:R-:W-:Y:S05]  /*6f00*/  BSYNC B0 ;  /* 0x0000000000007941 */ /* 0x000fea0003800000 */
.L_x_1090:
[----:B------:R-:W-:-:S04]  /*6f10*/  IMAD R10, R9, R59, -R164 ;  /* 0x0000003b090a7224 */ /* 0x000fc800078e0aa4 */
[----:B------:R-:W-:-:S05]  /*6f20*/  IMAD R10, R3, -0x2, R10 ;  /* 0xfffffffe030a7824 */ /* 0x000fca00078e020a */
[----:B------:R-:W-:Y:S02]  /*6f30*/  VIADDMNMX R55, R10, R59, R55, PT ;  /* 0x0000003b0a377246 */ /* 0x000fe40003800137 */
[----:B------:R-:W-:-:S07]  /*6f40*/  VIMNMX R57, R57, R10, !PT ;  /* 0x0000000a39397248 */ /* 0x000fce0007fe0100 */
.L_x_1089:
[----:B------:R-:W-:Y:S02]  /*6f50*/  FMNMX.FTZ R9, R176, R12, !PT ;  /* 0x0000000cb0097209 */ /* 0x000fe40007810000 */
[C---:B------:R-:W-:Y:S02]  /*6f60*/  ISETP.GT.AND P4, PT, R57.reuse, 0x1, P1 ;  /* 0x000000013900780c */ /* 0x040fe40000f84270 */
[----:B------:R-:W-:Y:S02]  /*6f70*/  FMNMX.FTZ R9, R178, R9, !PT ;  /* 0x00000009b2097209 */ /* 0x000fe40007810000 */
[----:B------:R-:W-:Y:S02]  /*6f80*/  ISETP.GT.AND P3, PT, R57, 0x8, P1 ;  /* 0x000000083900780c */ /* 0x000fe40000f64270 */
[----:B------:R-:W-:Y:S02]  /*6f90*/  FMNMX.FTZ R9, R192, R9, !PT ;  /* 0x00000009c0097209 */ /* 0x000fe40007810000 */
[----:B------:R-:W-:-:S02]  /*6fa0*/  ISETP.LT.OR P4, PT, R55, 0x2, P4 ;  /* 0x000000023700780c */ /* 0x000fc40002781670 */
[----:B------:R-:W-:Y:S02]  /*6fb0*/  FMNMX.FTZ R9, R182, R9, !PT ;  /* 0x00000009b6097209 */ /* 0x000fe40007810000 */
[----:B------:R-:W-:Y:S02]  /*6fc0*/  ISETP.LT.OR P3, PT, R55, 0x9, P3 ;  /* 0x000000093700780c */ /* 0x000fe40001f61670 */
[----:B------:R-:W-:Y:S02]  /*6fd0*/  FMNMX.FTZ R9, R190, R9, !PT ;  /* 0x00000009be097209 */ /* 0x000fe40007810000 */
[----:B------:R-:W-:Y:S02]  /*6fe0*/  FSEL R164, R21, -INF , !P4 ;  /* 0xff80000015a47808 */ /* 0x000fe40006000000 */
[----:B------:R-:W-:Y:S02]  /*6ff0*/  FMNMX.FTZ R9, R188, R9, !PT ;  /* 0x00000009bc097209 */ /* 0x000fe40007810000 */
[----:B------:R-:W-:-:S02]  /*7000*/  ISETP.GT.AND P4, PT, R57, 0x10, P1 ;  /* 0x000000103900780c */ /* 0x000fc40000f84270 */
[----:B------:R-:W-:Y:S02]  /*7010*/  FMNMX.FTZ R9, R186, R9, !PT ;  /* 0x00000009ba097209 */ /* 0x000fe40007810000 */
[C---:B------:R-:W-:Y:S02]  /*7020*/  ISETP.GT.AND P2, PT, R57.reuse, 0x9, P1 ;  /* 0x000000093900780c */ /* 0x040fe40000f44270 */
[----:B------:R-:W-:Y:S02]  /*7030*/  FMNMX.FTZ R9, R184, R9, !PT ;  /* 0x00000009b8097209 */ /* 0x000fe40007810000 */
[----:B------:R-:W-:Y:S02]  /*7040*/  FSEL R166, R26, -INF , !P3 ;  /* 0xff8000001aa67808 */ /* 0x000fe40005800000 */
[----:B------:R-:W-:Y:S02]  /*7050*/  FMNMX.FTZ R9, R180, R9, !PT ;  /* 0x00000009b4097209 */ /* 0x000fe40007810000 */
[----:B------:R-:W-:-:S02]  /*7060*/  ISETP.GT.AND P3, PT, R57, 0x11, P1 ;  /* 0x000000113900780c */ /* 0x000fc40000f64270 */
[----:B------:R-:W-:Y:S02]  /*7070*/  FMNMX.FTZ R9, R174, R9, !PT ;  /* 0x00000009ae097209 */ /* 0x000fe40007810000 */
[C---:B------:R-:W-:Y:S02]  /*7080*/  ISETP.LT.OR P4, PT, R55.reuse, 0x11, P4 ;  /* 0x000000113700780c */ /* 0x040fe40002781670 */
[----:B------:R-:W-:Y:S02]  /*7090*/  FMNMX.FTZ R9, R158, R9, !PT ;  /* 0x000000099e097209 */ /* 0x000fe40007810000 */
[C---:B------:R-:W-:Y:S02]  /*70a0*/  ISETP.LT.OR P2, PT, R55.reuse, 0xa, P2 ;  /* 0x0000000a3700780c */ /* 0x040fe40001741670 */
[----:B------:R-:W-:Y:S02]  /*70b0*/  FMNMX.FTZ R9, R156, R9, !PT ;  /* 0x000000099c097209 */ /* 0x000fe40007810000 */
[----:B------:R-:W-:-:S02]  /*70c0*/  ISETP.LT.OR P3, PT, R55, 0x12, P3 ;  /* 0x000000123700780c */ /* 0x000fc40001f61670 */
[----:B------:R-:W-:Y:S02]  /*70d0*/  FMNMX.FTZ R9, R160, R9, !PT ;  /* 0x00000009a0097209 */ /* 0x000fe40007810000 */
[----:B------:R-:W-:Y:S02]  /*70e0*/  FSEL R170, R29, -INF , !P4 ;  /* 0xff8000001daa7808 */ /* 0x000fe40006000000 */
[----:B------:R-:W-:Y:S02]  /*70f0*/  FMNMX.FTZ R9, R154, R9, !PT ;  /* 0x000000099a097209 */ /* 0x000fe40007810000 */
[----:B------:R-:W-:Y:S02]  /*7100*/  FSEL R168, R23, -INF , !P2 ;  /* 0xff80000017a87808 */ /* 0x000fe40005000000 */
[----:B------:R-:W-:Y:S02]  /*7110*/  FMNMX.FTZ R9, R162, R9, !PT ;  /* 0x00000009a2097209 */ /* 0x000fe40007810000 */
[----:B------:R-:W-:-:S02]  /*7120*/  ISETP.GT.AND P2, PT, R57, 0x18, P1 ;  /* 0x000000183900780c */ /* 0x000fc40000f44270 */
[----:B------:R-:W-:Y:S02]  /*7130*/  FMNMX.FTZ R9, R152, R9, !PT ;  /* 0x0000000998097209 */ /* 0x000fe40007810000 */
[----:B------:R-:W-:Y:S02]  /*7140*/  FSEL R172, R28, -INF , !P3 ;  /* 0xff8000001cac7808 */ /* 0x000fe40005800000 */
        /* <DEDUP_REMOVED lines=11> */
[----:B------:R-:W-:Y:S02]  /*7200*/  ISETP.LT.OR P2, PT, R55, 0x21, P2 ;  /* 0x000000213700780c */ /* 0x000fe40001741670 */
[----:B------:R-:W-:-:S04]  /*7210*/  FMNMX.FTZ R9, R74, R9, !PT ;  /* 0x000000094a097209 */ /* 0x000fc80007810000 */
        /* <DEDUP_REMOVED lines=8> */
[----:B------:R-:W-:-:S05]  /*72a0*/  FMNMX.FTZ R24, R56, R9, !PT ;  /* 0x0000000938187209 */ /* 0x000fca0007810000 */
[----:B------:R-:W0:Y:S02]  /*72b0*/  SHFL.BFLY PT, R9, R24, 0x2, 0x1f ;  /* 0x0c401f0018097f89 */ /* 0x000e2400000e0000 */
[----:B0-----:R-:W-:Y:S02]  /*72c0*/  FMNMX.FTZ R25, R24, R9, !PT ;  /* 0x0000000918197209 */ /* 0x001fe40007810000 */
[----:B------:R-:W0:Y:S03]  /*72d0*/  LDC R9, c[0x0][0x988] ;  /* 0x00026200ff097b82 */ /* 0x000e260000000800 */
[----:B------:R-:W1:Y:S02]  /*72e0*/  SHFL.BFLY PT, R10, R25, 0x1, 0x1f ;  /* 0x0c201f00190a7f89 */ /* 0x000e6400000e0000 */
[----:B-1----:R-:W-:-:S04]  /*72f0*/  FMNMX.FTZ R10, R25, R10, !PT ;  /* 0x0000000a190a7209 */ /* 0x002fc80007810000 */
[C---:B------:R-:W-:Y:S01]  /*7300*/  FSETP.NEU.FTZ.AND P4, PT, R10.reuse, -INF , PT ;  /* 0xff8000000a00780b */ /* 0x040fe20003f9d000 */
[----:B0-----:R-:W-:-:S05]  /*7310*/  FFMA.FTZ R29, R10, R9, -8 ;  /* 0xc10000000a1d7423 */ /* 0x001fca0000010009 */
[----:B------:R-:W-:-:S05]  /*7320*/  FSEL R29, R29, RZ, P4 ;  /* 0x000000ff1d1d7208 */ /* 0x000fca0002000000 */
[-CC-:B------:R-:W-:Y:S01]  /*7330*/  FFMA.FTZ R24, R176, R9.reuse, -R29.reuse ;  /* 0x00000009b0187223 */ /* 0x180fe2000001081d */
[----:B------:R-:W-:Y:S01]  /*7340*/  FSEL R176, R33, -INF , !P3 ;  /* 0xff80000021b07808 */ /* 0x000fe20005800000 */
[-CC-:B------:R-:W-:Y:S01]  /*7350*/  FFMA.FTZ R21, R178, R9.reuse, -R29.reuse ;  /* 0x00000009b2157223 */ /* 0x180fe2000001081d */
[----:B------:R-:W-:Y:S01]  /*7360*/  ISETP.GT.AND P3, PT, R57, 0x21, P1 ;  /* 0x000000213900780c */ /* 0x000fe20000f64270 */
[-CC-:B------:R-:W-:Y:S01]  /*7370*/  FFMA.FTZ R23, R192, R9.reuse, -R29.reuse ;  /* 0x00000009c0177223 */ /* 0x180fe2000001081d */
[----:B------:R-:W-:Y:S01]  /*7380*/  FSEL R178, R35, -INF , !P2 ;  /* 0xff80000023b27808 */ /* 0x000fe20005000000 */
[-CC-:B------:R-:W-:Y:S01]  /*7390*/  FFMA.FTZ R26, R182, R9.reuse, -R29.reuse ;  /* 0x00000009b61a7223 */ /* 0x180fe2000001081d */
[----:B------:R-:W-:Y:S01]  /*73a0*/  ISETP.LT.OR P3, PT, R55, 0x22, P3 ;  /* 0x000000223700780c */ /* 0x000fe20001f61670 */
[-CC-:B------:R-:W-:Y:S01]  /*73b0*/  FFMA.FTZ R28, R188, R9.reuse, -R29.reuse ;  /* 0x00000009bc1c7223 */ /* 0x180fe2000001081d */
[C---:B------:R-:W-:Y:S01]  /*73c0*/  ISETP.GT.AND P2, PT, R57.reuse, 0x28, P1 ;  /* 0x000000283900780c */ /* 0x040fe20000f44270 */
[-CC-:B------:R-:W-:Y:S01]  /*73d0*/  FFMA.FTZ R59, R58, R9.reuse, -R29.reuse ;  /* 0x000000093a3b7223 */ /* 0x180fe2000001081d */
[----:B------:R-:W-:Y:S01]  /*73e0*/  FSEL R32, R32, -INF , !P3 ;  /* 0xff80000020207808 */ /* 0x000fe20005800000 */
[-CC-:B------:R-:W-:Y:S01]  /*73f0*/  FFMA.FTZ R156, R156, R9.reuse, -R29.reuse ;  /* 0x000000099c9c7223 */ /* 0x180fe2000001081d */
[----:B------:R-:W-:Y:S01]  /*7400*/  ISETP.GT.AND P3, PT, R57, RZ, P1 ;  /* 0x000000ff3900720c */ /* 0x000fe20000f64270 */
[-CC-:B------:R-:W-:Y:S01]  /*7410*/  FFMA.FTZ R154, R154, R9.reuse, -R29.reuse ;  /* 0x000000099a9a7223 */ /* 0x180fe2000001081d */
[C---:B------:R-:W-:Y:S01]  /*7420*/  ISETP.LT.OR P2, PT, R55.reuse, 0x29, P2 ;  /* 0x000000293700780c */ /* 0x040fe20001741670 */
[-CC-:B------:R-:W-:Y:S01]  /*7430*/  FFMA.FTZ R152, R152, R9.reuse, -R29.reuse ;  /* 0x0000000998987223 */ /* 0x180fe2000001081d */
[----:B------:R-:W-:Y:S01]  /*7440*/  ISETP.LT.OR P3, PT, R55, 0x1, P3 ;  /* 0x000000013700780c */ /* 0x000fe20001f61670 */
        /* <DEDUP_REMOVED lines=8> */
[----:B------:R-:W-:Y:S01]  /*74d0*/  FFMA.FTZ R62, R62, R9, -R29 ;  /* 0x000000093e3e7223 */ /* 0x000fe2000001081d */
[----:B------:R-:W-:Y:S01]  /*74e0*/  FMNMX.FTZ R25, R192, R13, !PT ;  /* 0x0000000dc0197209 */ /* 0x000fe20007810000 */
[----:B------:R-:W-:Y:S01]  /*74f0*/  MUFU.EX2 R24, R24 ;  /* 0x0000001800187308 */ /* 0x000fe20000000800 */
[----:B------:R-:W-:-:S02]  /*7500*/  FSEL R182, R27, -INF , !P2 ;  /* 0xff8000001bb67808 */ /* 0x000fc40005000000 */
[----:B------:R-:W-:Y:S02]  /*7510*/  FMNMX.FTZ R27, R164, R25, !PT ;  /* 0x00000019a41b7209 */ /* 0x000fe40007810000 */
[----:B------:R-:W-:Y:S02]  /*7520*/  ISETP.GT.AND P2, PT, R57, 0x31, P1 ;  /* 0x000000313900780c */ /* 0x000fe40000f44270 */
[----:B------:R-:W-:Y:S01]  /*7530*/  FMNMX.FTZ R27, R166, R27, !PT ;  /* 0x0000001ba61b7209 */ /* 0x000fe20007810000 */
[----:B------:R0:W-:Y:S01]  /*7540*/  MUFU.EX2 R25, R20 ;  /* 0x0000001400197308 */ /* 0x0001e20000000800 */
[----:B------:R-:W-:Y:S02]  /*7550*/  ISETP.LT.OR P2, PT, R55, 0x32, P2 ;  /* 0x000000323700780c */ /* 0x000fe40001741670 */
[----:B------:R-:W-:Y:S02]  /*7560*/  FMNMX.FTZ R27, R168, R27, !PT ;  /* 0x0000001ba81b7209 */ /* 0x000fe40007810000 */
[----:B------:R-:W-:-:S02]  /*7570*/  FSEL R188, R31, -INF , !P2 ;  /* 0xff8000001fbc7808 */ /* 0x000fc40005000000 */
[----:B------:R-:W-:Y:S01]  /*7580*/  FMNMX.FTZ R27, R170, R27, !PT ;  /* 0x0000001baa1b7209 */ /* 0x000fe20007810000 */
[----:B------:R-:W-:Y:S01]  /*7590*/  MUFU.EX2 R21, R21 ;  /* 0x0000001500157308 */ /* 0x000fe20000000800 */
[----:B------:R-:W-:Y:S01]  /*75a0*/  ISETP.GT.AND P3, PT, R57, 0x30, P1 ;  /* 0x000000303900780c */ /* 0x000fe20000f64270 */
[----:B0-----:R-:W-:Y:S01]  /*75b0*/  FFMA.FTZ R20, R186, R9, -R29 ;  /* 0x00000009ba147223 */ /* 0x001fe2000001081d */
[----:B------:R-:W-:Y:S02]  /*75c0*/  FMNMX.FTZ R31, R172, R27, !PT ;  /* 0x0000001bac1f7209 */ /* 0x000fe40007810000 */
[----:B------:R-:W-:Y:S02]  /*75d0*/  ISETP.LT.OR P3, PT, R55, 0x31, P3 ;  /* 0x000000313700780c */ /* 0x000fe40001f61670 */
[----:B------:R-:W-:Y:S01]  /*75e0*/  FMNMX.FTZ R31, R34, R31, !PT ;  /* 0x0000001f221f7209 */ /* 0x000fe20007810000 */
[----:B------:R0:W-:Y:S01]  /*75f0*/  MUFU.EX2 R27, R20 ;  /* 0x00000014001b7308 */ /* 0x0001e20000000800 */
[----:B------:R-:W-:-:S02]  /*7600*/  FSEL R36, R36, -INF , !P3 ;  /* 0xff80000024247808 */ /* 0x000fc40005800000 */
[----:B------:R-:W-:Y:S02]  /*7610*/  FMNMX.FTZ R31, R176, R31, !PT ;  /* 0x0000001fb01f7209 */ /* 0x000fe40007810000 */
[----:B------:R-:W-:Y:S02]  /*7620*/  ISETP.GT.AND P3, PT, R57, 0x38, P1 ;  /* 0x000000383900780c */ /* 0x000fe40000f64270 */
[----:B------:R-:W-:Y:S01]  /*7630*/  FMNMX.FTZ R31, R178, R31, !PT ;  /* 0x0000001fb21f7209 */ /* 0x000fe20007810000 */
[----:B------:R-:W-:Y:S01]  /*7640*/  MUFU.EX2 R23, R23 ;  /* 0x0000001700177308 */ /* 0x000fe20000000800 */
[----:B------:R-:W-:Y:S01]  /*7650*/  ISETP.LT.OR P3, PT, R55, 0x39, P3 ;  /* 0x000000393700780c */ /* 0x000fe20001f61670 */
[----:B0-----:R-:W-:Y:S01]  /*7660*/  FFMA.FTZ R20, R180, R9, -R29 ;  /* 0x00000009b4147223 */ /* 0x001fe2000001081d */
[----:B------:R-:W-:Y:S02]  /*7670*/  FMNMX.FTZ R33, R32, R31, !PT ;  /* 0x0000001f20217209 */ /* 0x000fe40007810000 */
[----:B------:R-:W-:-:S02]  /*7680*/  ISETP.GT.AND P2, PT, R57, 0x39, P1 ;  /* 0x000000393900780c */ /* 0x000fc40000f44270 */
[----:B------:R-:W-:Y:S01]  /*7690*/  FMNMX.FTZ R33, R40, R33, !PT ;  /* 0x0000002128217209 */ /* 0x000fe20007810000 */
[----:B------:R0:W-:Y:S01]  /*76a0*/  MUFU.EX2 R31, R20 ;  /* 0x00000014001f7308 */ /* 0x0001e20000000800 */
[----:B------:R-:W-:Y:S02]  /*76b0*/  FSEL R190, R37, -INF , !P3 ;  /* 0xff80000025be7808 */ /* 0x000fe40005800000 */
[----:B------:R-:W-:Y:S02]  /*76c0*/  FMNMX.FTZ R33, R182, R33, !PT ;  /* 0x00000021b6217209 */ /* 0x000fe40007810000 */
[----:B------:R-:W-:Y:S02]  /*76d0*/  ISETP.GT.AND P3, PT, R57, 0x40, P1 ;  /* 0x000000403900780c */ /* 0x000fe40000f64270 */
[C---:B------:R-:W-:Y:S01]  /*76e0*/  ISETP.LT.OR P2, PT, R55.reuse, 0x3a, P2 ;  /* 0x0000003a3700780c */ /* 0x040fe20001741670 */
[----:B------:R-:W-:Y:S01]  /*76f0*/  MUFU.EX2 R26, R26 ;  /* 0x0000001a001a7308 */ /* 0x000fe20000000800 */
[----:B------:R-:W-:Y:S01]  /*7700*/  FMNMX.FTZ R33, R36, R33, !PT ;  /* 0x0000002124217209 */ /* 0x000fe20007810000 */
[----:B0-----:R-:W-:Y:S01]  /*7710*/  FFMA.FTZ R20, R158, R9, -R29 ;  /* 0x000000099e147223 */ /* 0x001fe2000001081d */
[----:B------:R-:W-:-:S02]  /*7720*/  ISETP.LT.OR P3, PT, R55, 0x41, P3 ;  /* 0x000000413700780c */ /* 0x000fc40001f61670 */
[----:B------:R-:W-:Y:S01]  /*7730*/  FSEL R186, R30, -INF , !P2 ;  /* 0xff8000001eba7808 */ /* 0x000fe20005000000 */
[----:B------:R-:W-:-:S01]  /*7740*/  FFMA.FTZ R30, R184, R9, -R29 ;  /* 0x00000009b81e7223 */ /* 0x000fc2000001081d */
[----:B------:R-:W-:Y:S01]  /*7750*/  ISETP.GT.AND P2, PT, R57, 0x41, P1 ;  /* 0x000000413900780c */ /* 0x000fe20000f44270 */
[----:B------:R-:W-:Y:S01]  /*7760*/  MUFU.EX2 R28, R28 ;  /* 0x0000001c001c7308 */ /* 0x000fe20000000800 */
[----:B------:R-:W-:Y:S02]  /*7770*/  FMNMX.FTZ R35, R188, R33, !PT ;  /* 0x00000021bc237209 */ /* 0x000fe40007810000 */
[----:B------:R-:W-:Y:S02]  /*7780*/  FSEL R184, R41, -INF , !P3 ;  /* 0xff80000029b87808 */ /* 0x000fe40005800000 */
[----:B------:R-:W-:Y:S02]  /*7790*/  ISETP.GT.AND P3, PT, R57, 0x48, P1 ;  /* 0x000000483900780c */ /* 0x000fe40000f64270 */
[----:B------:R-:W-:Y:S01]  /*77a0*/  ISETP.LT.OR P2, PT, R55, 0x42, P2 ;  /* 0x000000423700780c */ /* 0x000fe20001741670 */
[----:B------:R0:W-:Y:S01]  /*77b0*/  MUFU.EX2 R33, R20 ;  /* 0x0000001400217308 */ /* 0x0001e20000000800 */
[----:B------:R-:W-:-:S02]  /*77c0*/  FMNMX.FTZ R35, R190, R35, !PT ;  /* 0x00000023be237209 */ /* 0x000fc40007810000 */
[----:B------:R-:W-:Y:S02]  /*77d0*/  ISETP.LT.OR P3, PT, R55, 0x49, P3 ;  /* 0x000000493700780c */ /* 0x000fe40001f61670 */
[----:B------:R-:W-:Y:S01]  /*77e0*/  FSEL R180, R38, -INF , !P2 ;  /* 0xff80000026b47808 */ /* 0x000fe20005000000 */
[--C-:B------:R-:W-:Y:S01]  /*77f0*/  FFMA.FTZ R38, R174, R9, -R29.reuse ;  /* 0x00000009ae267223 */ /* 0x100fe2000001081d */
[C---:B------:R-:W-:Y:S01]  /*7800*/  ISETP.GT.AND P2, PT, R57.reuse, 0x49, P1 ;  /* 0x000000493900780c */ /* 0x040fe20000f44270 */
[----:B------:R-:W-:Y:S01]  /*7810*/  MUFU.EX2 R30, R30 ;  /* 0x0000001e001e7308 */ /* 0x000fe20000000800 */
[----:B------:R-:W-:Y:S01]  /*7820*/  FMNMX.FTZ R35, R186, R35, !PT ;  /* 0x00000023ba237209 */ /* 0x000fe20007810000 */
[----:B0-----:R-:W-:Y:S01]  /*7830*/  FFMA.FTZ R20, R160, R9, -R29 ;  /* 0x00000009a0147223 */ /* 0x001fe2000001081d */
[----:B------:R-:W-:Y:S02]  /*7840*/  FSEL R42, R42, -INF , !P3 ;  /* 0xff8000002a2a7808 */ /* 0x000fe40005800000 */
[----:B------:R-:W-:-:S02]  /*7850*/  ISETP.GT.AND P3, PT, R57, 0x50, P1 ;  /* 0x000000503900780c */ /* 0x000fc40000f64270 */
[C---:B------:R-:W-:Y:S01]  /*7860*/  ISETP.LT.OR P2, PT, R55.reuse, 0x4a, P2 ;  /* 0x0000004a3700780c */ /* 0x040fe20001741670 */
[----:B------:R-:W-:Y:S01]  /*7870*/  MUFU.EX2 R38, R38 ;  /* 0x0000002600267308 */ /* 0x000fe20000000800 */
[----:B------:R-:W-:Y:S02]  /*7880*/  FMNMX.FTZ R35, R184, R35, !PT ;  /* 0x00000023b8237209 */ /* 0x000fe40007810000 */
[----:B------:R-:W-:Y:S02]  /*7890*/  ISETP.LT.OR P3, PT, R55, 0x51, P3 ;  /* 0x000000513700780c */ /* 0x000fe40001f61670 */
[----:B------:R-:W-:Y:S02]  /*78a0*/  FSEL R174, R39, -INF , !P2 ;  /* 0xff80000027ae7808 */ /* 0x000fe40005000000 */
[----:B------:R-:W-:Y:S01]  /*78b0*/  ISETP.GT.AND P2, PT, R57, 0x51, P1 ;  /* 0x000000513900780c */ /* 0x000fe20000f44270 */
[----:B------:R-:W-:Y:S01]  /*78c0*/  MUFU.EX2 R156, R156 ;  /* 0x0000009c009c7308 */ /* 0x000fe20000000800 */
[----:B------:R-:W-:-:S02]  /*78d0*/  FMNMX.FTZ R37, R180, R35, !PT ;  /* 0x00000023b4257209 */ /* 0x000fc40007810000 */
[----:B------:R-:W-:Y:S01]  /*78e0*/  FSEL R158, R45, -INF , !P3 ;  /* 0xff8000002d9e7808 */ /* 0x000fe20005800000 */
[----:B------:R-:W-:-:S01]  /*78f0*/  FFMA.FTZ R45, R74, R9, -R29 ;  /* 0x000000094a2d7223 */ /* 0x000fc2000001081d */
[----:B------:R-:W-:Y:S02]  /*7900*/  ISETP.GT.AND P3, PT, R57, 0x58, P1 ;  /* 0x000000583900780c */ /* 0x000fe40000f64270 */
[C---:B------:R-:W-:Y:S01]  /*7910*/  ISETP.LT.OR P2, PT, R55.reuse, 0x52, P2 ;  /* 0x000000523700780c */ /* 0x040fe20001741670 */
[----:B------:R0:W-:Y:S01]  /*7920*/  MUFU.EX2 R35, R20 ;  /* 0x0000001400237308 */ /* 0x0001e20000000800 */
[----:B------:R-:W-:Y:S02]  /*7930*/  FMNMX.FTZ R37, R42, R37, !PT ;  /* 0x000000252a257209 */ /* 0x000fe40007810000 */
[----:B------:R-:W-:Y:S02]  /*7940*/  ISETP.LT.OR P3, PT, R55, 0x59, P3 ;  /* 0x000000593700780c */ /* 0x000fe40001f61670 */
[----:B------:R-:W-:-:S02]  /*7950*/  FSEL R194, R43, -INF , !P2 ;  /* 0xff8000002bc27808 */ /* 0x000fc40005000000 */
[----:B------:R-:W-:Y:S01]  /*7960*/  FMNMX.FTZ R37, R174, R37, !PT ;  /* 0x00000025ae257209 */ /* 0x000fe20007810000 */
[----:B------:R-:W-:Y:S01]  /*7970*/  MUFU.EX2 R154, R154 ;  /* 0x0000009a009a7308 */ /* 0x000fe20000000800 */
[C---:B------:R-:W-:Y:S01]  /*7980*/  ISETP.GT.AND P2, PT, R57.reuse, 0x59, P1 ;  /* 0x000000593900780c */ /* 0x040fe20000f44270 */
[----:B0-----:R-:W-:Y:S01]  /*7990*/  FFMA.FTZ R20, R162, R9, -R29 ;  /* 0x00000009a2147223 */ /* 0x001fe2000001081d */
[----:B------:R-:W-:Y:S02]  /*79a0*/  FSEL R46, R46, -INF , !P3 ;  /* 0xff8000002e2e7808 */ /* 0x000fe40005800000 */
[----:B------:R-:W-:Y:S02]  /*79b0*/  FMNMX.FTZ R37, R158, R37, !PT ;  /* 0x000000259e257209 */ /* 0x000fe40007810000 */
[----:B------:R-:W-:Y:S01]  /*79c0*/  ISETP.GT.AND P3, PT, R57, 0x60, P1 ;  /* 0x000000603900780c */ /* 0x000fe20000f64270 */
[----:B------:R-:W-:Y:S01]  /*79d0*/  MUFU.EX2 R152, R152 ;  /* 0x0000009800987308 */ /* 0x000fe20000000800 */
[----:B------:R-:W-:-:S02]  /*79e0*/  ISETP.LT.OR P2, PT, R55, 0x5a, P2 ;  /* 0x0000005a3700780c */ /* 0x000fc40001741670 */
[----:B------:R-:W-:Y:S02]  /*79f0*/  FMNMX.FTZ R39, R194, R37, !PT ;  /* 0x00000025c2277209 */ /* 0x000fe40007810000 */
[----:B------:R-:W-:Y:S02]  /*7a00*/  ISETP.LT.OR P3, PT, R55, 0x61, P3 ;  /* 0x000000613700780c */ /* 0x000fe40001f61670 */
[----:B------:R-:W-:Y:S01]  /*7a10*/  FSEL R44, R44, -INF , !P2 ;  /* 0xff8000002c2c7808 */ /* 0x000fe20005000000 */
[----:B------:R0:W-:Y:S01]  /*7a20*/  MUFU.EX2 R37, R20 ;  /* 0x0000001400257308 */ /* 0x0001e20000000800 */
[----:B------:R-:W-:Y:S02]  /*7a30*/  ISETP.GT.AND P2, PT, R57, 0x61, P1 ;  /* 0x000000613900780c */ /* 0x000fe40000f44270 */
[----:B------:R-:W-:Y:S02]  /*7a40*/  FMNMX.FTZ R39, R46, R39, !PT ;  /* 0x000000272e277209 */ /* 0x000fe40007810000 */
[----:B------:R-:W-:-:S02]  /*7a50*/  FSEL R160, R49, -INF , !P3 ;  /* 0xff80000031a07808 */ /* 0x000fc40005800000 */
[----:B------:R-:W-:Y:S01]  /*7a60*/  ISETP.GT.AND P3, PT, R57, 0x68, P1 ;  /* 0x000000683900780c */ /* 0x000fe20000f64270 */
[----:B------:R-:W-:Y:S01]  /*7a70*/  MUFU.EX2 R78, R78 ;  /* 0x0000004e004e7308 */ /* 0x000fe20000000800 */
[C---:B------:R-:W-:Y:S01]  /*7a80*/  ISETP.LT.OR P2, PT, R55.reuse, 0x62, P2 ;  /* 0x000000623700780c */ /* 0x040fe20001741670 */
[--C-:B0-----:R-:W-:Y:S01]  /*7a90*/  FFMA.FTZ R20, R86, R9, -R29.reuse ;  /* 0x0000000956147223 */ /* 0x101fe2000001081d */
[----:B------:R-:W-:Y:S01]  /*7aa0*/  FMNMX.FTZ R39, R44, R39, !PT ;  /* 0x000000272c277209 */ /* 0x000fe20007810000 */
[-CC-:B------:R-:W-:Y:S01]  /*7ab0*/  FFMA.FTZ R86, R84, R9.reuse, -R29.reuse ;  /* 0x0000000954567223 */ /* 0x180fe2000001081d */
[----:B------:R-:W-:Y:S02]  /*7ac0*/  ISETP.LT.OR P3, PT, R55, 0x69, P3 ;  /* 0x000000693700780c */ /* 0x000fe40001f61670 */
[----:B------:R-:W-:Y:S01]  /*7ad0*/  FSEL R162, R47, -INF , !P2 ;  /* 0xff8000002fa27808 */ /* 0x000fe20005000000 */
[----:B------:R-:W-:-:S01]  /*7ae0*/  FFMA.FTZ R47, R76, R9, -R29 ;  /* 0x000000094c2f7223 */ /* 0x000fc2000001081d */
[----:B------:R-:W-:Y:S01]  /*7af0*/  ISETP.GT.AND P2, PT, R57, 0x69, P1 ;  /* 0x000000693900780c */ /* 0x000fe20000f44270 */
[----:B------:R-:W-:Y:S01]  /*7b00*/  MUFU.EX2 R86, R86 ;  /* 0x0000005600567308 */ /* 0x000fe20000000800 */
[----:B------:R-:W-:-:S02]  /*7b10*/  FMNMX.FTZ R39, R160, R39, !PT ;  /* 0x00000027a0277209 */ /* 0x000fc40007810000 */
[----:B------:R-:W-:Y:S02]  /*7b20*/  FSEL R50, R50, -INF , !P3 ;  /* 0xff80000032327808 */ /* 0x000fe40005800000 */
[----:B------:R-:W-:Y:S02]  /*7b30*/  ISETP.GT.AND P3, PT, R57, 0x70, P1 ;  /* 0x000000703900780c */ /* 0x000fe40000f64270 */
[C---:B------:R-:W-:Y:S01]  /*7b40*/  ISETP.LT.OR P2, PT, R55.reuse, 0x6a, P2 ;  /* 0x0000006a3700780c */ /* 0x040fe20001741670 */
[----:B------:R-:W-:Y:S01]  /*7b50*/  MUFU.EX2 R45, R45 ;  /* 0x0000002d002d7308 */ /* 0x000fe20000000800 */
[----:B------:R-:W-:Y:S02]  /*7b60*/  FMNMX.FTZ R41, R162, R39, !PT ;  /* 0x00000027a2297209 */ /* 0x000fe40007810000 */
[----:B------:R-:W-:Y:S02]  /*7b70*/  ISETP.LT.OR P3, PT, R55, 0x71, P3 ;  /* 0x000000713700780c */ /* 0x000fe40001f61670 */
[----:B------:R-:W-:-:S02]  /*7b80*/  FSEL R48, R48, -INF , !P2 ;  /* 0xff80000030307808 */ /* 0x000fc40005000000 */
[C---:B------:R-:W-:Y:S01]  /*7b90*/  ISETP.GT.AND P2, PT, R57.reuse, 0x71, P1 ;  /* 0x000000713900780c */ /* 0x040fe20000f44270 */
[----:B------:R0:W-:Y:S01]  /*7ba0*/  MUFU.EX2 R39, R20 ;  /* 0x0000001400277308 */ /* 0x0001e20000000800 */
[----:B------:R-:W-:Y:S02]  /*7bb0*/  FMNMX.FTZ R41, R50, R41, !PT ;  /* 0x0000002932297209 */ /* 0x000fe40007810000 */
[----:B------:R-:W-:Y:S02]  /*7bc0*/  FSEL R52, R52, -INF , !P3 ;  /* 0xff80000034347808 */ /* 0x000fe40005800000 */
[----:B------:R-:W-:Y:S02]  /*7bd0*/  ISETP.GT.AND P3, PT, R57, 0x78, P1 ;  /* 0x000000783900780c */ /* 0x000fe40000f64270 */
[----:B------:R-:W-:Y:S01]  /*7be0*/  ISETP.LT.OR P2, PT, R55, 0x72, P2 ;  /* 0x000000723700780c */ /* 0x000fe20001741670 */
[----:B------:R-:W-:Y:S01]  /*7bf0*/  MUFU.EX2 R47, R47 ;  /* 0x0000002f002f7308 */ /* 0x000fe20000000800 */
[----:B------:R-:W-:-:S02]  /*7c00*/  FMNMX.FTZ R41, R48, R41, !PT ;  /* 0x0000002930297209 */ /* 0x000fc40007810000 */
[----:B------:R-:W-:Y:S02]  /*7c10*/  ISETP.GT.AND P1, PT, R57, 0x79, P1 ;  /* 0x000000793900780c */ /* 0x000fe40000f24270 */
[----:B------:R-:W-:Y:S02]  /*7c20*/  ISETP.LT.OR P3, PT, R55, 0x79, P3 ;  /* 0x000000793700780c */ /* 0x000fe40001f61670 */
[----:B------:R-:W-:Y:S01]  /*7c30*/  FSEL R84, R51, -INF , !P2 ;  /* 0xff80000033547808 */ /* 0x000fe20005000000 */
[----:B------:R-:W-:-:S01]  /*7c40*/  FFMA.FTZ R51, R60, R9, -R29 ;  /* 0x000000093c337223 */ /* 0x000fc2000001081d */
[----:B------:R-:W-:Y:S01]  /*7c50*/  FMNMX.FTZ R41, R52, R41, !PT ;  /* 0x0000002934297209 */ /* 0x000fe20007810000 */
[----:B------:R-:W-:-:S01]  /*7c60*/  FFMA.FTZ R60, R64, R9, -R29 ;  /* 0x00000009403c7223 */ /* 0x000fc2000001081d */
[----:B------:R-:W-:Y:S01]  /*7c70*/  ISETP.LT.OR P1, PT, R55, 0x7a, P1 ;  /* 0x0000007a3700780c */ /* 0x000fe20000f21670 */
[----:B------:R-:W-:Y:S01]  /*7c80*/  MUFU.EX2 R68, R68 ;  /* 0x0000004400447308 */ /* 0x000fe20000000800 */
[----:B------:R-:W-:-:S02]  /*7c90*/  FSEL R196, R53, -INF , !P3 ;  /* 0xff80000035c47808 */ /* 0x000fc40005800000 */
[----:B------:R-:W-:Y:S02]  /*7ca0*/  FMNMX.FTZ R43, R84, R41, !PT ;  /* 0x00000029542b7209 */ /* 0x000fe40007810000 */
[----:B------:R-:W-:Y:S02]  /*7cb0*/  FSEL R54, R54, -INF , !P1 ;  /* 0xff80000036367808 */ /* 0x000fe40004800000 */
[----:B------:R-:W-:Y:S01]  /*7cc0*/  FMNMX.FTZ R43, R196, R43, !PT ;  /* 0x0000002bc42b7209 */ /* 0x000fe20007810000 */
[----:B------:R-:W-:Y:S01]  /*7cd0*/  MUFU.EX2 R41, R82 ;  /* 0x0000005200297308 */ /* 0x000fe20000000800 */
[----:B------:R-:W-:Y:S02]  /*7ce0*/  FSEL R55, R10, RZ, P4 ;  /* 0x000000ff0a377208 */ /* 0x000fe40002000000 */
[----:B0-----:R-:W-:Y:S01]  /*7cf0*/  FMNMX.FTZ R20, R54, R43, !PT ;  /* 0x0000002b36147209 */ /* 0x001fe20007810000 */
[----:B------:R-:W-:-:S01]  /*7d00*/  FFMA.FTZ R43, R70, R9, -R29 ;  /* 0x00000009462b7223 */ /* 0x000fc2000001081d */
[----:B------:R-:W-:Y:S01]  /*7d10*/  FFMA.FTZ R70, R72, R9, -R29 ;  /* 0x0000000948467223 */ /* 0x000fe2000001081d */
[----:B------:R-:W-:-:S01]  /*7d20*/  FADD.FTZ R58, -R55, R12 ;  /* 0x0000000c373a7221 */ /* 0x000fc20000010100 */
[-CC-:B------:R-:W-:Y:S01]  /*7d30*/  FFMA.FTZ R72, R80, R9.reuse, -R29.reuse ;  /* 0x0000000950487223 */ /* 0x180fe2000001081d */
[----:B------:R-:W0:Y:S01]  /*7d40*/  SHFL.BFLY PT, R49, R20, 0x2, 0x1f ;  /* 0x0c401f0014317f89 */ /* 0x000e2200000e0000 */
[----:B------:R-:W-:-:S01]  /*7d50*/  FFMA.FTZ R12, R56, R9, -R29 ;  /* 0x00000009380c7223 */ /* 0x000fc2000001081d */
[----:B------:R-:W-:Y:S01]  /*7d60*/  FMUL.FTZ R55, R58, R9 ;  /* 0x000000093a377220 */ /* 0x000fe20000410000 */
[----:B------:R-:W-:Y:S08]  /*7d70*/  MUFU.EX2 R43, R43 ;  /* 0x0000002b002b7308 */ /* 0x000ff00000000800 */
[----:B------:R-:W1:Y:S08]  /*7d80*/  MUFU.EX2 R55, R55 ;  /* 0x0000003700377308 */ /* 0x000e700000000800 */
[----:B------:R-:W-:Y:S01]  /*7d90*/  MUFU.EX2 R70, R70 ;  /* 0x0000004600467308 */ /* 0x000fe20000000800 */
[----:B0-----:R-:W-:Y:S01]  /*7da0*/  FMNMX.FTZ R53, R20, R49, !PT ;  /* 0x0000003114357209 */ /* 0x001fe20007810000 */
[----:B------:R-:W-:-:S06]  /*7db0*/  FFMA.FTZ R49, R66, R9, -R29 ;  /* 0x0000000942317223 */ /* 0x000fcc000001081d */
[----:B------:R-:W-:Y:S01]  /*7dc0*/  MUFU.EX2 R72, R72 ;  /* 0x0000004800487308 */ /* 0x000fe20000000800 */
[----:B-1----:R-:W-:-:S01]  /*7dd0*/  FFMA.FTZ R80, R55, R5, R24 ;  /* 0x0000000537507223 */ /* 0x002fc20000010018 */
[----:B------:R-:W0:Y:S03]  /*7de0*/  SHFL.BFLY PT, R20, R53, 0x1, 0x1f ;  /* 0x0c201f0035147f89 */ /* 0x000e2600000e0000 */
[----:B------:R-:W-:-:S03]  /*7df0*/  FADD.FTZ R80, R21, R80 ;  /* 0x0000005015507221 */ /* 0x000fc60000010000 */
[----:B------:R-:W-:Y:S01]  /*7e00*/  MUFU.EX2 R49, R49 ;  /* 0x0000003100317308 */ /* 0x000fe20000000800 */
[----:B------:R-:W-:-:S04]  /*7e10*/  FADD.FTZ R75, R23, R80 ;  /* 0x00000050174b7221 */ /* 0x000fc80000010000 */
[----:B------:R-:W-:-:S03]  /*7e20*/  FADD.FTZ R80, R26, R75 ;  /* 0x0000004b1a507221 */ /* 0x000fc60000010000 */
[----:B------:R-:W-:Y:S08]  /*7e30*/  MUFU.EX2 R62, R62 ;  /* 0x0000003e003e7308 */ /* 0x000ff00000000800 */
[----:B------:R-:W-:Y:S01]  /*7e40*/  MUFU.EX2 R51, R51 ;  /* 0x0000003300337308 */ /* 0x000fe20000000800 */
[----:B0-----:R-:W-:-:S04]  /*7e50*/  FMNMX.FTZ R20, R53, R20, !PT ;  /* 0x0000001435147209 */ /* 0x001fc80007810000 */
[C---:B------:R-:W-:Y:S01]  /*7e60*/  FSETP.NEU.FTZ.AND P1, PT, R20.reuse, -INF , PT ;  /* 0xff8000001400780b */ /* 0x040fe20003f3d000 */
[----:B------:R-:W-:-:S02]  /*7e70*/  FFMA.FTZ R29, R20, R9, -8 ;  /* 0xc1000000141d7423 */ /* 0x000fc40000010009 */
[----:B------:R0:W-:Y:S01]  /*7e80*/  MUFU.EX2 R53, R59 ;  /* 0x0000003b00357308 */ /* 0x0001e20000000800 */
[----:B------:R-:W-:Y:S02]  /*7e90*/  FSEL R66, R20, RZ, P1 ;  /* 0x000000ff14427208 */ /* 0x000fe40000800000 */
[----:B------:R-:W-:-:S03]  /*7ea0*/  FSEL R29, R29, RZ, P1 ;  /* 0x000000ff1d1d7208 */ /* 0x000fc60000800000 */
[----:B------:R-:W-:Y:S02]  /*7eb0*/  FADD.FTZ R66, -R66, R13 ;  /* 0x0000000d42427221 */ /* 0x000fe40000010100 */
[----:B------:R-:W-:Y:S01]  /*7ec0*/  MUFU.EX2 R60, R60 ;  /* 0x0000003c003c7308 */ /* 0x000fe20000000800 */
[----:B------:R-:W-:-:S01]  /*7ed0*/  FFMA.FTZ R57, R192, R9, -R29 ;  /* 0x00000009c0397223 */ /* 0x000fc2000001081d */
[-CC-:B------:R-:W-:Y:S01]  /*7ee0*/  FFMA.FTZ R56, R164, R9.reuse, -R29.reuse ;  /* 0x00000009a4387223 */ /* 0x180fe2000001081d */
[-C--:B------:R-:W-:Y:S01]  /*7ef0*/  FMUL.FTZ R66, R66, R9.reuse ;  /* 0x0000000942427220 */ /* 0x080fe20000410000 */
[-CC-:B------:R-:W-:Y:S01]  /*7f00*/  FFMA.FTZ R58, R166, R9.reuse, -R29.reuse ;  /* 0x00000009a63a7223 */ /* 0x180fe2000001081d */
[----:B0-----:R-:W-:-:S01]  /*7f10*/  FFMA.FTZ R59, R168, R9, -R29 ;  /* 0x00000009a83b7223 */ /* 0x001fc2000001081d */
        /* <DEDUP_REMOVED lines=27> */
[----:B0-----:R-:W-:-:S01]  /*80d0*/  FFMA.FTZ R5, R66, R4, R57 ;  /* 0x0000000442057223 */ /* 0x001fc20000010039 */
[----:B------:R-:W-:-:S06]  /*80e0*/  FFMA.FTZ R196, R196, R9, -R29 ;  /* 0x00000009c4c47223 */ /* 0x000fcc000001081d */
[----:B------:R-:W0:Y:S01]  /*80f0*/  MUFU.EX2 R59, R59 ;  /* 0x0000003b003b7308 */ /* 0x000e220000000800 */
[----:B-1----:R-:W-:-:S07]  /*8100*/  FADD.FTZ R5, R56, R5 ;  /* 0x0000000538057221 */ /* 0x002fce0000010000 */
[----:B------:R-:W1:Y:S01]  /*8110*/  MUFU.EX2 R61, R61 ;  /* 0x0000003d003d7308 */ /* 0x000e620000000800 */
[----:B--2---:R-:W-:-:S01]  /*8120*/  FADD.FTZ R4, R58, R5 ;  /* 0x000000053a047221 */ /* 0x004fc20000010000 */
[----:B------:R-:W-:Y:S01]  /*8130*/  FADD.FTZ R5, R25, R80 ;  /* 0x0000005019057221 */ /* 0x000fe20000010000 */
[----:B------:R-:W-:-:S05]  /*8140*/  FFMA.FTZ R80, R194, R9, -R29 ;  /* 0x00000009c2507223 */ /* 0x000fca000001081d */
[----:B------:R-:W2:Y:S01]  /*8150*/  MUFU.EX2 R64, R64 ;  /* 0x0000004000407308 */ /* 0x000ea20000000800 */
[----:B0-----:R-:W-:-:S07]  /*8160*/  FADD.FTZ R4, R59, R4 ;  /* 0x000000043b047221 */ /* 0x001fce0000010000 */
[----:B------:R-:W0:Y:S01]  /*8170*/  MUFU.EX2 R34, R34 ;  /* 0x0000002200227308 */ /* 0x000e220000000800 */
[----:B-1----:R-:W-:-:S01]  /*8180*/  FADD.FTZ R77, R61, R4 ;  /* 0x000000043d4d7221 */ /* 0x002fc20000010000 */
[----:B------:R-:W-:-:S04]  /*8190*/  FADD.FTZ R4, R28, R5 ;  /* 0x000000051c047221 */ /* 0x000fc80000010000 */
[----:B------:R-:W-:Y:S02]  /*81a0*/  FADD.FTZ R5, R27, R4 ;  /* 0x000000041b057221 */ /* 0x000fe40000010000 */
[----:B------:R-:W1:Y:S01]  /*81b0*/  MUFU.EX2 R63, R63 ;  /* 0x0000003f003f7308 */ /* 0x000e620000000800 */
[----:B--2---:R-:W-:-:S01]  /*81c0*/  FADD.FTZ R77, R64, R77 ;  /* 0x0000004d404d7221 */ /* 0x004fc20000010000 */
[----:B------:R-:W-:-:S04]  /*81d0*/  FADD.FTZ R82, R30, R5 ;  /* 0x000000051e527221 */ /* 0x000fc80000010000 */
[----:B------:R-:W-:Y:S02]  /*81e0*/  FADD.FTZ R5, R31, R82 ;  /* 0x000000521f057221 */ /* 0x000fe40000010000 */
[----:B------:R-:W2:Y:S01]  /*81f0*/  MUFU.EX2 R65, R65 ;  /* 0x0000004100417308 */ /* 0x000ea20000000800 */
[----:B0-----:R-:W-:-:S01]  /*8200*/  FADD.FTZ R4, R34, R77 ;  /* 0x0000004d22047221 */ /* 0x001fc20000010000 */
[----:B------:R-:W-:-:S04]  /*8210*/  FADD.FTZ R82, R38, R5 ;  /* 0x0000000526527221 */ /* 0x000fc80000010000 */
[----:B------:R-:W-:Y:S02]  /*8220*/  FADD.FTZ R5, R33, R82 ;  /* 0x0000005221057221 */ /* 0x000fe40000010000 */
[----:B------:R-:W0:Y:S01]  /*8230*/  MUFU.EX2 R32, R32 ;  /* 0x0000002000207308 */ /* 0x000e220000000800 */
[----:B-1----:R-:W-:-:S01]  /*8240*/  FADD.FTZ R4, R63, R4 ;  /* 0x000000043f047221 */ /* 0x002fc20000010000 */
[----:B------:R-:W-:-:S06]  /*8250*/  FADD.FTZ R82, R156, R5 ;  /* 0x000000059c527221 */ /* 0x000fcc0000010000 */
[----:B------:R-:W1:Y:S01]  /*8260*/  MUFU.EX2 R40, R40 ;  /* 0x0000002800287308 */ /* 0x000e620000000800 */
[----:B--2---:R-:W-:-:S01]  /*8270*/  FADD.FTZ R77, R65, R4 ;  /* 0x00000004414d7221 */ /* 0x004fc20000010000 */
[----:B------:R-:W-:-:S06]  /*8280*/  FFMA.FTZ R4, R44, R9, -R29 ;  /* 0x000000092c047223 */ /* 0x000fcc000001081d */
        /* <DEDUP_REMOVED lines=8> */
[-CC-:B------:R-:W-:Y:S01]  /*8310*/  FFMA.FTZ R44, R160, R9.reuse, -R29.reuse ;  /* 0x00000009a02c7223 */ /* 0x180fe2000001081d */
[----:B------:R-:W-:-:S05]  /*8320*/  FFMA.FTZ R29, R54, R9, -R29 ;  /* 0x00000009361d7223 */ /* 0x000fca000001081d */
[----:B------:R-:W2:Y:S08]  /*8330*/  MUFU.EX2 R13, R190 ;  /* 0x000000be000d7308 */ /* 0x000eb00000000800 */
[----:B------:R-:W3:Y:S08]  /*8340*/  MUFU.EX2 R74, R74 ;  /* 0x0000004a004a7308 */ /* 0x000ef00000000800 */
[----:B------:R-:W4:Y:S08]  /*8350*/  MUFU.EX2 R71, R71 ;  /* 0x0000004700477308 */ /* 0x000f300000000800 */
[----:B------:R0:W-:Y:S08]  /*8360*/  MUFU.EX2 R158, R46 ;  /* 0x0000002e009e7308 */ /* 0x0001f00000000800 */
[----:B------:R-:W5:Y:S01]  /*8370*/  MUFU.EX2 R76, R76 ;  /* 0x0000004c004c7308 */ /* 0x000f620000000800 */
[----:B0-----:R-:W-:-:S01]  /*8380*/  FADD.FTZ R46, R36, R5 ;  /* 0x00000005242e7221 */ /* 0x001fc20000010000 */
[----:B------:R-:W-:-:S03]  /*8390*/  FADD.FTZ R5, R37, R82 ;  /* 0x0000005225057221 */ /* 0x000fc60000010000 */
[----:B-1----:R-:W-:-:S03]  /*83a0*/  FADD.FTZ R46, R69, R46 ;  /* 0x0000002e452e7221 */ /* 0x002fc60000010000 */
[----:B------:R-:W0:Y:S01]  /*83b0*/  MUFU.EX2 R42, R42 ;  /* 0x0000002a002a7308 */ /* 0x000e220000000800 */
[----:B--2---:R-:W-:-:S04]  /*83c0*/  FADD.FTZ R77, R13, R46 ;  /* 0x0000002e0d4d7221 */ /* 0x004fc80000010000 */
[----:B---3--:R-:W-:-:S03]  /*83d0*/  FADD.FTZ R46, R74, R77 ;  /* 0x0000004d4a2e7221 */ /* 0x008fc60000010000 */
[----:B------:R1:W-:Y:S01]  /*83e0*/  MUFU.EX2 R79, R4 ;  /* 0x00000004004f7308 */ /* 0x0003e20000000800 */
[----:B----4-:R-:W-:-:S04]  /*83f0*/  FADD.FTZ R77, R71, R46 ;  /* 0x0000002e474d7221 */ /* 0x010fc80000010000 */
[----:B-----5:R-:W-:-:S03]  /*8400*/  FADD.FTZ R77, R76, R77 ;  /* 0x0000004d4c4d7221 */ /* 0x020fc60000010000 */
[----:B------:R-:W2:Y:S01]  /*8410*/  MUFU.EX2 R73, R73 ;  /* 0x0000004900497308 */ /* 0x000ea20000000800 */
[----:B-1----:R-:W-:-:S04]  /*8420*/  FADD.FTZ R4, R152, R5 ;  /* 0x0000000598047221 */ /* 0x002fc80000010000 */
[----:B------:R-:W-:-:S03]  /*8430*/  FADD.FTZ R5, R39, R4 ;  /* 0x0000000427057221 */ /* 0x000fc60000010000 */
[----:B------:R-:W1:Y:S01]  /*8440*/  MUFU.EX2 R75, R75 ;  /* 0x0000004b004b7308 */ /* 0x000e620000000800 */
[----:B------:R-:W-:-:S04]  /*8450*/  FADD.FTZ R4, R86, R5 ;  /* 0x0000000556047221 */ /* 0x000fc80000010000 */
[----:B------:R-:W-:Y:S01]  /*8460*/  FADD.FTZ R5, R41, R4 ;  /* 0x0000000429057221 */ /* 0x000fe20000010000 */
[----:B0-----:R-:W-:-:S02]  /*8470*/  FADD.FTZ R4, R42, R77 ;  /* 0x0000004d2a047221 */ /* 0x001fc40000010000 */
[----:B------:R-:W0:Y:S01]  /*8480*/  MUFU.EX2 R80, R80 ;  /* 0x0000005000507308 */ /* 0x000e220000000800 */
[----:B------:R-:W-:-:S01]  /*8490*/  FADD.FTZ R46, R78, R5 ;  /* 0x000000054e2e7221 */ /* 0x000fc20000010000 */
[----:B--2---:R-:W-:-:S03]  /*84a0*/  FADD.FTZ R4, R73, R4 ;  /* 0x0000000449047221 */ /* 0x004fc60000010000 */
[----:B------:R-:W-:-:S03]  /*84b0*/  FADD.FTZ R5, R43, R46 ;  /* 0x0000002e2b057221 */ /* 0x000fc60000010000 */
[----:B------:R-:W2:Y:S01]  /*84c0*/  MUFU.EX2 R44, R44 ;  /* 0x0000002c002c7308 */ /* 0x000ea20000000800 */
[----:B-1----:R-:W-:-:S01]  /*84d0*/  FADD.FTZ R77, R75, R4 ;  /* 0x000000044b4d7221 */ /* 0x002fc20000010000 */
[----:B------:R-:W-:-:S04]  /*84e0*/  FADD.FTZ R4, R70, R5 ;  /* 0x0000000546047221 */ /* 0x000fc80000010000 */
[----:B------:R-:W-:Y:S02]  /*84f0*/  FADD.FTZ R5, R45, R4 ;  /* 0x000000042d057221 */ /* 0x000fe40000010000 */
[----:B------:R-:W1:Y:S01]  /*8500*/  MUFU.EX2 R82, R162 ;  /* 0x000000a200527308 */ /* 0x000e620000000800 */
[----:B0-----:R-:W-:-:S01]  /*8510*/  FADD.FTZ R77, R80, R77 ;  /* 0x0000004d504d7221 */ /* 0x001fc20000010000 */
[----:B------:R-:W-:-:S03]  /*8520*/  FADD.FTZ R4, R72, R5 ;  /* 0x0000000548047221 */ /* 0x000fc60000010000 */
[----:B------:R-:W-:Y:S01]  /*8530*/  FADD.FTZ R77, R158, R77 ;  /* 0x0000004d9e4d7221 */ /* 0x000fe20000010000 */
[----:B------:R-:W-:-:S02]  /*8540*/  FADD.FTZ R5, R47, R4 ;  /* 0x000000042f057221 */ /* 0x000fc40000010000 */
[----:B------:R-:W0:Y:S01]  /*8550*/  MUFU.EX2 R50, R50 ;  /* 0x0000003200327308 */ /* 0x000e220000000800 */
[----:B------:R-:W-:-:S01]  /*8560*/  FADD.FTZ R77, R79, R77 ;  /* 0x0000004d4f4d7221 */ /* 0x000fc20000010000 */
[----:B------:R-:W-:-:S03]  /*8570*/  FADD.FTZ R4, R68, R5 ;  /* 0x0000000544047221 */ /* 0x000fc60000010000 */
[----:B--2---:R-:W-:Y:S01]  /*8580*/  FADD.FTZ R77, R44, R77 ;  /* 0x0000004d2c4d7221 */ /* 0x004fe20000010000 */
[----:B------:R-:W-:-:S02]  /*8590*/  FADD.FTZ R5, R49, R4 ;  /* 0x0000000431057221 */ /* 0x000fc40000010000 */
[----:B------:R-:W2:Y:S01]  /*85a0*/  MUFU.EX2 R48, R48 ;  /* 0x0000003000307308 */ /* 0x000ea20000000800 */
[----:B-1----:R-:W-:-:S01]  /*85b0*/  FADD.FTZ R77, R82, R77 ;  /* 0x0000004d524d7221 */ /* 0x002fc20000010000 */
[----:B------:R-:W-:-:S04]  /*85c0*/  FADD.FTZ R4, R62, R5 ;  /* 0x000000053e047221 */ /* 0x000fc80000010000 */
[----:B------:R-:W-:Y:S02]  /*85d0*/  FADD.FTZ R5, R51, R4 ;  /* 0x0000000433057221 */ /* 0x000fe40000010000 */
[----:B------:R-:W1:Y:S01]  /*85e0*/  MUFU.EX2 R52, R52 ;  /* 0x0000003400347308 */ /* 0x000e620000000800 */
[----:B0-----:R-:W-:-:S01]  /*85f0*/  FADD.FTZ R77, R50, R77 ;  /* 0x0000004d324d7221 */ /* 0x001fc20000010000 */
[----:B------:R-:W-:-:S04]  /*8600*/  FADD.FTZ R4, R60, R5 ;  /* 0x000000053c047221 */ /* 0x000fc80000010000 */
[----:B------:R-:W-:Y:S02]  /*8610*/  FADD.FTZ R5, R53, R4 ;  /* 0x0000000435057221 */ /* 0x000fe40000010000 */
[----:B------:R-:W0:Y:S01]  /*8620*/  MUFU.EX2 R155, R84 ;  /* 0x00000054009b7308 */ /* 0x000e220000000800 */
[----:B--2---:R-:W-:-:S07]  /*8630*/  FADD.FTZ R77, R48, R77 ;  /* 0x0000004d304d7221 */ /* 0x004fce0000010000 */
[----:B------:R-:W2:Y:S01]  /*8640*/  MUFU.EX2 R196, R196 ;  /* 0x000000c400c47308 */ /* 0x000ea20000000800 */
[----:B-1----:R-:W-:-:S07]  /*8650*/  FADD.FTZ R77, R52, R77 ;  /* 0x0000004d344d7221 */ /* 0x002fce0000010000 */
[----:B------:R-:W1:Y:S01]  /*8660*/  MUFU.EX2 R12, R12 ;  /* 0x0000000c000c7308 */ /* 0x000e620000000800 */
[----:B0-----:R-:W-:-:S07]  /*8670*/  FADD.FTZ R77, R155, R77 ;  /* 0x0000004d9b4d7221 */ /* 0x001fce0000010000 */
[----:B------:R-:W0:Y:S01]  /*8680*/  MUFU.EX2 R46, R29 ;  /* 0x0000001d002e7308 */ /* 0x000e220000000800 */
[----:B--2---:R-:W-:-:S01]  /*8690*/  FADD.FTZ R77, R196, R77 ;  /* 0x0000004dc44d7221 */ /* 0x004fc20000010000 */
[----:B-1----:R-:W-:-:S03]  /*86a0*/  FADD.FTZ R5, R12, R5 ;  /* 0x000000050c057221 */ /* 0x002fc60000010000 */
[----:B0-----:R-:W-:Y:S01]  /*86b0*/  FADD.FTZ R4, R46, R77 ;  /* 0x0000004d2e047221 */ /* 0x001fe20000010000 */
[----:B------:R-:W-:Y:S06]  /*86c0*/  @!P0 BRA `(.L_x_1093) ;  /* 0x0000000000048947 */ /* 0x000fec0003800000 */
[----:B------:R-:W-:Y:S01]  /*86d0*/  BPT.TRAP 0x1 ;  /* 0x000000040000795c */ /* 0x000fe20000300000 */
.L_x_1093:
[----:B------:R-:W-:Y:S01]  /*86e0*/  ULEA UR10, UR32, UR36, 0x3 ;  /* 0x00000024200a7291 */ /* 0x000fe2000f8e183f */
[----:B------:R-:W-:Y:S01]  /*86f0*/  ISETP.GT.AND P1, PT, R15, R14, PT ;  /* 0x0000000e0f00720c */ /* 0x000fe20003f24270 */
[----:B------:R-:W-:Y:S01]  /*8700*/  FMUL.FTZ R88, R88, R55 ;  /* 0x0000003758587220 */ /* 0x000fe20000410000 */
[----:B------:R-:W-:Y:S01]  /*8710*/  F2FP.SATFINITE.E4M3.F32.PACK_AB_MERGE_C R37, R152, R37, RZ ;  /* 0x000000259825723e */ /* 0x000fe200048070ff */
[----:B------:R-:W-:Y:S01]  /*8720*/  UIADD3 UR10, UR10, 0x22860, URZ ;  /* 0x000228600a0a7890 */ /* 0x000fe2000fffe03f */
[----:B------:R-:W-:Y:S01]  /*8730*/  F2FP.SATFINITE.E4M3.F32.PACK_AB_MERGE_C R23, R26, R23, RZ ;  /* 0x000000171a17723e */ /* 0x000fe200048070ff */
[----:B------:R-:W-:Y:S01]  /*8740*/  UMOV UR32, UR4 ;  /* 0x0000000400207c82 */ /* 0x000fe20008000000 */
[----:B------:R-:W-:Y:S01]  /*8750*/  F2FP.SATFINITE.E4M3.F32.PACK_AB_MERGE_C R27, R30, R27, RZ ;  /* 0x0000001b1e1b723e */ /* 0x000fe200048070ff */
[----:B------:R-:W-:Y:S01]  /*8760*/  UPRMT UR10, UR7, 0x654, UR10 ;  /* 0x00000654070a7896 */ /* 0x000fe2000800000a */
[----:B------:R-:W-:Y:S01]  /*8770*/  F2FP.SATFINITE.E4M3.F32.PACK_AB_MERGE_C R13, R74, R13, RZ ;  /* 0x0000000d4a0d723e */ /* 0x000fe200048070ff */
[----:B------:R-:W-:Y:S01]  /*8780*/  FMUL.FTZ R89, R89, R55 ;  /* 0x0000003759597220 */ /* 0x000fe20000410000 */
[----:B------:R-:W-:Y:S01]  /*8790*/  F2FP.SATFINITE.E4M3.F32.PACK_AB_MERGE_C R12, R12, R53, RZ ;  /* 0x000000350c0c723e */ /* 0x000fe200048070ff */
[-C--:B------:R-:W-:Y:S01]  /*87a0*/  FMUL.FTZ R92, R92, R55.reuse ;  /* 0x000000375c5c7220 */ /* 0x080fe20000410000 */
[----:B------:R-:W-:Y:S01]  /*87b0*/  F2FP.SATFINITE.E4M3.F32.PACK_AB_MERGE_C R58, R59, R58, RZ ;  /* 0x0000003a3b3a723e */ /* 0x000fe200048070ff */
[-C--:B------:R-:W-:Y:S01]  /*87c0*/  FMUL.FTZ R93, R93, R55.reuse ;  /* 0x000000375d5d7220 */ /* 0x080fe20000410000 */
[----:B------:R-:W-:Y:S01]  /*87d0*/  F2FP.SATFINITE.E4M3.F32.PACK_AB_MERGE_C R34, R63, R34, RZ ;  /* 0x000000223f22723e */ /* 0x000fe200048070ff */
[----:B------:R-:W-:Y:S01]  /*87e0*/  FMUL.FTZ R96, R96, R55 ;  /* 0x0000003760607220 */ /* 0x000fe20000410000 */
[----:B------:R-:W-:Y:S01]  /*87f0*/  F2FP.SATFINITE.E4M3.F32.PACK_AB_MERGE_C R33, R156, R33, RZ ;  /* 0x000000219c21723e */ /* 0x000fe200048070ff */
[----:B------:R-:W-:Y:S01]  /*8800*/  SYNCS.ARRIVE.TRANS64.RED.A1T0 RZ, [UR10], RZ ;  /* 0x000000ffffff79a7 */ /* 0x000fe2000810040a */
        /* <DEDUP_REMOVED lines=16> */
[----:B------:R-:W-:Y:S01]  /*8910*/  F2FP.SATFINITE.E4M3.F32.PACK_AB_MERGE_C R162, R154, R35, R37 ;  /* 0x000000239aa2723e */ /* 0x000fe20004807025 */
[-C--:B------:R-:W-:Y:S01]  /*8920*/  FMUL.FTZ R113, R113, R55.reuse ;  /* 0x0000003771717220 */ /* 0x080fe20000410000 */
[----:B------:R-:W-:Y:S01]  /*8930*/  F2FP.SATFINITE.E4M3.F32.PACK_AB_MERGE_C R164, R21, R24, R23 ;  /* 0x0000001815a4723e */ /* 0x000fe20004807017 */
[-C--:B------:R-:W-:Y:S01]  /*8940*/  FMUL.FTZ R116, R116, R55.reuse ;  /* 0x0000003774747220 */ /* 0x080fe20000410000 */
[----:B------:R-:W-:Y:S01]  /*8950*/  F2FP.SATFINITE.E4M3.F32.PACK_AB_MERGE_C R163, R69, R36, R13 ;  /* 0x0000002445a3723e */ /* 0x000fe2000480700d */
[----:B------:R-:W-:Y:S01]  /*8960*/  FMUL.FTZ R117, R117, R55 ;  /* 0x0000003775757220 */ /* 0x000fe20000410000 */
        /* <DEDUP_REMOVED lines=21> */
[-C--:B------:R-:W-:Y:S01]  /*8ac0*/  FMUL.FTZ R140, R140, R55.reuse ;  /* 0x000000378c8c7220 */ /* 0x080fe20000410000 */
[----:B------:R-:W-:Y:S01]  /*8ad0*/  F2FP.SATFINITE.E4M3.F32.PACK_AB_MERGE_C R153, R82, R44, R29 ;  /* 0x0000002c5299723e */ /* 0x000fe2000480701d */
[-C--:B------:R-:W-:Y:S01]  /*8ae0*/  FMUL.FTZ R141, R141, R55.reuse ;  /* 0x000000378d8d7220 */ /* 0x080fe20000410000 */
[----:B------:R-:W-:Y:S01]  /*8af0*/  F2FP.SATFINITE.E4M3.F32.PACK_AB_MERGE_C R155, R155, R52, R30 ;  /* 0x000000349b9b723e */ /* 0x000fe2000480701e */
        /* <DEDUP_REMOVED lines=36> */
[----:B------:R-:W-:-:S02]  /*8d40*/  VIADD R15, R15, 0xffffffff ;  /* 0xffffffff0f0f7836 */ /* 0x000fc40000000000 */
[----:B------:R-:W-:Y:S02]  /*8d50*/  IMAD.MOV.U32 R13, RZ, RZ, R20 ;  /* 0x000000ffff0d7224 */ /* 0x000fe400078e0014 */
[----:B------:R-:W-:Y:S02]  /*8d60*/  IMAD.MOV.U32 R12, RZ, RZ, R10 ;  /* 0x000000ffff0c7224 */ /* 0x000fe400078e000a */
[----:B------:R-:W-:Y:S01]  /*8d70*/  IMAD.MOV.U32 R21, RZ, RZ, R2 ;  /* 0x000000ffff157224 */ /* 0x000fe200078e0002 */
[----:B------:R-:W-:Y:S06]  /*8d80*/  @P1 BRA `(.L_x_1094) ;  /* 0xffffffc800481947 */ /* 0x000fec000383ffff */
.L_x_1075:
[----:B------:R-:W2:Y:S01]  /*8d90*/  LDL R12, [R1] ;  /* 0x00000000010c7983 */ /* 0x000ea20000100800 */
[----:B------:R-:W-:Y:S01]  /*8da0*/  ISETP.NE.AND P2, PT, R22, 0x1, PT ;  /* 0x000000011600780c */ /* 0x000fe20003f45270 */
[----:B------:R-:W-:Y:S01]  /*8db0*/  ULDC UR10, c[0x0][0x9dc] ;  /* 0x00027700000a7ab9 */ /* 0x000fe20000000800 */
[----:B------:R-:W-:-:S11]  /*8dc0*/  IADD3 R23, -R11, 0x1, RZ ;  /* 0x000000010b177810 */ /* 0x000fd60007ffe1ff */
[----:B------:R-:W0:Y:S08]  /*8dd0*/  @P2 LDC R14, c[0x0][0x44c] ;  /* 0x00011300ff0e2b82 */ /* 0x000e300000000800 */
[----:B------:R-:W1:Y:S01]  /*8de0*/  @P2 LDC R21, c[0x0][0x450] ;  /* 0x00011400ff152b82 */ /* 0x000e620000000800 */
[----:B--2---:R-:W-:Y:S02]  /*8df0*/  LOP3.LUT P1, RZ, R12, 0x1, RZ, 0xc0, !PT ;  /* 0x000000010cff7812 */ /* 0x004fe4000782c0ff */
[----:B------:R-:W2:Y:S02]  /*8e00*/  S2R R12, SR_CTAID.X ;  /* 0x00000000000c7919 */ /* 0x000ea40000002500 */
[----:B--2---:R-:W-:-:S05]  /*8e10*/  LEA R13, R12, 0x7f, 0x7 ;  /* 0x0000007f0c0d7811 */ /* 0x004fca00078e38ff */
[----:B0-----:R-:W-:-:S04]  /*8e20*/  @P2 IMAD.HI.U32 R12, R13, R14, RZ ;  /* 0x0000000e0d0c2227 */ /* 0x001fc800078e00ff */
[----:B------:R-:W-:Y:S01]  /*8e30*/  IMAD.MOV.U32 R11, RZ, RZ, R13 ;  /* 0x000000ffff0b7224 */ /* 0x000fe200078e000d */
[----:B-1----:R-:W-:Y:S01]  /*8e40*/  @P2 SHF.R.U32.HI R11, RZ, R21, R12 ;  /* 0x00000015ff0b2219 */ /* 0x002fe2000001160c */
[----:B------:R-:W-:-:S04]  /*8e50*/  IMAD R14, R16, UR33, R23 ;  /* 0x00000021100e7c24 */ /* 0x000fc8000f8e0217 */
[----:B------:R-:W-:-:S04]  /*8e60*/  IMAD.IADD R11, R14, 0x1, R11 ;  /* 0x000000010e0b7824 */ /* 0x000fc800078e020b */
[----:B------:R-:W-:Y:S01]  /*8e70*/  VIADD R12, R11, -UR10 ;  /* 0x8000000a0b0c7c36 */ /* 0x000fe20008000000 */
[----:B------:R-:W-:Y:S06]  /*8e80*/  @!P1 BRA `(.L_x_1095) ;  /* 0x0000000000449947 */ /* 0x000fec0003800000 */
[----:B------:R-:W-:-:S13]  /*8e90*/  ISETP.GT.AND P1, PT, R11, -0x1, PT ;  /* 0xffffffff0b00780c */ /* 0x000fda0003f24270 */
[----:B------:R-:W-:Y:S05]  /*8ea0*/  @P1 BRA `(.L_x_1096) ;  /* 0x0000000000201947 */ /* 0x000fea0003800000 */
[----:B------:R-:W0:Y:S01]  /*8eb0*/  LDC R24, c[0x0][0x9e4] ;  /* 0x00027900ff187b82 */ /* 0x000e220000000800 */
[----:B------:R-:W-:Y:S02]  /*8ec0*/  LOP3.LUT R11, RZ, R11, RZ, 0x33, !PT ;  /* 0x0000000bff0b7212 */ /* 0x000fe400078e33ff */
[----:B0-----:R-:W-:-:S13]  /*8ed0*/  ISETP.NE.AND P1, PT, R24, 0x1, PT ;  /* 0x000000011800780c */ /* 0x001fda0003f25270 */
[----:B------:R-:W0:Y:S02]  /*8ee0*/  @P1 LDC.64 R26, c[0x0][0x9e8] ;  /* 0x00027a00ff1a1b82 */ /* 0x000e240000000a00 */
[----:B0-----:R-:W-:-:S05]  /*8ef0*/  @P1 IMAD.HI.U32 R14, R11, R26, RZ ;  /* 0x0000001a0b0e1227 */ /* 0x001fca00078e00ff */
[----:B------:R-:W-:-:S04]  /*8f00*/  @P1 SHF.R.U32.HI R11, RZ, R27, R14 ;  /* 0x0000001bff0b1219 */ /* 0x000fc8000001160e */
[----:B------:R-:W-:Y:S01]  /*8f10*/  LOP3.LUT R11, RZ, R11, RZ, 0x33, !PT ;  /* 0x0000000bff0b7212 */ /* 0x000fe200078e33ff */
[----:B------:R-:W-:Y:S06]  /*8f20*/  BRA `(.L_x_1097) ;  /* 0x0000000000147947 */ /* 0x000fec0003800000 */
.L_x_1096:
[----:B------:R-:W0:Y:S02]  /*8f30*/  LDC R24, c[0x0][0x9e4] ;  /* 0x00027900ff187b82 */ /* 0x000e240000000800 */
[----:B0-----:R-:W-:-:S13]  /*8f40*/  ISETP.NE.AND P1, PT, R24, 0x1, PT ;  /* 0x000000011800780c */ /* 0x001fda0003f25270 */
[----:B------:R-:W0:Y:S02]  /*8f50*/  @P1 LDC.64 R26, c[0x0][0x9e8] ;  /* 0x00027a00ff1a1b82 */ /* 0x000e240000000a00 */
[----:B0-----:R-:W-:-:S05]  /*8f60*/  @P1 IMAD.HI.U32 R14, R11, R26, RZ ;  /* 0x0000001a0b0e1227 */ /* 0x001fca00078e00ff */
[----:B------:R-:W-:-:S07]  /*8f70*/  @P1 SHF.R.U32.HI R11, RZ, R27, R14 ;  /* 0x0000001bff0b1219 */ /* 0x000fce000001160e */
.L_x_1097:
[----:B------:R-:W-:-:S05]  /*8f80*/  IMAD R11, R11, R24, RZ ;  /* 0x000000180b0b7224 */ /* 0x000fca00078e02ff */
[----:B------:R-:W-:-:S07]  /*8f90*/  VIMNMX R12, R12, R11, !PT ;  /* 0x0000000b0c0c7248 */ /* 0x000fce0007fe0100 */
.L_x_1095:
[----:B------:R-:W-:-:S05]  /*8fa0*/  VIADD R12, R12, 0x7f ;  /* 0x0000007f0c0c7836 */ /* 0x000fca0000000000 */
[----:B------:R-:W-:-:S04]  /*8fb0*/  SHF.R.S32.HI R11, RZ, 0x1f, R12 ;  /* 0x0000001fff0b7819 */ /* 0x000fc8000001140c */
[----:B------:R-:W-:-:S04]  /*8fc0*/  LEA.HI R11, R11, R12, RZ, 0x7 ;  /* 0x0000000c0b0b7211 */ /* 0x000fc800078f38ff */
[----:B------:R-:W-:-:S04]  /*8fd0*/  SHF.R.S32.HI R11, RZ, 0x7, R11 ;  /* 0x00000007ff0b7819 */ /* 0x000fc8000001140b */
[----:B------:R-:W-:-:S04]  /*8fe0*/  VIMNMX R12, R18, R11, !PT ;  /* 0x0000000b120c7248 */ /* 0x000fc80007fe0100 */
[----:B------:R-:W-:-:S13]  /*8ff0*/  ISETP.GE.AND P1, PT, R15, R12, PT ;  /* 0x0000000c0f00720c */ /* 0x000fda0003f26270 */
[----:B------:R-:W-:Y:S05]  /*9000*/  @!P1 BRA `(.L_x_1098) ;  /* 0x0000002400949947 */ /* 0x000fea0003800000 */
[----:B------:R-:W-:Y:S01]  /*9010*/  IMAD.MOV.U32 R13, RZ, RZ, R20 ;  /* 0x000000ffff0d7224 */ /* 0x000fe200078e0014 */
[----:B------:R-:W-:Y:S01]  /*9020*/  UMOV UR32, UR4 ;  /* 0x0000000400207c82 */ /* 0x000fe20008000000 */
[----:B------:R-:W-:Y:S02]  /*9030*/  IMAD.MOV.U32 R11, RZ, RZ, R10 ;  /* 0x000000ffff0b7224 */ /* 0x000fe400078e000a */
[----:B------:R-:W-:-:S07]  /*9040*/  IMAD.MOV.U32 R14, RZ, RZ, R2 ;  /* 0x000000ffff0e7224 */ /* 0x000fce00078e0002 */
.L_x_1109:
[----:B------:R-:W-:Y:S01]  /*9050*/  ISETP.NE.AND P2, PT, RZ, UR37, PT ;  /* 0x00000025ff007c0c */ /* 0x000fe2000bf45270 */
[----:B------:R-:W-:-:S04]  /*9060*/  UISETP.NE.AND UP0, UPT, UR32, 0x1, UPT ;  /* 0x000000012000788c */ /* 0x000fc8000bf05270 */
[----:B------:R-:W-:-:S06]  /*9070*/  USEL UR4, URZ, 0x1, UP0 ;  /* 0x000000013f047887 */ /* 0x000fcc0008000000 */
[----:B------:R-:W-:Y:S02]  /*9080*/  LOP3.LUT R2, R14, UR4, RZ, 0x3c, !PT ;  /* 0x000000040e027c12 */ /* 0x000fe4000f8e3cff */
[----:B------:R-:W-:Y:S05]  /*9090*/  @P2 BRA `(.L_x_1099) ;  /* 0x0000000000342947 */ /* 0x000fea0003800000 */
[----:B------:R-:W-:Y:S05]  /*90a0*/  @!P0 BRA `(.L_x_1100) ;  /* 0x0000000000048947 */ /* 0x000fea0003800000 */
[----:B------:R-:W-:Y:S01]  /*90b0*/  BPT.TRAP 0x1 ;  /* 0x000000040000795c */ /* 0x000fe20000300000 */
.L_x_1100:
        /* <DEDUP_REMOVED lines=8> */
.L_x_1101:
[----:B-1----:R-:W-:Y:S05]  /*9140*/  @P1 BRA `(.L_x_1099) ;  /* 0x0000000000081947 */ /* 0x002fea0003800000 */
[----:B------:R-:W1:Y:S02]  /*9150*/  SYNCS.PHASECHK.TRANS64.TRYWAIT P1, [UR4+0x22830], R9 ;  /* 0x02283009ff0075a7 */ /* 0x000e640008020144 */
[----:B-1----:R-:W-:Y:S05]  /*9160*/  @!P1 BRA `(.L_x_1102) ;  /* 0x000000d000c09947 */ /* 0x002fea0003800000 */
.L_x_1099:
        /* <DEDUP_REMOVED lines=40> */
.L_x_1104:
[----:B------:R-:W-:Y:S01]  /*93f0*/  ULEA UR10, UR32, UR36, 0x3 ;  /* 0x00000024200a7291 */ /* 0x000fe2000f8e183f */
[----:B------:R-:W-:-:S08]  /*9400*/  SHF.L.U32 R9, R14, 0x1f, RZ ;  /* 0x0000001f0e097819 */ /* 0x000fd000000006ff */
[----:B------:R0:W1:Y:S01]  /*9410*/  SYNCS.PHASECHK.TRANS64.TRYWAIT P1, [UR10+0x22850], R9 ;  /* 0x02285009ff0075a7 */ /* 0x000062000802014a */
[----:B------:R-:W-:Y:S05]  /*9420*/  @!P0 BRA `(.L_x_1105) ;  /* 0x0000000000048947 */ /* 0x000fea0003800000 */
[----:B------:R-:W-:Y:S01]  /*9430*/  BPT.TRAP 0x1 ;  /* 0x000000040000795c */ /* 0x000fe20000300000 */
.L_x_1105:
[----:B-1----:R-:W-:Y:S05]  /*9440*/  @P1 BRA `(.L_x_1103) ;  /* 0x0000000000081947 */ /* 0x002fea0003800000 */
[----:B------:R-:W1:Y:S02]  /*9450*/  SYNCS.PHASECHK.TRANS64.TRYWAIT P1, [UR10+0x22850], R9 ;  /* 0x02285009ff0075a7 */ /* 0x000e64000802014a */
[----:B-1----:R-:W-:Y:S05]  /*9460*/  @!P1 BRA `(.L_x_1106) ;  /* 0x000000d000189947 */ /* 0x002fea0003800000 */
.L_x_1103:
[----:B------:R-:W-:Y:S01]  /*9470*/  UIADD3 UR10, UR36, 0x400, URZ ;  /* 0x00000400240a7890 */ /* 0x000fe2000fffe03f */
[----:B------:R-:W-:Y:S01]  /*9480*/  WARPGROUP.ARRIVE ;  /* 0x00000000000079c5 */ /* 0x000fe20000000000 */
[----:B------:R-:W-:Y:S01]  /*9490*/  UMOV UR11, 0x40000040 ;  /* 0x40000040000b7882 */ /* 0x000fe20000000000 */
[----:B------:R-:W-:Y:S01]  /*94a0*/  UMOV UR15, 0x40000040 ;  /* 0x40000040000f7882 */ /* 0x000fe20000000000 */
[----:B------:R-:W-:Y:S01]  /*94b0*/  USHF.R.U32.HI UR10, URZ, 0x4, UR10 ;  /* 0x000000043f0a7899 */ /* 0x000fe2000801160a */
[----:B01----:R-:W-:-:S03]  /*94c0*/  IADD3 R9, -R19, 0xb, RZ ;  /* 0x0000000b13097810 */ /* 0x003fc60007ffe1ff */
[----:B------:R-:W-:-:S04]  /*94d0*/  ULOP3.LUT UR10, UR10, 0x3fff, URZ, 0xc0, !UPT ;  /* 0x00003fff0a0a7892 */ /* 0x000fc8000f8ec03f */
[----:B------:R-:W-:-:S04]  /*94e0*/  ULOP3.LUT UR10, UR10, 0x10000, URZ, 0xfc, !UPT ;  /* 0x000100000a0a7892 */ /* 0x000fc8000f8efc3f */
[----:B------:R-:W-:-:S04]  /*94f0*/  ULEA UR10, UR32, UR10, 0xa ;  /* 0x0000000a200a7291 */ /* 0x000fc8000f8e503f */
[----:B------:R-:W-:-:S05]  /*9500*/  UIADD3 UR14, UR10, 0x2, URZ ;  /* 0x000000020a0e7890 */ /* 0x000fca000fffe03f */
[----:B------:R-:W-:Y:S01]  /*9510*/  QGMMA.64x128x32.F32.E4M3.E4M3 R88, R164, gdesc[UR8], R88, gsb0 ;  /* 0x01e00008a4587df3 */ /* 0x000fe20008000858 */
[----:B------:R-:W-:Y:S02]  /*9520*/  UMOV UR11, 0x40000040 ;  /* 0x40000040000b7882 */ /* 0x000fe40000000000 */
        /* <DEDUP_REMOVED lines=8> */
[----:B------:R-:W-:Y:S03]  /*95b0*/  QGMMA.64x128x32.F32.E4M3.E4M3 R88, R156, gdesc[UR12], R88, gsb0 ;  /* 0x01e0000c9c587df3 */ /* 0x000fe60008000858 */
[----:B------:R-:W-:Y:S02]  /*95c0*/  WARPGROUP.DEPBAR.LE gsb0, 0x0 ;  /* 0x00008000000079c5 */ /* 0x000fe40000010000 */
[----:B------:R-:W-:-:S07]  /*95d0*/  WARPGROUP.ARRIVE ;  /* 0x00000000000079c5 */ /* 0x000fce0000000000 */
[----:B------:R-:W-:Y:S03]  /*95e0*/  QGMMA.64x128x32.F32.E4M3.E4M3 R88, R152, gdesc[UR8], R88, gsb0 ;  /* 0x01e0000898587df3 */ /* 0x000fe60008000858 */
[----:B------:R-:W-:Y:S02]  /*95f0*/  WARPGROUP.DEPBAR.LE gsb0, 0x0 ;  /* 0x00008000000079c5 */ /* 0x000fe40000010000 */
[----:B------:R0:W-:Y:S06]  /*9600*/  BAR.ARV R9, 0x100 ;  /* 0x000400090000751d */ /* 0x0001ec0000002000 */
[----:B------:R-:W-:Y:S05]  /*9610*/  @!P0 BRA `(.L_x_1107) ;  /* 0x0000000000048947 */ /* 0x000fea0003800000 */
[----:B------:R-:W-:Y:S01]  /*9620*/  BPT.TRAP 0x1 ;  /* 0x000000040000795c */ /* 0x000fe20000300000 */
.L_x_1107:
        /* <DEDUP_REMOVED lines=81> */
[----:B------:R-:W-:Y:S01]  /*9b40*/  FMUL.FTZ R84, R0, R87 ;  /* 0x0000005700547220 */ /* 0x000fe20000410000 */
[----:B------:R-:W-:-:S04]  /*9b50*/  ULEA UR10, UR4, UR36, 0x3 ;  /* 0x00000024040a7291 */ /* 0x000fc8000f8e183f */
[----:B------:R-:W1:Y:S01]  /*9b60*/  MUFU.TANH R162, R162 ;  /* 0x000000a200a27308 */ /* 0x000e620000002400 */
[----:B--2---:R-:W-:Y:S01]  /*9b70*/  FMNMX.FTZ R9, R160, R9, !PT ;  /* 0x00000009a0097209 */ /* 0x004fe20007810000 */
[----:B------:R-:W-:-:S04]  /*9b80*/  UIADD3 UR10, UR10, 0x22840, URZ ;  /* 0x000228400a0a7890 */ /* 0x000fc8000fffe03f */
[----:B------:R-:W-:Y:S02]  /*9b90*/  UPRMT UR10, UR7, 0x654, UR10 ;  /* 0x00000654070a7896 */ /* 0x000fe4000800000a */
[----:B------:R-:W2:Y:S01]  /*9ba0*/  MUFU.TANH R32, R32 ;  /* 0x0000002000207308 */ /* 0x000ea20000002400 */
[----:B0-----:R-:W-:-:S06]  /*9bb0*/  FMNMX.FTZ R21, R30, R21, !PT ;  /* 0x000000151e157209 */ /* 0x001fcc0007810000 */
[----:B------:R-:W-:Y:S01]  /*9bc0*/  SYNCS.ARRIVE.TRANS64.RED.A1T0 RZ, [UR10], RZ ;  /* 0x000000ffffff79a7 */ /* 0x000fe2000810040a */
        /* <DEDUP_REMOVED lines=103> */
[----:B-1----:R-:W-:Y:S02]  /*a240*/  FMNMX.FTZ R21, R82, R21, !PT ;  /* 0x0000001552157209 */ /* 0x002fe40007810000 */
[----:B--2---:R-:W-:Y:S02]  /*a250*/  FMNMX.FTZ R23, R214, R9, !PT ;  /* 0x00000009d6177209 */ /* 0x004fe40007810000 */
[----:B------:R-:W1:Y:S03]  /*a260*/  LDC R9, c[0x0][0x988] ;  /* 0x00026200ff097b82 */ /* 0x000e660000000800 */
[----:B------:R-:W2:Y:S01]  /*a270*/  SHFL.BFLY PT, R10, R23, 0x2, 0x1f ;  /* 0x0c401f00170a7f89 */ /* 0x000ea200000e0000 */
[----:B0-----:R-:W-:-:S05]  /*a280*/  FMNMX.FTZ R21, R84, R21, !PT ;  /* 0x0000001554157209 */ /* 0x001fca0007810000 */
[----:B------:R-:W0:Y:S01]  /*a290*/  SHFL.BFLY PT, R20, R21, 0x2, 0x1f ;  /* 0x0c401f0015147f89 */ /* 0x000e2200000e0000 */
[----:B--2---:R-:W-:-:S05]  /*a2a0*/  FMNMX.FTZ R25, R23, R10, !PT ;  /* 0x0000000a17197209 */ /* 0x004fca0007810000 */
[----:B------:R-:W2:Y:S01]  /*a2b0*/  SHFL.BFLY PT, R10, R25, 0x1, 0x1f ;  /* 0x0c201f00190a7f89 */ /* 0x000ea200000e0000 */
[----:B0-----:R-:W-:-:S05]  /*a2c0*/  FMNMX.FTZ R27, R21, R20, !PT ;  /* 0x00000014151b7209 */ /* 0x001fca0007810000 */
[----:B------:R-:W0:Y:S01]  /*a2d0*/  SHFL.BFLY PT, R20, R27, 0x1, 0x1f ;  /* 0x0c201f001b147f89 */ /* 0x000e2200000e0000 */
[----:B--2---:R-:W-:-:S05]  /*a2e0*/  FMNMX.FTZ R10, R25, R10, !PT ;  /* 0x0000000a190a7209 */ /* 0x004fca0007810000 */
[C---:B-1----:R-:W-:Y:S01]  /*a2f0*/  FFMA.FTZ R51, R10.reuse, R9, -8 ;  /* 0xc10000000a337423 */ /* 0x042fe20000010009 */
[----:B------:R-:W-:-:S01]  /*a300*/  FADD.FTZ R86, -R10, R11 ;  /* 0x0000000b0a567221 */ /* 0x000fc20000010100 */
[----:B0-----:R-:W-:Y:S02]  /*a310*/  FMNMX.FTZ R20, R27, R20, !PT ;  /* 0x000000141b147209 */ /* 0x001fe40007810000 */
[----:B------:R-:W-:-:S01]  /*a320*/  FFMA.FTZ R21, R156, R9, -R51 ;  /* 0x000000099c157223 */ /* 0x000fc20000010833 */
[-CC-:B------:R-:W-:Y:S01]  /*a330*/  FFMA.FTZ R23, R160, R9.reuse, -R51.reuse ;  /* 0x00000009a0177223 */ /* 0x180fe20000010833 */
[----:B------:R-:W-:-:S01]  /*a340*/  FFMA.FTZ R156, R162, R9, -R51 ;  /* 0x00000009a29c7223 */ /* 0x000fc20000010833 */
[----:B------:R-:W-:Y:S01]  /*a350*/  FFMA.FTZ R25, R164, R9, -R51 ;  /* 0x00000009a4197223 */ /* 0x000fe20000010833 */
[----:B------:R-:W-:-:S01]  /*a360*/  FADD.FTZ R216, -R20, R13 ;  /* 0x0000000d14d87221 */ /* 0x000fc20000010100 */
[-CC-:B------:R-:W-:Y:S01]  /*a370*/  FFMA.FTZ R13, R152, R9.reuse, -R51.reuse ;  /* 0x00000009980d7223 */ /* 0x180fe20000010833 */
[----:B------:R-:W-:-:S01]  /*a380*/  FFMA.FTZ R152, R154, R9, -R51 ;  /* 0x000000099a987223 */ /* 0x000fc20000010833 */
        /* <DEDUP_REMOVED lines=26> */
[-C--:B------:R-:W-:Y:S01]  /*a530*/  FFMA.FTZ R51, R20, R9.reuse, -8 ;  /* 0xc100000014337423 */ /* 0x080fe20000010009 */
[-C--:B------:R-:W-:Y:S01]  /*a540*/  FMUL.FTZ R86, R86, R9.reuse ;  /* 0x0000000956567220 */ /* 0x080fe20000410000 */
[-C--:B------:R-:W-:Y:S01]  /*a550*/  FMUL.FTZ R11, R216, R9.reuse ;  /* 0x00000009d80b7220 */ /* 0x080fe20000410000 */
        /* <DEDUP_REMOVED lines=25> */
[----:B0-----:R-:W-:-:S01]  /*a6f0*/  FFMA.FTZ R5, R86, R5, R13 ;  /* 0x0000000556057223 */ /* 0x001fc2000001000d */
[-CC-:B------:R-:W-:Y:S01]  /*a700*/  FFMA.FTZ R68, R68, R9.reuse, -R51.reuse ;  /* 0x0000000944447223 */ /* 0x180fe20000010833 */
[----:B------:R-:W-:-:S01]  /*a710*/  FFMA.FTZ R72, R72, R9, -R51 ;  /* 0x0000000948487223 */ /* 0x000fc20000010833 */
[-CC-:B------:R-:W-:Y:S01]  /*a720*/  FFMA.FTZ R74, R74, R9.reuse, -R51.reuse ;  /* 0x000000094a4a7223 */ /* 0x180fe20000010833 */
[----:B------:R-:W-:-:S01]  /*a730*/  FFMA.FTZ R76, R76, R9, -R51 ;  /* 0x000000094c4c7223 */ /* 0x000fc20000010833 */
[-CC-:B------:R-:W-:Y:S01]  /*a740*/  FFMA.FTZ R78, R78, R9.reuse, -R51.reuse ;  /* 0x000000094e4e7223 */ /* 0x180fe20000010833 */
[----:B------:R-:W-:-:S01]  /*a750*/  FFMA.FTZ R80, R80, R9, -R51 ;  /* 0x0000000950507223 */ /* 0x000fc20000010833 */
[----:B------:R-:W0:Y:S01]  /*a760*/  MUFU.EX2 R152, R152 ;  /* 0x0000009800987308 */ /* 0x000e220000000800 */
[----:B------:R-:W-:-:S07]  /*a770*/  FFMA.FTZ R82, R82, R9, -R51 ;  /* 0x0000000952527223 */ /* 0x000fce0000010833 */
[----:B------:R-:W2:Y:S01]  /*a780*/  MUFU.EX2 R53, R53 ;  /* 0x0000003500357308 */ /* 0x000ea20000000800 */
[----:B-1----:R-:W-:-:S07]  /*a790*/  FFMA.FTZ R4, R11, R4, R14 ;  /* 0x000000040b047223 */ /* 0x002fce000001000e */
[----:B------:R-:W1:Y:S01]  /*a7a0*/  MUFU.EX2 R21, R21 ;  /* 0x0000001500157308 */ /* 0x000e620000000800 */
[----:B0-----:R-:W-:-:S07]  /*a7b0*/  FADD.FTZ R42, R152, R5 ;  /* 0x00000005982a7221 */ /* 0x001fce0000010000 */
[----:B------:R-:W0:Y:S01]  /*a7c0*/  MUFU.EX2 R24, R24 ;  /* 0x0000001800187308 */ /* 0x000e220000000800 */
[----:B--2---:R-:W-:-:S07]  /*a7d0*/  FADD.FTZ R5, R53, R4 ;  /* 0x0000000435057221 */ /* 0x004fce0000010000 */
[----:B------:R-:W2:Y:S01]  /*a7e0*/  MUFU.EX2 R154, R154 ;  /* 0x0000009a009a7308 */ /* 0x000ea20000000800 */
[----:B-1----:R-:W-:-:S01]  /*a7f0*/  FADD.FTZ R73, R21, R42 ;  /* 0x0000002a15497221 */ /* 0x002fc20000010000 */
[----:B------:R-:W-:-:S06]  /*a800*/  FFMA.FTZ R42, R62, R9, -R51 ;  /* 0x000000093e2a7223 */ /* 0x000fcc0000010833 */
[----:B------:R-:W1:Y:S01]  /*a810*/  MUFU.EX2 R55, R55 ;  /* 0x0000003700377308 */ /* 0x000e620000000800 */
[----:B0-----:R-:W-:-:S07]  /*a820*/  FADD.FTZ R4, R24, R5 ;  /* 0x0000000518047221 */ /* 0x001fce0000010000 */
[----:B------:R-:W0:Y:S01]  /*a830*/  MUFU.EX2 R23, R23 ;  /* 0x0000001700177308 */ /* 0x000e220000000800 */
[----:B--2---:R-:W-:-:S07]  /*a840*/  FADD.FTZ R44, R154, R73 ;  /* 0x000000499a2c7221 */ /* 0x004fce0000010000 */
[----:B------:R-:W2:Y:S01]  /*a850*/  MUFU.EX2 R26, R26 ;  /* 0x0000001a001a7308 */ /* 0x000ea20000000800 */
[----:B-1----:R-:W-:-:S07]  /*a860*/  FADD.FTZ R5, R55, R4 ;  /* 0x0000000437057221 */ /* 0x002fce0000010000 */
        /* <DEDUP_REMOVED lines=26> */
[----:B0-----:R-:W-:-:S01]  /*aa10*/  FADD.FTZ R75, R29, R44 ;  /* 0x0000002c1d4b7221 */ /* 0x001fc20000010000 */
[-CC-:B------:R-:W-:Y:S01]  /*aa20*/  FFMA.FTZ R44, R70, R9.reuse, -R51.reuse ;  /* 0x00000009462c7223 */ /* 0x180fe20000010833 */
[----:B------:R-:W-:-:S05]  /*aa30*/  FFMA.FTZ R51, R84, R9, -R51 ;  /* 0x0000000954337223 */ /* 0x000fca0000010833 */
        /* <DEDUP_REMOVED lines=82> */
[----:B0-----:R-:W-:-:S03]  /*af60*/  FADD.FTZ R5, R182, R75 ;  /* 0x0000004bb6057221 */ /* 0x001fc60000010000 */
[----:B--2---:R-:W-:Y:S01]  /*af70*/  FADD.FTZ R4, R79, R4 ;  /* 0x000000044f047221 */ /* 0x004fe20000010000 */
[----:B------:R-:W-:Y:S06]  /*af80*/  @!P0 BRA `(.L_x_1108) ;  /* 0x0000000000048947 */ /* 0x000fec0003800000 */
[----:B------:R-:W-:Y:S01]  /*af90*/  BPT.TRAP 0x1 ;  /* 0x000000040000795c */ /* 0x000fe20000300000 */
.L_x_1108:
        /* <DEDUP_REMOVED lines=11> */
[----:B------:R-:W-:Y:S01]  /*b050*/  F2FP.SATFINITE.E4M3.F32.PACK_AB_MERGE_C R21, R152, R13, R21 ;  /* 0x0000000d9815723e */ /* 0x000fe20004807015 */
[-C--:B------:R-:W-:Y:S01]  /*b060*/  FMUL.FTZ R94, R94, R11.reuse ;  /* 0x0000000b5e5e7220 */ /* 0x080fe20000410000 */
[----:B------:R-:W-:Y:S01]  /*b070*/  F2FP.SATFINITE.E4M3.F32.PACK_AB_MERGE_C R28, R59, R28, RZ ;  /* 0x0000001c3b1c723e */ /* 0x000fe200048070ff */
[----:B------:R-:W-:Y:S01]  /*b080*/  FMUL.FTZ R95, R95, R11 ;  /* 0x0000000b5f5f7220 */ /* 0x000fe20000410000 */
[----:B------:R-:W-:Y:S01]  /*b090*/  F2FP.SATFINITE.E4M3.F32.PACK_AB_MERGE_C R29, R162, R29, RZ ;  /* 0x0000001da21d723e */ /* 0x000fe200048070ff */
[-C--:B------:R-:W-:Y:S01]  /*b0a0*/  FMUL.FTZ R98, R98, R11.reuse ;  /* 0x0000000b62627220 */ /* 0x080fe20000410000 */
        /* <DEDUP_REMOVED lines=42> */
[-C--:B------:R-:W-:Y:S01]  /*b350*/  FMUL.FTZ R88, R88, R86.reuse ;  /* 0x0000005658587220 */ /* 0x080fe20000410000 */
[----:B------:R-:W-:Y:S01]  /*b360*/  F2FP.SATFINITE.E4M3.F32.PACK_AB_MERGE_C R160, R160, R27, R29 ;  /* 0x0000001ba0a0723e */ /* 0x000fe2000480701d */
[----:B------:R-:W-:Y:S01]  /*b370*/  FMUL.FTZ R89, R89, R86 ;  /* 0x0000005659597220 */ /* 0x000fe20000410000 */
[----:B------:R-:W-:Y:S01]  /*b380*/  F2FP.SATFINITE.E4M3.F32.PACK_AB_MERGE_C R161, R61, R30, R32 ;  /* 0x0000001e3da1723e */ /* 0x000fe20004807020 */
[----:B------:R-:W-:Y:S01]  /*b390*/  FMUL.FTZ R92, R92, R86 ;  /* 0x000000565c5c7220 */ /* 0x000fe20000410000 */
[----:B------:R-:W-:Y:S01]  /*b3a0*/  F2FP.SATFINITE.E4M3.F32.PACK_AB_MERGE_C R163, R65, R34, R36 ;  /* 0x0000002241a3723e */ /* 0x000fe20004807024 */
[-C--:B------:R-:W-:Y:S01]  /*b3b0*/  FMUL.FTZ R93, R93, R86.reuse ;  /* 0x000000565d5d7220 */ /* 0x080fe20000410000 */
        /* <DEDUP_REMOVED lines=39> */
[----:B------:R-:W-:Y:S02]  /*b630*/  IMAD.MOV.U32 R14, RZ, RZ, R2 ;  /* 0x000000ffff0e7224 */ /* 0x000fe400078e0002 */
[----:B------:R-:W-:Y:S01]  /*b640*/  IMAD.MOV.U32 R164, RZ, RZ, R21 ;  /* 0x000000ffffa47224 */ /* 0x000fe200078e0015 */
[----:B------:R-:W-:Y:S06]  /*b650*/  @P1 BRA `(.L_x_1109) ;  /* 0xffffffd8007c1947 */ /* 0x000fec000383ffff */
.L_x_1098:
[----:B------:R-:W-:-:S13]  /*b660*/  ISETP.GE.AND P1, PT, R15, R18, PT ;  /* 0x000000120f00720c */ /* 0x000fda0003f26270 */
[----:B------:R-:W-:Y:S05]  /*b670*/  @!P1 BRA `(.L_x_1110) ;  /* 0x0000003400c49947 */ /* 0x000fea0003800000 */
[C---:B------:R-:W-:Y:S01]  /*b680*/  VIADD R11, R19.reuse, 0x8 ;  /* 0x00000008130b7836 */ /* 0x040fe20000000000 */
[----:B------:R-:W-:Y:S01]  /*b690*/  IADD3 R19, -R19, 0xb, RZ ;  /* 0x0000000b13137810 */ /* 0x000fe20007ffe1ff */
[----:B------:R-:W-:Y:S01]  /*b6a0*/  IMAD.MOV.U32 R13, RZ, RZ, R20 ;  /* 0x000000ffff0d7224 */ /* 0x000fe200078e0014 */
[----:B------:R-:W-:Y:S01]  /*b6b0*/  UMOV UR32, UR4 ;  /* 0x0000000400207c82 */ /* 0x000fe20008000000 */
[----:B------:R-:W-:Y:S01]  /*b6c0*/  IMAD.MOV.U32 R12, RZ, RZ, R10 ;  /* 0x000000ffff0c7224 */ /* 0x000fe200078e000a */
[----:B------:R-:W-:Y:S01]  /*b6d0*/  ULDC UR33, c[0x0][0x9e4] ;  /* 0x0002790000217ab9 */ /* 0x000fe20000000800 */
[----:B------:R-:W-:Y:S01]  /*b6e0*/  IMAD.MOV.U32 R14, RZ, RZ, R2 ;  /* 0x000000ffff0e7224 */ /* 0x000fe200078e0002 */
[----:B------:R-:W-:Y:S01]  /*b6f0*/  ULDC UR34, c[0x0][0x288] ;  /* 0x0000a20000227ab9 */ /* 0x000fe20000000800 */
[----:B------:R-:W-:Y:S01]  /*b700*/  ULDC UR35, c[0x0][0x2f0] ;  /* 0x0000bc0000237ab9 */ /* 0x000fe20000000800 */
[----:B------:R-:W-:-:S05]  /*b710*/  ULDC UR41, c[0x0][0x9e0] ;  /* 0x0002780000297ab9 */ /* 0x000fca0000000800 */
.L_x_1129:
[----:B------:R-:W-:Y:S01]  /*b720*/  UIADD3 UR4, UR32, 0x1, URZ ;  /* 0x0000000120047890 */ /* 0x000fe2000fffe03f */
[----:B------:R-:W-:-:S03]  /*b730*/  ISETP.NE.AND P2, PT, RZ, UR37, PT ;  /* 0x00000025ff007c0c */ /* 0x000fc6000bf45270 */
[----:B------:R-:W-:-:S04]  /*b740*/  UISETP.NE.AND UP0, UPT, UR4, 0x2, UPT ;  /* 0x000000020400788c */ /* 0x000fc8000bf05270 */
[----:B------:R-:W-:Y:S02]  /*b750*/  USEL UR10, URZ, 0x1, UP0 ;  /* 0x000000013f0a7887 */ /* 0x000fe40008000000 */
[----:B------:R-:W-:-:S04]  /*b760*/  USEL UR4, UR4, URZ, UP0 ;  /* 0x0000003f04047287 */ /* 0x000fc80008000000 */
[----:B------:R-:W-:Y:S01]  /*b770*/  LOP3.LUT R2, R14, UR10, RZ, 0x3c, !PT ;  /* 0x0000000a0e027c12 */ /* 0x000fe2000f8e3cff */
[----:B--2---:R-:W-:Y:S07]  /*b780*/  @P2 BRA `(.L_x_1111) ;  /* 0x0000000000282947 */ /* 0x004fee0003800000 */
[----:B------:R-:W-:Y:S05]  /*b790*/  @!P0 BRA `(.L_x_1112) ;  /* 0x0000000000048947 */ /* 0x000fea0003800000 */
[----:B------:R-:W-:Y:S01]  /*b7a0*/  BPT.TRAP 0x1 ;  /* 0x000000040000795c */ /* 0x000fe20000300000 */
.L_x_1112:
[----:B------:R-:W-:Y:S01]  /*b7b0*/  ULEA UR10, UR4, UR36, 0x3 ;  /* 0x00000024040a7291 */ /* 0x000fe2000f8e183f */
[----:B------:R-:W-:-:S08]  /*b7c0*/  SHF.L.U32 R9, R2, 0x1f, RZ ;  /* 0x0000001f02097819 */ /* 0x000fd000000006ff */
[----:B------:R0:W1:Y:S01]  /*b7d0*/  SYNCS.PHASECHK.TRANS64.TRYWAIT P1, [UR10+0x22830], R9 ;  /* 0x02283009ff0075a7 */ /* 0x000062000802014a */
[----:B------:R-:W-:Y:S05]  /*b7e0*/  @!P0 BRA `(.L_x_1113) ;  /* 0x0000000000048947 */ /* 0x000fea0003800000 */
[----:B------:R-:W-:Y:S01]  /*b7f0*/  BPT.TRAP 0x1 ;  /* 0x000000040000795c */ /* 0x000fe20000300000 */
.L_x_1113:
[----:B-1----:R-:W-:Y:S05]  /*b800*/  @P1 BRA `(.L_x_1111) ;  /* 0x0000000000081947 */ /* 0x002fea0003800000 */
[----:B------:R-:W1:Y:S02]  /*b810*/  SYNCS.PHASECHK.TRANS64.TRYWAIT P1, [UR10+0x22830], R9 ;  /* 0x02283009ff0075a7 */ /* 0x000e64000802014a */
[----:B-1----:R-:W-:Y:S05]  /*b820*/  @!P1 BRA `(.L_x_1114) ;  /* 0x000000ac00409947 */ /* 0x002fea0003800000 */
.L_x_1111:
[----:B------:R2:W-:Y:S01]  /*b830*/  BAR.SYNC.DEFER_BLOCKING R11, 0x100 ;  /* 0x0004000b0000751d */ /* 0x0005e20000010000 */
[----:B------:R-:W-:Y:S01]  /*b840*/  R2UR UR28, R6 ;  /* 0x00000000061c72ca */ /* 0x000fe200000e0000 */
[----:B------:R-:W-:Y:S01]  /*b850*/  UIMAD UR30, UR4, 0x600, UR6 ;  /* 0x00000600041e78a4 */ /* 0x000fe2000f8e0206 */
[----:B------:R-:W-:-:S03]  /*b860*/  R2UR UR29, R7 ;  /* 0x00000000071d72ca */ /* 0x000fc600000e0000 */
[----:B------:R-:W-:Y:S01]  /*b870*/  UMOV UR31, 0x80000020 ;  /* 0x80000020001f7882 */ /* 0x000fe20000000000 */
[----:B------:R-:W-:Y:S01]  /*b880*/  UIADD3 UR10, UR30, 0x2, URZ ;  /* 0x000000021e0a7890 */ /* 0x000fe2000fffe03f */
        /* <DEDUP_REMOVED lines=27> */
[----:B--2---:R-:W-:Y:S05]  /*ba40*/  @P2 BRA `(.L_x_1115) ;  /* 0x0000000000282947 */ /* 0x004fea0003800000 */
[----:B------:R-:W-:Y:S05]  /*ba50*/  @!P0 BRA `(.L_x_1116) ;  /* 0x0000000000048947 */ /* 0x000fea0003800000 */
[----:B------:R-:W-:Y:S01]  /*ba60*/  BPT.TRAP 0x1 ;  /* 0x000000040000795c */ /* 0x000fe20000300000 */
.L_x_1116:
[----:B------:R-:W-:Y:S01]  /*ba70*/  ULEA UR10, UR32, UR36, 0x3 ;  /* 0x00000024200a7291 */ /* 0x000fe2000f8e183f */
[----:B01----:R-:W-:-:S08]  /*ba80*/  SHF.L.U32 R9, R14, 0x1f, RZ ;  /* 0x0000001f0e097819 */ /* 0x003fd000000006ff */
[----:B------:R0:W1:Y:S01]  /*ba90*/  SYNCS.PHASECHK.TRANS64.TRYWAIT P1, [UR10+0x22850], R9 ;  /* 0x02285009ff0075a7 */ /* 0x000062000802014a */
[----:B------:R-:W-:Y:S05]  /*baa0*/  @!P0 BRA `(.L_x_1117) ;  /* 0x0000000000048947 */ /* 0x000fea0003800000 */
[----:B------:R-:W-:Y:S01]  /*bab0*/  BPT.TRAP 0x1 ;  /* 0x000000040000795c */ /* 0x000fe20000300000 */
.L_x_1117:
[----:B-1----:R-:W-:Y:S05]  /*bac0*/  @P1 BRA `(.L_x_1115) ;  /* 0x0000000000081947 */ /* 0x002fea0003800000 */
[----:B------:R-:W1:Y:S02]  /*bad0*/  SYNCS.PHASECHK.TRANS64.TRYWAIT P1, [UR10+0x22850], R9 ;  /* 0x02285009ff0075a7 */ /* 0x000e64000802014a */
[----:B-1----:R-:W-:Y:S05]  /*bae0*/  @!P1 BRA `(.L_x_1118) ;  /* 0x000000a800a89947 */ /* 0x002fea0003800000 */
.L_x_1115:
[----:B------:R-:W-:Y:S01]  /*baf0*/  UIADD3 UR10, UR36, 0x400, URZ ;  /* 0x00000400240a7890 */ /* 0x000fe2000fffe03f */
[----:B------:R-:W-:Y:S01]  /*bb00*/  WARPGROUP.ARRIVE ;  /* 0x00000000000079c5 */ /* 0x000fe20000000000 */
[----:B------:R-:W-:Y:S02]  /*bb10*/  UMOV UR11, 0x40000040 ;  /* 0x40000040000b7882 */ /* 0x000fe40000000000 */
        /* <DEDUP_REMOVED lines=25> */
.L_x_1119:
[----:B01----:R-:W3:Y:S01]  /*bcb0*/  LDL R9, [R1] ;  /* 0x0000000001097983 */ /* 0x003ee20000100800 */
[----:B------:R-:W-:Y:S01]  /*bcc0*/  ISETP.NE.AND P1, PT, R22, 0x1, PT ;  /* 0x000000011600780c */ /* 0x000fe20003f25270 */
[C---:B------:R-:W-:Y:S01]  /*bcd0*/  FMUL.FTZ R163, R0.reuse, R53 ;  /* 0x0000003500a37220 */ /* 0x040fe20000410000 */
[C---:B------:R-:W-:Y:S01]  /*bce0*/  FMUL.FTZ R162, R0.reuse, R52 ;  /* 0x0000003400a27220 */ /* 0x040fe20000410000 */
[C---:B------:R-:W-:Y:S01]  /*bcf0*/  FMUL.FTZ R154, R0.reuse, R36 ;  /* 0x00000024009a7220 */ /* 0x040fe20000410000 */
[C---:B------:R-:W-:Y:S01]  /*bd00*/  FMUL.FTZ R36, R0.reuse, R54 ;  /* 0x0000003600247220 */ /* 0x040fe20000410000 */
[C---:B------:R-:W-:Y:S01]  /*bd10*/  FMUL.FTZ R54, R0.reuse, R56 ;  /* 0x0000003800367220 */ /* 0x040fe20000410000 */
[C---:B------:R-:W-:Y:S01]  /*bd20*/  FMUL.FTZ R56, R0.reuse, R60 ;  /* 0x0000003c00387220 */ /* 0x040fe20000410000 */
[C---:B------:R-:W-:Y:S01]  /*bd30*/  FMUL.FTZ R60, R0.reuse, R64 ;  /* 0x00000040003c7220 */ /* 0x040fe20000410000 */
[----:B------:R-:W-:Y:S02]  /*bd40*/  IMAD.MOV.U32 R64, RZ, RZ, R8 ;  /* 0x000000ffff407224 */ /* 0x000fe400078e0008 */
[C---:B------:R-:W-:Y:S01]  /*bd50*/  FMUL.FTZ R157, R0.reuse, R41 ;  /* 0x00000029009d7220 */ /* 0x040fe20000410000 */
[----:B------:R-:W-:Y:S01]  /*bd60*/  FMUL.FTZ R41, R0, R62 ;  /* 0x0000003e00297220 */ /* 0x000fe20000410000 */
[----:B------:R-:W-:-:S02]  /*bd70*/  IMAD.SHL.U32 R164, R15, 0x80, RZ ;  /* 0x000000800fa47824 */ /* 0x000fc400078e00ff */
        /* <DEDUP_REMOVED lines=10> */
[----:B------:R-:W-:Y:S01]  /*be20*/  FMUL.FTZ R33, R0, R55 ;  /* 0x0000003700217220 */ /* 0x000fe20000410000 */
[----:B------:R-:W-:Y:S01]  /*be30*/  IADD3 R58, -R164, 0x1, RZ ;  /* 0x00000001a43a7810 */ /* 0x000fe20007ffe1ff */
[C---:B------:R-:W-:Y:S01]  /*be40*/  FMUL.FTZ R14, R0.reuse, R26 ;  /* 0x0000001a000e7220 */ /* 0x040fe20000410000 */
        /* <DEDUP_REMOVED lines=11> */
[----:B------:R-:W-:Y:S01]  /*bf00*/  FMUL.FTZ R39, R0, R46 ;  /* 0x0000002e00277220 */ /* 0x000fe20000410000 */
[----:B0-----:R-:W-:-:S04]  /*bf10*/  @P1 IMAD.HI.U32 R53, R8, R53, RZ ;  /* 0x0000003508351227 */ /* 0x001fc800078e00ff */
[C---:B------:R-:W-:Y:S01]  /*bf20*/  FMUL.FTZ R26, R0.reuse, R47 ;  /* 0x0000002f001a7220 */ /* 0x040fe20000410000 */
[C---:B------:R-:W-:Y:S01]  /*bf30*/  FMUL.FTZ R160, R0.reuse, R48 ;  /* 0x0000003000a07220 */ /* 0x040fe20000410000 */
[C---:B------:R-:W-:Y:S01]  /*bf40*/  FMUL.FTZ R161, R0.reuse, R49 ;  /* 0x0000003100a17220 */ /* 0x040fe20000410000 */
[C---:B------:R-:W-:Y:S01]  /*bf50*/  FMUL.FTZ R35, R0.reuse, R50 ;  /* 0x0000003200237220 */ /* 0x040fe20000410000 */
[C---:B------:R-:W-:Y:S01]  /*bf60*/  FMUL.FTZ R32, R0.reuse, R51 ;  /* 0x0000003300207220 */ /* 0x040fe20000410000 */
[C---:B------:R-:W-:Y:S01]  /*bf70*/  FMUL.FTZ R57, R0.reuse, R61 ;  /* 0x0000003d00397220 */ /* 0x040fe20000410000 */
[C---:B------:R-:W-:Y:S01]  /*bf80*/  FMUL.FTZ R38, R0.reuse, R63 ;  /* 0x0000003f00267220 */ /* 0x040fe20000410000 */
[----:B-1----:R-:W-:Y:S01]  /*bf90*/  @P1 SHF.R.U32.HI R64, RZ, R52, R53 ;  /* 0x00000034ff401219 */ /* 0x002fe20000011635 */
[C---:B------:R-:W-:Y:S01]  /*bfa0*/  FMUL.FTZ R37, R0.reuse, R59 ;  /* 0x0000003b00257220 */ /* 0x040fe20000410000 */
[C---:B------:R-:W-:Y:S01]  /*bfb0*/  FMUL.FTZ R61, R0.reuse, R65 ;  /* 0x00000041003d7220 */ /* 0x040fe20000410000 */
[C---:B------:R-:W-:Y:S01]  /*bfc0*/  FMUL.FTZ R44, R0.reuse, R66 ;  /* 0x00000042002c7220 */ /* 0x040fe20000410000 */
[C---:B------:R-:W-:Y:S01]  /*bfd0*/  FMUL.FTZ R63, R0.reuse, R69 ;  /* 0x00000045003f7220 */ /* 0x040fe20000410000 */
[----:B------:R-:W0:Y:S01]  /*bfe0*/  SHFL.IDX PT, R68, R64, RZ, 0x1c1f ;  /* 0x001c1fff40447589 */ /* 0x000e2200000e0000 */
        /* <DEDUP_REMOVED lines=19> */
[----:B------:R-:W-:Y:S01]  /*c120*/  IMAD R59, R3, -0x2, R58 ;  /* 0xfffffffe033b7824 */ /* 0x000fe200078e023a */
[----:B------:R-:W1:Y:S02]  /*c130*/  MUFU.TANH R10, R10 ;  /* 0x0000000a000a7308 */ /* 0x000e640000002400 */
[----:B------:R-:W-:Y:S01]  /*c140*/  UPRMT UR10, UR7, 0x654, UR10 ;  /* 0x00000654070a7896 */ /* 0x000fe2000800000a */
[----:B------:R-:W-:-:S04]  /*c150*/  IMAD R59, R16, UR35, R59 ;  /* 0x00000023103b7c24 */ /* 0x000fc8000f8e023b */
[----:B------:R-:W-:Y:S01]  /*c160*/  VIADD R59, R59, -UR34 ;  /* 0x800000223b3b7c36 */ /* 0x000fe20008000000 */
[----:B------:R-:W4:Y:S03]  /*c170*/  MUFU.TANH R14, R14 ;  /* 0x0000000e000e7308 */ /* 0x000f260000002400 */
[C---:B------:R-:W-:Y:S01]  /*c180*/  VIADD R83, R59.reuse, UR41 ;  /* 0x000000293b537c36 */ /* 0x040fe20008000000 */
[----:B------:R-:W-:Y:S01]  /*c190*/  SYNCS.ARRIVE.TRANS64.RED.A1T0 RZ, [UR10], RZ ;  /* 0x000000ffffff79a7 */ /* 0x000fe2000810040a */
[----:B------:R-:W-:Y:S02]  /*c1a0*/  VIADD R87, R59, UR5 ;  /* 0x000000053b577c36 */ /* 0x000fe40008000000 */
[----:B0-----:R-:W-:Y:S01]  /*c1b0*/  IMAD.IADD R65, R83, 0x1, R68 ;  /* 0x0000000153417824 */ /* 0x001fe200078e0244 */
        /* <DEDUP_REMOVED lines=27> */
[----:B---3--:R-:W-:Y:S01]  /*c370*/  LOP3.LUT P5, RZ, R9, 0x1, RZ, 0xc0, !PT ;  /* 0x0000000109ff7812 */ /* 0x008fe200078ac0ff */
[C---:B------:R-:W-:Y:S01]  /*c380*/  FMUL.FTZ R9, R0.reuse, R24 ;  /* 0x0000001800097220 */ /* 0x040fe20000410000 */
[C---:B------:R-:W-:Y:S01]  /*c390*/  FMUL.FTZ R24, R0.reuse, R28 ;  /* 0x0000001c00187220 */ /* 0x040fe20000410000 */
[C---:B------:R-:W-:Y:S01]  /*c3a0*/  FMUL.FTZ R28, R0.reuse, R34 ;  /* 0x00000022001c7220 */ /* 0x040fe20000410000 */
[C---:B------:R-:W-:Y:S01]  /*c3b0*/  FMUL.FTZ R34, R0.reuse, R42 ;  /* 0x0000002a00227220 */ /* 0x040fe20000410000 */
[----:B------:R-:W-:-:S02]  /*c3c0*/  FMUL.FTZ R42, R0, R67 ;  /* 0x00000043002a7220 */ /* 0x000fc40000410000 */
[----:B------:R-:W3:Y:S01]  /*c3d0*/  MUFU.TANH R55, R55 ;  /* 0x0000003700377308 */ /* 0x000ee20000002400 */
[----:B------:R-:W-:-:S07]  /*c3e0*/  IMAD.IADD R67, R87, 0x1, R68 ;  /* 0x0000000157437824 */ /* 0x000fce00078e0244 */
        /* <DEDUP_REMOVED lines=34> */
[----:B-1-34-:R-:W-:Y:S05]  /*c610*/  @!P5 BRA `(.L_x_1120) ;  /* 0x00000000005cd947 */ /* 0x01afea0003800000 */
[----:B------:R-:W-:Y:S01]  /*c620*/  IMAD R58, R16, UR35, R68 ;  /* 0x00000023103a7c24 */ /* 0x000fe2000f8e0244 */
[----:B------:R-:W-:Y:S03]  /*c630*/  BSSY B0, `(.L_x_1121) ;  /* 0x0000011000007945 */ /* 0x000fe60003800000 */
[----:B------:R-:W-:-:S05]  /*c640*/  VIADD R69, R58, -UR34 ;  /* 0x800000223a457c36 */ /* 0x000fca0008000000 */
        /* <DEDUP_REMOVED lines=10> */
.L_x_1122:
[----:B------:R-:W-:-:S05]  /*c6f0*/  IMAD.U32 R68, RZ, RZ, UR33 ;  /* 0x00000021ff447e24 */ /* 0x000fca000f8e00ff */
[----:B------:R-:W-:-:S13]  /*c700*/  ISETP.NE.AND P1, PT, R68, 0x1, PT ;  /* 0x000000014400780c */ /* 0x000fda0003f25270 */
[----:B------:R-:W1:Y:S02]  /*c710*/  @P1 LDC.64 R58, c[0x0][0x9e8] ;  /* 0x00027a00ff3a1b82 */ /* 0x000e640000000a00 */
[----:B-1----:R-:W-:-:S05]  /*c720*/  @P1 IMAD.HI.U32 R58, R69, R58, RZ ;  /* 0x0000003a453a1227 */ /* 0x002fca00078e00ff */
[----:B------:R-:W-:-:S07]  /*c730*/  @P1 SHF.R.U32.HI R69, RZ, R59, R58 ;  /* 0x0000003bff451219 */ /* 0x000fce000001163a */
.L_x_1123:
[----:B------:R-:W-:Y:S05]  /*c740*/  BSYNC B0 ;  /* 0x0000000000007941 */ /* 0x000fea0003800000 */
.L_x_1121:
[----:B------:R-:W-:-:S04]  /*c750*/  IMAD R58, R69, R68, -R164 ;  /* 0x00000044453a7224 */ /* 0x000fc800078e0aa4 */
[----:B------:R-:W-:-:S05]  /*c760*/  IMAD R58, R3, -0x2, R58 ;  /* 0xfffffffe033a7824 */ /* 0x000fca00078e023a */
[----:B------:R-:W-:Y:S02]  /*c770*/  VIADDMNMX R65, R58, R68, R65, PT ;  /* 0x000000443a417246 */ /* 0x000fe40003800141 */
[----:B------:R-:W-:-:S07]  /*c780*/  VIMNMX R67, R67, R58, !PT ;  /* 0x0000003a43437248 */ /* 0x000fce0007fe0100 */
.L_x_1120:
[----:B------:R-:W-:-:S04]  /*c790*/  ISETP.GT.AND P1, PT, R15, -0x1, PT ;  /* 0xffffffff0f00780c */ /* 0x000fc80003f24270 */
[C---:B------:R-:W-:Y:S02]  /*c7a0*/  ISETP.GT.AND P3, PT, R67.reuse, RZ, P1 ;  /* 0x000000ff4300720c */ /* 0x040fe40000f64270 */
[----:B------:R-:W-:Y:S02]  /*c7b0*/  ISETP.GT.AND P4, PT, R67, 0x1, P1 ;  /* 0x000000014300780c */ /* 0x000fe40000f84270 */
[C---:B------:R-:W-:Y:S02]  /*c7c0*/  ISETP.LT.OR P3, PT, R65.reuse, 0x1, P3 ;  /* 0x000000014100780c */ /* 0x040fe40001f61670 */
[----:B------:R-:W-:Y:S02]  /*c7d0*/  ISETP.LT.OR P4, PT, R65, 0x2, P4 ;  /* 0x000000024100780c */ /* 0x000fe40002781670 */
[----:B------:R-:W-:Y:S02]  /*c7e0*/  ISETP.GT.AND P2, PT, R67, 0x8, P1 ;  /* 0x000000084300780c */ /* 0x000fe40000f44270 */
[----:B0-----:R-:W-:-:S02]  /*c7f0*/  FSEL R172, R9, -INF , !P3 ;  /* 0xff80000009ac7808 */ /* 0x001fc40005800000 */
[C---:B------:R-:W-:Y:S02]  /*c800*/  ISETP.GT.AND P3, PT, R67.reuse, 0x9, P1 ;  /* 0x000000094300780c */ /* 0x040fe40000f64270 */
[----:B------:R-:W-:Y:S02]  /*c810*/  FSEL R174, R10, -INF , !P4 ;  /* 0xff8000000aae7808 */ /* 0x000fe40006000000 */
[----:B------:R-:W-:Y:S01]  /*c820*/  ISETP.GT.AND P4, PT, R67, 0x10, P1 ;  /* 0x000000104300780c */ /* 0x000fe20000f84270 */
[----:B------:R-:W0:Y:S01]  /*c830*/  SHFL.IDX PT, R10, R64, 0x1, 0x1c1f ;  /* 0x003c1f00400a7f89 */ /* 0x000e2200000e0000 */
[C---:B------:R-:W-:Y:S02]  /*c840*/  ISETP.LT.OR P2, PT, R65.reuse, 0x9, P2 ;  /* 0x000000094100780c */ /* 0x040fe40001741670 */
[C---:B------:R-:W-:Y:S02]  /*c850*/  ISETP.LT.OR P3, PT, R65.reuse, 0xa, P3 ;  /* 0x0000000a4100780c */ /* 0x040fe40001f61670 */
[----:B------:R-:W-:-:S02]  /*c860*/  ISETP.LT.OR P4, PT, R65, 0x11, P4 ;  /* 0x000000114100780c */ /* 0x000fc40002781670 */
[----:B------:R-:W-:Y:S02]  /*c870*/  FSEL R176, R24, -INF , !P2 ;  /* 0xff80000018b07808 */ /* 0x000fe40005000000 */
[----:B------:R-:W-:Y:S02]  /*c880*/  ISETP.GT.AND P2, PT, R67, 0x11, P1 ;  /* 0x000000114300780c */ /* 0x000fe40000f44270 */
[----:B------:R-:W-:Y:S02]  /*c890*/  FSEL R180, R25, -INF , !P3 ;  /* 0xff80000019b47808 */ /* 0x000fe40005800000 */
[C---:B------:R-:W-:Y:S02]  /*c8a0*/  ISETP.GT.AND P3, PT, R67.reuse, 0x18, P1 ;  /* 0x000000184300780c */ /* 0x040fe40000f64270 */
[----:B------:R-:W-:Y:S02]  /*c8b0*/  FSEL R184, R152, -INF , !P4 ;  /* 0xff80000098b87808 */ /* 0x000fe40006000000 */
[----:B------:R-:W-:-:S02]  /*c8c0*/  ISETP.GT.AND P4, PT, R67, 0x19, P1 ;  /* 0x000000194300780c */ /* 0x000fc40000f84270 */
[C---:B------:R-:W-:Y:S02]  /*c8d0*/  ISETP.LT.OR P2, PT, R65.reuse, 0x12, P2 ;  /* 0x000000124100780c */ /* 0x040fe40001741670 */
[C---:B------:R-:W-:Y:S02]  /*c8e0*/  ISETP.LT.OR P3, PT, R65.reuse, 0x19, P3 ;  /* 0x000000194100780c */ /* 0x040fe40001f61670 */
[----:B------:R-:W-:Y:S02]  /*c8f0*/  ISETP.LT.OR P4, PT, R65, 0x1a, P4 ;  /* 0x0000001a4100780c */ /* 0x000fe40002781670 */
[----:B------:R-:W-:Y:S02]  /*c900*/  FSEL R188, R153, -INF , !P2 ;  /* 0xff80000099bc7808 */ /* 0x000fe40005000000 */
[----:B------:R-:W-:Y:S02]  /*c910*/  ISETP.GT.AND P2, PT, R67, 0x20, P1 ;  /* 0x000000204300780c */ /* 0x000fe40000f44270 */
[----:B------:R-:W-:-:S02]  /*c920*/  FSEL R186, R154, -INF , !P3 ;  /* 0xff8000009aba7808 */ /* 0x000fc40005800000 */
[----:B------:R-:W-:Y:S02]  /*c930*/  ISETP.GT.AND P3, PT, R67, 0x21, P1 ;  /* 0x000000214300780c */ /* 0x000fe40000f64270 */
[----:B------:R-:W-:Y:S02]  /*c940*/  FSEL R182, R155, -INF , !P4 ;  /* 0xff8000009bb67808 */ /* 0x000fe40006000000 */
[----:B------:R-:W-:Y:S02]  /*c950*/  ISETP.GT.AND P4, PT, R67, 0x28, P1 ;  /* 0x000000284300780c */ /* 0x000fe40000f84270 */
[C---:B------:R-:W-:Y:S02]  /*c960*/  ISETP.LT.OR P2, PT, R65.reuse, 0x21, P2 ;  /* 0x000000214100780c */ /* 0x040fe40001741670 */
[C---:B------:R-:W-:Y:S02]  /*c970*/  ISETP.LT.OR P3, PT, R65.reuse, 0x22, P3 ;  /* 0x000000224100780c */ /* 0x040fe40001f61670 */
[----:B------:R-:W-:-:S02]  /*c980*/  ISETP.LT.OR P4, PT, R65, 0x29, P4 ;  /* 0x000000294100780c */ /* 0x000fc40002781670 */
[----:B------:R-:W-:Y:S02]  /*c990*/  FSEL R178, R156, -INF , !P2 ;  /* 0xff8000009cb27808 */ /* 0x000fe40005000000 */
[----:B------:R-:W-:Y:S02]  /*c9a0*/  FSEL R156, R157, -INF , !P3 ;  /* 0xff8000009d9c7808 */ /* 0x000fe40005800000 */
[C---:B------:R-:W-:Y:S02]  /*c9b0*/  ISETP.GT.AND P3, PT, R67.reuse, 0x30, P1 ;  /* 0x000000304300780c */ /* 0x040fe40000f64270 */
[----:B------:R-:W-:Y:S02]  /*c9c0*/  FSEL R158, R158, -INF , !P4 ;  /* 0xff8000009e9e7808 */ /* 0x000fe40006000000 */
[C---:B------:R-:W-:Y:S02]  /*c9d0*/  ISETP.GT.AND P2, PT, R67.reuse, 0x29, P1 ;  /* 0x000000294300780c */ /* 0x040fe40000f44270 */
[----:B------:R-:W-:-:S02]  /*c9e0*/  ISETP.GT.AND P4, PT, R67, 0x31, P1 ;  /* 0x000000314300780c */ /* 0x000fc40000f84270 */
[C---:B------:R-:W-:Y:S02]  /*c9f0*/  ISETP.LT.OR P3, PT, R65.reuse, 0x31, P3 ;  /* 0x000000314100780c */ /* 0x040fe40001f61670 */
[C---:B------:R-:W-:Y:S02]  /*ca00*/  ISETP.LT.OR P2, PT, R65.reuse, 0x2a, P2 ;  /* 0x0000002a4100780c */ /* 0x040fe40001741670 */
[----:B------:R-:W-:Y:S02]  /*ca10*/  ISETP.LT.OR P4, PT, R65, 0x32, P4 ;  /* 0x000000324100780c */ /* 0x000fe40002781670 */
[----:B------:R-:W-:Y:S02]  /*ca20*/  FSEL R160, R160, -INF , !P3 ;  /* 0xff800000a0a07808 */ /* 0x000fe40005800000 */
[----:B------:R-:W-:Y:S02]  /*ca30*/  FSEL R154, R159, -INF , !P2 ;  /* 0xff8000009f9a7808 */ /* 0x000fe40005000000 */
[----:B------:R-:W-:-:S02]  /*ca40*/  ISETP.GT.AND P3, PT, R67, 0x39, P1 ;  /* 0x000000394300780c */ /* 0x000fc40000f64270 */
[----:B------:R-:W-:Y:S02]  /*ca50*/  FSEL R152, R161, -INF , !P4 ;  /* 0xff800000a1987808 */ /* 0x000fe40006000000 */
[C---:B------:R-:W-:Y:S02]  /*ca60*/  ISETP.GT.AND P2, PT, R67.reuse, 0x38, P1 ;  /* 0x000000384300780c */ /* 0x040fe40000f44270 */
        /* <DEDUP_REMOVED lines=14> */
[----:B------:R-:W-:Y:S01]  /*cb50*/  FSEL R82, R55, -INF , !P2 ;  /* 0xff80000037527808 */ /* 0x000fe20005000000 */
[----:B0-----:R-:W-:Y:S01]  /*cb60*/  IMAD.IADD R55, R83, 0x1, R10 ;  /* 0x0000000153377824 */ /* 0x001fe200078e020a */
[----:B------:R-:W-:-:S02]  /*cb70*/  ISETP.GT.AND P3, PT, R67, 0x51, P1 ;  /* 0x000000514300780c */ /* 0x000fc40000f64270 */
[----:B------:R-:W-:Y:S01]  /*cb80*/  FSEL R76, R57, -INF , !P4 ;  /* 0xff800000394c7808 */ /* 0x000fe20006000000 */
[----:B------:R-:W-:Y:S01]  /*cb90*/  IMAD.IADD R57, R87, 0x1, R10 ;  /* 0x0000000157397824 */ /* 0x000fe200078e020a */
        /* <DEDUP_REMOVED lines=49> */
.L_x_1126:
[----:B------:R-:W-:-:S05]  /*ceb0*/  IMAD.U32 R59, RZ, RZ, UR33 ;  /* 0x00000021ff3b7e24 */ /* 0x000fca000f8e00ff */
[----:B------:R-:W-:-:S13]  /*cec0*/  ISETP.NE.AND P2, PT, R59, 0x1, PT ;  /* 0x000000013b00780c */ /* 0x000fda0003f45270 */
[----:B------:R-:W0:Y:S02]  /*ced0*/  @P2 LDC.64 R24, c[0x0][0x9e8] ;  /* 0x00027a00ff182b82 */ /* 0x000e240000000a00 */
[----:B0-----:R-:W-:-:S05]  /*cee0*/  @P2 IMAD.HI.U32 R24, R9, R24, RZ ;  /* 0x0000001809182227 */ /* 0x001fca00078e00ff */
[----:B------:R-:W-:-:S07]  /*cef0*/  @P2 SHF.R.U32.HI R9, RZ, R25, R24 ;  /* 0x00000019ff092219 */ /* 0x000fce0000011618 */
.L_x_1127:
[----:B------:R-:W-:Y:S05]  /*cf00*/  BSYNC B0 ;  /* 0x0000000000007941 */ /* 0x000fea0003800000 */
.L_x_1125:
[----:B------:R-:W-:-:S04]  /*cf10*/  IMAD R10, R9, R59, -R164 ;  /* 0x0000003b090a7224 */ /* 0x000fc800078e0aa4 */
[----:B------:R-:W-:-:S05]  /*cf20*/  IMAD R10, R3, -0x2, R10 ;  /* 0xfffffffe030a7824 */ /* 0x000fca00078e020a */
[----:B------:R-:W-:Y:S02]  /*cf30*/  VIADDMNMX R55, R10, R59, R55, PT ;  /* 0x0000003b0a377246 */ /* 0x000fe40003800137 */
[----:B------:R-:W-:-:S07]  /*cf40*/  VIMNMX R57, R57, R10, !PT ;  /* 0x0000000a39397248 */ /* 0x000fce0007fe0100 */
.L_x_1124:
[----:B------:R-:W-:Y:S02]  /*cf50*/  FMNMX.FTZ R9, R172, R12, !PT ;  /* 0x0000000cac097209 */ /* 0x000fe40007810000 */
[----:B------:R-:W-:Y:S02]  /*cf60*/  ISETP.GT.AND P3, PT, R57, 0x8, P1 ;  /* 0x000000083900780c */ /* 0x000fe40000f64270 */
[----:B------:R-:W-:Y:S02]  /*cf70*/  FMNMX.FTZ R9, R174, R9, !PT ;  /* 0x00000009ae097209 */ /* 0x000fe40007810000 */
[----:B------:R-:W-:Y:S02]  /*cf80*/  ISETP.LT.OR P3, PT, R55, 0x9, P3 ;  /* 0x000000093700780c */ /* 0x000fe40001f61670 */
        /* <DEDUP_REMOVED lines=61> */
[----:B------:R-:W-:Y:S01]  /*d360*/  ISETP.GT.AND P3, PT, R57, RZ, P1 ;  /* 0x000000ff3900720c */ /* 0x000fe20000f64270 */
[-CC-:B------:R-:W-:Y:S01]  /*d370*/  FFMA.FTZ R23, R176, R9.reuse, -R59.reuse ;  /* 0x00000009b0177223 */ /* 0x180fe2000001083b */
[----:B------:R-:W-:Y:S01]  /*d380*/  FSEL R172, R29, -INF , !P2 ;  /* 0xff8000001dac7808 */ /* 0x000fe20005000000 */
[-CC-:B------:R-:W-:Y:S01]  /*d390*/  FFMA.FTZ R20, R184, R9.reuse, -R59.reuse ;  /* 0x00000009b8147223 */ /* 0x180fe2000001083b */
[----:B------:R-:W-:Y:S01]  /*d3a0*/  ISETP.LT.OR P3, PT, R55, 0x1, P3 ;  /* 0x000000013700780c */ /* 0x000fe20001f61670 */
[-CC-:B------:R-:W-:Y:S01]  /*d3b0*/  FFMA.FTZ R72, R72, R9.reuse, -R59.reuse ;  /* 0x0000000948487223 */ /* 0x180fe2000001083b */
[----:B------:R-:W-:Y:S01]  /*d3c0*/  ISETP.GT.AND P2, PT, R57, 0x20, P1 ;  /* 0x000000203900780c */ /* 0x000fe20000f44270 */
[-CC-:B------:R-:W-:Y:S01]  /*d3d0*/  FFMA.FTZ R61, R56, R9.reuse, -R59.reuse ;  /* 0x00000009383d7223 */ /* 0x180fe2000001083b */
[----:B------:R-:W-:Y:S01]  /*d3e0*/  FSEL R190, R14, -INF , !P3 ;  /* 0xff8000000ebe7808 */ /* 0x000fe20005800000 */
[--C-:B------:R-:W-:Y:S01]  /*d3f0*/  FFMA.FTZ R14, R180, R9, -R59.reuse ;  /* 0x00000009b40e7223 */ /* 0x100fe2000001083b */
[----:B------:R-:W-:Y:S01]  /*d400*/  ISETP.LT.OR P2, PT, R55, 0x21, P2 ;  /* 0x000000213700780c */ /* 0x000fe20001741670 */
[----:B------:R-:W-:Y:S01]  /*d410*/  MUFU.EX2 R24, R24 ;  /* 0x0000001800187308 */ /* 0x000fe20000000800 */
[----:B------:R-:W-:Y:S01]  /*d420*/  FMNMX.FTZ R25, R190, R13, !PT ;  /* 0x0000000dbe197209 */ /* 0x000fe20007810000 */
[-CC-:B------:R-:W-:Y:S01]  /*d430*/  FFMA.FTZ R156, R156, R9.reuse, -R59.reuse ;  /* 0x000000099c9c7223 */ /* 0x180fe2000001083b */
[----:B------:R-:W-:Y:S01]  /*d440*/  FSEL R34, R34, -INF , !P2 ;  /* 0xff80000022227808 */ /* 0x000fe20005000000 */
[--C-:B------:R-:W-:Y:S01]  /*d450*/  FFMA.FTZ R86, R86, R9, -R59.reuse ;  /* 0x0000000956567223 */ /* 0x100fe2000001083b */
[----:B------:R-:W-:Y:S01]  /*d460*/  FMNMX.FTZ R27, R164, R25, !PT ;  /* 0x00000019a41b7209 */ /* 0x000fe20007810000 */
[--C-:B------:R-:W-:Y:S01]  /*d470*/  FFMA.FTZ R82, R82, R9, -R59.reuse ;  /* 0x0000000952527223 */ /* 0x100fe2000001083b */
[----:B------:R-:W-:Y:S01]  /*d480*/  ISETP.GT.AND P2, PT, R57, 0x28, P1 ;  /* 0x000000283900780c */ /* 0x000fe20000f44270 */
[----:B------:R0:W-:Y:S01]  /*d490*/  MUFU.EX2 R25, R20 ;  /* 0x0000001400197308 */ /* 0x0001e20000000800 */
[----:B------:R-:W-:Y:S01]  /*d4a0*/  FMNMX.FTZ R27, R166, R27, !PT ;  /* 0x0000001ba61b7209 */ /* 0x000fe20007810000 */
[-CC-:B------:R-:W-:Y:S01]  /*d4b0*/  FFMA.FTZ R76, R76, R9.reuse, -R59.reuse ;  /* 0x000000094c4c7223 */ /* 0x180fe2000001083b */
[----:B------:R-:W-:Y:S01]  /*d4c0*/  ISETP.LT.OR P2, PT, R55, 0x29, P2 ;  /* 0x000000293700780c */ /* 0x000fe20001741670 */
[--C-:B------:R-:W-:Y:S01]  /*d4d0*/  FFMA.FTZ R66, R66, R9, -R59.reuse ;  /* 0x0000000942427223 */ /* 0x100fe2000001083b */
[----:B------:R-:W-:Y:S01]  /*d4e0*/  FMNMX.FTZ R27, R168, R27, !PT ;  /* 0x0000001ba81b7209 */ /* 0x000fe20007810000 */
[-CC-:B------:R-:W-:Y:S01]  /*d4f0*/  FFMA.FTZ R60, R60, R9.reuse, -R59.reuse ;  /* 0x000000093c3c7223 */ /* 0x180fe2000001083b */
[----:B------:R-:W-:Y:S01]  /*d500*/  FSEL R176, R39, -INF , !P2 ;  /* 0xff80000027b07808 */ /* 0x000fe20005000000 */
[--C-:B------:R-:W-:Y:S01]  /*d510*/  FFMA.FTZ R39, R152, R9, -R59.reuse ;  /* 0x0000000998277223 */ /* 0x100fe2000001083b */
[----:B------:R-:W-:Y:S01]  /*d520*/  FMNMX.FTZ R27, R28, R27, !PT ;  /* 0x0000001b1c1b7209 */ /* 0x000fe20007810000 */
[----:B0-----:R-:W-:Y:S01]  /*d530*/  FFMA.FTZ R20, R186, R9, -R59 ;  /* 0x00000009ba147223 */ /* 0x001fe2000001083b */
[----:B------:R-:W-:Y:S01]  /*d540*/  ISETP.GT.AND P2, PT, R57, 0x29, P1 ;  /* 0x000000293900780c */ /* 0x000fe20000f44270 */
[----:B------:R-:W-:Y:S01]  /*d550*/  MUFU.EX2 R21, R21 ;  /* 0x0000001500157308 */ /* 0x000fe20000000800 */
[----:B------:R-:W-:-:S02]  /*d560*/  FMNMX.FTZ R29, R170, R27, !PT ;  /* 0x0000001baa1d7209 */ /* 0x000fc40007810000 */
[----:B------:R-:W-:Y:S02]  /*d570*/  ISETP.GT.AND P3, PT, R57, 0x30, P1 ;  /* 0x000000303900780c */ /* 0x000fe40000f64270 */
[----:B------:R-:W-:Y:S02]  /*d580*/  FMNMX.FTZ R29, R172, R29, !PT ;  /* 0x0000001dac1d7209 */ /* 0x000fe40007810000 */
[C---:B------:R-:W-:Y:S01]  /*d590*/  ISETP.LT.OR P2, PT, R55.reuse, 0x2a, P2 ;  /* 0x0000002a3700780c */ /* 0x040fe20001741670 */
[----:B------:R0:W-:Y:S01]  /*d5a0*/  MUFU.EX2 R27, R20 ;  /* 0x00000014001b7308 */ /* 0x0001e20000000800 */
[----:B------:R-:W-:Y:S02]  /*d5b0*/  FMNMX.FTZ R29, R30, R29, !PT ;  /* 0x0000001d1e1d7209 */ /* 0x000fe40007810000 */
[----:B------:R-:W-:Y:S02]  /*d5c0*/  ISETP.LT.OR P3, PT, R55, 0x31, P3 ;  /* 0x000000313700780c */ /* 0x000fe40001f61670 */
[----:B------:R-:W-:Y:S01]  /*d5d0*/  FSEL R180, R26, -INF , !P2 ;  /* 0xff8000001ab47808 */ /* 0x000fe20005000000 */
[--C-:B------:R-:W-:Y:S01]  /*d5e0*/  FFMA.FTZ R26, R188, R9, -R59.reuse ;  /* 0x00000009bc1a7223 */ /* 0x100fe2000001083b */
[----:B------:R-:W-:Y:S01]  /*d5f0*/  ISETP.GT.AND P2, PT, R57, 0x31, P1 ;  /* 0x000000313900780c */ /* 0x000fe20000f44270 */
[----:B------:R-:W-:Y:S01]  /*d600*/  MUFU.EX2 R23, R23 ;  /* 0x0000001700177308 */ /* 0x000fe20000000800 */
[----:B------:R-:W-:Y:S01]  /*d610*/  FMNMX.FTZ R29, R34, R29, !PT ;  /* 0x0000001d221d7209 */ /* 0x000fe20007810000 */
[----:B0-----:R-:W-:Y:S01]  /*d620*/  FFMA.FTZ R20, R178, R9, -R59 ;  /* 0x00000009b2147223 */ /* 0x001fe2000001083b */
[----:B------:R-:W-:-:S02]  /*d630*/  FSEL R184, R35, -INF , !P3 ;  /* 0xff80000023b87808 */ /* 0x000fc40005800000 */
[----:B------:R-:W-:Y:S02]  /*d640*/  ISETP.GT.AND P3, PT, R57, 0x38, P1 ;  /* 0x000000383900780c */ /* 0x000fe40000f64270 */
[C---:B------:R-:W-:Y:S01]  /*d650*/  ISETP.LT.OR P2, PT, R55.reuse, 0x32, P2 ;  /* 0x000000323700780c */ /* 0x040fe20001741670 */
[----:B------:R-:W-:Y:S01]  /*d660*/  MUFU.EX2 R14, R14 ;  /* 0x0000000e000e7308 */ /* 0x000fe20000000800 */
[----:B------:R-:W-:Y:S02]  /*d670*/  FMNMX.FTZ R31, R174, R29, !PT ;  /* 0x0000001dae1f7209 */ /* 0x000fe40007810000 */
[----:B------:R-:W-:Y:S02]  /*d680*/  ISETP.LT.OR P3, PT, R55, 0x39, P3 ;  /* 0x000000393700780c */ /* 0x000fe40001f61670 */
[----:B------:R-:W-:Y:S01]  /*d690*/  FSEL R188, R32, -INF , !P2 ;  /* 0xff80000020bc7808 */ /* 0x000fe20005000000 */
[----:B------:R-:W-:Y:S01]  /*d6a0*/  FFMA.FTZ R32, R182, R9, -R59 ;  /* 0x00000009b6207223 */ /* 0x000fe2000001083b */
[----:B------:R-:W-:Y:S01]  /*d6b0*/  FMNMX.FTZ R31, R176, R31, !PT ;  /* 0x0000001fb01f7209 */ /* 0x000fe20007810000 */
[----:B------:R0:W-:Y:S01]  /*d6c0*/  MUFU.EX2 R29, R20 ;  /* 0x00000014001d7308 */ /* 0x0001e20000000800 */
[----:B------:R-:W-:-:S02]  /*d6d0*/  ISETP.GT.AND P2, PT, R57, 0x39, P1 ;  /* 0x000000393900780c */ /* 0x000fc40000f44270 */
[----:B------:R-:W-:Y:S02]  /*d6e0*/  FSEL R36, R36, -INF , !P3 ;  /* 0xff80000024247808 */ /* 0x000fe40005800000 */
[----:B------:R-:W-:Y:S02]  /*d6f0*/  FMNMX.FTZ R31, R180, R31, !PT ;  /* 0x0000001fb41f7209 */ /* 0x000fe40007810000 */
[----:B------:R-:W-:Y:S01]  /*d700*/  ISETP.GT.AND P3, PT, R57, 0x40, P1 ;  /* 0x000000403900780c */ /* 0x000fe20000f64270 */
[----:B------:R-:W-:Y:S01]  /*d710*/  MUFU.EX2 R26, R26 ;  /* 0x0000001a001a7308 */ /* 0x000fe20000000800 */
[C---:B------:R-:W-:Y:S01]  /*d720*/  ISETP.LT.OR P2, PT, R55.reuse, 0x3a, P2 ;  /* 0x0000003a3700780c */ /* 0x040fe20001741670 */
[----:B0-----:R-:W-:Y:S01]  /*d730*/  FFMA.FTZ R20, R158, R9, -R59 ;  /* 0x000000099e147223 */ /* 0x001fe2000001083b */
[----:B------:R-:W-:Y:S02]  /*d740*/  FMNMX.FTZ R31, R184, R31, !PT ;  /* 0x0000001fb81f7209 */ /* 0x000fe40007810000 */
[----:B------:R-:W-:-:S02]  /*d750*/  ISETP.LT.OR P3, PT, R55, 0x41, P3 ;  /* 0x000000413700780c */ /* 0x000fc40001f61670 */
[----:B------:R-:W-:Y:S01]  /*d760*/  FSEL R186, R33, -INF , !P2 ;  /* 0xff80000021ba7808 */ /* 0x000fe20005000000 */
[----:B------:R-:W-:Y:S01]  /*d770*/  MUFU.EX2 R32, R32 ;  /* 0x0000002000207308 */ /* 0x000fe20000000800 */
[C---:B------:R-:W-:Y:S02]  /*d780*/  ISETP.GT.AND P2, PT, R57.reuse, 0x41, P1 ;  /* 0x000000413900780c */ /* 0x040fe40000f44270 */
[----:B------:R-:W-:Y:S02]  /*d790*/  FMNMX.FTZ R33, R188, R31, !PT ;  /* 0x0000001fbc217209 */ /* 0x000fe40007810000 */
[----:B------:R-:W-:Y:S02]  /*d7a0*/  FSEL R40, R40, -INF , !P3 ;  /* 0xff80000028287808 */ /* 0x000fe40005800000 */
[----:B------:R-:W-:Y:S01]  /*d7b0*/  ISETP.GT.AND P3, PT, R57, 0x48, P1 ;  /* 0x000000483900780c */ /* 0x000fe20000f64270 */
[----:B------:R0:W-:Y:S01]  /*d7c0*/  MUFU.EX2 R31, R20 ;  /* 0x00000014001f7308 */ /* 0x0001e20000000800 */
[----:B------:R-:W-:-:S02]  /*d7d0*/  ISETP.LT.OR P2, PT, R55, 0x42, P2 ;  /* 0x000000423700780c */ /* 0x000fc40001741670 */
[----:B------:R-:W-:Y:S02]  /*d7e0*/  FMNMX.FTZ R33, R36, R33, !PT ;  /* 0x0000002124217209 */ /* 0x000fe40007810000 */
[----:B------:R-:W-:Y:S02]  /*d7f0*/  ISETP.LT.OR P3, PT, R55, 0x49, P3 ;  /* 0x000000493700780c */ /* 0x000fe40001f61670 */
[----:B------:R-:W-:Y:S01]  /*d800*/  FSEL R178, R37, -INF , !P2 ;  /* 0xff80000025b27808 */ /* 0x000fe20005000000 */
[----:B------:R-:W-:-:S01]  /*d810*/  FFMA.FTZ R37, R154, R9, -R59 ;  /* 0x000000099a257223 */ /* 0x000fc2000001083b */
[----:B------:R-:W-:Y:S01]  /*d820*/  ISETP.GT.AND P2, PT, R57, 0x49, P1 ;  /* 0x000000493900780c */ /* 0x000fe20000f44270 */
[----:B0-----:R-:W-:-:S01]  /*d830*/  FFMA.FTZ R20, R160, R9, -R59 ;  /* 0x00000009a0147223 */ /* 0x001fc2000001083b */
[----:B------:R-:W-:Y:S01]  /*d840*/  FMNMX.FTZ R33, R186, R33, !PT ;  /* 0x00000021ba217209 */ /* 0x000fe20007810000 */
[----:B------:R-:W-:Y:S01]  /*d850*/  MUFU.EX2 R156, R156 ;  /* 0x0000009c009c7308 */ /* 0x000fe20000000800 */
[----:B------:R-:W-:-:S02]  /*d860*/  FSEL R182, R41, -INF , !P3 ;  /* 0xff80000029b67808 */ /* 0x000fc40005800000 */
[----:B------:R-:W-:Y:S02]  /*d870*/  ISETP.GT.AND P3, PT, R57, 0x50, P1 ;  /* 0x000000503900780c */ /* 0x000fe40000f64270 */
[C---:B------:R-:W-:Y:S02]  /*d880*/  ISETP.LT.OR P2, PT, R55.reuse, 0x4a, P2 ;  /* 0x0000004a3700780c */ /* 0x040fe40001741670 */
[----:B------:R-:W-:Y:S01]  /*d890*/  FMNMX.FTZ R33, R40, R33, !PT ;  /* 0x0000002128217209 */ /* 0x000fe20007810000 */
[----:B------:R-:W-:Y:S01]  /*d8a0*/  MUFU.EX2 R86, R86 ;  /* 0x0000005600567308 */ /* 0x000fe20000000800 */
[----:B------:R-:W-:Y:S02]  /*d8b0*/  ISETP.LT.OR P3, PT, R55, 0x51, P3 ;  /* 0x000000513700780c */ /* 0x000fe40001f61670 */
[----:B------:R-:W-:Y:S02]  /*d8c0*/  FSEL R38, R38, -INF , !P2 ;  /* 0xff80000026267808 */ /* 0x000fe40005000000 */
[----:B------:R-:W-:-:S02]  /*d8d0*/  ISETP.GT.AND P2, PT, R57, 0x51, P1 ;  /* 0x000000513900780c */ /* 0x000fc40000f44270 */
[----:B------:R-:W-:Y:S01]  /*d8e0*/  FMNMX.FTZ R35, R178, R33, !PT ;  /* 0x00000021b2237209 */ /* 0x000fe20007810000 */
[----:B------:R-:W-:Y:S01]  /*d8f0*/  MUFU.EX2 R82, R82 ;  /* 0x0000005200527308 */ /* 0x000fe20000000800 */
[----:B------:R-:W-:Y:S02]  /*d900*/  FSEL R44, R44, -INF , !P3 ;  /* 0xff8000002c2c7808 */ /* 0x000fe40005800000 */
[----:B------:R-:W-:Y:S02]  /*d910*/  ISETP.GT.AND P3, PT, R57, 0x58, P1 ;  /* 0x000000583900780c */ /* 0x000fe40000f64270 */
[C---:B------:R-:W-:Y:S02]  /*d920*/  ISETP.LT.OR P2, PT, R55.reuse, 0x52, P2 ;  /* 0x000000523700780c */ /* 0x040fe40001741670 */
[----:B------:R-:W-:Y:S01]  /*d930*/  FMNMX.FTZ R35, R182, R35, !PT ;  /* 0x00000023b6237209 */ /* 0x000fe20007810000 */
[----:B------:R0:W-:Y:S01]  /*d940*/  MUFU.EX2 R33, R20 ;  /* 0x0000001400217308 */ /* 0x0001e20000000800 */
[----:B------:R-:W-:-:S02]  /*d950*/  ISETP.LT.OR P3, PT, R55, 0x59, P3 ;  /* 0x000000593700780c */ /* 0x000fc40001f61670 */
[----:B------:R-:W-:Y:S02]  /*d960*/  FSEL R154, R42, -INF , !P2 ;  /* 0xff8000002a9a7808 */ /* 0x000fe40005000000 */
[----:B------:R-:W-:Y:S02]  /*d970*/  FMNMX.FTZ R35, R38, R35, !PT ;  /* 0x0000002326237209 */ /* 0x000fe40007810000 */
[----:B------:R-:W-:Y:S01]  /*d980*/  ISETP.GT.AND P2, PT, R57, 0x59, P1 ;  /* 0x000000593900780c */ /* 0x000fe20000f44270 */
[----:B------:R1:W-:Y:S01]  /*d990*/  MUFU.EX2 R42, R37 ;  /* 0x00000025002a7308 */ /* 0x0003e20000000800 */
[----:B------:R-:W-:Y:S01]  /*d9a0*/  FSEL R158, R45, -INF , !P3 ;  /* 0xff8000002d9e7808 */ /* 0x000fe20005800000 */
[--C-:B0-----:R-:W-:Y:S01]  /*d9b0*/  FFMA.FTZ R20, R162, R9, -R59.reuse ;  /* 0x00000009a2147223 */ /* 0x101fe2000001083b */
[----:B------:R-:W-:Y:S01]  /*d9c0*/  FMNMX.FTZ R35, R44, R35, !PT ;  /* 0x000000232c237209 */ /* 0x000fe20007810000 */
[----:B------:R-:W-:Y:S01]  /*d9d0*/  FFMA.FTZ R45, R74, R9, -R59 ;  /* 0x000000094a2d7223 */ /* 0x000fe2000001083b */
[----:B------:R-:W-:-:S02]  /*d9e0*/  ISETP.GT.AND P3, PT, R57, 0x60, P1 ;  /* 0x000000603900780c */ /* 0x000fc40000f64270 */
[C---:B------:R-:W-:Y:S01]  /*d9f0*/  ISETP.LT.OR P2, PT, R55.reuse, 0x5a, P2 ;  /* 0x0000005a3700780c */ /* 0x040fe20001741670 */
[----:B------:R-:W-:Y:S01]  /*da00*/  MUFU.EX2 R76, R76 ;  /* 0x0000004c004c7308 */ /* 0x000fe20000000800 */
[----:B-1----:R-:W-:Y:S02]  /*da10*/  FMNMX.FTZ R37, R154, R35, !PT ;  /* 0x000000239a257209 */ /* 0x002fe40007810000 */
[----:B------:R-:W-:Y:S02]  /*da20*/  ISETP.LT.OR P3, PT, R55, 0x61, P3 ;  /* 0x000000613700780c */ /* 0x000fe40001f61670 */
[----:B------:R-:W-:Y:S01]  /*da30*/  FSEL R160, R43, -INF , !P2 ;  /* 0xff8000002ba07808 */ /* 0x000fe20005000000 */
[----:B------:R-:W-:Y:S01]  /*da40*/  FFMA.FTZ R43, R80, R9, -R59 ;  /* 0x00000009502b7223 */ /* 0x000fe2000001083b */
[----:B------:R-:W-:Y:S01]  /*da50*/  ISETP.GT.AND P2, PT, R57, 0x61, P1 ;  /* 0x000000613900780c */ /* 0x000fe20000f44270 */
[----:B------:R0:W-:Y:S01]  /*da60*/  MUFU.EX2 R35, R20 ;  /* 0x0000001400237308 */ /* 0x0001e20000000800 */
[----:B------:R-:W-:-:S02]  /*da70*/  FMNMX.FTZ R37, R158, R37, !PT ;  /* 0x000000259e257209 */ /* 0x000fc40007810000 */
[----:B------:R-:W-:Y:S02]  /*da80*/  FSEL R152, R48, -INF , !P3 ;  /* 0xff80000030987808 */ /* 0x000fe40005800000 */
[----:B------:R-:W-:Y:S02]  /*da90*/  ISETP.GT.AND P3, PT, R57, 0x68, P1 ;  /* 0x000000683900780c */ /* 0x000fe40000f64270 */
[C---:B------:R-:W-:Y:S01]  /*daa0*/  ISETP.LT.OR P2, PT, R55.reuse, 0x62, P2 ;  /* 0x000000623700780c */ /* 0x040fe20001741670 */
[----:B------:R1:W-:Y:S01]  /*dab0*/  MUFU.EX2 R48, R39 ;  /* 0x0000002700307308 */ /* 0x0003e20000000800 */
[----:B------:R-:W-:Y:S01]  /*dac0*/  FMNMX.FTZ R37, R160, R37, !PT ;  /* 0x00000025a0257209 */ /* 0x000fe20007810000 */
[----:B0-----:R-:W-:Y:S01]  /*dad0*/  FFMA.FTZ R20, R84, R9, -R59 ;  /* 0x0000000954147223 */ /* 0x001fe2000001083b */
[----:B------:R-:W-:Y:S02]  /*dae0*/  ISETP.LT.OR P3, PT, R55, 0x69, P3 ;  /* 0x000000693700780c */ /* 0x000fe40001f61670 */
[----:B------:R-:W-:-:S02]  /*daf0*/  FSEL R46, R46, -INF , !P2 ;  /* 0xff8000002e2e7808 */ /* 0x000fc40005000000 */
[----:B------:R-:W-:Y:S01]  /*db00*/  ISETP.GT.AND P2, PT, R57, 0x69, P1 ;  /* 0x000000693900780c */ /* 0x000fe20000f44270 */
[----:B------:R-:W-:Y:S01]  /*db10*/  MUFU.EX2 R45, R45 ;  /* 0x0000002d002d7308 */ /* 0x000fe20000000800 */
[----:B------:R-:W-:Y:S02]  /*db20*/  FMNMX.FTZ R37, R152, R37, !PT ;  /* 0x0000002598257209 */ /* 0x000fe40007810000 */
[----:B------:R-:W-:Y:S01]  /*db30*/  FSEL R162, R49, -INF , !P3 ;  /* 0xff80000031a27808 */ /* 0x000fe20005800000 */
[----:B------:R-:W-:-:S01]  /*db40*/  FFMA.FTZ R49, R58, R9, -R59 ;  /* 0x000000093a317223 */ /* 0x000fc2000001083b */
[----:B------:R-:W-:Y:S01]  /*db50*/  ISETP.GT.AND P3, PT, R57, 0x70, P1 ;  /* 0x000000703900780c */ /* 0x000fe20000f64270 */
[----:B------:R-:W-:-:S01]  /*db60*/  FFMA.FTZ R58, R62, R9, -R59 ;  /* 0x000000093e3a7223 */ /* 0x000fc2000001083b */
[----:B------:R-:W-:Y:S01]  /*db70*/  ISETP.LT.OR P2, PT, R55, 0x6a, P2 ;  /* 0x0000006a3700780c */ /* 0x000fe20001741670 */
[----:B------:R-:W-:Y:S01]  /*db80*/  MUFU.EX2 R66, R66 ;  /* 0x0000004200427308 */ /* 0x000fe20000000800 */
[----:B-1----:R-:W-:-:S02]  /*db90*/  FMNMX.FTZ R39, R46, R37, !PT ;  /* 0x000000252e277209 */ /* 0x002fc40007810000 */
[----:B------:R-:W-:Y:S02]  /*dba0*/  ISETP.LT.OR P3, PT, R55, 0x71, P3 ;  /* 0x000000713700780c */ /* 0x000fe40001f61670 */
[----:B------:R-:W-:Y:S02]  /*dbb0*/  FSEL R192, R47, -INF , !P2 ;  /* 0xff8000002fc07808 */ /* 0x000fe40005000000 */
[----:B------:R-:W-:Y:S01]  /*dbc0*/  ISETP.GT.AND P2, PT, R57, 0x71, P1 ;  /* 0x000000713900780c */ /* 0x000fe20000f44270 */
[----:B------:R0:W-:Y:S01]  /*dbd0*/  MUFU.EX2 R37, R20 ;  /* 0x0000001400257308 */ /* 0x0001e20000000800 */
[----:B------:R-:W-:Y:S02]  /*dbe0*/  FMNMX.FTZ R39, R162, R39, !PT ;  /* 0x00000027a2277209 */ /* 0x000fe40007810000 */
[----:B------:R-:W-:Y:S02]  /*dbf0*/  FSEL R84, R51, -INF , !P3 ;  /* 0xff80000033547808 */ /* 0x000fe40005800000 */
[----:B------:R-:W-:-:S02]  /*dc00*/  ISETP.GT.AND P3, PT, R57, 0x78, P1 ;  /* 0x000000783900780c */ /* 0x000fc40000f64270 */
[----:B------:R-:W-:Y:S01]  /*dc10*/  ISETP.LT.OR P2, PT, R55, 0x72, P2 ;  /* 0x000000723700780c */ /* 0x000fe20001741670 */
[----:B------:R-:W-:Y:S01]  /*dc20*/  MUFU.EX2 R60, R60 ;  /* 0x0000003c003c7308 */ /* 0x000fe20000000800 */
[----:B------:R-:W-:Y:S02]  /*dc30*/  FMNMX.FTZ R39, R192, R39, !PT ;  /* 0x00000027c0277209 */ /* 0x000fe40007810000 */
[----:B------:R-:W-:Y:S02]  /*dc40*/  ISETP.GT.AND P1, PT, R57, 0x79, P1 ;  /* 0x000000793900780c */ /* 0x000fe40000f24270 */
[----:B------:R-:W-:Y:S02]  /*dc50*/  ISETP.LT.OR P3, PT, R55, 0x79, P3 ;  /* 0x000000793700780c */ /* 0x000fe40001f61670 */
[----:B------:R-:W-:Y:S01]  /*dc60*/  FSEL R50, R50, -INF , !P2 ;  /* 0xff80000032327808 */ /* 0x000fe20005000000 */
[----:B------:R-:W-:Y:S01]  /*dc70*/  MUFU.EX2 R49, R49 ;  /* 0x0000003100317308 */ /* 0x000fe20000000800 */
[----:B------:R-:W-:-:S02]  /*dc80*/  FMNMX.FTZ R39, R84, R39, !PT ;  /* 0x0000002754277209 */ /* 0x000fc40007810000 */
[----:B------:R-:W-:Y:S02]  /*dc90*/  ISETP.LT.OR P1, PT, R55, 0x7a, P1 ;  /* 0x0000007a3700780c */ /* 0x000fe40000f21670 */
[----:B------:R-:W-:Y:S02]  /*dca0*/  FSEL R52, R52, -INF , !P3 ;  /* 0xff80000034347808 */ /* 0x000fe40005800000 */
[----:B------:R-:W-:Y:S01]  /*dcb0*/  FMNMX.FTZ R41, R50, R39, !PT ;  /* 0x0000002732297209 */ /* 0x000fe20007810000 */
[----:B------:R-:W-:Y:S01]  /*dcc0*/  MUFU.EX2 R58, R58 ;  /* 0x0000003a003a7308 */ /* 0x000fe20000000800 */
[----:B------:R-:W-:Y:S02]  /*dcd0*/  FSEL R80, R53, -INF , !P1 ;  /* 0xff80000035507808 */ /* 0x000fe40004800000 */
[----:B------:R-:W-:Y:S02]  /*dce0*/  FMNMX.FTZ R41, R52, R41, !PT ;  /* 0x0000002934297209 */ /* 0x000fe40007810000 */
[----:B------:R-:W-:-:S02]  /*dcf0*/  FSEL R53, R10, RZ, P4 ;  /* 0x000000ff0a357208 */ /* 0x000fc40002000000 */
[----:B0-----:R-:W-:Y:S01]  /*dd00*/  FMNMX.FTZ R20, R80, R41, !PT ;  /* 0x0000002950147209 */ /* 0x001fe20007810000 */
[----:B------:R-:W-:Y:S01]  /*dd10*/  MUFU.EX2 R39, R43 ;  /* 0x0000002b00277308 */ /* 0x000fe20000000800 */
[----:B------:R-:W-:-:S01]  /*dd20*/  FFMA.FTZ R41, R68, R9, -R59 ;  /* 0x0000000944297223 */ /* 0x000fc2000001083b */
[----:B------:R-:W-:Y:S01]  /*dd30*/  FADD.FTZ R56, -R53, R12 ;  /* 0x0000000c35387221 */ /* 0x000fe20000010100 */
[----:B------:R-:W-:-:S01]  /*dd40*/  FFMA.FTZ R12, R54, R9, -R59 ;  /* 0x00000009360c7223 */ /* 0x000fc2000001083b */
[----:B------:R-:W0:Y:S01]  /*dd50*/  SHFL.BFLY PT, R47, R20, 0x2, 0x1f ;  /* 0x0c401f00142f7f89 */ /* 0x000e2200000e0000 */
[----:B------:R-:W-:-:S01]  /*dd60*/  FFMA.FTZ R68, R70, R9, -R59 ;  /* 0x0000000946447223 */ /* 0x000fc2000001083b */
[-C--:B------:R-:W-:Y:S01]  /*dd70*/  FMUL.FTZ R55, R56, R9.reuse ;  /* 0x0000000938377220 */ /* 0x080fe20000410000 */
[----:B------:R-:W-:-:S01]  /*dd80*/  FFMA.FTZ R70, R78, R9, -R59 ;  /* 0x000000094e467223 */ /* 0x000fc2000001083b */
[----:B------:R-:W-:Y:S08]  /*dd90*/  MUFU.EX2 R43, R72 ;  /* 0x00000048002b7308 */ /* 0x000ff00000000800 */
[----:B------:R-:W1:Y:S08]  /*dda0*/  MUFU.EX2 R55, R55 ;  /* 0x0000003700377308 */ /* 0x000e700000000800 */
[----:B------:R-:W-:Y:S01]  /*ddb0*/  MUFU.EX2 R41, R41 ;  /* 0x0000002900297308 */ /* 0x000fe20000000800 */
[----:B0-----:R-:W-:Y:S01]  /*ddc0*/  FMNMX.FTZ R51, R20, R47, !PT ;  /* 0x0000002f14337209 */ /* 0x001fe20007810000 */
[----:B------:R-:W-:-:S06]  /*ddd0*/  FFMA.FTZ R47, R64, R9, -R59 ;  /* 0x00000009402f7223 */ /* 0x000fcc000001083b */
[----:B------:R-:W-:Y:S01]  /*dde0*/  MUFU.EX2 R68, R68 ;  /* 0x0000004400447308 */ /* 0x000fe20000000800 */
[----:B------:R-:W0:Y:S01]  /*ddf0*/  SHFL.BFLY PT, R20, R51, 0x1, 0x1f ;  /* 0x0c201f0033147f89 */ /* 0x000e2200000e0000 */
[----:B-1----:R-:W-:-:S06]  /*de00*/  FFMA.FTZ R74, R55, R5, R24 ;  /* 0x00000005374a7223 */ /* 0x002fcc0000010018 */
[----:B------:R-:W-:Y:S08]  /*de10*/  MUFU.EX2 R70, R70 ;  /* 0x0000004600467308 */ /* 0x000ff00000000800 */
        /* <DEDUP_REMOVED lines=9> */
[----:B------:R-:W-:-:S01]  /*deb0*/  FFMA.FTZ R73, R36, R9, -R53 ;  /* 0x0000000924497223 */ /* 0x000fc20000010835 */
[-CC-:B------:R-:W-:Y:S01]  /*dec0*/  FFMA.FTZ R57, R190, R9.reuse, -R53.reuse ;  /* 0x00000009be397223 */ /* 0x180fe20000010835 */
[-C--:B------:R-:W-:Y:S01]  /*ded0*/  FMUL.FTZ R36, R72, R9.reuse ;  /* 0x0000000948247220 */ /* 0x080fe20000410000 */
[-CC-:B------:R-:W-:Y:S01]  /*dee0*/  FFMA.FTZ R54, R164, R9.reuse, -R53.reuse ;  /* 0x00000009a4367223 */ /* 0x180fe20000010835 */
[----:B------:R-:W-:-:S01]  /*def0*/  FFMA.FTZ R56, R166, R9, -R53 ;  /* 0x00000009a6387223 */ /* 0x000fc20000010835 */
[-CC-:B------:R-:W-:Y:S01]  /*df00*/  FFMA.FTZ R59, R168, R9.reuse, -R53.reuse ;  /* 0x00000009a83b7223 */ /* 0x180fe20000010835 */
[----:B------:R-:W-:-:S01]  /*df10*/  FFMA.FTZ R28, R28, R9, -R53 ;  /* 0x000000091c1c7223 */ /* 0x000fc20000010835 */
[----:B------:R-:W-:Y:S01]  /*df20*/  MUFU.EX2 R57, R57 ;  /* 0x0000003900397308 */ /* 0x000fe20000000800 */
[----:B0-----:R-:W-:-:S01]  /*df30*/  FFMA.FTZ R61, R170, R9, -R53 ;  /* 0x00000009aa3d7223 */ /* 0x001fc20000010835 */
        /* <DEDUP_REMOVED lines=22> */
[----:B------:R-:W3:Y:S01]  /*e0a0*/  MUFU.EX2 R56, R56 ;  /* 0x0000003800387308 */ /* 0x000ee20000000800 */
[----:B0-----:R-:W-:-:S01]  /*e0b0*/  FFMA.FTZ R5, R36, R4, R57 ;  /* 0x0000000424057223 */ /* 0x001fc20000010039 */
[----:B------:R-:W-:Y:S01]  /*e0c0*/  FADD.FTZ R4, R21, R74 ;  /* 0x0000004a15047221 */ /* 0x000fe20000010000 */
[----:B------:R-:W-:-:S01]  /*e0d0*/  FFMA.FTZ R74, R38, R9, -R53 ;  /* 0x00000009264a7223 */ /* 0x000fc20000010835 */
[----:B------:R-:W-:-:S02]  /*e0e0*/  FFMA.FTZ R38, R44, R9, -R53 ;  /* 0x000000092c267223 */ /* 0x000fc40000010835 */
[----:B------:R-:W-:-:S02]  /*e0f0*/  FADD.FTZ R75, R23, R4 ;  /* 0x00000004174b7221 */ /* 0x000fc40000010000 */
[----:B------:R-:W0:Y:S01]  /*e100*/  MUFU.EX2 R59, R59 ;  /* 0x0000003b003b7308 */ /* 0x000e220000000800 */
[----:B-1----:R-:W-:-:S01]  /*e110*/  FADD.FTZ R5, R54, R5 ;  /* 0x0000000536057221 */ /* 0x002fc20000010000 */
[----:B------:R-:W-:-:S04]  /*e120*/  FADD.FTZ R78, R14, R75 ;  /* 0x0000004b0e4e7221 */ /* 0x000fc80000010000 */
[----:B------:R-:W-:Y:S02]  /*e130*/  FADD.FTZ R75, R25, R78 ;  /* 0x0000004e194b7221 */ /* 0x000fe40000010000 */
[----:B------:R-:W1:Y:S01]  /*e140*/  MUFU.EX2 R28, R28 ;  /* 0x0000001c001c7308 */ /* 0x000e620000000800 */
[----:B---3--:R-:W-:-:S01]  /*e150*/  FADD.FTZ R4, R56, R5 ;  /* 0x0000000538047221 */ /* 0x008fc20000010000 */
[----:B------:R-:W-:Y:S01]  /*e160*/  FADD.FTZ R44, R26, R75 ;  /* 0x0000004b1a2c7221 */ /* 0x000fe20000010000 */
[----:B------:R-:W-:-:S03]  /*e170*/  FFMA.FTZ R75, R154, R9, -R53 ;  /* 0x000000099a4b7223 */ /* 0x000fc60000010835 */
[----:B------:R-:W-:Y:S02]  /*e180*/  FADD.FTZ R77, R27, R44 ;  /* 0x0000002c1b4d7221 */ /* 0x000fe40000010000 */
[----:B------:R-:W3:Y:S01]  /*e190*/  MUFU.EX2 R61, R61 ;  /* 0x0000003d003d7308 */ /* 0x000ee20000000800 */
[----:B0-----:R-:W-:-:S01]  /*e1a0*/  FADD.FTZ R5, R59, R4 ;  /* 0x000000043b057221 */ /* 0x001fc20000010000 */
[----:B------:R-:W-:-:S04]  /*e1b0*/  FADD.FTZ R44, R32, R77 ;  /* 0x0000004d202c7221 */ /* 0x000fc80000010000 */
[----:B------:R-:W-:Y:S02]  /*e1c0*/  FADD.FTZ R77, R29, R44 ;  /* 0x0000002c1d4d7221 */ /* 0x000fe40000010000 */
[----:B------:R-:W0:Y:S01]  /*e1d0*/  MUFU.EX2 R62, R62 ;  /* 0x0000003e003e7308 */ /* 0x000e220000000800 */
[----:B-1----:R-:W-:-:S01]  /*e1e0*/  FADD.FTZ R4, R28, R5 ;  /* 0x000000051c047221 */ /* 0x002fc20000010000 */
[----:B------:R-:W-:-:S04]  /*e1f0*/  FADD.FTZ R44, R156, R77 ;  /* 0x0000004d9c2c7221 */ /* 0x000fc80000010000 */
[----:B------:R-:W-:Y:S01]  /*e200*/  FADD.FTZ R77, R31, R44 ;  /* 0x0000002c1f4d7221 */ /* 0x000fe20000010000 */
[----:B------:R-:W-:-:S01]  /*e210*/  FFMA.FTZ R44, R152, R9, -R53 ;  /* 0x00000009982c7223 */ /* 0x000fc20000010835 */
[----:B------:R-:W1:Y:S01]  /*e220*/  MUFU.EX2 R63, R63 ;  /* 0x0000003f003f7308 */ /* 0x000e620000000800 */
[----:B---3--:R-:W-:-:S01]  /*e230*/  FADD.FTZ R5, R61, R4 ;  /* 0x000000043d057221 */ /* 0x008fc20000010000 */
[----:B------:R-:W-:Y:S01]  /*e240*/  FADD.FTZ R78, R42, R77 ;  /* 0x0000004d2a4e7221 */ /* 0x000fe20000010000 */
[----:B------:R-:W-:-:S03]  /*e250*/  FFMA.FTZ R53, R80, R9, -R53 ;  /* 0x0000000950357223 */ /* 0x000fc60000010835 */
[----:B------:R-:W-:Y:S02]  /*e260*/  FADD.FTZ R77, R33, R78 ;  /* 0x0000004e214d7221 */ /* 0x000fe40000010000 */
[----:B------:R-:W3:Y:S01]  /*e270*/  MUFU.EX2 R30, R30 ;  /* 0x0000001e001e7308 */ /* 0x000ee20000000800 */
[----:B0-----:R-:W-:-:S01]  /*e280*/  FADD.FTZ R4, R62, R5 ;  /* 0x000000053e047221 */ /* 0x001fc20000010000 */
[----:B------:R-:W-:-:S06]  /*e290*/  FADD.FTZ R78, R48, R77 ;  /* 0x0000004d304e7221 */ /* 0x000fcc0000010000 */
[----:B------:R-:W0:Y:S01]  /*e2a0*/  MUFU.EX2 R65, R65 ;  /* 0x0000004100417308 */ /* 0x000e220000000800 */
[----:B-1----:R-:W-:-:S07]  /*e2b0*/  FADD.FTZ R5, R63, R4 ;  /* 0x000000043f057221 */ /* 0x002fce0000010000 */
[----:B------:R-:W1:Y:S01]  /*e2c0*/  MUFU.EX2 R34, R34 ;  /* 0x0000002200227308 */ /* 0x000e620000000800 */
[----:B---3--:R-:W-:-:S07]  /*e2d0*/  FADD.FTZ R4, R30, R5 ;  /* 0x000000051e047221 */ /* 0x008fce0000010000 */
[----:B------:R-:W3:Y:S01]  /*e2e0*/  MUFU.EX2 R67, R67 ;  /* 0x0000004300437308 */ /* 0x000ee20000000800 */
[----:B0-----:R-:W-:-:S07]  /*e2f0*/  FADD.FTZ R5, R65, R4 ;  /* 0x0000000441057221 */ /* 0x001fce0000010000 */
[----:B------:R-:W0:Y:S01]  /*e300*/  MUFU.EX2 R64, R64 ;  /* 0x0000004000407308 */ /* 0x000e220000000800 */
[----:B-1----:R-:W-:-:S07]  /*e310*/  FADD.FTZ R4, R34, R5 ;  /* 0x0000000522047221 */ /* 0x002fce0000010000 */
[----:B------:R-:W1:Y:S01]  /*e320*/  MUFU.EX2 R69, R69 ;  /* 0x0000004500457308 */ /* 0x000e620000000800 */
[----:B---3--:R-:W-:-:S07]  /*e330*/  FADD.FTZ R5, R67, R4 ;  /* 0x0000000443057221 */ /* 0x008fce0000010000 */
[----:B------:R-:W3:Y:S01]  /*e340*/  MUFU.EX2 R13, R73 ;  /* 0x00000049000d7308 */ /* 0x000ee20000000800 */
[----:B0-----:R-:W-:-:S01]  /*e350*/  FADD.FTZ R4, R64, R5 ;  /* 0x0000000540047221 */ /* 0x001fc20000010000 */
[----:B------:R-:W-:-:S06]  /*e360*/  FADD.FTZ R5, R35, R78 ;  /* 0x0000004e23057221 */ /* 0x000fcc0000010000 */
[----:B------:R-:W0:Y:S01]  /*e370*/  MUFU.EX2 R72, R72 ;  /* 0x0000004800487308 */ /* 0x000e220000000800 */
[----:B-1----:R-:W-:-:S07]  /*e380*/  FADD.FTZ R4, R69, R4 ;  /* 0x0000000445047221 */ /* 0x002fce0000010000 */
[----:B------:R-:W1:Y:S01]  /*e390*/  MUFU.EX2 R40, R40 ;  /* 0x0000002800287308 */ /* 0x000e620000000800 */
[----:B---3--:R-:W-:-:S01]  /*e3a0*/  FADD.FTZ R77, R13, R4 ;  /* 0x000000040d4d7221 */ /* 0x008fc20000010000 */
[----:B------:R-:W-:-:S04]  /*e3b0*/  FADD.FTZ R4, R86, R5 ;  /* 0x0000000556047221 */ /* 0x000fc80000010000 */
[----:B------:R-:W-:Y:S02]  /*e3c0*/  FADD.FTZ R5, R37, R4 ;  /* 0x0000000425057221 */ /* 0x000fe40000010000 */
[----:B------:R-:W3:Y:S01]  /*e3d0*/  MUFU.EX2 R71, R71 ;  /* 0x0000004700477308 */ /* 0x000ee20000000800 */
[----:B0-----:R-:W-:-:S01]  /*e3e0*/  FADD.FTZ R77, R72, R77 ;  /* 0x0000004d484d7221 */ /* 0x001fc20000010000 */
[----:B------:R-:W-:-:S04]  /*e3f0*/  FADD.FTZ R78, R82, R5 ;  /* 0x00000005524e7221 */ /* 0x000fc80000010000 */
[----:B------:R-:W-:Y:S02]  /*e400*/  FADD.FTZ R5, R39, R78 ;  /* 0x0000004e27057221 */ /* 0x000fe40000010000 */
[----:B------:R-:W0:Y:S01]  /*e410*/  MUFU.EX2 R73, R182 ;  /* 0x000000b600497308 */ /* 0x000e220000000800 */
[----:B-1----:R-:W-:-:S07]  /*e420*/  FADD.FTZ R4, R40, R77 ;  /* 0x0000004d28047221 */ /* 0x002fce0000010000 */
[----:B------:R-:W1:Y:S01]  /*e430*/  MUFU.EX2 R74, R74 ;  /* 0x0000004a004a7308 */ /* 0x000e620000000800 */
[----:B---3--:R-:W-:-:S07]  /*e440*/  FADD.FTZ R4, R71, R4 ;  /* 0x0000000447047221 */ /* 0x008fce0000010000 */
        /* <DEDUP_REMOVED lines=12> */
[----:B------:R1:W4:Y:S08]  /*e510*/  MUFU.EX2 R154, R46 ;  /* 0x0000002e009a7308 */ /* 0x0003300000000800 */
[----:B------:R-:W5:Y:S01]  /*e520*/  MUFU.EX2 R162, R162 ;  /* 0x000000a200a27308 */ /* 0x000f620000000800 */
[----:B-1----:R-:W-:-:S04]  /*e530*/  FADD.FTZ R46, R68, R5 ;  /* 0x00000005442e7221 */ /* 0x002fc80000010000 */
[----:B------:R-:W-:-:S03]  /*e540*/  FADD.FTZ R5, R43, R46 ;  /* 0x0000002e2b057221 */ /* 0x000fc60000010000 */
[----:B------:R-:W1:Y:S01]  /*e550*/  MUFU.EX2 R192, R192 ;  /* 0x000000c000c07308 */ /* 0x000e620000000800 */
[----:B------:R-:W-:-:S01]  /*e560*/  FADD.FTZ R46, R70, R5 ;  /* 0x00000005462e7221 */ /* 0x000fc20000010000 */
[----:B---3--:R-:W-:-:S03]  /*e570*/  FADD.FTZ R5, R160, R4 ;  /* 0x00000004a0057221 */ /* 0x008fc60000010000 */
[----:B------:R-:W-:Y:S01]  /*e580*/  FADD.FTZ R77, R45, R46 ;  /* 0x0000002e2d4d7221 */ /* 0x000fe20000010000 */
[----:B0-----:R-:W-:-:S02]  /*e590*/  FADD.FTZ R5, R44, R5 ;  /* 0x000000052c057221 */ /* 0x001fc40000010000 */
[----:B------:R-:W0:Y:S01]  /*e5a0*/  MUFU.EX2 R84, R84 ;  /* 0x0000005400547308 */ /* 0x000e220000000800 */
[----:B------:R-:W-:-:S01]  /*e5b0*/  FADD.FTZ R4, R66, R77 ;  /* 0x0000004d42047221 */ /* 0x000fc20000010000 */
[----:B----4-:R-:W-:-:S03]  /*e5c0*/  FADD.FTZ R5, R154, R5 ;  /* 0x000000059a057221 */ /* 0x010fc60000010000 */
[----:B------:R-:W-:Y:S01]  /*e5d0*/  FADD.FTZ R77, R47, R4 ;  /* 0x000000042f4d7221 */ /* 0x000fe20000010000 */
[----:B-----5:R-:W-:-:S02]  /*e5e0*/  FADD.FTZ R5, R162, R5 ;  /* 0x00000005a2057221 */ /* 0x020fc40000010000 */
[----:B------:R-:W3:Y:S01]  /*e5f0*/  MUFU.EX2 R155, R50 ;  /* 0x00000032009b7308 */ /* 0x000ee20000000800 */
[----:B------:R-:W-:-:S01]  /*e600*/  FADD.FTZ R4, R60, R77 ;  /* 0x0000004d3c047221 */ /* 0x000fc20000010000 */
[----:B-1----:R-:W-:-:S03]  /*e610*/  FADD.FTZ R5, R192, R5 ;  /* 0x00000005c0057221 */ /* 0x002fc60000010000 */
[----:B------:R-:W-:-:S03]  /*e620*/  FADD.FTZ R77, R49, R4 ;  /* 0x00000004314d7221 */ /* 0x000fc60000010000 */
[----:B------:R-:W1:Y:S01]  /*e630*/  MUFU.EX2 R52, R52 ;  /* 0x0000003400347308 */ /* 0x000e620000000800 */
[----:B0-----:R-:W-:-:S01]  /*e640*/  FADD.FTZ R5, R84, R5 ;  /* 0x0000000554057221 */ /* 0x001fc20000010000 */
[----:B------:R-:W-:-:S04]  /*e650*/  FADD.FTZ R4, R58, R77 ;  /* 0x0000004d3a047221 */ /* 0x000fc80000010000 */
[----:B------:R-:W-:Y:S02]  /*e660*/  FADD.FTZ R77, R51, R4 ;  /* 0x00000004334d7221 */ /* 0x000fe40000010000 */
[----:B------:R-:W0:Y:S01]  /*e670*/  MUFU.EX2 R81, R53 ;  /* 0x0000003500517308 */ /* 0x000e220000000800 */
[----:B---3--:R-:W-:-:S04]  /*e680*/  FADD.FTZ R5, R155, R5 ;  /* 0x000000059b057221 */ /* 0x008fc80000010000 */
[----:B-1----:R-:W-:Y:S01]  /*e690*/  FADD.FTZ R4, R52, R5 ;  /* 0x0000000534047221 */ /* 0x002fe20000010000 */
[----:B------:R-:W-:-:S03]  /*e6a0*/  FADD.FTZ R5, R12, R77 ;  /* 0x0000004d0c057221 */ /* 0x000fc60000010000 */
[----:B0-----:R-:W-:Y:S01]  /*e6b0*/  FADD.FTZ R4, R81, R4 ;  /* 0x0000000451047221 */ /* 0x001fe20000010000 */
[----:B------:R-:W-:Y:S06]  /*e6c0*/  @!P0 BRA `(.L_x_1128) ;  /* 0x0000000000048947 */ /* 0x000fec0003800000 */
[----:B------:R-:W-:Y:S01]  /*e6d0*/  BPT.TRAP 0x1 ;  /* 0x000000040000795c */ /* 0x000fe20000300000 */
.L_x_1128:
        /* <DEDUP_REMOVED lines=12> */
[----:B------:R-:W-:Y:S01]  /*e7a0*/  FMUL.FTZ R92, R92, R55 ;  /* 0x000000375c5c7220 */ /* 0x000fe20000410000 */
[----:B------:R-:W-:Y:S01]  /*e7b0*/  F2FP.SATFINITE.E4M3.F32.PACK_AB_MERGE_C R12, R12, R51, RZ ;  /* 0x000000330c0c723e */ /* 0x000fe200048070ff */
[-C--:B------:R-:W-:Y:S01]  /*e7c0*/  FMUL.FTZ R93, R93, R55.reuse ;  /* 0x000000375d5d7220 */ /* 0x080fe20000410000 */
[----:B------:R-:W-:Y:S01]  /*e7d0*/  F2FP.SATFINITE.E4M3.F32.PACK_AB_MERGE_C R56, R59, R56, RZ ;  /* 0x000000383b38723e */ /* 0x000fe200048070ff */
[-C--:B------:R-:W-:Y:S01]  /*e7e0*/  FMUL.FTZ R96, R96, R55.reuse ;  /* 0x0000003760607220 */ /* 0x080fe20000410000 */
        /* <DEDUP_REMOVED lines=90> */
.L_x_1110:
[----:B------:R-:W-:Y:S06]  /*ed90*/  BAR.ARV 0x8, 0x180 ;  /* 0x0206000000007b1d */ /* 0x000fec0000002000 */
[----:B------:R-:W-:Y:S05]  /*eda0*/  @!P0 BRA `(.L_x_1130) ;  /* 0x0000000000048947 */ /* 0x000fea0003800000 */
[----:B------:R-:W-:Y:S01]  /*edb0*/  BPT.TRAP 0x1 ;  /* 0x000000040000795c */ /* 0x000fe20000300000 */
.L_x_1130:
[----:B------:R-:W-:Y:S01]  /*edc0*/  ULEA UR5, UR4, UR36, 0x3 ;  /* 0x0000002404057291 */ /* 0x000fe2000f8e183f */
[----:B------:R-:W-:-:S08]  /*edd0*/  SHF.L.U32 R2, R2, 0x1f, RZ ;  /* 0x0000001f02027819 */ /* 0x000fd000000006ff */
[----:B------:R0:W1:Y:S01]  /*ede0*/  SYNCS.PHASECHK.TRANS64.TRYWAIT P1, [UR5+0x22850], R2 ;  /* 0x02285002ff0075a7 */ /* 0x0000620008020145 */
[----:B------:R-:W-:Y:S05]  /*edf0*/  @!P0 BRA `(.L_x_1131) ;  /* 0x0000000000048947 */ /* 0x000fea0003800000 */
[----:B------:R-:W-:Y:S01]  /*ee00*/  BPT.TRAP 0x1 ;  /* 0x000000040000795c */ /* 0x000fe20000300000 */
.L_x_1131:
[----:B-1----:R-:W-:Y:S05]  /*ee10*/  @P1 BRA `(.L_x_1132) ;  /* 0x0000000000081947 */ /* 0x002fea0003800000 */
[----:B------:R-:W1:Y:S02]  /*ee20*/  SYNCS.PHASECHK.TRANS64.TRYWAIT P1, [UR5+0x22850], R2 ;  /* 0x02285002ff0075a7 */ /* 0x000e640008020145 */
[----:B-1----:R-:W-:Y:S05]  /*ee30*/  @!P1 BRA `(.L_x_1133) ;  /* 0x0000007400ec9947 */ /* 0x002fea0003800000 */
.L_x_1132:
[----:B------:R-:W-:Y:S01]  /*ee40*/  UIADD3 UR36, UR36, 0x400, URZ ;  /* 0x0000040024247890 */ /* 0x000fe2000fffe03f */
[----:B------:R-:W-:Y:S01]  /*ee50*/  WARPGROUP.ARRIVE ;  /* 0x00000000000079c5 */ /* 0x000fe20000000000 */
[----:B------:R-:W-:Y:S01]  /*ee60*/  UMOV UR11, 0x40000040 ;  /* 0x40000040000b7882 */ /* 0x000fe20000000000 */
[----:B------:R-:W3:Y:S01]  /*ee70*/  LDC.64 R12, c[0x0][0x9a0] ;  /* 0x00026800ff0c7b82 */ /* 0x000ee20000000a00 */
[----:B------:R-:W-:-:S04]  /*ee80*/  USHF.R.U32.HI UR36, URZ, 0x4, UR36 ;  /* 0x000000043f247899 */ /* 0x000fc80008011624 */
[----:B------:R-:W-:-:S04]  /*ee90*/  ULOP3.LUT UR36, UR36, 0x3fff, URZ, 0xc0, !UPT ;  /* 0x00003fff24247892 */ /* 0x000fc8000f8ec03f */
[----:B------:R-:W-:-:S04]  /*eea0*/  ULOP3.LUT UR36, UR36, 0x10000, URZ, 0xfc, !UPT ;  /* 0x0001000024247892 */ /* 0x000fc8000f8efc3f */
[----:B------:R-:W-:-:S07]  /*eeb0*/  ULEA UR4, UR4, UR36, 0xa ;  /* 0x0000002404047291 */ /* 0x000fce000f8e503f */
[----:B------:R-:W-:Y:S02]  /*eec0*/  UMOV UR10, UR4 ;  /* 0x00000004000a7c82 */ /* 0x000fe40008000000 */
[----:B------:R-:W-:Y:S01]  /*eed0*/  QGMMA.64x128x32.F32.E4M3.E4M3 R88, R164, gdesc[UR8], R88, gsb0 ;  /* 0x01e00008a4587df3 */ /* 0x000fe20008000858 */
[----:B---3--:R-:W-:-:S04]  /*eee0*/  ISETP.NE.U32.AND P1, PT, R12, RZ, PT ;  /* 0x000000ff0c00720c */ /* 0x008fc80003f25070 */
[----:B------:R-:W-:-:S13]  /*eef0*/  ISETP.NE.AND.EX P1, PT, R13, RZ, PT, P1 ;  /* 0x000000ff0d00720c */ /* 0x000fda0003f25310 */
[----:B------:R-:W3:Y:S01]  /*ef00*/  @P1 LDC.64 R6, c[0x0][0x9c8] ;  /* 0x00027200ff061b82 */ /* 0x000ee20000000a00 */
[----:B------:R-:W-:-:S07]  /*ef10*/  @P1 SHF.R.S32.HI R11, RZ, 0x1f, R17 ;  /* 0x0000001fff0b1819 */ /* 0x000fce0000011411 */
[----:B------:R-:W4:Y:S01]  /*ef20*/  @P1 LDC.64 R14, c[0x0][0x9d0] ;  /* 0x00027400ff0e1b82 */ /* 0x000f220000000a00 */
[----:B------:R-:W-:Y:S01]  /*ef30*/  UIADD3 UR6, UR4, 0x2, URZ ;  /* 0x0000000204067890 */ /* 0x000fe2000fffe03f */
[----:B------:R-:W-:Y:S01]  /*ef40*/  UMOV UR11, 0x40000040 ;  /* 0x40000040000b7882 */ /* 0x000fe20000000000 */
[C---:B---3--:R-:W-:Y:S02]  /*ef50*/  @P1 IMAD R0, R6.reuse, UR38, RZ ;  /* 0x0000002606001c24 */ /* 0x048fe4000f8e02ff */
[----:B01----:R-:W-:-:S04]  /*ef60*/  @P1 IMAD.WIDE.U32 R2, R6, UR39, RZ ;  /* 0x0000002706021c25 */ /* 0x003fc8000f8e00ff */
[----:B------:R-:W-:Y:S02]  /*ef70*/  @P1 IMAD R7, R7, UR39, R0 ;  /* 0x0000002707071c24 */ /* 0x000fe4000f8e0200 */
[-C--:B----4-:R-:W-:Y:S02]  /*ef80*/  @P1 IMAD R0, R11, R14.reuse, RZ ;  /* 0x0000000e0b001224 */ /* 0x090fe400078e02ff */
[----:B------:R-:W-:Y:S01]  /*ef90*/  @P1 IMAD.IADD R3, R3, 0x1, R7 ;  /* 0x0000000103031824 */ /* 0x000fe200078e0207 */
[----:B------:R-:W-:Y:S01]  /*efa0*/  UMOV UR10, UR6 ;  /* 0x00000006000a7c82 */ /* 0x000fe20008000000 */
[C---:B------:R-:W-:Y:S02]  /*efb0*/  @P1 IMAD R7, R17.reuse, R15, R0 ;  /* 0x0000000f11071224 */ /* 0x040fe400078e0200 */
[----:B------:R-:W-:-:S04]  /*efc0*/  @P1 IMAD.WIDE.U32 R2, R17, R14, R2 ;  /* 0x0000000e11021225 */ /* 0x000fc800078e0002 */
[----:B------:R-:W-:Y:S01]  /*efd0*/  @P1 IMAD.IADD R0, R3, 0x1, R7 ;  /* 0x0000000103001824 */ /* 0x000fe200078e0207 */
[----:B------:R-:W-:Y:S01]  /*efe0*/  @P1 LEA R6, P2, R2, R12, 0x2 ;  /* 0x0000000c02061211 */ /* 0x000fe200078410ff */
[----:B------:R-:W-:-:S03]  /*eff0*/  IMAD.MOV.U32 R3, RZ, RZ, 0x3f800000 ;  /* 0x3f800000ff037424 */ /* 0x000fc600078e00ff */
[----:B------:R-:W-:-:S05]  /*f000*/  @P1 LEA.HI.X R7, R2, R13, R0, 0x2, P2 ;  /* 0x0000000d02071211 */ /* 0x000fca00010f1400 */
[----:B------:R0:W3:Y:S01]  /*f010*/  @P1 LDG.E R3, desc[UR42][R6.64] ;  /* 0x0000002a06031981 */ /* 0x0000e2000c1e1900 */
[----:B------:R-:W-:Y:S02]  /*f020*/  WARPGROUP.DEPBAR.LE gsb0, 0x0 ;  /* 0x00008000000079c5 */ /* 0x000fe40000010000 */
[----:B------:R-:W-:-:S06]  /*f030*/  WARPGROUP.ARRIVE ;  /* 0x00000000000079c5 */ /* 0x000fcc0000000000 */
[----:B------:R-:W-:Y:S01]  /*f040*/  QGMMA.64x128x32.F32.E4M3.E4M3 R88, R160, gdesc[UR8], R88, gsb0 ;  /* 0x01e00008a0587df3 */ /* 0x000fe20008000858 */
[----:B------:R-:W-:Y:S01]  /*f050*/  UIADD3 UR6, UR4, 0x4, URZ ;  /* 0x0000000404067890 */ /* 0x000fe2000fffe03f */
[----:B------:R-:W-:-:S06]  /*f060*/  UMOV UR11, 0x40000040 ;  /* 0x40000040000b7882 */ /* 0x000fcc0000000000 */
[----:B------:R-:W-:Y:S01]  /*f070*/  UMOV UR10, UR6 ;  /* 0x00000006000a7c82 */ /* 0x000fe20008000000 */
[----:B------:R-:W-:Y:S01]  /*f080*/  UIADD3 UR4, UR4, 0x6, URZ ;  /* 0x0000000604047890 */ /* 0x000fe2000fffe03f */
[----:B------:R-:W1:Y:S04]  /*f090*/  SHFL.BFLY PT, R0, R5, 0x2, 0x1f ;  /* 0x0c401f0005007f89 */ /* 0x000e6800000e0000 */
        /* <DEDUP_REMOVED lines=26> */
[----:B------:R-:W4:Y:S01]  /*f240*/  @P1 MUFU.RCP R8, R13 ;  /* 0x0000000d00081308 */ /* 0x000f220000001000 */
[C---:B------:R-:W-:Y:S01]  /*f250*/  @P2 FMUL.FTZ R5, R9.reuse, 0.69314718246459960938 ;  /* 0x3f31721809052820 */ /* 0x040fe20000410000 */
[----:B0-----:R-:W-:Y:S01]  /*f260*/  @P2 FMUL.FTZ R6, R6, 0.69314718246459960938 ;  /* 0x3f31721806062820 */ /* 0x001fe20000410000 */
[----:B------:R-:W-:Y:S01]  /*f270*/  @P3 FMUL.FTZ R16, R9, 0.69314718246459960938 ;  /* 0x3f31721809103820 */ /* 0x000fe20000410000 */
[----:B------:R-:W-:-:S02]  /*f280*/  IMAD.MOV.U32 R0, RZ, RZ, -0x800000 ;  /* 0xff800000ff007424 */ /* 0x000fc400078e00ff */
[----:B---3--:R-:W-:Y:S01]  /*f290*/  FMUL.FTZ R4, R4, R3 ;  /* 0x0000000304047220 */ /* 0x008fe20000410000 */
[----:B------:R-:W-:Y:S02]  /*f2a0*/  IMAD.MOV.U32 R2, RZ, RZ, -0x800000 ;  /* 0xff800000ff027424 */ /* 0x000fe400078e00ff */
[----:B-1----:R-:W-:Y:S01]  /*f2b0*/  @P3 FMUL.FTZ R7, R7, 0.69314718246459960938 ;  /* 0x3f31721807073820 */ /* 0x002fe20000410000 */
[----:B------:R-:W-:-:S03]  /*f2c0*/  @P2 FFMA.FTZ R0, R5, R10, R6 ;  /* 0x0000000a05002223 */ /* 0x000fc60000010006 */
[----:B------:R-:W-:Y:S01]  /*f2d0*/  @P3 FFMA.FTZ R2, R16, R20, R7 ;  /* 0x0000001410023223 */ /* 0x000fe20000010007 */
[----:B----4-:R-:W-:Y:S01]  /*f2e0*/  FMUL.FTZ R5, R8, R3 ;  /* 0x0000000308057220 */ /* 0x010fe20000410000 */
[----:B------:R-:W-:Y:S02]  /*f2f0*/  WARPGROUP.DEPBAR.LE gsb0, 0x0 ;  /* 0x00008000000079c5 */ /* 0x000fe40000010000 */
[----:B------:R-:W-:Y:S05]  /*f300*/  @!P0 BRA `(.L_x_1134) ;  /* 0x0000000000048947 */ /* 0x000fea0003800000 */
[----:B------:R-:W-:Y:S01]  /*f310*/  BPT.TRAP 0x1 ;  /* 0x000000040000795c */ /* 0x000fe20000300000 */
.L_x_1134:
        /* <DEDUP_REMOVED lines=68> */
.L_x_1056:
[----:B------:R-:W-:Y:S05]  /*f760*/  @P0 BRA `(.L_x_1135) ;  /* 0x0000002000540947 */ /* 0x000fea0003800000 */
[----:B------:R-:W0:Y:S01]  /*f770*/  S2R R9, SR_TID.X ;  /* 0x0000000000097919 */ /* 0x000e220000002100 */
[----:B------:R-:W-:Y:S01]  /*f780*/  ULDC.64 UR4, c[0x4][0x40] ;  /* 0x0100100000047ab9 */ /* 0x000fe20000000a00 */
[----:B------:R-:W1:Y:S01]  /*f790*/  LDC R82, c[0x0][0xbe8] ;  /* 0x0002fa00ff527b82 */ /* 0x000e620000000800 */
[----:B------:R-:W-:Y:S01]  /*f7a0*/  ULDC.64 UR6, c[0x0][0xb38] ;  /* 0x0002ce0000067ab9 */ /* 0x000fe20000000a00 */
[----:B------:R-:W3:Y:S01]  /*f7b0*/  S2R R73, SR_CTAID.X ;  /* 0x0000000000497919 */ /* 0x000ee20000002500 */
[----:B------:R-:W-:-:S05]  /*f7c0*/  ULDC.64 UR8, c[0x0][0xb28] ;  /* 0x0002ca0000087ab9 */ /* 0x000fca0000000a00 */
[----:B------:R-:W4:Y:S08]  /*f7d0*/  LDC.64 R86, c[0x0][0xbd8] ;  /* 0x0002f600ff567b82 */ /* 0x000f300000000a00 */
[----:B------:R-:W5:Y:S08]  /*f7e0*/  LDC R90, c[0x0][0xc50] ;  /* 0x00031400ff5a7b82 */ /* 0x000f700000000800 */
[----:B------:R-:W2:Y:S01]  /*f7f0*/  LDC.64 R88, c[0x0][0xb40] ;  /* 0x0002d000ff587b82 */ /* 0x000ea20000000a00 */
[----:B0-----:R-:W-:-:S05]  /*f800*/  IMAD.SHL.U32 R4, R9, 0x4, RZ ;  /* 0x0000000409047824 */ /* 0x001fca00078e00ff */
[----:B------:R-:W-:Y:S02]  /*f810*/  LOP3.LUT R4, R4, 0xc, RZ, 0xc0, !PT ;  /* 0x0000000c04047812 */ /* 0x000fe400078ec0ff */
[----:B------:R-:W-:Y:S02]  /*f820*/  BAR.SYNC.DEFER_BLOCKING 0x1, 0x100 ;  /* 0x0044000000007b1d */ /* 0x000fe40000010000 */
[----:B------:R-:W-:-:S05]  /*f830*/  IADD3 R4, P0, R4, UR4, RZ ;  /* 0x0000000404047c10 */ /* 0x000fca000ff1e0ff */
[----:B------:R-:W-:Y:S01]  /*f840*/  IMAD.X R5, RZ, RZ, UR5, P0 ;  /* 0x00000005ff057e24 */ /* 0x000fe200080e06ff */
[----:B------:R-:W-:-:S05]  /*f850*/  ULDC.64 UR4, c[0x0][0xbd0] ;  /* 0x0002f40000047ab9 */ /* 0x000fca0000000a00 */
[----:B------:R0:W4:Y:S01]  /*f860*/  LDG.E.CONSTANT R5, desc[UR42][R4.64] ;  /* 0x0000002a04057981 */ /* 0x000122000c1e9900 */
[C---:B------:R-:W-:Y:S01]  /*f870*/  LOP3.LUT P0, R7, R9.reuse, 0x3, RZ, 0xc0, !PT ;  /* 0x0000000309077812 */ /* 0x040fe2000780c0ff */
[----:B------:R-:W-:Y:S01]  /*f880*/  VIADD R9, R9, 0xffffff80 ;  /* 0xffffff8009097836 */ /* 0x000fe20000000000 */
[----:B-1----:R-:W-:Y:S01]  /*f890*/  ISETP.NE.AND P2, PT, R82, 0x1, PT ;  /* 0x000000015200780c */ /* 0x002fe20003f45270 */
[----:B------:R-:W-:Y:S01]  /*f8a0*/  IMAD.WIDE.U32 R32, R17, UR4, RZ ;  /* 0x0000000411207c25 */ /* 0x000fe2000f8e00ff */
[----:B------:R-:W-:Y:S01]  /*f8b0*/  ISETP.EQ.OR P0, PT, R7, 0x3, !P0 ;  /* 0x000000030700780c */ /* 0x000fe20004702670 */
[----:B------:R-:W-:Y:S02]  /*f8c0*/  BSSY B0, `(.L_x_1136) ;  /* 0x0000185000007945 */ /* 0x000fe40003800000 */
[----:B------:R-:W-:Y:S01]  /*f8d0*/  IMAD.WIDE.U32 R42, R17, UR6, RZ ;  /* 0x00000006112a7c25 */ /* 0x000fe2000f8e00ff */
[----:B------:R-:W-:Y:S02]  /*f8e0*/  SEL R76, R3, R8, P0 ;  /* 0x00000008034c7207 */ /* 0x000fe40000000000 */
[----:B0-----:R-:W-:-:S02]  /*f8f0*/  SHF.R.S32.HI R4, RZ, 0x1f, R9 ;  /* 0x0000001fff047819 */ /* 0x001fc40000011409 */
[----:B------:R-:W-:Y:S02]  /*f900*/  SEL R7, R8, R3, P0 ;  /* 0x0000000308077207 */ /* 0x000fe40000000000 */
[----:B------:R-:W-:Y:S01]  /*f910*/  LEA.HI R3, R4, R9, RZ, 0x7 ;  /* 0x0000000904037211 */ /* 0x000fe200078f38ff */
[----:B------:R-:W0:Y:S01]  /*f920*/  @P2 LDC R84, c[0x0][0xbec] ;  /* 0x0002fb00ff542b82 */ /* 0x000e220000000800 */
[----:B------:R-:W-:Y:S02]  /*f930*/  SEL R46, R6, R91, P0 ;  /* 0x0000005b062e7207 */ /* 0x000fe40000000000 */
[----:B------:R-:W-:Y:S02]  /*f940*/  SEL R79, R91, R6, P0 ;  /* 0x000000065b4f7207 */ /* 0x000fe40000000000 */
[----:B------:R-:W-:Y:S02]  /*f950*/  LOP3.LUT R6, R3, 0xffffff80, RZ, 0xc0, !PT ;  /* 0xffffff8003067812 */ /* 0x000fe400078ec0ff */
[----:B------:R-:W-:Y:S01]  /*f960*/  LEA.HI R8, R4, R9, RZ, 0x2 ;  /* 0x0000000904087211 */ /* 0x000fe200078f10ff */
[----:B------:R-:W1:Y:S01]  /*f970*/  @P2 LDC R83, c[0x0][0xbf0] ;  /* 0x0002fc00ff532b82 */ /* 0x000e620000000800 */
[----:B------:R-:W-:Y:S01]  /*f980*/  SEL R12, R94, R95, P0 ;  /* 0x0000005f5e0c7207 */ /* 0x000fe20000000000 */
[----:B------:R-:W-:Y:S01]  /*f990*/  IMAD.IADD R68, R9, 0x1, -R6 ;  /* 0x0000000109447824 */ /* 0x000fe200078e0a06 */
[----:B------:R-:W-:-:S02]  /*f9a0*/  SHF.R.S32.HI R6, RZ, 0x7, R3 ;  /* 0x00000007ff067819 */ /* 0x000fc40000011403 */
[----:B------:R-:W-:Y:S02]  /*f9b0*/  LOP3.LUT R8, R8, 0xfffffffc, RZ, 0xc0, !PT ;  /* 0xfffffffc08087812 */ /* 0x000fe400078ec0ff */
[----:B------:R-:W-:Y:S01]  /*f9c0*/  SHF.R.S32.HI R11, RZ, 0x1f, R68 ;  /* 0x0000001fff0b7819 */ /* 0x000fe20000011444 */
[----:B------:R-:W5:Y:S01]  /*f9d0*/  @P2 LDC R85, c[0x0][0xbf0] ;  /* 0x0002fc00ff552b82 */ /* 0x000f620000000800 */
[----:B------:R-:W-:Y:S01]  /*f9e0*/  LEA.HI R3, R3, R6, RZ, 0x1 ;  /* 0x0000000603037211 */ /* 0x000fe200078f08ff */
[----:B------:R-:W-:Y:S01]  /*f9f0*/  IMAD.IADD R27, R9, 0x1, -R8 ;  /* 0x00000001091b7824 */ /* 0x000fe200078e0a08 */
[----:B------:R-:W-:Y:S02]  /*fa00*/  LEA.HI R13, R11, R68, RZ, 0x2 ;  /* 0x000000440b0d7211 */ /* 0x000fe400078f10ff */
[----:B------:R-:W-:Y:S02]  /*fa10*/  LOP3.LUT R3, R3, 0x3fffffe, RZ, 0xc0, !PT ;  /* 0x03fffffe03037812 */ /* 0x000fe400078ec0ff */
[----:B------:R-:W-:-:S02]  /*fa20*/  SHF.R.S32.HI R4, RZ, 0x2, R13 ;  /* 0x00000002ff047819 */ /* 0x000fc4000001140d */
[----:B------:R-:W-:Y:S01]  /*fa30*/  SHF.R.S32.HI R25, RZ, 0x1f, R13 ;  /* 0x0000001fff197819 */ /* 0x000fe2000001140d */
[----:B------:R-:W-:Y:S01]  /*fa40*/  IMAD.IADD R3, R6, 0x1, -R3 ;  /* 0x0000000106037824 */ /* 0x000fe200078e0a03 */
[----:B------:R-:W-:Y:S02]  /*fa50*/  SHF.R.S32.HI R8, RZ, 0x1f, R17 ;  /* 0x0000001fff087819 */ /* 0x000fe40000011411 */
[----:B------:R-:W-:Y:S02]  /*fa60*/  LEA.HI R25, R25, R4, RZ, 0x3 ;  /* 0x0000000419197211 */ /* 0x000fe400078f18ff */
[----:B------:R-:W-:Y:S01]  /*fa70*/  LEA.HI R11, R11, R68, RZ, 0x5 ;  /* 0x000000440b0b7211 */ /* 0x000fe200078f28ff */
[----:B------:R-:W-:Y:S01]  /*fa80*/  IMAD R6, R8, UR4, RZ ;  /* 0x0000000408067c24 */ /* 0x000fe2000f8e02ff */
[----:B------:R-:W-:Y:S01]  /*fa90*/  LOP3.LUT R25, R25, 0xfffffff8, RZ, 0xc0, !PT ;  /* 0xfffffff819197812 */ /* 0x000fe200078ec0ff */
[----:B------:R-:W5:Y:S01]  /*faa0*/  S2UR UR4, SR_CTAID.Y ;  /* 0x00000000000479c3 */ /* 0x000f620000002600 */
[----:B------:R-:W-:Y:S01]  /*fab0*/  SHF.R.S32.HI R11, RZ, 0x5, R11 ;  /* 0x00000005ff0b7819 */ /* 0x000fe2000001140b */
[----:B------:R-:W-:Y:S01]  /*fac0*/  IMAD R9, R17, UR5, R6 ;  /* 0x0000000511097c24 */ /* 0x000fe2000f8e0206 */
[----:B------:R-:W-:Y:S01]  /*fad0*/  SEL R78, R92, R93, P0 ;  /* 0x0000005d5c4e7207 */ /* 0x000fe20000000000 */
[----:B------:R-:W-:Y:S01]  /*fae0*/  IMAD R6, R8, UR6, RZ ;  /* 0x0000000608067c24 */ /* 0x000fe2000f8e02ff */
[----:B------:R-:W-:Y:S01]  /*faf0*/  LEA.HI R8, R27, R27, RZ, 0x1 ;  /* 0x0000001b1b087211 */ /* 0x000fe200078f08ff */
[----:B------:R-:W-:Y:S01]  /*fb00*/  IMAD.IADD R4, R4, 0x1, -R25 ;  /* 0x0000000104047824 */ /* 0x000fe200078e0a19 */
[----:B------:R-:W-:Y:S01]  /*fb10*/  SEL R10, R102, R103, P0 ;  /* 0x00000067660a7207 */ /* 0x000fe20000000000 */
[----:B------:R-:W-:Y:S01]  /*fb20*/  IMAD.IADD R33, R33, 0x1, R9 ;  /* 0x0000000121217824 */ /* 0x000fe200078e0209 */
[----:B------:R-:W-:Y:S01]  /*fb30*/  LOP3.LUT R8, R8, 0x1ffffffe, RZ, 0xc0, !PT ;  /* 0x1ffffffe08087812 */ /* 0x000fe200078ec0ff */
[----:B------:R-:W-:Y:S01]  /*fb40*/  IMAD R4, R11, 0x10, R4 ;  /* 0x000000100b047824 */ /* 0x000fe200078e0204 */
[----:B------:R-:W-:Y:S01]  /*fb50*/  SEL R93, R93, R92, P0 ;  /* 0x0000005c5d5d7207 */ /* 0x000fe20000000000 */
[----:B------:R-:W-:Y:S01]  /*fb60*/  IMAD R11, R17, UR7, R6 ;  /* 0x00000007110b7c24 */ /* 0x000fe2000f8e0206 */
[----:B------:R-:W-:Y:S01]  /*fb70*/  SEL R6, R150, R151, P0 ;  /* 0x0000009796067207 */ /* 0x000fe20000000000 */
[----:B------:R-:W-:Y:S01]  /*fb80*/  IMAD R3, R3, 0x40, R4 ;  /* 0x0000004003037824 */ /* 0x000fe200078e0204 */
[----:B------:R-:W-:Y:S01]  /*fb90*/  SEL R151, R151, R150, P0 ;  /* 0x0000009697977207 */ /* 0x000fe20000000000 */
[----:B------:R-:W-:Y:S01]  /*fba0*/  IMAD.IADD R8, R27, 0x1, -R8 ;  /* 0x000000011b087824 */ /* 0x000fe200078e0a08 */
[----:B------:R-:W-:Y:S01]  /*fbb0*/  SEL R14, R96, R97, P0 ;  /* 0x00000061600e7207 */ /* 0x000fe20000000000 */
[--C-:B---3--:R-:W-:Y:S01]  /*fbc0*/  IMAD R70, R73, 0x80, R3.reuse ;  /* 0x0000008049467824 */ /* 0x108fe200078e0203 */
[----:B------:R-:W-:Y:S01]  /*fbd0*/  SEL R15, R97, R96, P0 ;  /* 0x00000060610f7207 */ /* 0x000fe20000000000 */
[----:B------:R-:W-:Y:S01]  /*fbe0*/  IMAD R4, R8, 0x8, R3 ;  /* 0x0000000808047824 */ /* 0x000fe200078e0203 */
[----:B------:R-:W-:Y:S01]  /*fbf0*/  SEL R74, R100, R101, P0 ;  /* 0x00000065644a7207 */ /* 0x000fe20000000000 */
[----:B------:R-:W3:Y:S01]  /*fc00*/  @P2 LDC R92, c[0x0][0xbec] ;  /* 0x0002fb00ff5c2b82 */ /* 0x000ee20000000800 */
[----:B------:R-:W-:Y:S01]  /*fc10*/  SEL R24, R112, R113, P0 ;  /* 0x0000007170187207 */ /* 0x000fe20000000000 */
[----:B------:R-:W-:Y:S01]  /*fc20*/  IMAD R73, R73, 0x80, R4 ;  /* 0x0000008049497824 */ /* 0x000fe200078e0204 */
[----:B------:R-:W-:Y:S01]  /*fc30*/  SEL R21, R113, R112, P0 ;  /* 0x0000007071157207 */ /* 0x000fe20000000000 */
[----:B------:R-:W-:Y:S01]  /*fc40*/  IMAD.IADD R43, R43, 0x1, R11 ;  /* 0x000000012b2b7824 */ /* 0x000fe200078e020b */
[----:B------:R-:W-:Y:S01]  /*fc50*/  SEL R16, R144, R145, P0 ;  /* 0x0000009190107207 */ /* 0x000fe20000000000 */
[----:B------:R-:W-:Y:S01]  /*fc60*/  ULDC.64 UR6, c[0x0][0xb48] ;  /* 0x0002d20000067ab9 */ /* 0x000fe20000000a00 */
[----:B------:R-:W-:Y:S01]  /*fc70*/  LOP3.LUT R13, R13, 0x7ffffffc, RZ, 0xc0, !PT ;  /* 0x7ffffffc0d0d7812 */ /* 0x000fe200078ec0ff */
[----:B--2---:R-:W-:Y:S01]  /*fc80*/  IMAD.WIDE.U32 R42, R88, UR39, R42 ;  /* 0x00000027582a7c25 */ /* 0x004fe2000f8e002a */
[----:B------:R-:W-:-:S02]  /*fc90*/  SEL R101, R101, R100, P0 ;  /* 0x0000006465657207 */ /* 0x000fc40000000000 */
[----:B------:R-:W-:Y:S02]  /*fca0*/  SEL R22, R104, R105, P0 ;  /* 0x0000006968167207 */ /* 0x000fe40000000000 */
[----:B------:R-:W-:Y:S02]  /*fcb0*/  SEL R23, R105, R104, P0 ;  /* 0x0000006869177207 */ /* 0x000fe40000000000 */
[----:B------:R-:W-:Y:S02]  /*fcc0*/  SEL R30, R120, R121, P0 ;  /* 0x00000079781e7207 */ /* 0x000fe40000000000 */
[----:B------:R-:W-:Y:S02]  /*fcd0*/  SEL R31, R121, R120, P0 ;  /* 0x00000078791f7207 */ /* 0x000fe40000000000 */
[----:B------:R-:W-:Y:S02]  /*fce0*/  SEL R72, R116, R117, P0 ;  /* 0x0000007574487207 */ /* 0x000fe40000000000 */
[----:B------:R-:W-:-:S02]  /*fcf0*/  SEL R26, R136, R137, P0 ;  /* 0x00000089881a7207 */ /* 0x000fc40000000000 */
[----:B------:R-:W-:Y:S01]  /*fd00*/  SEL R18, R108, R109, P0 ;  /* 0x0000006d6c127207 */ /* 0x000fe20000000000 */
[----:B---3--:R-:W-:Y:S01]  /*fd10*/  @P2 IMAD.HI.U32 R92, R73, R92, RZ ;  /* 0x0000005c495c2227 */ /* 0x008fe200078e00ff */
[----:B------:R-:W-:Y:S02]  /*fd20*/  SEL R19, R109, R108, P0 ;  /* 0x0000006c6d137207 */ /* 0x000fe40000000000 */
[----:B------:R-:W-:Y:S02]  /*fd30*/  SEL R117, R117, R116, P0 ;  /* 0x0000007475757207 */ /* 0x000fe40000000000 */
[----:B------:R-:W-:Y:S02]  /*fd40*/  SEL R66, R124, R125, P0 ;  /* 0x0000007d7c427207 */ /* 0x000fe40000000000 */
[----:B------:R-:W-:Y:S02]  /*fd50*/  SEL R58, R128, R129, P0 ;  /* 0x00000081803a7207 */ /* 0x000fe40000000000 */
[----:B------:R-:W-:-:S02]  /*fd60*/  SEL R125, R125, R124, P0 ;  /* 0x0000007c7d7d7207 */ /* 0x000fc40000000000 */
[----:B------:R-:W-:Y:S02]  /*fd70*/  SEL R62, R132, R133, P0 ;  /* 0x00000085843e7207 */ /* 0x000fe40000000000 */
[C---:B------:R-:W-:Y:S01]  /*fd80*/  LOP3.LUT P1, RZ, R68.reuse, 0x3, RZ, 0xc0, !PT ;  /* 0x0000000344ff7812 */ /* 0x040fe2000782c0ff */
[----:B------:R-:W-:Y:S01]  /*fd90*/  IMAD.IADD R68, R68, 0x1, -R13 ;  /* 0x0000000144447824 */ /* 0x000fe200078e0a0d */
        /* <DEDUP_REMOVED lines=33> */
[----:B------:R-:W-:Y:S01]  /*ffb0*/  SEL R103, R103, R102, P0 ;  /* 0x0000006667677207 */ /* 0x000fe20000000000 */
[----:B----4-:R2:W-:Y:S04]  /*ffc0*/  SHFL.IDX PT, R47, R12, R5, 0x1c1f ;  /* 0x001c1f050c2f7589 */ /* 0x0105e800000e0000 */
[----:B------:R-:W-:Y:S04]  /*ffd0*/  SHFL.IDX PT, R3, R6, R5, 0x1c1f ;  /* 0x001c1f0506037589 */ /* 0x000fe800000e0000 */
[----:B------:R-:W-:Y:S01]  /*ffe0*/  SHFL.IDX PT, R8, R76, R5, 0x1c1f ;  /* 0x001c1f054c087589 */ /* 0x000fe200000e0000 */
[----:B--2---:R-:W-:-:S03]  /*fff0*/  LOP3.LUT R12, R5, 0x2, RZ, 0x3c, !PT ;  /* 0x00000002050c7812 */ /* 0x004fc600078e3cff */
        /* <DEDUP_REMOVED lines=10> */
[----:B------:R-:W2:Y:S04]  /*100a0*/  SHFL.IDX PT, R16, R101, R12, 0x1c1f ;  /* 0x001c1f0c65107589 */ /* 0x000ea800000e0000 */
[----:B------:R-:W-:Y:S04]  /*100b0*/  SHFL.IDX PT, R21, R21, R12, 0x1c1f ;  /* 0x001c1f0c15157589 */ /* 0x000fe800000e0000 */
[----:B------:R-:W-:Y:S04]  /*100c0*/  SHFL.IDX PT, R22, R22, R5, 0x1c1f ;  /* 0x001c1f0516167589 */ /* 0x000fe800000e0000 */
[----:B------:R-:W-:Y:S04]  /*100d0*/  SHFL.IDX PT, R30, R30, R5, 0x1c1f ;  /* 0x001c1f051e1e7589 */ /* 0x000fe800000e0000 */
[----:B------:R-:W-:Y:S04]  /*100e0*/  SHFL.IDX PT, R67, R26, R5, 0x1c1f ;  /* 0x001c1f051a437589 */ /* 0x000fe800000e0000 */
[----:B------:R-:W-:Y:S04]  /*100f0*/  SHFL.IDX PT, R23, R23, R12, 0x1c1f ;  /* 0x001c1f0c17177589 */ /* 0x000fe800000e0000 */
[----:B------:R-:W-:Y:S01]  /*10100*/  SHFL.IDX PT, R31, R31, R12, 0x1c1f ;  /* 0x001c1f0c1f1f7589 */ /* 0x000fe200000e0000 */
[----:B--2---:R-:W-:-:S03]  /*10110*/  SEL R11, R13, R16, P0 ;  /* 0x000000100d0b7207 */ /* 0x004fc60000000000 */
        /* <DEDUP_REMOVED lines=8> */
[----:B------:R-:W3:Y:S04]  /*101a0*/  SHFL.IDX PT, R62, R133, R12, 0x1c1f ;  /* 0x001c1f0c853e7589 */ /* 0x000ee800000e0000 */
[----:B------:R-:W4:Y:S04]  /*101b0*/  SHFL.IDX PT, R66, R129, R12, 0x1c1f ;  /* 0x001c1f0c81427589 */ /* 0x000f2800000e0000 */
[----:B------:R-:W0:Y:S04]  /*101c0*/  SHFL.IDX PT, R74, R137, R12, 0x1c1f ;  /* 0x001c1f0c894a7589 */ /* 0x000e2800000e0000 */
[----:B------:R1:W-:Y:S04]  /*101d0*/  SHFL.IDX PT, R63, R28, R5, 0x1c1f ;  /* 0x001c1f051c3f7589 */ /* 0x0003e800000e0000 */
[----:B------:R-:W-:Y:S04]  /*101e0*/  SHFL.IDX PT, R48, R48, R5, 0x1c1f ;  /* 0x001c1f0530307589 */ /* 0x000fe800000e0000 */
[----:B------:R-:W-:Y:S01]  /*101f0*/  SHFL.IDX PT, R46, R46, R5, 0x1c1f ;  /* 0x001c1f052e2e7589 */ /* 0x000fe200000e0000 */
[----:B--2---:R-:W-:-:S02]  /*10200*/  SEL R29, R27, R58, P0 ;  /* 0x0000003a1b1d7207 */ /* 0x004fc40000000000 */
[----:B-1----:R-:W-:Y:S01]  /*10210*/  SEL R28, R30, R31, P0 ;  /* 0x0000001f1e1c7207 */ /* 0x002fe20000000000 */
[----:B------:R-:W-:Y:S01]  /*10220*/  SHFL.IDX PT, R52, R52, R5, 0x1c1f ;  /* 0x001c1f0534347589 */ /* 0x000fe200000e0000 */
[----:B------:R-:W-:Y:S02]  /*10230*/  SEL R30, R31, R30, P0 ;  /* 0x0000001e1f1e7207 */ /* 0x000fe40000000000 */
[----:B------:R-:W-:Y:S01]  /*10240*/  SEL R31, R58, R27, P0 ;  /* 0x0000001b3a1f7207 */ /* 0x000fe20000000000 */
[----:B------:R-:W-:Y:S01]  /*10250*/  SHFL.IDX PT, R64, R64, R5, 0x1c1f ;  /* 0x001c1f0540407589 */ /* 0x000fe200000e0000 */
[----:B---3--:R-:W-:-:S03]  /*10260*/  SEL R27, R62, R49, P0 ;  /* 0x000000313e1b7207 */ /* 0x008fc60000000000 */
        /* <DEDUP_REMOVED lines=8> */
[----:B------:R1:W-:Y:S04]  /*102f0*/  SHFL.IDX PT, R4, R20, R5, 0x1c1f ;  /* 0x001c1f0514047589 */ /* 0x0003e800000e0000 */
[----:B------:R2:W-:Y:S04]  /*10300*/  SHFL.IDX PT, R34, R34, R5, 0x1c1f ;  /* 0x001c1f0522227589 */ /* 0x0005e800000e0000 */
[----:B------:R-:W3:Y:S01]  /*10310*/  SHFL.IDX PT, R72, R141, R12, 0x1c1f ;  /* 0x001c1f0c8d487589 */ /* 0x000ee200000e0000 */
[----:B-1----:R-:W-:-:S03]  /*10320*/  SEL R20, R24, R21, P0 ;  /* 0x0000001518147207 */ /* 0x002fc60000000000 */
[----:B------:R-:W-:Y:S01]  /*10330*/  SHFL.IDX PT, R77, R77, R12, 0x1c1f ;  /* 0x001c1f0c4d4d7589 */ /* 0x000fe200000e0000 */
[----:B------:R-:W-:Y:S02]  /*10340*/  SEL R24, R21, R24, P0 ;  /* 0x0000001815187207 */ /* 0x000fe40000000000 */
[----:B--2---:R-:W-:Y:S01]  /*10350*/  SEL R5, R3, R6, P0 ;  /* 0x0000000603057207 */ /* 0x004fe20000000000 */
[----:B------:R-:W1:Y:S01]  /*10360*/  SHFL.IDX PT, R76, R145, R12, 0x1c1f ;  /* 0x001c1f0c914c7589 */ /* 0x000e6200000e0000 */
[----:B------:R-:W-:Y:S02]  /*10370*/  SEL R3, R6, R3, P0 ;  /* 0x0000000306037207 */ /* 0x000fe40000000000 */
[----:B------:R-:W-:Y:S01]  /*10380*/  SEL R6, R8, R7, P0 ;  /* 0x0000000708067207 */ /* 0x000fe20000000000 */
[----:B------:R-:W-:Y:S01]  /*10390*/  SHFL.IDX PT, R78, R95, R12, 0x1c1f ;  /* 0x001c1f0c5f4e7589 */ /* 0x000fe200000e0000 */
[----:B------:R-:W-:Y:S02]  /*103a0*/  SEL R8, R7, R8, P0 ;  /* 0x0000000807087207 */ /* 0x000fe40000000000 */
[----:B------:R-:W-:Y:S01]  /*103b0*/  SEL R7, R9, R10, P0 ;  /* 0x0000000a09077207 */ /* 0x000fe20000000000 */
[----:B------:R-:W2:Y:S01]  /*103c0*/  SHFL.IDX PT, R79, R79, R12, 0x1c1f ;  /* 0x001c1f0c4f4f7589 */ /* 0x000ea200000e0000 */
[----:B------:R-:W-:-:S02]  /*103d0*/  SEL R9, R10, R9, P0 ;  /* 0x000000090a097207 */ /* 0x000fc40000000000 */
[----:B------:R-:W-:Y:S01]  /*103e0*/  SEL R10, R14, R15, P0 ;  /* 0x0000000f0e0a7207 */ /* 0x000fe20000000000 */
[----:B------:R-:W-:Y:S01]  /*103f0*/  SHFL.IDX PT, R80, R103, R12, 0x1c1f ;  /* 0x001c1f0c67507589 */ /* 0x000fe200000e0000 */
[----:B------:R-:W-:Y:S02]  /*10400*/  SEL R14, R15, R14, P0 ;  /* 0x0000000e0f0e7207 */ /* 0x000fe40000000000 */
[----:B------:R-:W-:Y:S01]  /*10410*/  SEL R15, R16, R13, P0 ;  /* 0x0000000d100f7207 */ /* 0x000fe20000000000 */
[----:B------:R-:W2:Y:S01]  /*10420*/  SHFL.IDX PT, R81, R81, R12, 0x1c1f ;  /* 0x001c1f0c51517589 */ /* 0x000ea200000e0000 */
[----:B------:R-:W-:Y:S01]  /*10430*/  IMAD R16, R86, UR38, RZ ;  /* 0x0000002656107c24 */ /* 0x000fe2000f8e02ff */
[----:B------:R-:W-:Y:S02]  /*10440*/  SEL R21, R25, R26, P0 ;  /* 0x0000001a19157207 */ /* 0x000fe40000000000 */
[----:B------:R-:W-:Y:S01]  /*10450*/  SHFL.IDX PT, R65, R65, R12, 0x1c1f ;  /* 0x001c1f0c41417589 */ /* 0x000fe200000e0000 */
[----:B------:R-:W-:Y:S01]  /*10460*/  SEL R13, R18, R19, P0 ;  /* 0x00000013120d7207 */ /* 0x000fe20000000000 */
[----:B------:R-:W-:Y:S01]  /*10470*/  IMAD R75, R87, UR39, R16 ;  /* 0x00000027574b7c24 */ /* 0x000fe2000f8e0210 */
[----:B------:R-:W-:Y:S01]  /*10480*/  SEL R25, R26, R25, P0 ;  /* 0x000000191a197207 */ /* 0x000fe20000000000 */
[----:B------:R-:W-:Y:S01]  /*10490*/  SHFL.IDX PT, R69, R69, R12, 0x1c1f ;  /* 0x001c1f0c45457589 */ /* 0x000fe200000e0000 */
[----:B----4-:R-:W-:-:S02]  /*104a0*/  SEL R26, R66, R59, P0 ;  /* 0x0000003b421a7207 */ /* 0x010fc40000000000 */
[----:B0-----:R-:W-:Y:S01]  /*104b0*/  SEL R16, R67, R74, P0 ;  /* 0x0000004a43107207 */ /* 0x001fe20000000000 */
        /* <DEDUP_REMOVED lines=8> */
[----:B------:R0:W-:Y:S02]  /*10540*/  SHFL.IDX PT, R37, R37, R12, 0x1c1f ;  /* 0x001c1f0c25257589 */ /* 0x0001e400000e0000 */
[----:B0-----:R-:W-:-:S02]  /*10550*/  SEL R12, R22, R23, P0 ;  /* 0x00000017160c7207 */ /* 0x001fc40000000000 */
[----:B------:R-:W-:Y:S02]  /*10560*/  SEL R22, R23, R22, P0 ;  /* 0x0000001617167207 */ /* 0x000fe40000000000 */
[----:B------:R-:W-:Y:S02]  /*10570*/  SEL R23, R19, R18, P0 ;  /* 0x0000001213177207 */ /* 0x000fe40000000000 */
[----:B------:R-:W-:Y:S01]  /*10580*/  SEL R18, R59, R66, P0 ;  /* 0x000000423b127207 */ /* 0x000fe20000000000 */
[----:B------:R-:W-:Y:S01]  /*10590*/  IMAD.WIDE.U32 R58, R86, UR39, R32 ;  /* 0x00000027563a7c25 */ /* 0x000fe2000f8e0020 */
[----:B------:R-:W-:Y:S02]  /*105a0*/  SEL R19, R49, R62, P0 ;  /* 0x0000003e31137207 */ /* 0x000fe40000000000 */
[----:B------:R-:W-:Y:S01]  /*105b0*/  SEL R32, R74, R67, P0 ;  /* 0x000000434a207207 */ /* 0x000fe20000000000 */
[----:B------:R-:W-:Y:S01]  /*105c0*/  @P2 IMAD.HI.U32 R62, R73, R84, RZ ;  /* 0x00000054493e2227 */ /* 0x000fe200078e00ff */
[----:B---3--:R-:W-:-:S03]  /*105d0*/  SEL R33, R72, R63, P0 ;  /* 0x0000003f48217207 */ /* 0x008fc60000000000 */
[----:B------:R-:W-:Y:S01]  /*105e0*/  IMAD.MOV R67, RZ, RZ, -R17 ;  /* 0x000000ffff437224 */ /* 0x000fe200078e0a11 */
[----:B------:R-:W-:Y:S01]  /*105f0*/  SEL R17, R63, R72, P0 ;  /* 0x000000483f117207 */ /* 0x000fe20000000000 */
[----:B------:R-:W-:Y:S01]  /*10600*/  IMAD.MOV.U32 R49, RZ, RZ, R73 ;  /* 0x000000ffff317224 */ /* 0x000fe200078e0049 */
[----:B------:R-:W-:Y:S01]  /*10610*/  @P2 SHF.R.U32.HI R49, RZ, R83, R62 ;  /* 0x00000053ff312219 */ /* 0x000fe2000001163e */
[----:B-----5:R-:W-:Y:S01]  /*10620*/  IMAD R83, R90, R67, UR4 ;  /* 0x000000045a537e24 */ /* 0x020fe2000f8e0243 */
[----:B------:R-:W-:Y:S01]  /*10630*/  ULDC.64 UR4, c[0x0][0xbe0] ;  /* 0x0002f80000047ab9 */ /* 0x000fe20000000a00 */
[----:B------:R-:W-:Y:S02]  /*10640*/  IMAD R66, R88, UR38, RZ ;  /* 0x0000002658427c24 */ /* 0x000fe4000f8e02ff */
[----:B------:R-:W-:Y:S01]  /*10650*/  IMAD.IADD R59, R59, 0x1, R75 ;  /* 0x000000013b3b7824 */ /* 0x000fe200078e024b */
[----:B------:R-:W-:Y:S01]  /*10660*/  SHF.R.S32.HI R72, RZ, 0x1f, R83 ;  /* 0x0000001fff487819 */ /* 0x000fe20000011453 */
[----:B------:R-:W-:-:S02]  /*10670*/  IMAD R63, R89, UR39, R66 ;  /* 0x00000027593f7c24 */ /* 0x000fc4000f8e0242 */
[----:B------:R-:W-:Y:S02]  /*10680*/  IMAD.MOV.U32 R62, RZ, RZ, R42 ;  /* 0x000000ffff3e7224 */ /* 0x000fe400078e002a */
[----:B------:R-:W-:Y:S02]  /*10690*/  IMAD.IADD R63, R43, 0x1, R63 ;  /* 0x000000012b3f7824 */ /* 0x000fe400078e023f */
[----:B------:R-:W-:Y:S02]  /*106a0*/  IMAD R43, R72, UR4, RZ ;  /* 0x00000004482b7c24 */ /* 0x000fe4000f8e02ff */
[----:B------:R-:W-:Y:S01]  /*106b0*/  IMAD.MOV.U32 R67, RZ, RZ, R73 ;  /* 0x000000ffff437224 */ /* 0x000fe200078e0049 */
[----:B------:R-:W-:Y:S01]  /*106c0*/  @P2 SHF.R.U32.HI R67, RZ, R85, R92 ;  /* 0x00000055ff432219 */ /* 0x000fe2000001165c */
[C---:B------:R-:W-:Y:S02]  /*106d0*/  IMAD R66, R83.reuse, UR5, R43 ;  /* 0x0000000553427c24 */ /* 0x040fe4000f8e022b */
[----:B------:R-:W-:Y:S01]  /*106e0*/  IMAD.WIDE.U32 R42, R83, UR4, R58 ;  /* 0x00000004532a7c25 */ /* 0x000fe2000f8e003a */
[----:B------:R-:W-:-:S03]  /*106f0*/  ULDC.64 UR4, c[0x0][0xb30] ;  /* 0x0002cc0000047ab9 */ /* 0x000fc60000000a00 */
[----:B------:R-:W-:Y:S01]  /*10700*/  IMAD R72, R72, UR6, RZ ;  /* 0x0000000648487c24 */ /* 0x000fe2000f8e02ff */
[----:B------:R-:W-:Y:S01]  /*10710*/  IADD3 R42, P2, R49, R42, RZ ;  /* 0x0000002a312a7210 */ /* 0x000fe20007f5e0ff */
[----:B------:R-:W-:Y:S01]  /*10720*/  IMAD.WIDE.U32 R58, R83, UR6, R62 ;  /* 0x00000006533a7c25 */ /* 0x000fe2000f8e003e */
[----:B------:R-:W-:Y:S02]  /*10730*/  SHF.R.S32.HI R63, RZ, 0x1f, R49 ;  /* 0x0000001fff3f7819 */ /* 0x000fe40000011431 */
[----:B------:R-:W-:Y:S01]  /*10740*/  SHF.R.S32.HI R62, RZ, 0x1f, R67 ;  /* 0x0000001fff3e7819 */ /* 0x000fe20000011443 */
[----:B------:R-:W-:Y:S01]  /*10750*/  IMAD.MOV R49, RZ, RZ, -R49 ;  /* 0x000000ffff317224 */ /* 0x000fe200078e0a31 */
[----:B------:R-:W-:Y:S01]  /*10760*/  IADD3.X R43, R63, R43, R66, P2, !PT ;  /* 0x0000002b3f2b7210 */ /* 0x000fe200017fe442 */
[----:B------:R-:W-:Y:S01]  /*10770*/  IMAD R75, R83, UR7, R72 ;  /* 0x00000007534b7c24 */ /* 0x000fe2000f8e0248 */
[----:B------:R-:W-:Y:S01]  /*10780*/  ULDC.64 UR6, c[0x0][0xbc8] ;  /* 0x0002f20000067ab9 */ /* 0x000fe20000000a00 */
[----:B------:R-:W-:-:S02]  /*10790*/  IMAD.MOV R72, RZ, RZ, -R67 ;  /* 0x000000ffff487224 */ /* 0x000fc400078e0a43 */
[----:B------:R-:W-:Y:S02]  /*107a0*/  IMAD R62, R62, UR4, RZ ;  /* 0x000000043e3e7c24 */ /* 0x000fe4000f8e02ff */
[C-C-:B------:R-:W-:Y:S02]  /*107b0*/  IMAD R49, R82.reuse, R49, R73.reuse ;  /* 0x0000003152317224 */ /* 0x140fe400078e0249 */
[----:B------:R-:W-:Y:S02]  /*107c0*/  IMAD R63, R82, R72, R73 ;  /* 0x00000048523f7224 */ /* 0x000fe400078e0249 */
[----:B------:R-:W-:Y:S01]  /*107d0*/  IMAD R73, R67, UR5, R62 ;  /* 0x0000000543497c24 */ /* 0x000fe2000f8e023e */
[----:B------:R-:W-:Y:S01]  /*107e0*/  SHF.R.S32.HI R62, RZ, 0x1f, R49 ;  /* 0x0000001fff3e7819 */ /* 0x000fe20000011431 */
[----:B------:R-:W-:Y:S01]  /*107f0*/  IMAD.IADD R59, R59, 0x1, R75 ;  /* 0x000000013b3b7824 */ /* 0x000fe200078e024b */
[----:B------:R-:W-:Y:S01]  /*10800*/  SHF.R.S32.HI R66, RZ, 0x1f, R63 ;  /* 0x0000001fff427819 */ /* 0x000fe2000001143f */
[----:B------:R-:W0:Y:S01]  /*10810*/  S2UR UR5, SR_CgaCtaId ;  /* 0x00000000000579c3 */ /* 0x000e220000008800 */
[----:B------:R-:W-:-:S04]  /*10820*/  IMAD.WIDE.U32 R42, R49, UR6, R42 ;  /* 0x00000006312a7c25 */ /* 0x000fc8000f8e002a */
[----:B------:R-:W-:Y:S01]  /*10830*/  IMAD.WIDE.U32 R58, R67, UR4, R58 ;  /* 0x00000004433a7c25 */ /* 0x000fe2000f8e003a */
[----:B------:R-:W-:-:S03]  /*10840*/  UMOV UR4, 0x400 ;  /* 0x0000040000047882 */ /* 0x000fc60000000000 */
[----:B------:R-:W-:Y:S02]  /*10850*/  IMAD R62, R62, UR6, RZ ;  /* 0x000000063e3e7c24 */ /* 0x000fe4000f8e02ff */
[----:B------:R-:W-:Y:S02]  /*10860*/  IMAD R66, R66, UR8, RZ ;  /* 0x0000000842427c24 */ /* 0x000fe4000f8e02ff */
[----:B------:R-:W-:Y:S02]  /*10870*/  IMAD.IADD R59, R59, 0x1, R73 ;  /* 0x000000013b3b7824 */ /* 0x000fe400078e0249 */
[----:B------:R-:W-:Y:S01]  /*10880*/  IMAD R73, R49, UR7, R62 ;  /* 0x0000000731497c24 */ /* 0x000fe2000f8e023e */
[----:B------:R-:W-:Y:S01]  /*10890*/  ULDC.64 UR6, c[0x0][0xba8] ;  /* 0x0002ea0000067ab9 */ /* 0x000fe20000000a00 */
[C---:B------:R-:W-:Y:S01]  /*108a0*/  IMAD R75, R63.reuse, UR9, R66 ;  /* 0x000000093f4b7c24 */ /* 0x040fe2000f8e0242 */
[----:B-1----:R-:W-:Y:S01]  /*108b0*/  SEL R62, R76, R71, P0 ;  /* 0x000000474c3e7207 */ /* 0x002fe20000000000 */
[----:B------:R-:W-:Y:S01]  /*108c0*/  IMAD.WIDE.U32 R66, R63, UR8, R58 ;  /* 0x000000083f427c25 */ /* 0x000fe2000f8e003a */
[----:B------:R-:W-:Y:S01]  /*108d0*/  SEL R58, R71, R76, P0 ;  /* 0x0000004c473a7207 */ /* 0x000fe20000000000 */
[----:B------:R-:W-:Y:S01]  /*108e0*/  ULDC.64 UR8, c[0x0][0xb00] ;  /* 0x0002c00000087ab9 */ /* 0x000fe20000000a00 */
[C---:B------:R-:W-:Y:S01]  /*108f0*/  LEA R71, P2, R42.reuse, UR6, 0x2 ;  /* 0x000000062a477c11 */ /* 0x040fe2000f8410ff */
[----:B------:R-:W-:Y:S01]  /*10900*/  IMAD.IADD R49, R43, 0x1, R73 ;  /* 0x000000012b317824 */ /* 0x000fe200078e0249 */
[----:B------:R-:W-:Y:S01]  /*10910*/  ULDC UR6, c[0x0][0xa88] ;  /* 0x0002a20000067ab9 */ /* 0x000fe20000000800 */
[----:B------:R-:W-:Y:S01]  /*10920*/  IMAD.IADD R43, R67, 0x1, R75 ;  /* 0x00000001432b7824 */ /* 0x000fe200078e024b */
[----:B0-----:R-:W-:Y:S01]  /*10930*/  ULEA UR4, UR5, UR4, 0x18 ;  /* 0x0000000405047291 */ /* 0x001fe2000f8ec03f */
[----:B------:R-:W-:Y:S01]  /*10940*/  SHFL.IDX PT, R72, R71, RZ, 0x1c1f ;  /* 0x001c1fff47487589 */ /* 0x000fe200000e0000 */
[----:B------:R-:W-:Y:S01]  /*10950*/  LEA.HI.X R49, R42, UR7, R49, 0x2, P2 ;  /* 0x000000072a317c11 */ /* 0x000fe200090f1431 */
[----:B------:R-:W-:Y:S01]  /*10960*/  IMAD R83, R82, UR6, RZ ;  /* 0x0000000652537c24 */ /* 0x000fe2000f8e02ff */
[----:B------:R-:W-:Y:S01]  /*10970*/  UIADD3 UR4, UR4, 0x22820, URZ ;  /* 0x0002282004047890 */ /* 0x000fe2000fffe03f */
[----:B------:R0:W-:Y:S01]  /*10980*/  SHFL.IDX PT, R74, R71, 0x1, 0x1c1f ;  /* 0x003c1f00474a7f89 */ /* 0x0001e200000e0000 */
[----:B------:R-:W-:Y:S01]  /*10990*/  VIADD R82, R70, 0x8 ;  /* 0x0000000846527836 */ /* 0x000fe20000000000 */
[----:B------:R-:W-:Y:S01]  /*109a0*/  LEA R84, P3, R66, UR8, 0x2 ;  /* 0x0000000842547c11 */ /* 0x000fe2000f8610ff */
[----:B------:R-:W-:Y:S01]  /*109b0*/  UPRMT UR4, URZ, 0x654, UR4 ;  /* 0x000006543f047896 */ /* 0x000fe20008000004 */
[----:B------:R-:W1:Y:S01]  /*109c0*/  SHFL.IDX PT, R73, R49, RZ, 0x1c1f ;  /* 0x001c1fff31497589 */ /* 0x000e6200000e0000 */
[----:B------:R-:W-:-:S02]  /*109d0*/  ISETP.GE.OR P2, PT, R70, R83, P1 ;  /* 0x000000534600720c */ /* 0x000fc40000f46670 */
[-C--:B------:R-:W-:Y:S01]  /*109e0*/  ISETP.GE.OR P1, PT, R82, R83.reuse, P1 ;  /* 0x000000535200720c */ /* 0x080fe20000f26670 */
[----:B------:R3:W4:Y:S01]  /*109f0*/  SHFL.IDX PT, R75, R49, 0x1, 0x1c1f ;  /* 0x003c1f00314b7f89 */ /* 0x00072200000e0000 */
[----:B------:R-:W-:Y:S01]  /*10a00*/  LEA.HI.X R85, R66, UR9, R43, 0x2, P3 ;  /* 0x0000000942557c11 */ /* 0x000fe200098f142b */
[----:B0-----:R-:W-:Y:S01]  /*10a10*/  IMAD.SHL.U32 R71, R68, 0x2, RZ ;  /* 0x0000000244477824 */ /* 0x001fe200078e00ff */
[----:B------:R-:W-:Y:S01]  /*10a20*/  ISETP.GE.AND P3, PT, R70, R83, PT ;  /* 0x000000534600720c */ /* 0x000fe20003f66270 */
[----:B------:R-:W-:Y:S01]  /*10a30*/  SYNCS.ARRIVE.TRANS64.RED.A1T0 RZ, [UR4], RZ ;  /* 0x000000ffffff79a7 */ /* 0x000fe20008100404 */
[----:B------:R0:W0:Y:S01]  /*10a40*/  SHFL.IDX PT, R66, R84, RZ, 0x1c1f ;  /* 0x001c1fff54427589 */ /* 0x00002200000e0000 */
[----:B------:R-:W-:Y:S02]  /*10a50*/  SEL R59, R48, R77, P0 ;  /* 0x0000004d303b7207 */ /* 0x000fe40000000000 */
[----:B------:R-:W-:Y:S01]  /*10a60*/  SEL R63, R77, R48, P0 ;  /* 0x000000304d3f7207 */ /* 0x000fe20000000000 */
[----:B------:R0:W0:Y:S01]  /*10a70*/  SHFL.IDX PT, R67, R85, RZ, 0x1c1f ;  /* 0x001c1fff55437589 */ /* 0x00002200000e0000 */
[----:B--2---:R-:W-:-:S02]  /*10a80*/  SEL R42, R46, R79, P0 ;  /* 0x0000004f2e2a7207 */ /* 0x004fc40000000000 */
[----:B------:R-:W-:Y:S02]  /*10a90*/  SEL R43, R47, R78, P0 ;  /* 0x0000004e2f2b7207 */ /* 0x000fe40000000000 */
[----:B------:R-:W-:Y:S02]  /*10aa0*/  SEL R48, R52, R81, P0 ;  /* 0x0000005134307207 */ /* 0x000fe40000000000 */
[----:B---3--:R-:W-:Y:S02]  /*10ab0*/  SEL R49, R53, R80, P0 ;  /* 0x0000005035317207 */ /* 0x008fe40000000000 */
[----:B------:R-:W-:Y:S01]  /*10ac0*/  SEL R46, R79, R46, P0 ;  /* 0x0000002e4f2e7207 */ /* 0x000fe20000000000 */
[----:B-1----:R1:W-:Y:S01]  /*10ad0*/  @!P2 ST.E desc[UR42][R72.64], R0 ;  /* 0x000000004800a985 */ /* 0x0023e2000c10192a */
[----:B------:R-:W-:Y:S02]  /*10ae0*/  SEL R47, R78, R47, P0 ;  /* 0x0000002f4e2f7207 */ /* 0x000fe40000000000 */
[----:B------:R-:W-:Y:S01]  /*10af0*/  SEL R52, R81, R52, P0 ;  /* 0x0000003451347207 */ /* 0x000fe20000000000 */
[----:B----4-:R1:W-:Y:S01]  /*10b00*/  @!P1 ST.E desc[UR42][R74.64], R2 ;  /* 0x000000024a009985 */ /* 0x0103e2000c10192a */
[----:B------:R-:W-:Y:S01]  /*10b10*/  SEL R53, R80, R53, P0 ;  /* 0x0000003550357207 */ /* 0x000fe20000000000 */
[----:B------:R-:W-:Y:S06]  /*10b20*/  @P3 BRA `(.L_x_1137) ;  /* 0x0000000400783947 */ /* 0x000fec0003800000 */
[C---:B-1----:R-:W-:Y:S01]  /*10b30*/  VIADD R0, R71.reuse, 0x8 ;  /* 0x0000000847007836 */ /* 0x042fe20000000000 */
[----:B------:R-:W-:Y:S01]  /*10b40*/  ULDC UR4, c[0x0][0xac8] ;  /* 0x0002b20000047ab9 */ /* 0x000fe20000000800 */
[C---:B------:R-:W-:Y:S01]  /*10b50*/  VIADD R68, R71.reuse, 0x10 ;  /* 0x0000001047447836 */ /* 0x040fe20000000000 */
[C---:B------:R-:W-:Y:S01]  /*10b60*/  ISETP.GE.AND P2, PT, R71.reuse, UR4, PT ;  /* 0x0000000447007c0c */ /* 0x040fe2000bf46270 */
[C---:B------:R-:W-:Y:S01]  /*10b70*/  VIADD R70, R71.reuse, 0x18 ;  /* 0x0000001847467836 */ /* 0x040fe20000000000 */
[----:B------:R-:W-:Y:S01]  /*10b80*/  ISETP.GE.AND P3, PT, R0, UR4, PT ;  /* 0x0000000400007c0c */ /* 0x000fe2000bf66270 */
[C---:B------:R-:W-:Y:S01]  /*10b90*/  VIADD R78, R71.reuse, 0x20 ;  /* 0x00000020474e7836 */ /* 0x040fe20000000000 */
[----:B------:R-:W-:Y:S01]  /*10ba0*/  ISETP.GE.AND P4, PT, R68, UR4, PT ;  /* 0x0000000444007c0c */ /* 0x000fe2000bf86270 */
[----:B------:R-:W-:Y:S01]  /*10bb0*/  VIADD R79, R71, 0x38 ;  /* 0x00000038474f7836 */ /* 0x000fe20000000000 */
[----:B------:R-:W-:-:S04]  /*10bc0*/  ISETP.GE.AND P1, PT, R70, UR4, PT ;  /* 0x0000000446007c0c */ /* 0x000fc8000bf26270 */
[----:B------:R-:W-:-:S03]  /*10bd0*/  ISETP.GE.AND P5, PT, R79, UR4, PT ;  /* 0x000000044f007c0c */ /* 0x000fc6000bfa6270 */
[C-C-:B0-----:R-:W-:Y:S02]  /*10be0*/  @!P2 IMAD.WIDE R72, R71.reuse, 0x4, R66.reuse ;  /* 0x000000044748a825 */ /* 0x141fe400078e0242 */
[----:B------:R-:W-:Y:S02]  /*10bf0*/  @!P3 LEA.HI R0, R0, R0, RZ, 0x1 ;  /* 0x000000000000b211 */ /* 0x000fe400078f08ff */
[----:B------:R-:W-:Y:S01]  /*10c00*/  @!P4 LEA.HI R68, R68, R68, RZ, 0x1 ;  /* 0x000000444444c211 */ /* 0x000fe200078f08ff */
[----:B------:R0:W-:Y:S01]  /*10c10*/  @!P2 ST.E.64 desc[UR42][R72.64], R6 ;  /* 0x000000064800a985 */ /* 0x0001e2000c101b2a */
[----:B------:R-:W-:Y:S01]  /*10c20*/  @!P3 LOP3.LUT R75, R0, 0xfffffffe, RZ, 0xc0, !PT ;  /* 0xfffffffe004bb812 */ /* 0x000fe200078ec0ff */
[----:B------:R-:W-:Y:S01]  /*10c30*/  VIADD R0, R71, 0x28 ;  /* 0x0000002847007836 */ /* 0x000fe20000000000 */
[----:B------:R-:W-:Y:S02]  /*10c40*/  @!P1 LEA.HI R70, R70, R70, RZ, 0x1 ;  /* 0x0000004646469211 */ /* 0x000fe400078f08ff */
[----:B------:R-:W-:Y:S01]  /*10c50*/  @!P4 LOP3.LUT R77, R68, 0xfffffffe, RZ, 0xc0, !PT ;  /* 0xfffffffe444dc812 */ /* 0x000fe200078ec0ff */
[----:B------:R-:W-:Y:S01]  /*10c60*/  @!P3 IMAD.WIDE R74, R75, 0x4, R66 ;  /* 0x000000044b4ab825 */ /* 0x000fe200078e0242 */
[----:B------:R-:W-:-:S02]  /*10c70*/  ISETP.GE.AND P2, PT, R78, UR4, PT ;  /* 0x000000044e007c0c */ /* 0x000fc4000bf46270 */
[----:B------:R-:W-:Y:S01]  /*10c80*/  @!P5 LEA.HI R79, R79, R79, RZ, 0x1 ;  /* 0x0000004f4f4fd211 */ /* 0x000fe200078f08ff */
[----:B------:R-:W-:Y:S01]  /*10c90*/  VIADD R68, R71, 0x30 ;  /* 0x0000003047447836 */ /* 0x000fe20000000000 */
[----:B------:R1:W-:Y:S01]  /*10ca0*/  @!P3 ST.E.64 desc[UR42][R74.64], R8 ;  /* 0x000000084a00b985 */ /* 0x0003e2000c101b2a */
[--C-:B------:R-:W-:Y:S01]  /*10cb0*/  @!P4 IMAD.WIDE R76, R77, 0x4, R66.reuse ;  /* 0x000000044d4cc825 */ /* 0x100fe200078e0242 */
[----:B------:R-:W-:Y:S02]  /*10cc0*/  ISETP.GE.AND P3, PT, R0, UR4, PT ;  /* 0x0000000400007c0c */ /* 0x000fe4000bf66270 */
[----:B0-----:R-:W-:Y:S01]  /*10cd0*/  @!P1 LOP3.LUT R7, R70, 0xfffffffe, RZ, 0xc0, !PT ;  /* 0xfffffffe46079812 */ /* 0x001fe200078ec0ff */
[C---:B------:R-:W-:Y:S01]  /*10ce0*/  VIADD R72, R71.reuse, 0x40 ;  /* 0x0000004047487836 */ /* 0x040fe20000000000 */
[----:B------:R-:W-:Y:S01]  /*10cf0*/  ISETP.GE.AND P6, PT, R68, UR4, PT ;  /* 0x0000000444007c0c */ /* 0x000fe2000bfc6270 */
[----:B------:R-:W-:Y:S01]  /*10d00*/  VIADD R70, R71, 0x48 ;  /* 0x0000004847467836 */ /* 0x000fe20000000000 */
[----:B------:R0:W-:Y:S01]  /*10d10*/  @!P4 ST.E.64 desc[UR42][R76.64], R10 ;  /* 0x0000000a4c00c985 */ /* 0x0001e2000c101b2a */
[----:B------:R-:W-:Y:S01]  /*10d20*/  @!P1 IMAD.WIDE R6, R7, 0x4, R66 ;  /* 0x0000000407069825 */ /* 0x000fe200078e0242 */
[----:B------:R-:W-:-:S02]  /*10d30*/  ISETP.GE.AND P4, PT, R72, UR4, PT ;  /* 0x0000000448007c0c */ /* 0x000fc4000bf86270 */
[----:B------:R-:W-:Y:S02]  /*10d40*/  @!P2 LEA.HI R78, R78, R78, RZ, 0x1 ;  /* 0x0000004e4e4ea211 */ /* 0x000fe400078f08ff */
[----:B------:R2:W-:Y:S01]  /*10d50*/  @!P1 ST.E.64 desc[UR42][R6.64], R14 ;  /* 0x0000000e06009985 */ /* 0x0005e2000c101b2a */
[----:B------:R-:W-:Y:S02]  /*10d60*/  ISETP.GE.AND P1, PT, R70, UR4, PT ;  /* 0x0000000446007c0c */ /* 0x000fe4000bf26270 */
[----:B-1----:R-:W-:Y:S02]  /*10d70*/  @!P2 LOP3.LUT R9, R78, 0xfffffffe, RZ, 0xc0, !PT ;  /* 0xfffffffe4e09a812 */ /* 0x002fe400078ec0ff */
[----:B------:R-:W-:Y:S02]  /*10d80*/  @!P6 LEA.HI R68, R68, R68, RZ, 0x1 ;  /* 0x000000444444e211 */ /* 0x000fe400078f08ff */
[----:B------:R-:W-:Y:S01]  /*10d90*/  @!P3 LEA.HI R0, R0, R0, RZ, 0x1 ;  /* 0x000000000000b211 */ /* 0x000fe200078f08ff */
[----:B------:R-:W-:Y:S01]  /*10da0*/  @!P2 IMAD.WIDE R8, R9, 0x4, R66 ;  /* 0x000000040908a825 */ /* 0x000fe200078e0242 */
[----:B------:R-:W-:-:S02]  /*10db0*/  @!P6 LOP3.LUT R73, R68, 0xfffffffe, RZ, 0xc0, !PT ;  /* 0xfffffffe4449e812 */ /* 0x000fc400078ec0ff */
[----:B0-----:R-:W-:Y:S01]  /*10dc0*/  @!P3 LOP3.LUT R11, R0, 0xfffffffe, RZ, 0xc0, !PT ;  /* 0xfffffffe000bb812 */ /* 0x001fe200078ec0ff */
        /* <DEDUP_REMOVED lines=13> */
[----:B------:R-:W-:Y:S02]  /*10ea0*/  @!P5 ST.E.64 desc[UR42][R14.64], R24 ;  /* 0x000000180e00d985 */ /* 0x000fe4000c101b2a */
[----:B------:R-:W-:-:S02]  /*10eb0*/  VIADD R12, R71, 0x58 ;  /* 0x00000058470c7836 */ /* 0x000fc40000000000 */
[----:B------:R0:W-:Y:S01]  /*10ec0*/  @!P4 ST.E.64 desc[UR42][R8.64], R28 ;  /* 0x0000001c0800c985 */ /* 0x0001e2000c101b2a */
[----:B-1----:R-:W-:Y:S02]  /*10ed0*/  @!P1 IMAD.WIDE R10, R13, 0x4, R66 ;  /* 0x000000040d0a9825 */ /* 0x002fe400078e0242 */
[----:B------:R-:W-:Y:S02]  /*10ee0*/  ISETP.GE.AND P2, PT, R12, UR4, PT ;  /* 0x000000040c007c0c */ /* 0x000fe4000bf46270 */
[C---:B------:R-:W-:Y:S01]  /*10ef0*/  VIADD R13, R71.reuse, 0x60 ;  /* 0x00000060470d7836 */ /* 0x040fe20000000000 */
[----:B------:R1:W-:Y:S01]  /*10f00*/  @!P1 ST.E.64 desc[UR42][R10.64], R30 ;  /* 0x0000001e0a009985 */ /* 0x0003e2000c101b2a */
[C---:B------:R-:W-:Y:S01]  /*10f10*/  VIADD R22, R71.reuse, 0x68 ;  /* 0x0000006847167836 */ /* 0x040fe20000000000 */
[----:B------:R-:W-:Y:S01]  /*10f20*/  ISETP.GE.AND P1, PT, R0, UR4, PT ;  /* 0x0000000400007c0c */ /* 0x000fe2000bf26270 */
[----:B--2---:R-:W-:Y:S01]  /*10f30*/  VIADD R7, R71, 0x78 ;  /* 0x0000007847077836 */ /* 0x004fe20000000000 */
[----:B------:R-:W-:Y:S01]  /*10f40*/  ISETP.GE.AND P3, PT, R13, UR4, PT ;  /* 0x000000040d007c0c */ /* 0x000fe2000bf66270 */
[----:B------:R-:W-:Y:S01]  /*10f50*/  VIADD R6, R71, 0x70 ;  /* 0x0000007047067836 */ /* 0x000fe20000000000 */
[----:B------:R-:W-:-:S02]  /*10f60*/  ISETP.GE.AND P4, PT, R22, UR4, PT ;  /* 0x0000000416007c0c */ /* 0x000fc4000bf86270 */
[----:B------:R-:W-:Y:S02]  /*10f70*/  ISETP.GE.AND P6, PT, R7, UR4, PT ;  /* 0x0000000407007c0c */ /* 0x000fe4000bfc6270 */
[----:B------:R-:W-:Y:S02]  /*10f80*/  ISETP.GE.AND P5, PT, R6, UR4, PT ;  /* 0x0000000406007c0c */ /* 0x000fe4000bfa6270 */
[----:B------:R-:W-:-:S03]  /*10f90*/  @!P2 LEA.HI R12, R12, R12, RZ, 0x1 ;  /* 0x0000000c0c0ca211 */ /* 0x000fc600078f08ff */
[----:B------:R-:W-:Y:S02]  /*10fa0*/  @!P1 LEA.HI R0, R0, R0, RZ, 0x1 ;  /* 0x0000000000009211 */ /* 0x000fe400078f08ff */
[----:B------:R-:W-:Y:S02]  /*10fb0*/  @!P3 LEA.HI R13, R13, R13, RZ, 0x1 ;  /* 0x0000000d0d0db211 */ /* 0x000fe400078f08ff */
[----:B------:R-:W-:Y:S02]  /*10fc0*/  @!P4 LEA.HI R22, R22, R22, RZ, 0x1 ;  /* 0x000000161616c211 */ /* 0x000fe400078f08ff */
[----:B0-----:R-:W-:Y:S02]  /*10fd0*/  @!P6 LEA.HI R8, R7, R7, RZ, 0x1 ;  /* 0x000000070708e211 */ /* 0x001fe400078f08ff */
[----:B------:R-:W-:Y:S02]  /*10fe0*/  @!P5 LEA.HI R6, R6, R6, RZ, 0x1 ;  /* 0x000000060606d211 */ /* 0x000fe400078f08ff */
[----:B------:R-:W-:-:S02]  /*10ff0*/  @!P1 LOP3.LUT R7, R0, 0xfffffffe, RZ, 0xc0, !PT ;  /* 0xfffffffe00079812 */ /* 0x000fc400078ec0ff */
[----:B------:R-:W-:Y:S02]  /*11000*/  @!P2 LOP3.LUT R9, R12, 0xfffffffe, RZ, 0xc0, !PT ;  /* 0xfffffffe0c09a812 */ /* 0x000fe400078ec0ff */
[----:B-1----:R-:W-:Y:S02]  /*11010*/  @!P3 LOP3.LUT R11, R13, 0xfffffffe, RZ, 0xc0, !PT ;  /* 0xfffffffe0d0bb812 */ /* 0x002fe400078ec0ff */
[----:B------:R-:W-:Y:S02]  /*11020*/  @!P4 LOP3.LUT R13, R22, 0xfffffffe, RZ, 0xc0, !PT ;  /* 0xfffffffe160dc812 */ /* 0x000fe400078ec0ff */
        /* <DEDUP_REMOVED lines=14> */
.L_x_1137:
[----:B------:R-:W-:Y:S05]  /*11110*/  BSYNC B0 ;  /* 0x0000000000007941 */ /* 0x000fea0003800000 */
.L_x_1136:
[----:B------:R-:W-:Y:S01]  /*11120*/  ISETP.GE.AND P1, PT, R82, R83, PT ;  /* 0x000000535200720c */ /* 0x000fe20003f26270 */
[----:B--2---:R2:W3:Y:S01]  /*11130*/  SHFL.IDX PT, R27, R85, 0x1, 0x1c1f ;  /* 0x003c1f00551b7f89 */ /* 0x0044e200000e0000 */
[----:B------:R-:W-:Y:S02]  /*11140*/  SEL R14, R64, R69, P0 ;  /* 0x00000045400e7207 */ /* 0x000fe40000000000 */
[----:B------:R-:W-:Y:S01]  /*11150*/  SEL R15, R60, R65, P0 ;  /* 0x000000413c0f7207 */ /* 0x000fe20000000000 */
[----:B------:R2:W4:Y:S01]  /*11160*/  SHFL.IDX PT, R26, R84, 0x1, 0x1c1f ;  /* 0x003c1f00541a7f89 */ /* 0x00052200000e0000 */
        /* <DEDUP_REMOVED lines=19> */
[----:B-1----:R-:W-:Y:S01]  /*112a0*/  SEL R2, R37, R34, P0 ;  /* 0x0000002225027207 */ /* 0x002fe20000000000 */
[----:B--234-:R-:W-:Y:S06]  /*112b0*/  @P1 BRA `(.L_x_1048) ;  /* 0x0000005000041947 */ /* 0x01cfec0003800000 */
[C---:B------:R-:W-:Y:S01]  /*112c0*/  VIADD R0, R71.reuse, 0x8 ;  /* 0x0000000847007836 */ /* 0x040fe20000000000 */
        /* <DEDUP_REMOVED lines=9> */
[C---:B------:R-:W-:Y:S01]  /*11360*/  VIADD R29, R71.reuse, 0x30 ;  /* 0x00000030471d7836 */ /* 0x040fe20000000000 */
[----:B------:R-:W-:Y:S01]  /*11370*/  ISETP.GE.AND P3, PT, R12, UR4, PT ;  /* 0x000000040c007c0c */ /* 0x000fe2000bf66270 */
[----:B------:R-:W-:Y:S01]  /*11380*/  VIADD R30, R71, 0x38 ;  /* 0x00000038471e7836 */ /* 0x000fe20000000000 */
        /* <DEDUP_REMOVED lines=10> */
[----:B------:R-:W-:Y:S01]  /*11430*/  @!P2 LOP3.LUT R13, R0, 0xfffffffe, RZ, 0xc0, !PT ;  /* 0xfffffffe000da812 */ /* 0x000fe200078ec0ff */
[----:B------:R-:W-:Y:S01]  /*11440*/  VIADD R0, R71, 0x40 ;  /* 0x0000004047007836 */ /* 0x000fe20000000000 */
[----:B------:R2:W-:Y:S01]  /*11450*/  @!P4 ST.E.64 desc[UR42][R8.64], R46 ;  /* 0x0000002e0800c985 */ /* 0x0005e2000c101b2a */
[----:B------:R-:W-:Y:S02]  /*11460*/  ISETP.GE.AND P4, PT, R29, UR4, PT ;  /* 0x000000041d007c0c */ /* 0x000fe4000bf86270 */
[----:B------:R-:W-:Y:S01]  /*11470*/  @!P3 LEA.HI R12, R12, R12, RZ, 0x1 ;  /* 0x0000000c0c0cb211 */ /* 0x000fe200078f08ff */
[--C-:B-1----:R-:W-:Y:S01]  /*11480*/  @!P1 IMAD.WIDE R6, R11, 0x4, R26.reuse ;  /* 0x000000040b069825 */ /* 0x102fe200078e021a */
[----:B------:R-:W-:Y:S02]  /*11490*/  @!P5 LEA.HI R28, R28, R28, RZ, 0x1 ;  /* 0x0000001c1c1cd211 */ /* 0x000fe400078f08ff */
[----:B------:R-:W-:Y:S02]  /*114a0*/  @!P3 LOP3.LUT R11, R12, 0xfffffffe, RZ, 0xc0, !PT ;  /* 0xfffffffe0c0bb812 */ /* 0x000fe400078ec0ff */
[----:B------:R-:W-:Y:S01]  /*114b0*/  @!P0 LEA.HI R30, R30, R30, RZ, 0x1 ;  /* 0x0000001e1e1e8211 */ /* 0x000fe200078f08ff */
[----:B------:R1:W-:Y:S01]  /*114c0*/  @!P1 ST.E.64 desc[UR42][R6.64], R48 ;  /* 0x0000003006009985 */ /* 0x0003e2000c101b2a */
[----:B------:R-:W-:Y:S01]  /*114d0*/  ISETP.GE.AND P1, PT, R0, UR4, PT ;  /* 0x0000000400007c0c */ /* 0x000fe2000bf26270 */
[----:B------:R-:W-:Y:S01]  /*114e0*/  @!P3 IMAD.WIDE R10, R11, 0x4, R26 ;  /* 0x000000040b0ab825 */ /* 0x000fe200078e021a */
[----:B------:R-:W-:-:S02]  /*114f0*/  @!P0 LOP3.LUT R31, R30, 0xfffffffe, RZ, 0xc0, !PT ;  /* 0xfffffffe1e1f8812 */ /* 0x000fc400078ec0ff */
[----:B------:R-:W-:Y:S01]  /*11500*/  @!P4 LEA.HI R29, R29, R29, RZ, 0x1 ;  /* 0x0000001d1d1dc211 */ /* 0x000fe200078f08ff */
[--C-:B--2---:R-:W-:Y:S01]  /*11510*/  @!P2 IMAD.WIDE R8, R13, 0x4, R26.reuse ;  /* 0x000000040d08a825 */ /* 0x104fe200078e021a */
[----:B------:R-:W-:Y:S02]  /*11520*/  @!P5 LOP3.LUT R13, R28, 0xfffffffe, RZ, 0xc0, !PT ;  /* 0xfffffffe1c0dd812 */ /* 0x000fe400078ec0ff */
[----:B------:R-:W-:Y:S01]  /*11530*/  @!P4 LOP3.LUT R29, R29, 0xfffffffe, RZ, 0xc0, !PT ;  /* 0xfffffffe1d1dc812 */ /* 0x000fe200078ec0ff */
[----:B------:R-:W-:Y:S01]  /*11540*/  VIADD R28, R71, 0x48 ;  /* 0x00000048471c7836 */ /* 0x000fe20000000000 */
[----:B------:R2:W-:Y:S01]  /*11550*/  @!P2 ST.E.64 desc[UR42][R8.64], R52 ;  /* 0x000000340800a985 */ /* 0x0005e2000c101b2a */
[--C-:B------:R-:W-:Y:S02]  /*11560*/  @!P5 IMAD.WIDE R12, R13, 0x4, R26.reuse ;  /* 0x000000040d0cd825 */ /* 0x100fe400078e021a */
[----:B------:R-:W-:Y:S01]  /*11570*/  @!P1 LEA.HI R0, R0, R0, RZ, 0x1 ;  /* 0x0000000000009211 */ /* 0x000fe200078f08ff */
[----:B------:R3:W-:Y:S01]  /*11580*/  @!P3 ST.E.64 desc[UR42][R10.64], R14 ;  /* 0x0000000e0a00b985 */ /* 0x0007e2000c101b2a */
[----:B-1----:R-:W-:Y:S01]  /*11590*/  @!P4 IMAD.WIDE R6, R29, 0x4, R26 ;  /* 0x000000041d06c825 */ /* 0x002fe200078e021a */
[----:B------:R-:W-:-:S02]  /*115a0*/  ISETP.GE.AND P2, PT, R28, UR4, PT ;  /* 0x000000041c007c0c */ /* 0x000fc4000bf46270 */
[----:B------:R1:W-:Y:S04]  /*115b0*/  @!P5 ST.E.64 desc[UR42][R12.64], R64 ;  /* 0x000000400c00d985 */ /* 0x0003e8000c101b2a */
[----:B------:R-:W-:Y:S01]  /*115c0*/  @!P4 ST.E.64 desc[UR42][R6.64], R16 ;  /* 0x000000100600c985 */ /* 0x000fe2000c101b2a */
[----:B--2---:R-:W-:-:S04]  /*115d0*/  @!P0 IMAD.WIDE R8, R31, 0x4, R26 ;  /* 0x000000041f088825 */ /* 0x004fc800078e021a */
[C---:B---3--:R-:W-:Y:S01]  /*115e0*/  VIADD R10, R71.reuse, 0x50 ;  /* 0x00000050470a7836 */ /* 0x048fe20000000000 */
[----:B------:R2:W-:Y:S01]  /*115f0*/  @!P0 ST.E.64 desc[UR42][R8.64], R56 ;  /* 0x0000003808008985 */ /* 0x0005e2000c101b2a */
[C---:B------:R-:W-:Y:S01]  /*11600*/  VIADD R14, R71.reuse, 0x68 ;  /* 0x00000068470e7836 */ /* 0x040fe20000000000 */
[----:B------:R-:W-:Y:S01]  /*11610*/  @!P2 LEA.HI R28, R28, R28, RZ, 0x1 ;  /* 0x0000001c1c1ca211 */ /* 0x000fe200078f08ff */
[C---:B-1----:R-:W-:Y:S01]  /*11620*/  VIADD R12, R71.reuse, 0x58 ;  /* 0x00000058470c7836 */ /* 0x042fe20000000000 */
[----:B------:R-:W-:Y:S01]  /*11630*/  ISETP.GE.AND P3, PT, R10, UR4, PT ;  /* 0x000000040a007c0c */ /* 0x000fe2000bf66270 */
[C---:B------:R-:W-:Y:S01]  /*11640*/  VIADD R13, R71.reuse, 0x60 ;  /* 0x00000060470d7836 */ /* 0x040fe20000000000 */
[----:B------:R-:W-:Y:S01]  /*11650*/  ISETP.GE.AND P5, PT, R14, UR4, PT ;  /* 0x000000040e007c0c */ /* 0x000fe2000bfa6270 */
[C---:B------:R-:W-:Y:S01]  /*11660*/  VIADD R15, R71.reuse, 0x70 ;  /* 0x00000070470f7836 */ /* 0x040fe20000000000 */
[----:B------:R-:W-:Y:S01]  /*11670*/  ISETP.GE.AND P0, PT, R12, UR4, PT ;  /* 0x000000040c007c0c */ /* 0x000fe2000bf06270 */
[----:B------:R-:W-:Y:S01]  /*11680*/  VIADD R71, R71, 0x78 ;  /* 0x0000007847477836 */ /* 0x000fe20000000000 */
[----:B------:R-:W-:-:S02]  /*11690*/  ISETP.GE.AND P4, PT, R13, UR4, PT ;  /* 0x000000040d007c0c */ /* 0x000fc4000bf86270 */
[----:B------:R-:W-:Y:S02]  /*116a0*/  ISETP.GE.AND P6, PT, R15, UR4, PT ;  /* 0x000000040f007c0c */ /* 0x000fe4000bfc6270 */
[----:B------:R-:W-:Y:S02]  /*116b0*/  @!P1 LOP3.LUT R11, R0, 0xfffffffe, RZ, 0xc0, !PT ;  /* 0xfffffffe000b9812 */ /* 0x000fe400078ec0ff */
[----:B--2---:R-:W-:Y:S02]  /*116c0*/  @!P2 LOP3.LUT R9, R28, 0xfffffffe, RZ, 0xc0, !PT ;  /* 0xfffffffe1c09a812 */ /* 0x004fe400078ec0ff */
[----:B------:R-:W-:Y:S01]  /*116d0*/  @!P3 LEA.HI R10, R10, R10, RZ, 0x1 ;  /* 0x0000000a0a0ab211 */ /* 0x000fe200078f08ff */
[--C-:B------:R-:W-:Y:S01]  /*116e0*/  @!P1 IMAD.WIDE R6, R11, 0x4, R26.reuse ;  /* 0x000000040b069825 */ /* 0x100fe200078e021a */
[----:B------:R-:W-:Y:S02]  /*116f0*/  @!P5 LEA.HI R14, R14, R14, RZ, 0x1 ;  /* 0x0000000e0e0ed211 */ /* 0x000fe400078f08ff */
[----:B------:R-:W-:Y:S01]  /*11700*/  @!P0 LEA.HI R12, R12, R12, RZ, 0x1 ;  /* 0x0000000c0c0c8211 */ /* 0x000fe200078f08ff */
[----:B------:R-:W-:Y:S01]  /*11710*/  @!P2 IMAD.WIDE R8, R9, 0x4, R26 ;  /* 0x000000040908a825 */ /* 0x000fe200078e021a */
[----:B------:R-:W-:Y:S01]  /*11720*/  @!P4 LEA.HI R0, R13, R13, RZ, 0x1 ;  /* 0x0000000d0d00c211 */ /* 0x000fe200078f08ff */
[----:B------:R1:W-:Y:S01]  /*11730*/  @!P1 ST.E.64 desc[UR42][R6.64], R18 ;  /* 0x0000001206009985 */ /* 0x0003e2000c101b2a */
[----:B------:R-:W-:-:S02]  /*11740*/  @!P3 LOP3.LUT R11, R10, 0xfffffffe, RZ, 0xc0, !PT ;  /* 0xfffffffe0a0bb812 */ /* 0x000fc400078ec0ff */
[----:B------:R-:W-:Y:S01]  /*11750*/  @!P6 LEA.HI R16, R15, R15, RZ, 0x1 ;  /* 0x0000000f0f10e211 */ /* 0x000fe200078f08ff */
[----:B------:R2:W-:Y:S01]  /*11760*/  @!P2 ST.E.64 desc[UR42][R8.64], R50 ;  /* 0x000000320800a985 */ /* 0x0005e2000c101b2a */
[----:B------:R-:W-:Y:S01]  /*11770*/  @!P0 LOP3.LUT R13, R12, 0xfffffffe, RZ, 0xc0, !PT ;  /* 0xfffffffe0c0d8812 */ /* 0x000fe200078ec0ff */
[--C-:B------:R-:W-:Y:S01]  /*11780*/  @!P3 IMAD.WIDE R10, R11, 0x4, R26.reuse ;  /* 0x000000040b0ab825 */ /* 0x100fe200078e021a */
[----:B------:R-:W-:Y:S02]  /*11790*/  @!P4 LOP3.LUT R15, R0, 0xfffffffe, RZ, 0xc0, !PT ;  /* 0xfffffffe000fc812 */ /* 0x000fe400078ec0ff */
[----:B------:R-:W-:Y:S01]  /*117a0*/  @!P5 LOP3.LUT R17, R14, 0xfffffffe, RZ, 0xc0, !PT ;  /* 0xfffffffe0e11d812 */ /* 0x000fe200078ec0ff */
[--C-:B------:R-:W-:Y:S01]  /*117b0*/  @!P0 IMAD.WIDE R12, R13, 0x4, R26.reuse ;  /* 0x000000040d0c8825 */ /* 0x100fe200078e021a */
[----:B------:R3:W-:Y:S01]  /*117c0*/  @!P3 ST.E.64 desc[UR42][R10.64], R20 ;  /* 0x000000140a00b985 */ /* 0x0007e2000c101b2a */
[----:B-1----:R-:W-:Y:S02]  /*117d0*/  @!P6 LOP3.LUT R19, R16, 0xfffffffe, RZ, 0xc0, !PT ;  /* 0xfffffffe1013e812 */ /* 0x002fe400078ec0ff */
[----:B------:R-:W-:Y:S01]  /*117e0*/  @!P4 IMAD.WIDE R6, R15, 0x4, R26 ;  /* 0x000000040f06c825 */ /* 0x000fe200078e021a */
[----:B------:R3:W-:Y:S01]  /*117f0*/  @!P0 ST.E.64 desc[UR42][R12.64], R40 ;  /* 0x000000280c008985 */ /* 0x0007e2000c101b2a */
[----:B------:R-:W-:-:S02]  /*11800*/  ISETP.GE.AND P0, PT, R71, UR4, PT ;  /* 0x0000000447007c0c */ /* 0x000fc4000bf06270 */
[--C-:B--2---:R-:W-:Y:S01]  /*11810*/  @!P5 IMAD.WIDE R8, R17, 0x4, R26.reuse ;  /* 0x000000041108d825 */ /* 0x104fe200078e021a */
[----:B------:R3:W-:Y:S03]  /*11820*/  @!P4 ST.E.64 desc[UR42][R6.64], R22 ;  /* 0x000000160600c985 */ /* 0x0007e6000c101b2a */
[----:B------:R-:W-:Y:S01]  /*11830*/  @!P6 IMAD.WIDE R14, R19, 0x4, R26 ;  /* 0x00000004130ee825 */ /* 0x000fe200078e021a */
[----:B------:R3:W-:Y:S04]  /*11840*/  @!P5 ST.E.64 desc[UR42][R8.64], R24 ;  /* 0x000000180800d985 */ /* 0x0007e8000c101b2a */
[----:B------:R3:W-:Y:S02]  /*11850*/  @!P6 ST.E.64 desc[UR42][R14.64], R4 ;  /* 0x000000040e00e985 */ /* 0x0007e4000c101b2a */
[----:B------:R-:W-:Y:S05]  /*11860*/  @P0 BRA `(.L_x_1048) ;  /* 0x0000004800980947 */ /* 0x000fea0003800000 */
[----:B------:R-:W-:-:S04]  /*11870*/  LEA.HI R71, R71, R71, RZ, 0x1 ;  /* 0x0000004747477211 */ /* 0x000fc800078f08ff */
[----:B---3--:R-:W-:-:S05]  /*11880*/  LOP3.LUT R5, R71, 0xfffffffe, RZ, 0xc0, !PT ;  /* 0xfffffffe47057812 */ /* 0x008fca00078ec0ff */
[----:B------:R-:W-:-:S05]  /*11890*/  IMAD.WIDE R4, R5, 0x4, R26 ;  /* 0x0000000405047825 */ /* 0x000fca00078e021a */
[----:B------:R1:W-:Y:S01]  /*118a0*/  ST.E.64 desc[UR42][R4.64], R2 ;  /* 0x0000000204007985 */ /* 0x0003e2000c101b2a */
[----:B------:R-:W-:Y:S05]  /*118b0*/  BRA `(.L_x_1048) ;  /* 0x0000004800847947 */ /* 0x000fea0003800000 */
.L_x_1135:
        /* <DEDUP_REMOVED lines=14> */
[----:B------:R-:W-:Y:S01]  /*119a0*/  SHF.R.S32.HI R4, RZ, 0x1f, R17 ;  /* 0x0000001fff047819 */ /* 0x000fe20000011411 */
[----:B------:R-:W-:Y:S02]  /*119b0*/  ULDC.64 UR4, c[0x0][0xbd0] ;  /* 0x0002f40000047ab9 */ /* 0x000fe40000000a00 */
[----:B------:R-:W-:-:S04]  /*119c0*/  IMAD.WIDE.U32 R2, R17, UR4, RZ ;  /* 0x0000000411027c25 */ /* 0x000fc8000f8e00ff */
[----:B------:R-:W1:Y:S01]  /*119d0*/  S2UR UR6, SR_CTAID.Y ;  /* 0x00000000000679c3 */ /* 0x000e620000002600 */
[----:B------:R-:W-:-:S04]  /*119e0*/  IMAD R4, R4, UR4, RZ ;  /* 0x0000000404047c24 */ /* 0x000fc8000f8e02ff */
[----:B------:R-:W-:Y:S01]  /*119f0*/  IMAD R5, R17, UR5, R4 ;  /* 0x0000000511057c24 */ /* 0x000fe2000f8e0204 */
[----:B------:R-:W-:Y:S01]  /*11a00*/  ULDC.64 UR4, c[0x0][0xbe0] ;  /* 0x0002f80000047ab9 */ /* 0x000fe20000000a00 */
[----:B------:R-:W-:Y:S01]  /*11a10*/  IMAD.MOV R17, RZ, RZ, -R17 ;  /* 0x000000ffff117224 */ /* 0x000fe200078e0a11 */
[----:B------:R-:W3:Y:S01]  /*11a20*/  @P0 LDC R7, c[0x0][0xbec] ;  /* 0x0002fb00ff070b82 */ /* 0x000ee20000000800 */
[----:B------:R-:W-:Y:S02]  /*11a30*/  IMAD.IADD R3, R3, 0x1, R5 ;  /* 0x0000000103037824 */ /* 0x000fe400078e0205 */
[----:B------:R-:W-:-:S05]  /*11a40*/  IMAD.MOV.U32 R5, RZ, RZ, R0 ;  /* 0x000000ffff057224 */ /* 0x000fca00078e0000 */
[----:B------:R-:W1:Y:S01]  /*11a50*/  LDC R8, c[0x0][0xc50] ;  /* 0x00031400ff087b82 */ /* 0x000e620000000800 */
[C---:B0-----:R-:W-:Y:S02]  /*11a60*/  IMAD R12, R10.reuse, UR38, RZ ;  /* 0x000000260a0c7c24 */ /* 0x041fe4000f8e02ff */
[----:B------:R-:W-:-:S04]  /*11a70*/  IMAD.WIDE.U32 R2, R10, UR39, R2 ;  /* 0x000000270a027c25 */ /* 0x000fc8000f8e0002 */
[----:B------:R-:W-:Y:S01]  /*11a80*/  IMAD R11, R11, UR39, R12 ;  /* 0x000000270b0b7c24 */ /* 0x000fe2000f8e020c */
[----:B------:R-:W0:Y:S03]  /*11a90*/  @P0 LDC R9, c[0x0][0xbf0] ;  /* 0x0002fc00ff090b82 */ /* 0x000e260000000800 */
[----:B------:R-:W-:Y:S02]  /*11aa0*/  IMAD.IADD R3, R11, 0x1, R3 ;  /* 0x000000010b037824 */ /* 0x000fe400078e0203 */
[----:B---3--:R-:W-:-:S04]  /*11ab0*/  @P0 IMAD.HI.U32 R4, R0, R7, RZ ;  /* 0x0000000700040227 */ /* 0x008fc800078e00ff */
[----:B-1----:R-:W-:-:S04]  /*11ac0*/  IMAD R17, R8, R17, UR6 ;  /* 0x0000000608117e24 */ /* 0x002fc8000f8e0211 */
[----:B------:R-:W-:Y:S01]  /*11ad0*/  IMAD.WIDE.U32 R2, R17, UR4, R2 ;  /* 0x0000000411027c25 */ /* 0x000fe2000f8e0002 */
[----:B0-----:R-:W-:Y:S02]  /*11ae0*/  @P0 SHF.R.U32.HI R5, RZ, R9, R4 ;  /* 0x00000009ff050219 */ /* 0x001fe40000011604 */
[----:B------:R-:W-:Y:S02]  /*11af0*/  SHF.R.S32.HI R4, RZ, 0x1f, R17 ;  /* 0x0000001fff047819 */ /* 0x000fe40000011411 */
[--C-:B------:R-:W-:Y:S01]  /*11b00*/  SHF.R.S32.HI R9, RZ, 0x1f, R5.reuse ;  /* 0x0000001fff097819 */ /* 0x100fe20000011405 */
[----:B------:R-:W-:Y:S01]  /*11b10*/  IMAD.MOV R7, RZ, RZ, -R5 ;  /* 0x000000ffff077224 */ /* 0x000fe200078e0a05 */
[----:B------:R-:W-:Y:S01]  /*11b20*/  IADD3 R2, P0, R5, R2, RZ ;  /* 0x0000000205027210 */ /* 0x000fe20007f1e0ff */
[----:B------:R-:W-:Y:S02]  /*11b30*/  IMAD R4, R4, UR4, RZ ;  /* 0x0000000404047c24 */ /* 0x000fe4000f8e02ff */
[----:B------:R-:W-:-:S02]  /*11b40*/  IMAD R7, R6, R7, R0 ;  /* 0x0000000706077224 */ /* 0x000fc400078e0200 */
[----:B------:R-:W-:Y:S01]  /*11b50*/  IMAD R4, R17, UR5, R4 ;  /* 0x0000000511047c24 */ /* 0x000fe2000f8e0204 */
[----:B------:R-:W-:Y:S02]  /*11b60*/  ULDC.64 UR4, c[0x0][0xbc8] ;  /* 0x0002f20000047ab9 */ /* 0x000fe40000000a00 */
[----:B------:R-:W-:Y:S02]  /*11b70*/  SHF.R.S32.HI R0, RZ, 0x1f, R7 ;  /* 0x0000001fff007819 */ /* 0x000fe40000011407 */
[----:B------:R-:W-:-:S03]  /*11b80*/  IADD3.X R3, R9, R3, R4, P0, !PT ;  /* 0x0000000309037210 */ /* 0x000fc600007fe404 */
[----:B------:R-:W-:Y:S02]  /*11b90*/  IMAD R0, R0, UR4, RZ ;  /* 0x0000000400007c24 */ /* 0x000fe4000f8e02ff */
[----:B------:R-:W-:-:S04]  /*11ba0*/  IMAD.WIDE.U32 R2, R7, UR4, R2 ;  /* 0x0000000407027c25 */ /* 0x000fc8000f8e0002 */
[----:B------:R-:W-:Y:S01]  /*11bb0*/  IMAD R5, R7, UR5, R0 ;  /* 0x0000000507057c24 */ /* 0x000fe2000f8e0200 */
[----:B------:R-:W-:Y:S02]  /*11bc0*/  ULDC.64 UR4, c[0x0][0xba8] ;  /* 0x0002ea0000047ab9 */ /* 0x000fe40000000a00 */
[----:B------:R-:W-:Y:S01]  /*11bd0*/  LEA R4, P0, R2, UR4, 0x2 ;  /* 0x0000000402047c11 */ /* 0x000fe2000f8010ff */
[----:B------:R-:W-:-:S05]  /*11be0*/  IMAD.IADD R3, R3, 0x1, R5 ;  /* 0x0000000103037824 */ /* 0x000fca00078e0205 */
[----:B------:R-:W-:Y:S01]  /*11bf0*/  LEA.HI.X R5, R2, UR5, R3, 0x2, P0 ;  /* 0x0000000502057c11 */ /* 0x000fe200080f1403 */
[----:B------:R-:W-:-:S05]  /*11c00*/  IMAD.MOV.U32 R3, RZ, RZ, -0x800000 ;  /* 0xff800000ff037424 */ /* 0x000fca00078e00ff */
[----:B------:R4:W-:Y:S01]  /*11c10*/  STG.E desc[UR42][R4.64], R3 ;  /* 0x0000000304007986 */ /* 0x0009e2000c10192a */
[----:B------:R-:W-:Y:S05]  /*11c20*/  BRA `(.L_x_1048) ;  /* 0x0000004400a87947 */ /* 0x000fea0003800000 */
.L_x_1046:
[----:B------:R-:W-:-:S08]  /*11c30*/  NOP ;  /* 0x0000000000007918 */ /* 0x000fd00000000000 */
[----:B------:R-:W0:-:S00]  /*11c40*/  USETMAXREG.DEALLOC.CTAPOOL 0x28 ;  /* 0x00000028000079c8 */ /* 0x000e0000080e0500 */
[----:B0-----:R-:W-:Y:S01]  /*11c50*/  LOP3.LUT R27, R0, 0x3, RZ, 0xc0, !PT ;  /* 0x00000003001b7812 */ /* 0x001fe200078ec0ff */
[----:B------:R-:W0:Y:S05]  /*11c60*/  S2R R26, SR_CTAID.Z ;  /* 0x00000000001a7919 */ /* 0x000e2a0000002700 */
[----:B-1----:R-:W1:Y:S01]  /*11c70*/  S2UR UR6, SR_CTAID.Y ;  /* 0x00000000000679c3 */ /* 0x002e620000002600 */
        /* <DEDUP_REMOVED lines=13> */
.L_x_1138:
[----:B------:R-:W-:Y:S01]  /*11d50*/  ULDC UR7, c[0x0][0xc50] ;  /* 0x0003140000077ab9 */ /* 0x000fe20000000800 */
[----:B------:R-:W-:Y:S01]  /*11d60*/  UMOV UR39, UR6 ;  /* 0x0000000600277c82 */ /* 0x000fe20008000000 */
[----:B------:R-:W-:-:S11]  /*11d70*/  UISETP.NE.AND UP0, UPT, UR7, 0x1, UPT ;  /* 0x000000010700788c */ /* 0x000fd6000bf05270 */
[----:B------:R-:W-:Y:S01]  /*11d80*/  @UP0 ULDC UR4, c[0x0][0xc54] ;  /* 0x0003150000040ab9 */ /* 0x000fe20000000800 */
[----:B------:R-:W-:Y:S01]  /*11d90*/  @UP0 ULDC UR8, c[0x0][0xc58] ;  /* 0x0003160000080ab9 */ /* 0x000fe20000000800 */
[----:B------:R-:W-:-:S04]  /*11da0*/  UIMAD.WIDE.U32 UR4, UR6, UR4, URZ ;  /* 0x00000004060472a5 */ /* 0x000fc8000f8e003f */
[----:B------:R-:W-:-:S12]  /*11db0*/  @UP0 USHF.R.U32.HI UR39, URZ, UR8, UR5 ;  /* 0x000000083f270299 */ /* 0x000fd80008011605 */
.L_x_1139:
        /* <DEDUP_REMOVED lines=8> */
[----:B------:R-:W-:Y:S01]  /*11e40*/  IMAD.MOV.U32 R17, RZ, RZ, RZ ;  /* 0x000000ffff117224 */ /* 0x000fe200078e00ff */
[----:B------:R-:W-:Y:S01]  /*11e50*/  ULDC.64 UR4, c[0x0][0x418] ;  /* 0x0001060000047ab9 */ /* 0x000fe20000000a00 */
[----:B------:R-:W-:Y:S01]  /*11e60*/  ULDC UR6, c[0x0][0x448] ;  /* 0x0001120000067ab9 */ /* 0x000fe20000000800 */
[----:B------:R-:W-:Y:S01]  /*11e70*/  ULDC UR10, c[0x0][0x2f0] ;  /* 0x0000bc00000a7ab9 */ /* 0x000fe20000000800 */
[----:B------:R-:W-:Y:S01]  /*11e80*/  ULDC UR11, c[0x0][0x288] ;  /* 0x0000a200000b7ab9 */ /* 0x000fe20000000800 */
[----:B0-----:R-:W-:-:S04]  /*11e90*/  ISETP.NE.U32.AND P0, PT, R2, RZ, PT ;  /* 0x000000ff0200720c */ /* 0x001fc80003f05070 */
[----:B------:R-:W-:-:S13]  /*11ea0*/  ISETP.NE.AND.EX P0, PT, R3, RZ, PT, P0 ;  /* 0x000000ff0300720c */ /* 0x000fda0003f05300 */
[----:B------:R-:W0:Y:S02]  /*11eb0*/  @P0 LDC.64 R2, c[0x0][0xa28] ;  /* 0x00028a00ff020b82 */ /* 0x000e240000000a00 */
[----:B0-----:R-:W-:-:S05]  /*11ec0*/  @P0 IMAD.WIDE R2, R26, 0x4, R2 ;  /* 0x000000041a020825 */ /* 0x001fca00078e0202 */
[----:B------:R0:W5:Y:S01]  /*11ed0*/  @P0 LDG.E R17, desc[UR42][R2.64] ;  /* 0x0000002a02110981 */ /* 0x000162000c1e1900 */
[----:B------:R-:W1:Y:S01]  /*11ee0*/  S2UR UR41, SR_CTAID.X ;  /* 0x00000000002979c3 */ /* 0x000e620000002500 */
[----:B------:R-:W-:Y:S02]  /*11ef0*/  UISETP.NE.U32.AND UP0, UPT, UR4, URZ, UPT ;  /* 0x0000003f0400728c */ /* 0x000fe4000bf05070 */
[----:B------:R-:W-:Y:S02]  /*11f00*/  UISETP.NE.AND UP1, UPT, UR6, 0x1, UPT ;  /* 0x000000010600788c */ /* 0x000fe4000bf25270 */
[----:B------:R-:W-:Y:S01]  /*11f10*/  UISETP.NE.AND.EX UP0, UPT, UR5, URZ, UPT, UP0 ;  /* 0x0000003f0500728c */ /* 0x000fe2000bf05300 */
[----:B------:R-:W-:Y:S02]  /*11f20*/  ULDC UR6, c[0x0][0x424] ;  /* 0x0001090000067ab9 */ /* 0x000fe40000000800 */
[----:B------:R-:W-:Y:S01]  /*11f30*/  ULDC.64 UR4, c[0x0][0x9e0] ;  /* 0x0002780000047ab9 */ /* 0x000fe20000000a00 */
[----:B------:R-:W-:-:S02]  /*11f40*/  USEL UR9, UR6, 0x1, UP0 ;  /* 0x0000000106097887 */ /* 0x000fc40008000000 */
[----:B------:R-:W-:Y:S02]  /*11f50*/  UISETP.GE.AND UP0, UPT, UR5, 0x1, UPT ;  /* 0x000000010500788c */ /* 0x000fe4000bf06270 */
[----:B------:R-:W-:Y:S01]  /*11f60*/  UIMAD UR36, UR9, UR10, URZ ;  /* 0x0000000a092472a4 */ /* 0x000fe2000f8e023f */
[----:B------:R-:W-:Y:S01]  /*11f70*/  @UP1 ULDC UR7, c[0x0][0x44c] ;  /* 0x0001130000071ab9 */ /* 0x000fe20000000800 */
[----:B------:R-:W-:Y:S02]  /*11f80*/  UIMAD UR9, UR9, UR10, 0x7f ;  /* 0x0000007f090974a4 */ /* 0x000fe4000f8e020a */
[----:B------:R-:W-:Y:S01]  /*11f90*/  PLOP3.LUT P1, PT, PT, PT, UP0, 0x80, 0x0 ;  /* 0x000000000000781c */ /* 0x000fe20003f2f008 */
[----:B------:R-:W-:Y:S01]  /*11fa0*/  @UP1 ULDC UR12, c[0x0][0x450] ;  /* 0x00011400000c1ab9 */ /* 0x000fe20000000800 */
[----:B------:R-:W-:Y:S02]  /*11fb0*/  UP2UR UR50, UPR, URZ, 0x2 ;  /* 0x000000023f327883 */ /* 0x000fe40008000000 */
[----:B-1----:R-:W-:-:S04]  /*11fc0*/  USHF.L.U32 UR41, UR41, 0x7, URZ ;  /* 0x0000000729297899 */ /* 0x002fc8000800063f */
[----:B------:R-:W-:-:S04]  /*11fd0*/  UIADD3 UR8, UR41, 0x7f, URZ ;  /* 0x0000007f29087890 */ /* 0x000fc8000fffe03f */
[----:B------:R-:W-:Y:S02]  /*11fe0*/  UIMAD.WIDE.U32 UR6, UR8, UR7, URZ ;  /* 0x00000007080672a5 */ /* 0x000fe4000f8e003f */
[----:B------:R-:W-:Y:S02]  /*11ff0*/  UIADD3 UR6, UR36, 0x1, -UR11 ;  /* 0x0000000124067890 */ /* 0x000fe4000fffe80b */
[----:B------:R-:W-:Y:S02]  /*12000*/  @UP1 USHF.R.U32.HI UR8, URZ, UR12, UR7 ;  /* 0x0000000c3f081299 */ /* 0x000fe40008011607 */
[----:B------:R-:W-:Y:S02]  /*12010*/  USHF.R.S32.HI UR7, URZ, 0x1f, UR9 ;  /* 0x0000001f3f077899 */ /* 0x000fe40008011409 */
[----:B------:R-:W-:Y:S02]  /*12020*/  UIADD3 UR6, UR6, UR8, URZ ;  /* 0x0000000806067290 */ /* 0x000fe4000fffe03f */
[----:B------:R-:W-:-:S02]  /*12030*/  ULEA.HI UR7, UR7, UR9, URZ, 0x7 ;  /* 0x0000000907077291 */ /* 0x000fc4000f8f383f */
[----:B------:R-:W-:Y:S02]  /*12040*/  UIADD3 UR4, UR6, UR4, URZ ;  /* 0x0000000406047290 */ /* 0x000fe4000fffe03f */
[----:B------:R-:W-:Y:S01]  /*12050*/  USHF.R.S32.HI UR44, URZ, 0x7, UR7 ;  /* 0x000000073f2c7899 */ /* 0x000fe20008011407 */
[----:B0-----:R-:W-:Y:S11]  /*12060*/  @!P1 BRA `(.L_x_1141) ;  /* 0x0000000000449947 */ /* 0x001ff60003800000 */
[----:B------:R-:W-:Y:S01]  /*12070*/  ISETP.LT.AND P0, PT, RZ, UR6, PT ;  /* 0x00000006ff007c0c */ /* 0x000fe2000bf01270 */
[----:B------:R-:W-:-:S12]  /*12080*/  UIADD3 UR8, UR6, -0x1, URZ ;  /* 0xffffffff06087890 */ /* 0x000fd8000fffe03f */
[----:B------:R-:W-:Y:S05]  /*12090*/  @P0 BRA `(.L_x_1142) ;  /* 0x00000000001c0947 */ /* 0x000fea0003800000 */
[----:B------:R-:W-:Y:S02]  /*120a0*/  UISETP.NE.AND UP0, UPT, UR5, 0x1, UPT ;  /* 0x000000010500788c */ /* 0x000fe4000bf05270 */
[----:B------:R-:W-:-:S09]  /*120b0*/  UIADD3 UR8, -UR6, URZ, URZ ;  /* 0x0000003f06087290 */ /* 0x000fd2000fffe13f */
[----:B------:R-:W-:Y:S02]  /*120c0*/  @UP0 ULDC.64 UR12, c[0x0][0x9e8] ;  /* 0x00027a00000c0ab9 */ /* 0x000fe40000000a00 */
[----:B------:R-:W-:-:S04]  /*120d0*/  UIMAD.WIDE.U32 UR6, UR8, UR12, URZ ;  /* 0x0000000c080672a5 */ /* 0x000fc8000f8e003f */
[----:B------:R-:W-:-:S04]  /*120e0*/  @UP0 USHF.R.U32.HI UR8, URZ, UR13, UR7 ;  /* 0x0000000d3f080299 */ /* 0x000fc80008011607 */
[----:B------:R-:W-:Y:S01]  /*120f0*/  ULOP3.LUT UR8, URZ, UR8, URZ, 0x33, !UPT ;  /* 0x000000083f087292 */ /* 0x000fe2000f8e333f */
[----:B------:R-:W-:Y:S11]  /*12100*/  BRA `(.L_x_1143) ;  /* 0x0000000000107947 */ /* 0x000ff60003800000 */
.L_x_1142:
[----:B------:R-:W-:-:S11]  /*12110*/  UISETP.NE.AND UP0, UPT, UR5, 0x1, UPT ;  /* 0x000000010500788c */ /* 0x000fd6000bf05270 */
[----:B------:R-:W-:Y:S02]  /*12120*/  @UP0 ULDC.64 UR12, c[0x0][0x9e8] ;  /* 0x00027a00000c0ab9 */ /* 0x000fe40000000a00 */
[----:B------:R-:W-:-:S04]  /*12130*/  UIMAD.WIDE.U32 UR6, UR8, UR12, URZ ;  /* 0x0000000c080672a5 */ /* 0x000fc8000f8e003f */
[----:B------:R-:W-:-:S12]  /*12140*/  @UP0 USHF.R.U32.HI UR8, URZ, UR13, UR7 ;  /* 0x0000000d3f080299 */ /* 0x000fd80008011607 */
.L_x_1143:
[----:B------:R-:W-:-:S04]  /*12150*/  UIMAD UR8, UR8, UR5, UR5 ;  /* 0x00000005080872a4 */ /* 0x000fc8000f8e0205 */
[----:B------:R-:W-:-:S04]  /*12160*/  UISETP.LT.AND UP0, UPT, UR4, UR8, UPT ;  /* 0x000000080400728c */ /* 0x000fc8000bf01270 */
[----:B------:R-:W-:-:S12]  /*12170*/  USEL UR4, UR4, UR8, UP0 ;  /* 0x0000000804047287 */ /* 0x000fd80008000000 */
.L_x_1141:
[----:B------:R-:W-:Y:S02]  /*12180*/  UISETP.NE.AND UP0, UPT, UR50, URZ, UPT ;  /* 0x0000003f3200728c */ /* 0x000fe4000bf05270 */
[----:B------:R-:W-:-:S04]  /*12190*/  UIADD3 UR4, UR4, 0x7f, URZ ;  /* 0x0000007f04047890 */ /* 0x000fc8000fffe03f */
[----:B------:R-:W-:-:S04]  /*121a0*/  USHF.R.S32.HI UR8, URZ, 0x1f, UR4 ;  /* 0x0000001f3f087899 */ /* 0x000fc80008011404 */
[----:B------:R-:W-:Y:S01]  /*121b0*/  ULEA.HI UR8, UR8, UR4, URZ, 0x7 ;  /* 0x0000000408087291 */ /* 0x000fe2000f8f383f */
[----:B------:R-:W-:Y:S01]  /*121c0*/  @UP0 ULDC UR6, c[0x0][0x44c] ;  /* 0x0001130000060ab9 */ /* 0x000fe20000000800 */
[----:B------:R-:W-:Y:S01]  /*121d0*/  @UP0 ULDC UR9, c[0x0][0x450] ;  /* 0x0001140000090ab9 */ /* 0x000fe20000000800 */
[----:B------:R-:W-:Y:S02]  /*121e0*/  UIMAD.WIDE.U32 UR6, UR41, UR6, URZ ;  /* 0x00000006290672a5 */ /* 0x000fe4000f8e003f */
[----:B------:R-:W-:Y:S01]  /*121f0*/  UMOV UR4, UR41 ;  /* 0x0000002900047c82 */ /* 0x000fe20008000000 */
[----:B------:R-:W-:Y:S02]  /*12200*/  USHF.R.S32.HI UR45, URZ, 0x7, UR8 ;  /* 0x000000073f2d7899 */ /* 0x000fe40008011408 */
[----:B------:R-:W-:Y:S02]  /*12210*/  @UP0 USHF.R.U32.HI UR4, URZ, UR9, UR7 ;  /* 0x000000093f040299 */ /* 0x000fe40008011607 */
[----:B------:R-:W-:-:S02]  /*12220*/  UISETP.LT.AND UP0, UPT, UR44, UR45, UPT ;  /* 0x0000002d2c00728c */ /* 0x000fc4000bf01270 */
[----:B------:R-:W-:Y:S01]  /*12230*/  UIADD3 UR4, UR4, -UR11, UR36 ;  /* 0x8000000b04047290 */ /* 0x000fe2000fffe024 */
[----:B------:R-:W-:Y:S01]  /*12240*/  ULDC UR8, c[0x0][0x9dc] ;  /* 0x0002770000087ab9 */ /* 0x000fe20000000800 */
[----:B------:R-:W-:Y:S02]  /*12250*/  USEL UR12, UR44, UR45, UP0 ;  /* 0x0000002d2c0c7287 */ /* 0x000fe40008000000 */
[----:B------:R-:W-:Y:S01]  /*12260*/  UIADD3 UR8, UR4, -UR8, URZ ;  /* 0x8000000804087290 */ /* 0x000fe2000fffe03f */
[----:B------:R-:W-:Y:S11]  /*12270*/  @!P1 BRA `(.L_x_1144) ;  /* 0x0000000000449947 */ /* 0x000ff60003800000 */
[----:B------:R-:W-:-:S06]  /*12280*/  UISETP.GT.AND UP0, UPT, UR4, -0x1, UPT ;  /* 0xffffffff0400788c */ /* 0x000fcc000bf04270 */
[----:B------:R-:W-:-:S13]  /*12290*/  PLOP3.LUT P0, PT, PT, PT, UP0, 0x80, 0x0 ;  /* 0x000000000000781c */ /* 0x000fda0003f0f008 */
[----:B------:R-:W-:Y:S05]  /*122a0*/  @P0 BRA `(.L_x_1145) ;  /* 0x00000000001c0947 */ /* 0x000fea0003800000 */
[----:B------:R-:W-:Y:S02]  /*122b0*/  UISETP.NE.AND UP0, UPT, UR5, 0x1, UPT ;  /* 0x000000010500788c */ /* 0x000fe4000bf05270 */
[----:B------:R-:W-:-:S09]  /*122c0*/  ULOP3.LUT UR4, URZ, UR4, URZ, 0x33, !UPT ;  /* 0x000000043f047292 */ /* 0x000fd2000f8e333f */
[----:B------:R-:W-:Y:S02]  /*122d0*/  @UP0 ULDC.64 UR10, c[0x0][0x9e8] ;  /* 0x00027a00000a0ab9 */ /* 0x000fe40000000a00 */
[----:B------:R-:W-:-:S04]  /*122e0*/  UIMAD.WIDE.U32 UR6, UR4, UR10, URZ ;  /* 0x0000000a040672a5 */ /* 0x000fc8000f8e003f */
[----:B------:R-:W-:-:S04]  /*122f0*/  @UP0 USHF.R.U32.HI UR4, URZ, UR11, UR7 ;  /* 0x0000000b3f040299 */ /* 0x000fc80008011607 */
[----:B------:R-:W-:Y:S01]  /*12300*/  ULOP3.LUT UR4, URZ, UR4, URZ, 0x33, !UPT ;  /* 0x000000043f047292 */ /* 0x000fe2000f8e333f */
[----:B------:R-:W-:Y:S11]  /*12310*/  BRA `(.L_x_1146) ;  /* 0x0000000000107947 */ /* 0x000ff60003800000 */
.L_x_1145:
[----:B------:R-:W-:-:S11]  /*12320*/  UISETP.NE.AND UP0, UPT, UR5, 0x1, UPT ;  /* 0x000000010500788c */ /* 0x000fd6000bf05270 */
[----:B------:R-:W-:Y:S02]  /*12330*/  @UP0 ULDC.64 UR10, c[0x0][0x9e8] ;  /* 0x00027a00000a0ab9 */ /* 0x000fe40000000a00 */
[----:B------:R-:W-:-:S04]  /*12340*/  UIMAD.WIDE.U32 UR6, UR4, UR10, URZ ;  /* 0x0000000a040672a5 */ /* 0x000fc8000f8e003f */
[----:B------:R-:W-:-:S12]  /*12350*/  @UP0 USHF.R.U32.HI UR4, URZ, UR11, UR7 ;  /* 0x0000000b3f040299 */ /* 0x000fd80008011607 */
.L_x_1146:
[----:B------:R-:W-:-:S04]  /*12360*/  UIMAD UR4, UR4, UR5, URZ ;  /* 0x00000005040472a4 */ /* 0x000fc8000f8e023f */
[----:B------:R-:W-:-:S04]  /*12370*/  UISETP.LT.AND UP0, UPT, UR8, UR4, UPT ;  /* 0x000000040800728c */ /* 0x000fc8000bf01270 */
[----:B------:R-:W-:-:S12]  /*12380*/  USEL UR8, UR8, UR4, !UP0 ;  /* 0x0000000408087287 */ /* 0x000fd8000c000000 */
.L_x_1144:
[----:B------:R-:W-:Y:S02]  /*12390*/  USHF.R.S32.HI UR4, URZ, 0x1f, UR8 ;  /* 0x0000001f3f047899 */ /* 0x000fe40008011408 */
[----:B------:R-:W-:Y:S02]  /*123a0*/  USHF.R.U32.HI UR9, URZ, 0x10, UR47 ;  /* 0x000000103f097899 */ /* 0x000fe4000801162f */
[----:B------:R-:W-:Y:S02]  /*123b0*/  ULEA.HI UR4, UR4, UR8, URZ, 0x7 ;  /* 0x0000000804047291 */ /* 0x000fe4000f8f383f */
[----:B------:R-:W-:Y:S02]  /*123c0*/  ULOP3.LUT UR47, UR47, 0xffff, URZ, 0xc0, !UPT ;  /* 0x0000ffff2f2f7892 */ /* 0x000fe4000f8ec03f */
[----:B------:R-:W-:Y:S01]  /*123d0*/  USHF.R.S32.HI UR4, URZ, 0x7, UR4 ;  /* 0x000000073f047899 */ /* 0x000fe20008011404 */
[----:B------:R-:W-:-:S03]  /*123e0*/  UMOV UR38, URZ ;  /* 0x0000003f00267c82 */ /* 0x000fc60008000000 */
[----:B------:R-:W-:-:S04]  /*123f0*/  UISETP.LT.AND UP0, UPT, URZ, UR4, UPT ;  /* 0x000000043f00728c */ /* 0x000fc8000bf01270 */
[----:B------:R-:W-:Y:S02]  /*12400*/  USEL UR46, URZ, UR4, !UP0 ;  /* 0x000000043f2e7287 */ /* 0x000fe4000c000000 */
[----:B------:R-:W-:Y:S02]  /*12410*/  UISETP.NE.AND UP0, UPT, UR9, URZ, UPT ;  /* 0x0000003f0900728c */ /* 0x000fe4000bf05270 */
[----:B------:R-:W-:-:S06]  /*12420*/  UISETP.GT.AND UP1, UPT, UR12, UR46, UPT ;  /* 0x0000002e0c00728c */ /* 0x000fcc000bf24270 */
[----:B------:R-:W-:-:S03]  /*12430*/  PLOP3.LUT P0, PT, PT, PT, UP1, 0x80, 0x0 ;  /* 0x000000000000781c */ /* 0x000fc60003f0f018 */
[----:B------:R-:W-:-:S10]  /*12440*/  @!UP0 ULDC UR9, c[0x0][0x9f0] ;  /* 0x00027c0000098ab9 */ /* 0x000fd40000000800 */
[----:B------:R-:W-:Y:S05]  /*12450*/  @!P0 BRA `(.L_x_1147) ;  /* 0x00000000007c8947 */ /* 0x000fea0003800000 */
[----:B------:R-:W-:Y:S01]  /*12460*/  IABS R0, UR9 ;  /* 0x0000000900007c13 */ /* 0x000fe20008000000 */
[----:B------:R-:W-:Y:S02]  /*12470*/  UIADD3 UR4, UR9, -0x1, UR12 ;  /* 0xffffffff09047890 */ /* 0x000fe4000fffe00c */
[----:B------:R-:W-:Y:S02]  /*12480*/  IABS R4, UR9 ;  /* 0x0000000900047c13 */ /* 0x000fe40008000000 */
[----:B------:R-:W-:Y:S01]  /*12490*/  R2UR UR10, R0 ;  /* 0x00000000000a72ca */ /* 0x000fe200000e0000 */
[----:B------:R-:W-:-:S03]  /*124a0*/  UIADD3 UR6, -UR46, UR4, URZ ;  /* 0x000000042e067290 */ /* 0x000fc6000fffe13f */
[----:B------:R-:W-:-:S03]  /*124b0*/  UMOV UR4, URZ ;  /* 0x0000003f00047c82 */ /* 0x000fc60008000000 */
[----:B------:R-:W-:Y:S01]  /*124c0*/  IABS R3, UR6 ;  /* 0x0000000600037c13 */ /* 0x000fe20008000000 */
[----:B------:R-:W-:-:S03]  /*124d0*/  ULOP3.LUT UR6, UR6, UR9, URZ, 0x3c, !UPT ;  /* 0x0000000906067292 */ /* 0x000fc6000f8e3c3f */
[----:B------:R-:W-:Y:S02]  /*124e0*/  R2UR UR8, R3 ;  /* 0x00000000030872ca */ /* 0x000fe400000e0000 */
        /* <DEDUP_REMOVED lines=22> */
.L_x_1147:
[----:B------:R-:W-:Y:S02]  /*12650*/  UIMAD UR51, UR47, UR38, UR46 ;  /* 0x000000262f3372a4 */ /* 0x000fe4000f8e022e */
[----:B------:R-:W-:Y:S02]  /*12660*/  IMAD.U32 R3, RZ, RZ, UR38 ;  /* 0x00000026ff037e24 */ /* 0x000fe4000f8e00ff */
[----:B------:R-:W-:Y:S02]  /*12670*/  IMAD.MOV.U32 R0, RZ, RZ, RZ ;  /* 0x000000ffff007224 */ /* 0x000fe400078e00ff */
[----:B------:R-:W-:Y:S02]  /*12680*/  IMAD.MOV.U32 R29, RZ, RZ, 0x1 ;  /* 0x00000001ff1d7424 */ /* 0x000fe400078e00ff */
[----:B------:R-:W-:Y:S02]  /*12690*/  IMAD.U32 R16, RZ, RZ, UR51 ;  /* 0x00000033ff107e24 */ /* 0x000fe4000f8e00ff */
[----:B------:R-:W-:-:S03]  /*126a0*/  IMAD.MOV.U32 R2, RZ, RZ, 0x1 ;  /* 0x00000001ff027424 */ /* 0x000fc600078e00ff */
[----:B------:R-:W-:-:S04]  /*126b0*/  VIADDMNMX R16, R16, R3, UR12, PT ;  /* 0x0000000c10107e46 */ /* 0x000fc8000b800103 */
[----:B------:R-:W-:-:S13]  /*126c0*/  ISETP.GT.AND P0, PT, R16, UR51, PT ;  /* 0x0000003310007c0c */ /* 0x000fda000bf04270 */
        /* <DEDUP_REMOVED lines=24> */
[----:B0----5:R-:W-:Y:S05]  /*12850*/  CALL.ABS.NOINC R2 ;  /* 0x0000000002007343 */ /* 0x021fea0003c00000 */
.L_x_1148:
[----:B------:R-:W-:-:S06]  /*12860*/  UIADD3 UR4, UR48, 0x8400, URZ ;  /* 0x0000840030047890 */ /* 0x000fcc000fffe03f */
[----:B------:R-:W-:-:S05]  /*12870*/  IMAD.U32 R18, RZ, RZ, UR4 ;  /* 0x00000004ff127e24 */ /* 0x000fca000f8e00ff */
[----:B------:R-:W-:-:S13]  /*12880*/  LOP3.LUT P0, RZ, R18, 0x3ff, RZ, 0xc0, !PT ;  /* 0x000003ff12ff7812 */ /* 0x000fda000780c0ff */
        /* <DEDUP_REMOVED lines=17> */
.L_x_1149:
        /* <DEDUP_REMOVED lines=20> */
.L_x_1150:
        /* <DEDUP_REMOVED lines=18> */
.L_x_1151:
[----:B------:R-:W0:Y:S01]  /*12c00*/  LDC.64 R2, c[0x0][0x9f8] ;  /* 0x00027e00ff027b82 */ /* 0x000e220000000a00 */
[----:B------:R-:W-:Y:S01]  /*12c10*/  IMAD.MOV.U32 R32, RZ, RZ, R26 ;  /* 0x000000ffff207224 */ /* 0x000fe200078e001a */
[----:B------:R-:W2:Y:S06]  /*12c20*/  LDL.LU R18, [R1] ;  /* 0x0000000001127983 */ /* 0x000eac0000300800 */
[----:B------:R-:W1:Y:S01]  /*12c30*/  LDC R10, c[0x0][0x430] ;  /* 0x00010c00ff0a7b82 */ /* 0x000e620000000800 */
[C---:B------:R-:W-:Y:S01]  /*12c40*/  IMAD.SHL.U32 R6, R25.reuse, 0x20, RZ ;  /* 0x0000002019067824 */ /* 0x040fe200078e00ff */
[----:B------:R-:W-:Y:S01]  /*12c50*/  LOP3.LUT R21, R25, 0x7f, RZ, 0xc0, !PT ;  /* 0x0000007f19157812 */ /* 0x000fe200078ec0ff */
[----:B------:R-:W-:Y:S01]  /*12c60*/  ULDC UR4, c[0x0][0x2f4] ;  /* 0x0000bd0000047ab9 */ /* 0x000fe20000000800 */
[----:B------:R-:W-:Y:S01]  /*12c70*/  LEA R7, R16, 0xffffff80, 0x7 ;  /* 0xffffff8010077811 */ /* 0x000fe200078e38ff */
[----:B------:R-:W-:Y:S01]  /*12c80*/  ULDC UR5, c[0x0][0x320] ;  /* 0x0000c80000057ab9 */ /* 0x000fe20000000800 */
[----:B0-----:R-:W-:-:S04]  /*12c90*/  ISETP.NE.U32.AND P0, PT, R2, RZ, PT ;  /* 0x000000ff0200720c */ /* 0x001fc80003f05070 */
[----:B------:R-:W-:-:S13]  /*12ca0*/  ISETP.NE.AND.EX P0, PT, R3, RZ, PT, P0 ;  /* 0x000000ff0300720c */ /* 0x000fda0003f05300 */
[----:B------:R-:W0:Y:S02]  /*12cb0*/  @P0 LDC.64 R2, c[0x0][0x9f8] ;  /* 0x00027e00ff020b82 */ /* 0x000e240000000a00 */
[----:B0-----:R-:W-:-:S05]  /*12cc0*/  @P0 IMAD.WIDE R2, R26, 0x4, R2 ;  /* 0x000000041a020825 */ /* 0x001fca00078e0202 */
[----:B------:R0:W3:Y:S01]  /*12cd0*/  @P0 LDG.E R32, desc[UR42][R2.64] ;  /* 0x0000002a02200981 */ /* 0x0000e2000c1e1900 */
[----:B-1----:R-:W-:Y:S02]  /*12ce0*/  ISETP.NE.AND P1, PT, R10, 0x1, PT ;  /* 0x000000010a00780c */ /* 0x002fe40003f25270 */
[----:B------:R-:W-:Y:S02]  /*12cf0*/  SHF.R.U32.HI R23, RZ, 0x2, R21 ;  /* 0x00000002ff177819 */ /* 0x000fe40000011615 */
[----:B------:R-:W-:-:S04]  /*12d00*/  LOP3.LUT R24, R6, 0x60, RZ, 0xc0, !PT ;  /* 0x0000006006187812 */ /* 0x000fc800078ec0ff */
[----:B------:R-:W-:-:S04]  /*12d10*/  IADD3 R4, R24, R23, R7 ;  /* 0x0000001718047210 */ /* 0x000fc80007ffe007 */
[C---:B------:R-:W-:Y:S01]  /*12d20*/  ISETP.GE.AND P0, PT, R4.reuse, UR36, PT ;  /* 0x0000002404007c0c */ /* 0x040fe2000bf06270 */
[----:B------:R-:W1:Y:S01]  /*12d30*/  @P1 LDC R0, c[0x0][0x434] ;  /* 0x00010d00ff001b82 */ /* 0x000e620000000800 */
[----:B-----5:R-:W-:-:S04]  /*12d40*/  IMAD.IADD R13, R4, 0x1, R17 ;  /* 0x00000001040d7824 */ /* 0x020fc800078e0211 */
[----:B------:R-:W-:-:S03]  /*12d50*/  IMAD.MOV.U32 R11, RZ, RZ, R13 ;  /* 0x000000ffff0b7224 */ /* 0x000fc600078e000d */
[----:B0-----:R-:W0:Y:S08]  /*12d60*/  @P1 LDC R3, c[0x0][0x438] ;  /* 0x00010e00ff031b82 */ /* 0x001e300000000800 */
[----:B------:R-:W4:Y:S08]  /*12d70*/  @!P0 LDC.64 R8, c[0x0][0x428] ;  /* 0x00010a00ff088b82 */ /* 0x000f300000000a00 */
[----:B------:R-:W4:Y:S01]  /*12d80*/  @!P0 LDC.64 R4, c[0x0][0x418] ;  /* 0x00010600ff048b82 */ /* 0x000f220000000a00 */
[----:B-1----:R-:W-:-:S05]  /*12d90*/  @P1 IMAD.HI.U32 R0, R13, R0, RZ ;  /* 0x000000000d001227 */ /* 0x002fca00078e00ff */
[----:B0-----:R-:W-:-:S04]  /*12da0*/  @P1 SHF.R.U32.HI R11, RZ, R3, R0 ;  /* 0x00000003ff0b1219 */ /* 0x001fc80000011600 */
[--C-:B------:R-:W-:Y:S01]  /*12db0*/  @!P0 SHF.R.S32.HI R3, RZ, 0x1f, R11.reuse ;  /* 0x0000001fff038819 */ /* 0x100fe2000001140b */
[----:B------:R-:W-:Y:S02]  /*12dc0*/  @!P0 IMAD.MOV.U32 R2, RZ, RZ, R11 ;  /* 0x000000ffff028224 */ /* 0x000fe400078e000b */
[----:B------:R-:W-:Y:S02]  /*12dd0*/  IMAD.SHL.U32 R20, R25, 0x10, RZ ;  /* 0x0000001019147824 */ /* 0x000fe400078e00ff */
[----:B------:R-:W-:Y:S01]  /*12de0*/  IMAD.MOV.U32 R33, RZ, RZ, 0x20 ;  /* 0x00000020ff217424 */ /* 0x000fe200078e00ff */
[----:B------:R-:W-:Y:S01]  /*12df0*/  SHF.R.U32.HI R21, RZ, 0x5, R21 ;  /* 0x00000005ff157819 */ /* 0x000fe20000011615 */
[----:B------:R-:W-:Y:S01]  /*12e00*/  UMOV UR6, 0xffffffff ;  /* 0xffffffff00067882 */ /* 0x000fe20000000000 */
[----:B------:R-:W-:Y:S01]  /*12e10*/  IMAD.MOV.U32 R34, RZ, RZ, 0x40 ;  /* 0x00000040ff227424 */ /* 0x000fe200078e00ff */
[----:B--2---:R-:W-:-:S04]  /*12e20*/  LOP3.LUT R18, R18, 0xffffffbf, RZ, 0xc0, !PT ;  /* 0xffffffbf12127812 */ /* 0x004fc800078ec0ff */
[----:B------:R-:W-:-:S04]  /*12e30*/  @P1 LOP3.LUT R18, R18, 0x40, RZ, 0xfc, !PT ;  /* 0x0000004012121812 */ /* 0x000fc800078efcff */
[----:B------:R-:W-:Y:S02]  /*12e40*/  LOP3.LUT R18, R18, 0xffffffef, RZ, 0xc0, !PT ;  /* 0xffffffef12127812 */ /* 0x000fe400078ec0ff */
[----:B---3--:R-:W-:Y:S01]  /*12e50*/  SHF.R.S32.HI R12, RZ, 0x1f, R32 ;  /* 0x0000001fff0c7819 */ /* 0x008fe20000011420 */
[----:B----4-:R-:W-:-:S04]  /*12e60*/  @!P0 IMAD.WIDE.U32 R2, R32, R8, R2 ;  /* 0x0000000820028225 */ /* 0x010fc800078e0002 */
[----:B------:R-:W-:Y:S01]  /*12e70*/  @!P0 IMAD R0, R12, R8, RZ ;  /* 0x000000080c008224 */ /* 0x000fe200078e02ff */
[----:B------:R-:W-:Y:S01]  /*12e80*/  @!P0 LEA R4, P1, R2, R4, 0x2 ;  /* 0x0000000402048211 */ /* 0x000fe200078210ff */
[----:B------:R0:W-:Y:S02]  /*12e90*/  STL [R1+0x4], R12 ;  /* 0x0000040c01007387 */ /* 0x0001e40000100800 */
[----:B------:R-:W-:-:S04]  /*12ea0*/  @!P0 IMAD R9, R32, R9, R0 ;  /* 0x0000000920098224 */ /* 0x000fc800078e0200 */
[----:B------:R-:W-:Y:S01]  /*12eb0*/  @!P0 IMAD.IADD R0, R3, 0x1, R9 ;  /* 0x0000000103008824 */ /* 0x000fe200078e0209 */
[----:B------:R-:W-:-:S04]  /*12ec0*/  LOP3.LUT R9, R20, 0x30, RZ, 0xc0, !PT ;  /* 0x0000003014097812 */ /* 0x000fc800078ec0ff */
[----:B------:R-:W-:Y:S01]  /*12ed0*/  @!P0 LEA.HI.X R5, R2, R5, R0, 0x2, P1 ;  /* 0x0000000502058211 */ /* 0x000fe200008f1400 */
[----:B------:R-:W-:Y:S01]  /*12ee0*/  IMAD.MOV.U32 R0, RZ, RZ, RZ ;  /* 0x000000ffff007224 */ /* 0x000fe200078e00ff */
[----:B------:R-:W-:-:S05]  /*12ef0*/  R2P PR, R25, 0x6 ;  /* 0x0000000619007804 */ /* 0x000fca0000000000 */
[----:B------:R-:W-:Y:S01]  /*12f00*/  SEL R33, R33, 0xffffffe0, !P1 ;  /* 0xffffffe021217807 */ /* 0x000fe20004800000 */
[----:B------:R1:W5:Y:S01]  /*12f10*/  @!P0 LDG.E R0, desc[UR42][R4.64] ;  /* 0x0000002a04008981 */ /* 0x000362000c1e1900 */
[C---:B------:R-:W-:Y:S01]  /*12f20*/  ISETP.GE.AND P1, PT, R9.reuse, UR4, PT ;  /* 0x0000000409007c0c */ /* 0x040fe2000bf26270 */
[----:B------:R-:W-:Y:S01]  /*12f30*/  IMAD.MOV R2, RZ, RZ, -R11 ;  /* 0x000000ffff027224 */ /* 0x000fe200078e0a0b */
[C---:B------:R-:W-:Y:S02]  /*12f40*/  ISETP.GE.AND P0, PT, R9.reuse, UR5, PT ;  /* 0x0000000509007c0c */ /* 0x040fe4000bf06270 */
[C---:B------:R-:W-:Y:S02]  /*12f50*/  LOP3.LUT R19, R9.reuse, 0x40, RZ, 0xfc, !PT ;  /* 0x0000004009137812 */ /* 0x040fe400078efcff */
[----:B------:R-:W-:Y:S02]  /*12f60*/  LOP3.LUT R22, R9, 0x80, RZ, 0xfc, !PT ;  /* 0x0000008009167812 */ /* 0x000fe400078efcff */
[----:B------:R-:W-:Y:S01]  /*12f70*/  SEL R35, R34, 0xffffffc0, !P2 ;  /* 0xffffffc022237807 */ /* 0x000fe20005000000 */
[----:B-1----:R-:W-:-:S02]  /*12f80*/  IMAD R4, R10, R2, R13 ;  /* 0x000000020a047224 */ /* 0x002fc400078e020d */
[----:B------:R-:W-:Y:S02]  /*12f90*/  IMAD.SHL.U32 R2, R25, 0x80, RZ ;  /* 0x0000008019027824 */ /* 0x000fe400078e00ff */
[----:B------:R-:W-:Y:S02]  /*12fa0*/  @P1 LOP3.LUT R18, R18, 0x10, RZ, 0xfc, !PT ;  /* 0x0000001012121812 */ /* 0x000fe400078efcff */
[----:B------:R-:W-:Y:S02]  /*12fb0*/  ISETP.GE.AND P1, PT, R22, UR4, PT ;  /* 0x0000000416007c0c */ /* 0x000fe4000bf26270 */
[----:B------:R-:W-:Y:S02]  /*12fc0*/  LOP3.LUT R18, R18, 0xfffffffd, RZ, 0xc0, !PT ;  /* 0xfffffffd12127812 */ /* 0x000fe400078ec0ff */
[----:B------:R-:W-:Y:S02]  /*12fd0*/  LOP3.LUT R8, R2, 0x380, RZ, 0xc0, !PT ;  /* 0x0000038002087812 */ /* 0x000fe400078ec0ff */
[----:B------:R-:W-:-:S02]  /*12fe0*/  @P0 LOP3.LUT R18, R18, 0x2, RZ, 0xfc, !PT ;  /* 0x0000000212120812 */ /* 0x000fc400078efcff */
[----:B------:R-:W-:Y:S01]  /*12ff0*/  ISETP.GE.AND P0, PT, R19, UR4, PT ;  /* 0x0000000413007c0c */ /* 0x000fe2000bf06270 */
[----:B------:R-:W-:Y:S01]  /*13000*/  IMAD R3, R21, 0x10, R8 ;  /* 0x0000001015037824 */ /* 0x000fe200078e0208 */
[----:B------:R-:W-:Y:S02]  /*13010*/  LOP3.LUT R18, R18, 0xfffffff7, RZ, 0xc0, !PT ;  /* 0xfffffff712127812 */ /* 0x000fe400078ec0ff */
[----:B------:R-:W-:Y:S02]  /*13020*/  LOP3.LUT R10, R2, 0x400, RZ, 0xc0, !PT ;  /* 0x00000400020a7812 */ /* 0x000fe400078ec0ff */
[----:B------:R-:W-:Y:S02]  /*13030*/  LOP3.LUT R5, R8, 0x10, R25, 0xf8, !PT ;  /* 0x0000001008057812 */ /* 0x000fe400078ef819 */
[----:B------:R-:W-:Y:S01]  /*13040*/  LOP3.LUT R3, R3, 0x70, R20, 0x78, !PT ;  /* 0x0000007003037812 */ /* 0x000fe200078e7814 */
[----:B------:R-:W-:-:S04]  /*13050*/  IMAD R10, R21, 0x800, R10 ;  /* 0x00000800150a7824 */ /* 0x000fc800078e020a */
[----:B------:R-:W-:Y:S02]  /*13060*/  @P0 LOP3.LUT R18, R18, 0x8, RZ, 0xfc, !PT ;  /* 0x0000000812120812 */ /* 0x000fe400078efcff */
[----:B------:R-:W-:Y:S02]  /*13070*/  ISETP.GE.AND P0, PT, R19, UR5, PT ;  /* 0x0000000513007c0c */ /* 0x000fe4000bf06270 */
[----:B------:R-:W-:-:S04]  /*13080*/  LOP3.LUT R18, R18, 0xfffffffb, RZ, 0xc0, !PT ;  /* 0xfffffffb12127812 */ /* 0x000fc800078ec0ff */
[----:B------:R-:W-:-:S04]  /*13090*/  @P1 LOP3.LUT R18, R18, 0x4, RZ, 0xfc, !PT ;  /* 0x0000000412121812 */ /* 0x000fc800078efcff */
[----:B------:R-:W-:-:S04]  /*130a0*/  LOP3.LUT R18, R18, 0xfffffffe, RZ, 0xc0, !PT ;  /* 0xfffffffe12127812 */ /* 0x000fc800078ec0ff */
[----:B------:R-:W-:-:S05]  /*130b0*/  @P0 LOP3.LUT R18, R18, 0x1, RZ, 0xfc, !PT ;  /* 0x0000000112120812 */ /* 0x000fca00078efcff */
[----:B------:R0:W-:Y:S01]  /*130c0*/  STL [R1], R18 ;  /* 0x0000001201007387 */ /* 0x0001e20000100800 */
[----:B------:R-:W-:Y:S05]  /*130d0*/  BRA.DIV UR6, `(.L_x_1152) ;  /* 0x00000036065c7947 */ /* 0x000fea000b800000 */
.L_x_1204:
[----:B------:R-:W-:Y:S01]  /*130e0*/  ULOP3.LUT UR4, UR40, 0x2, URZ, 0xfc, !UPT ;  /* 0x0000000228047892 */ /* 0x000fe2000f8efc3f */
[----:B------:R-:W-:Y:S01]  /*130f0*/  LOP3.LUT R9, R3, 0xc00, R2, 0xf8, !PT ;  /* 0x00000c0003097812 */ /* 0x000fe200078ef802 */
[----:B------:R-:W-:Y:S01]  /*13100*/  IMAD.MOV.U32 R8, RZ, RZ, R18 ;  /* 0x000000ffff087224 */ /* 0x000fe200078e0012 */
[----:B------:R-:W-:Y:S01]  /*13110*/  LOP3.LUT R5, R5, 0x70, R20, 0x78, !PT ;  /* 0x0000007005057812 */ /* 0x000fe200078e7814 */
[----:B------:R-:W-:Y:S01]  /*13120*/  IMAD.U32 R31, RZ, RZ, UR39 ;  /* 0x00000027ff1f7e24 */ /* 0x000fe2000f8e00ff */
[----:B------:R-:W-:Y:S01]  /*13130*/  SHF.R.U32.HI R28, RZ, 0x3, R25 ;  /* 0x00000003ff1c7819 */ /* 0x000fe20000011619 */
[----:B------:R-:W-:Y:S01]  /*13140*/  IMAD.U32 R2, RZ, RZ, UR4 ;  /* 0x00000004ff027e24 */ /* 0x000fe2000f8e00ff */
[----:B------:R-:W-:Y:S01]  /*13150*/  LOP3.LUT R8, R8, 0xffffffdf, RZ, 0xc0, !PT ;  /* 0xffffffdf08087812 */ /* 0x000fe200078ec0ff */
[----:B------:R-:W-:Y:S01]  /*13160*/  IMAD.IADD R3, R10, 0x1, R5 ;  /* 0x000000010a037824 */ /* 0x000fe200078e0205 */
[----:B------:R1:W-:Y:S01]  /*13170*/  STL [R1+0xc], R9 ;  /* 0x00000c0901007387 */ /* 0x0003e20000100800 */
[----:B------:R-:W-:-:S02]  /*13180*/  SHF.R.S32.HI R31, RZ, 0x1f, R31 ;  /* 0x0000001fff1f7819 */ /* 0x000fc4000001141f */
[----:B------:R-:W-:Y:S01]  /*13190*/  ISETP.NE.AND P0, PT, R2, 0x3, PT ;  /* 0x000000030200780c */ /* 0x000fe20003f05270 */
[----:B------:R1:W-:Y:S01]  /*131a0*/  STL [R1+0x8], R3 ;  /* 0x0000080301007387 */ /* 0x0003e20000100800 */
[----:B------:R-:W-:-:S11]  /*131b0*/  LOP3.LUT R5, R25, 0x10, RZ, 0xc0, !PT ;  /* 0x0000001019057812 */ /* 0x000fd600078ec0ff */
[----:B------:R-:W-:-:S05]  /*131c0*/  @P0 LOP3.LUT R8, R8, 0x20, RZ, 0xfc, !PT ;  /* 0x0000002008080812 */ /* 0x000fca00078efcff */
[----:B------:R1:W-:Y:S01]  /*131d0*/  STL [R1], R8 ;  /* 0x0000000801007387 */ /* 0x0003e20000100800 */
[----:B------:R-:W-:Y:S05]  /*131e0*/  @!P0 BRA `(.L_x_1153) ;  /* 0x0000000000048947 */ /* 0x000fea0003800000 */
[----:B------:R-:W-:Y:S01]  /*131f0*/  BPT.TRAP 0x1 ;  /* 0x000000040000795c */ /* 0x000fe20000300000 */
.L_x_1153:
[----:B------:R-:W-:Y:S01]  /*13200*/  IMAD.MOV.U32 R27, RZ, RZ, 0x1 ;  /* 0x00000001ff1b7424 */ /* 0x000fe200078e00ff */
[----:B------:R-:W-:-:S04]  /*13210*/  SHF.R.S32.HI R10, RZ, 0x1f, R4 ;  /* 0x0000001fff0a7819 */ /* 0x000fc80000011404 */
[----:B------:R-:W-:-:S04]  /*13220*/  SHF.L.U32 R27, R27, 0x1f, RZ ;  /* 0x0000001f1b1b7819 */ /* 0x000fc800000006ff */
[----:B------:R-:W2:Y:S02]  /*13230*/  SYNCS.PHASECHK.TRANS64.TRYWAIT P0, [UR48+0x22880], R27 ;  /* 0x0228801bff0075a7 */ /* 0x000ea40008000170 */
[----:B--2---:R-:W-:Y:S05]  /*13240*/  @!P0 BRA `(.L_x_1154) ;  /* 0x0000003400208947 */ /* 0x004fea0003800000 */
.L_x_1205:
[----:B------:R-:W3:Y:S01]  /*13250*/  LDL R30, [R1] ;  /* 0x00000000011e7983 */ /* 0x000ee20000100800 */
[----:B------:R-:W-:Y:S01]  /*13260*/  ULDC.64 UR4, c[0x0][0x328] ;  /* 0x0000ca0000047ab9 */ /* 0x000fe20000000a00 */
[----:B0----5:R-:W-:Y:S01]  /*13270*/  SHF.R.S32.HI R18, RZ, 0x1f, R0 ;  /* 0x0000001fff127819 */ /* 0x021fe20000011400 */
[----:B-1----:R-:W-:Y:S01]  /*13280*/  IMAD R3, R10, UR4, RZ ;  /* 0x000000040a037c24 */ /* 0x002fe2000f8e02ff */
[----:B------:R-:W-:Y:S02]  /*13290*/  R2UR UR6, R31 ;  /* 0x000000001f0672ca */ /* 0x000fe400000e0000 */
[----:B------:R-:W-:Y:S01]  /*132a0*/  IADD3 R7, -R23, UR36, -R7 ;  /* 0x0000002417077c10 */ /* 0x000fe2000fffe907 */
[----:B------:R-:W-:Y:S01]  /*132b0*/  IMAD R9, R4, UR5, R3 ;  /* 0x0000000504097c24 */ /* 0x000fe2000f8e0203 */
[----:B------:R-:W-:Y:S01]  /*132c0*/  LOP3.LUT R29, R20, 0x30, RZ, 0xc0, !PT ;  /* 0x00000030141d7812 */ /* 0x000fe200078ec0ff */
[----:B--2---:R-:W-:Y:S01]  /*132d0*/  IMAD.WIDE.U32 R2, R4, UR4, RZ ;  /* 0x0000000404027c25 */ /* 0x004fe2000f8e00ff */
[----:B------:R-:W-:Y:S01]  /*132e0*/  ULDC.64 UR4, c[0x0][0x338] ;  /* 0x0000ce0000047ab9 */ /* 0x000fe20000000a00 */
[----:B------:R-:W-:-:S02]  /*132f0*/  ISETP.GE.AND P3, PT, R7, 0x1, PT ;  /* 0x000000010700780c */ /* 0x000fc40003f66270 */
[----:B------:R-:W-:Y:S02]  /*13300*/  IMAD.IADD R3, R3, 0x1, R9 ;  /* 0x0000000103037824 */ /* 0x000fe400078e0209 */
[----:B------:R-:W-:Y:S02]  /*13310*/  IMAD R9, R18, UR4, RZ ;  /* 0x0000000412097c24 */ /* 0x000fe4000f8e02ff */
[----:B------:R-:W-:-:S04]  /*13320*/  IMAD.WIDE.U32 R2, R0, UR4, R2 ;  /* 0x0000000400027c25 */ /* 0x000fc8000f8e0002 */
[----:B------:R-:W-:Y:S01]  /*13330*/  IMAD R8, R0, UR5, R9 ;  /* 0x0000000500087c24 */ /* 0x000fe2000f8e0209 */
[----:B------:R-:W-:Y:S02]  /*13340*/  ULDC.64 UR4, c[0x0][0x330] ;  /* 0x0000cc0000047ab9 */ /* 0x000fe40000000a00 */
[----:B------:R-:W-:Y:S01]  /*13350*/  IMAD.U32 R9, RZ, RZ, UR4 ;  /* 0x00000004ff097e24 */ /* 0x000fe2000f8e00ff */
[----:B------:R-:W-:Y:S01]  /*13360*/  UIMAD UR4, UR6, UR4, URZ ;  /* 0x00000004060472a4 */ /* 0x000fe2000f8e023f */
[----:B------:R-:W-:Y:S02]  /*13370*/  IMAD.IADD R3, R3, 0x1, R8 ;  /* 0x0000000103037824 */ /* 0x000fe400078e0208 */
[----:B------:R-:W-:Y:S01]  /*13380*/  ULDC.64 UR6, c[0x0][0x318] ;  /* 0x0000c60000067ab9 */ /* 0x000fe20000000a00 */
[----:B------:R-:W-:Y:S02]  /*13390*/  UIMAD UR4, UR39, UR5, UR4 ;  /* 0x00000005270472a4 */ /* 0x000fe4000f8e0204 */
[----:B------:R-:W-:-:S04]  /*133a0*/  IMAD.WIDE.U32 R2, R9, UR39, R2 ;  /* 0x0000002709027c25 */ /* 0x000fc8000f8e0002 */
[----:B------:R-:W-:Y:S01]  /*133b0*/  IMAD.U32 R9, RZ, RZ, UR7 ;  /* 0x00000007ff097e24 */ /* 0x000fe2000f8e00ff */
[----:B------:R-:W-:Y:S01]  /*133c0*/  IADD3 R8, P0, R2, UR6, RZ ;  /* 0x0000000602087c10 */ /* 0x000fe2000ff1e0ff */
[----:B------:R-:W-:Y:S01]  /*133d0*/  IMAD.SHL.U32 R2, R25, 0x4, RZ ;  /* 0x0000000419027824 */ /* 0x000fe200078e00ff */
[----:B------:R-:W-:Y:S02]  /*133e0*/  SHF.R.U32.HI R25, RZ, 0x2, R25 ;  /* 0x00000002ff197819 */ /* 0x000fe40000011619 */
[----:B------:R-:W-:Y:S01]  /*133f0*/  IADD3.X R9, R9, UR4, R3, P0, !PT ;  /* 0x0000000409097c10 */ /* 0x000fe200087fe403 */
[----:B------:R-:W-:Y:S01]  /*13400*/  UMOV UR4, 0xffffffff ;  /* 0xffffffff00047882 */ /* 0x000fe20000000000 */
[----:B------:R-:W-:Y:S02]  /*13410*/  LOP3.LUT R3, R6, 0x380, RZ, 0xc0, !PT ;  /* 0x0000038006037812 */ /* 0x000fe400078ec0ff */
[----:B------:R-:W-:Y:S02]  /*13420*/  ISETP.NE.AND P0, PT, R5, RZ, PT ;  /* 0x000000ff0500720c */ /* 0x000fe40003f05270 */
[----:B------:R-:W-:-:S02]  /*13430*/  LOP3.LUT R3, R3, 0x30, R20, 0xf8, !PT ;  /* 0x0000003003037812 */ /* 0x000fc400078ef814 */
[----:B------:R-:W-:Y:S02]  /*13440*/  SEL R34, R34, 0xffffffc0, !P0 ;  /* 0xffffffc022227807 */ /* 0x000fe40004000000 */
[----:B------:R-:W-:-:S05]  /*13450*/  LOP3.LUT R2, R3, 0x70, R2, 0x78, !PT ;  /* 0x0000007003027812 */ /* 0x000fca00078e7802 */
[----:B------:R-:W-:Y:S01]  /*13460*/  IMAD R5, R21, 0x400, R2 ;  /* 0x0000040015057824 */ /* 0x000fe200078e0202 */
[----:B---3--:R-:W-:Y:S01]  /*13470*/  LOP3.LUT P5, RZ, R30, 0x1, RZ, 0xc0, !PT ;  /* 0x000000011eff7812 */ /* 0x008fe200078ac0ff */
[----:B------:R-:W-:-:S12]  /*13480*/  BRA.DIV UR4, `(.L_x_1155) ;  /* 0x0000003204a87947 */ /* 0x000fd8000b800000 */
[----:B------:R-:W0:Y:S01]  /*13490*/  SHFL.IDX PT, R14, R8, RZ, 0x1c1f ;  /* 0x001c1fff080e7589 */ /* 0x000e2200000e0000 */
[----:B------:R-:W-:Y:S01]  /*134a0*/  LOP3.LUT P6, RZ, R30, 0x2, RZ, 0xc0, !PT ;  /* 0x000000021eff7812 */ /* 0x000fe200078cc0ff */
[----:B------:R-:W-:Y:S01]  /*134b0*/  VIADD R5, R5, UR48 ;  /* 0x0000003005057c36 */ /* 0x000fe20008000000 */
[C---:B------:R-:W-:Y:S01]  /*134c0*/  ISETP.GE.AND P2, PT, R7.reuse, 0x21, PT ;  /* 0x000000210700780c */ /* 0x040fe20003f46270 */
[----:B------:R-:W1:Y:S01]  /*134d0*/  SHFL.IDX PT, R3, R9, RZ, 0x1c1f ;  /* 0x001c1fff09037589 */ /* 0x000e6200000e0000 */
[C---:B------:R-:W-:Y:S01]  /*134e0*/  ISETP.GE.AND P1, PT, R7.reuse, 0x41, PT ;  /* 0x000000410700780c */ /* 0x040fe20003f26270 */
[----:B------:R-:W-:Y:S01]  /*134f0*/  IMAD.IADD R6, R34, 0x1, R5 ;  /* 0x0000000122067824 */ /* 0x000fe200078e0205 */
[----:B------:R-:W-:Y:S01]  /*13500*/  ISETP.GE.AND P4, PT, R7, 0x61, PT ;  /* 0x000000610700780c */ /* 0x000fe20003f86270 */
[----:B------:R-:W-:Y:S01]  /*13510*/  VIADD R36, R5, 0x8400 ;  /* 0x0000840005247836 */ /* 0x000fe20000000000 */
[----:B0-----:R-:W-:Y:S02]  /*13520*/  IADD3 R2, P0, R29, R14, RZ ;  /* 0x0000000e1d027210 */ /* 0x001fe40007f1e0ff */
[----:B------:R-:W0:Y:S03]  /*13530*/  SHFL.IDX PT, R14, R8, 0x1, 0x1c1f ;  /* 0x003c1f00080e7f89 */ /* 0x000e2600000e0000 */
[----:B-1----:R-:W-:Y:S01]  /*13540*/  IMAD.X R3, RZ, RZ, R3, P0 ;  /* 0x000000ffff037224 */ /* 0x002fe200000e0603 */
[----:B------:R-:W-:-:S13]  /*13550*/  ISETP.LT.OR P0, PT, R7, 0x1, P6 ;  /* 0x000000010700780c */ /* 0x000fda0003701670 */
[----:B------:R-:W-:Y:S01]  /*13560*/  LDGSTS.E.BYPASS.LTC128B.128 [R5+0x8400], desc[UR42][R2.64], !P0 ;  /* 0x0840000002057fae */ /* 0x000fe2000c101d6a */
[----:B------:R-:W-:-:S13]  /*13570*/  ISETP.LT.OR P0, PT, R7, 0x1, P5 ;  /* 0x000000010700780c */ /* 0x000fda0002f01670 */
[----:B------:R1:W-:Y:S04]  /*13580*/  LDGSTS.E.BYPASS.LTC128B.128 [R6+0x8400], desc[UR42][R2.64+0x40], !P0 ;  /* 0x0840004002067fae */ /* 0x0003e8000c101d6a */
[----:B-1----:R-:W1:Y:S01]  /*13590*/  SHFL.IDX PT, R3, R9, 0x1, 0x1c1f ;  /* 0x003c1f0009037f89 */ /* 0x002e6200000e0000 */
[----:B0-----:R-:W-:-:S03]  /*135a0*/  IADD3 R2, P0, R29, R14, RZ ;  /* 0x0000000e1d027210 */ /* 0x001fc60007f1e0ff */
[----:B------:R-:W0:Y:S02]  /*135b0*/  SHFL.IDX PT, R14, R8, 0x2, 0x1c1f ;  /* 0x005c1f00080e7f89 */ /* 0x000e2400000e0000 */
[----:B-1----:R-:W-:Y:S01]  /*135c0*/  IMAD.X R3, RZ, RZ, R3, P0 ;  /* 0x000000ffff037224 */ /* 0x002fe200000e0603 */
[----:B------:R-:W-:-:S13]  /*135d0*/  ISETP.LT.OR P0, PT, R7, 0x21, P6 ;  /* 0x000000210700780c */ /* 0x000fda0003701670 */
[----:B------:R-:W-:Y:S01]  /*135e0*/  LDGSTS.E.BYPASS.LTC128B.128 [R5+0x9400], desc[UR42][R2.64], !P0 ;  /* 0x0940000002057fae */ /* 0x000fe2000c101d6a */
[----:B------:R-:W-:-:S13]  /*135f0*/  ISETP.LT.OR P0, PT, R7, 0x21, P5 ;  /* 0x000000210700780c */ /* 0x000fda0002f01670 */
[----:B------:R1:W-:Y:S04]  /*13600*/  LDGSTS.E.BYPASS.LTC128B.128 [R6+0x9400], desc[UR42][R2.64+0x40], !P0 ;  /* 0x0940004002067fae */ /* 0x0003e8000c101d6a */
[----:B-1----:R-:W1:Y:S01]  /*13610*/  SHFL.IDX PT, R3, R9, 0x2, 0x1c1f ;  /* 0x005c1f0009037f89 */ /* 0x002e6200000e0000 */
[----:B0-----:R-:W-:-:S03]  /*13620*/  IADD3 R2, P0, R29, R14, RZ ;  /* 0x0000000e1d027210 */ /* 0x001fc60007f1e0ff */
[----:B------:R-:W2:Y:S04]  /*13630*/  SHFL.IDX PT, R9, R9, 0x3, 0x1c1f ;  /* 0x007c1f0009097f89 */ /* 0x000ea800000e0000 */
[----:B------:R3:W4:Y:S01]  /*13640*/  SHFL.IDX PT, R14, R8, 0x3, 0x1c1f ;  /* 0x007c1f00080e7f89 */ /* 0x00072200000e0000 */
[----:B-1----:R-:W-:Y:S01]  /*13650*/  IMAD.X R3, RZ, RZ, R3, P0 ;  /* 0x000000ffff037224 */ /* 0x002fe200000e0603 */
[----:B------:R-:W-:-:S13]  /*13660*/  ISETP.LT.OR P0, PT, R7, 0x41, P6 ;  /* 0x000000410700780c */ /* 0x000fda0003701670 */
[----:B------:R3:W-:Y:S01]  /*13670*/  LDGSTS.E.BYPASS.LTC128B.128 [R5+0xa400], desc[UR42][R2.64], !P0 ;  /* 0x0a40000002057fae */ /* 0x0007e2000c101d6a */
[----:B------:R-:W-:-:S13]  /*13680*/  ISETP.LT.OR P0, PT, R7, 0x41, P5 ;  /* 0x000000410700780c */ /* 0x000fda0002f01670 */
[----:B--2-4-:R3:W-:Y:S02]  /*13690*/  LDGSTS.E.BYPASS.LTC128B.128 [R6+0xa400], desc[UR42][R2.64+0x40], !P0 ;  /* 0x0a40004002067fae */ /* 0x0147e4000c101d6a */
.L_x_1215:
[----:B0--3--:R-:W-:Y:S02]  /*136a0*/  IADD3 R2, P0, R29, R14, RZ ;  /* 0x0000000e1d027210 */ /* 0x009fe40007f1e0ff */
[----:B------:R-:W-:-:S03]  /*136b0*/  LOP3.LUT P6, RZ, R30, 0x2, RZ, 0xc0, !PT ;  /* 0x000000021eff7812 */ /* 0x000fc600078cc0ff */
[----:B------:R-:W-:Y:S01]  /*136c0*/  IMAD.X R3, RZ, RZ, R9, P0 ;  /* 0x000000ffff037224 */ /* 0x000fe200000e0609 */
        /* <DEDUP_REMOVED lines=16> */
.L_x_1156:
[----:B------:R-:W-:Y:S01]  /*137d0*/  SYNCS.ARRIVE.TRANS64.A1T0 RZ, [UR48+0x22870], RZ ;  /* 0x022870ffffff79a7 */ /* 0x000fe20008100030 */
[----:B------:R-:W-:Y:S05]  /*137e0*/  @!P5 BRA `(.L_x_1157) ;  /* 0x000000000004d947 */ /* 0x000fea0003800000 */
[----:B------:R-:W-:Y:S01]  /*137f0*/  BPT.TRAP 0x1 ;  /* 0x000000040000795c */ /* 0x000fe20000300000 */
.L_x_1157:
[----:B------:R-:W0:Y:S02]  /*13800*/  SYNCS.PHASECHK.TRANS64.TRYWAIT P0, [UR48+0x22840], R27 ;  /* 0x0228401bff0075a7 */ /* 0x000e240008000170 */
[----:B0-----:R-:W-:Y:S05]  /*13810*/  @!P0 BRA `(.L_x_1158) ;  /* 0x0000003400188947 */ /* 0x001fea0003800000 */
.L_x_1216:
[----:B------:R-:W2:Y:S01]  /*13820*/  LDL R8, [R1] ;  /* 0x0000000001087983 */ /* 0x000ea20000100800 */
[----:B------:R-:W-:Y:S01]  /*13830*/  ULDC.64 UR4, c[0x0][0x300] ;  /* 0x0000c00000047ab9 */ /* 0x000fe20000000a00 */
[----:B------:R-:W-:Y:S01]  /*13840*/  R2UR UR6, R31 ;  /* 0x000000001f0672ca */ /* 0x000fe200000e0000 */
[----:B------:R-:W-:Y:S01]  /*13850*/  IMAD R3, R10, UR4, RZ ;  /* 0x000000040a037c24 */ /* 0x000fe2000f8e02ff */
[----:B------:R-:W1:Y:S01]  /*13860*/  S2R R29, SR_TID.X ;  /* 0x00000000001d7919 */ /* 0x000e620000002100 */
[----:B------:R-:W-:Y:S02]  /*13870*/  IMAD.SHL.U32 R25, R25, 0x40, RZ ;  /* 0x0000004019197824 */ /* 0x000fe400078e00ff */
[C---:B------:R-:W-:Y:S02]  /*13880*/  IMAD R5, R4.reuse, UR5, R3 ;  /* 0x0000000504057c24 */ /* 0x040fe4000f8e0203 */
[----:B0-----:R-:W-:Y:S01]  /*13890*/  IMAD.WIDE.U32 R2, R4, UR4, RZ ;  /* 0x0000000404027c25 */ /* 0x001fe2000f8e00ff */
[----:B------:R-:W-:-:S03]  /*138a0*/  ULDC.64 UR4, c[0x0][0x310] ;  /* 0x0000c40000047ab9 */ /* 0x000fc60000000a00 */
[----:B------:R-:W-:Y:S02]  /*138b0*/  IMAD.IADD R3, R3, 0x1, R5 ;  /* 0x0000000103037824 */ /* 0x000fe400078e0205 */
[----:B------:R-:W-:Y:S02]  /*138c0*/  IMAD R5, R18, UR4, RZ ;  /* 0x0000000412057c24 */ /* 0x000fe4000f8e02ff */
[----:B------:R-:W-:-:S04]  /*138d0*/  IMAD.WIDE.U32 R2, R0, UR4, R2 ;  /* 0x0000000400027c25 */ /* 0x000fc8000f8e0002 */
[----:B------:R-:W-:Y:S01]  /*138e0*/  IMAD R5, R0, UR5, R5 ;  /* 0x0000000500057c24 */ /* 0x000fe2000f8e0205 */
[----:B------:R-:W-:-:S03]  /*138f0*/  ULDC.64 UR4, c[0x0][0x308] ;  /* 0x0000c20000047ab9 */ /* 0x000fc60000000a00 */
[----:B------:R-:W-:Y:S02]  /*13900*/  IMAD.IADD R3, R3, 0x1, R5 ;  /* 0x0000000103037824 */ /* 0x000fe400078e0205 */
[----:B------:R-:W-:Y:S01]  /*13910*/  IMAD.U32 R5, RZ, RZ, UR4 ;  /* 0x00000004ff057e24 */ /* 0x000fe2000f8e00ff */
[----:B------:R-:W-:-:S03]  /*13920*/  UIMAD UR4, UR6, UR4, URZ ;  /* 0x00000004060472a4 */ /* 0x000fc6000f8e023f */
[----:B------:R-:W-:Y:S01]  /*13930*/  IMAD.WIDE.U32 R2, R5, UR39, R2 ;  /* 0x0000002705027c25 */ /* 0x000fe2000f8e0002 */
[----:B------:R-:W-:Y:S01]  /*13940*/  ULDC.64 UR6, c[0x0][0x2e8] ;  /* 0x0000ba0000067ab9 */ /* 0x000fe20000000a00 */
[----:B------:R-:W-:Y:S02]  /*13950*/  UIMAD UR4, UR39, UR5, UR4 ;  /* 0x00000005270472a4 */ /* 0x000fe4000f8e0204 */
[----:B------:R-:W-:Y:S01]  /*13960*/  IMAD.U32 R5, RZ, RZ, UR7 ;  /* 0x00000007ff057e24 */ /* 0x000fe2000f8e00ff */
[----:B------:R-:W-:Y:S01]  /*13970*/  IADD3 R0, P0, R2, UR6, RZ ;  /* 0x0000000602007c10 */ /* 0x000fe2000ff1e0ff */
[C---:B------:R-:W-:Y:S02]  /*13980*/  IMAD.SHL.U32 R2, R28.reuse, 0x80, RZ ;  /* 0x000000801c027824 */ /* 0x040fe400078e00ff */
[----:B------:R-:W-:Y:S01]  /*13990*/  IMAD.SHL.U32 R28, R28, 0x10, RZ ;  /* 0x000000101c1c7824 */ /* 0x000fe200078e00ff */
[----:B------:R-:W-:Y:S01]  /*139a0*/  IADD3.X R4, R5, UR4, R3, P0, !PT ;  /* 0x0000000405047c10 */ /* 0x000fe200087fe403 */
[----:B-1----:R-:W-:Y:S01]  /*139b0*/  IMAD.SHL.U32 R29, R29, 0x10, RZ ;  /* 0x000000101d1d7824 */ /* 0x002fe200078e00ff */
[----:B------:R-:W-:Y:S01]  /*139c0*/  LOP3.LUT R3, R2, 0x180, RZ, 0xc0, !PT ;  /* 0x0000018002037812 */ /* 0x000fe200078ec0ff */
[----:B------:R-:W-:Y:S01]  /*139d0*/  UMOV UR4, 0xffffffff ;  /* 0xffffffff00047882 */ /* 0x000fe20000000000 */
[----:B------:R-:W-:-:S02]  /*139e0*/  LOP3.LUT R2, R25, 0x40, RZ, 0xc0, !PT ;  /* 0x0000004019027812 */ /* 0x000fc400078ec0ff */
[----:B------:R-:W-:Y:S02]  /*139f0*/  LOP3.LUT R3, R3, 0x30, R20, 0xf8, !PT ;  /* 0x0000003003037812 */ /* 0x000fe400078ef814 */
[----:B------:R-:W-:Y:S01]  /*13a00*/  LOP3.LUT R29, R29, 0x30, RZ, 0xc0, !PT ;  /* 0x000000301d1d7812 */ /* 0x000fe200078ec0ff */
[----:B------:R-:W-:Y:S01]  /*13a10*/  IMAD R2, R21, 0x200, R2 ;  /* 0x0000020015027824 */ /* 0x000fe200078e0202 */
[----:B------:R-:W-:-:S05]  /*13a20*/  LOP3.LUT R3, R3, 0x30, R28, 0x78, !PT ;  /* 0x0000003003037812 */ /* 0x000fca00078e781c */
[----:B------:R-:W-:Y:S01]  /*13a30*/  IMAD.IADD R37, R3, 0x1, R2 ;  /* 0x0000000103257824 */ /* 0x000fe200078e0202 */
[----:B--2---:R-:W-:Y:S01]  /*13a40*/  LOP3.LUT P5, RZ, R8, 0x4, RZ, 0xc0, !PT ;  /* 0x0000000408ff7812 */ /* 0x004fe200078ac0ff */
[----:B------:R-:W-:-:S12]  /*13a50*/  BRA.DIV UR4, `(.L_x_1159) ;  /* 0x0000003204a07947 */ /* 0x000fd8000b800000 */
[----:B------:R-:W0:Y:S01]  /*13a60*/  SHFL.IDX PT, R14, R0, RZ, 0x1c1f ;  /* 0x001c1fff000e7589 */ /* 0x000e2200000e0000 */
[----:B------:R-:W-:Y:S01]  /*13a70*/  LOP3.LUT P6, RZ, R8, 0x8, RZ, 0xc0, !PT ;  /* 0x0000000808ff7812 */ /* 0x000fe200078cc0ff */
[C---:B------:R-:W-:Y:S02]  /*13a80*/  @P3 VIADD R7, R37.reuse, UR48 ;  /* 0x0000003025073c36 */ /* 0x040fe40008000000 */
[----:B------:R-:W1:Y:S01]  /*13a90*/  SHFL.IDX PT, R2, R4, RZ, 0x1c1f ;  /* 0x001c1fff04027589 */ /* 0x000e6200000e0000 */
[----:B------:R-:W-:-:S03]  /*13aa0*/  @P2 VIADD R21, R37, UR48 ;  /* 0x0000003025152c36 */ /* 0x000fc60008000000 */
[----:B------:R-:W-:Y:S04]  /*13ab0*/  SHFL.IDX PT, R6, R4, 0x1, 0x1c1f ;  /* 0x003c1f0004067f89 */ /* 0x000fe800000e0000 */
[----:B------:R-:W-:Y:S01]  /*13ac0*/  SHFL.IDX PT, R5, R4, 0x3, 0x1c1f ;  /* 0x007c1f0004057f89 */ /* 0x000fe200000e0000 */
[----:B0-----:R-:W-:-:S05]  /*13ad0*/  @P3 IADD3 R14, P0, R29, R14, RZ ;  /* 0x0000000e1d0e3210 */ /* 0x001fca0007f1e0ff */
[----:B-1----:R-:W-:Y:S01]  /*13ae0*/  @P3 IMAD.X R3, RZ, RZ, R2, P0 ;  /* 0x000000ffff033224 */ /* 0x002fe200000e0602 */
[C---:B------:R-:W-:Y:S01]  /*13af0*/  LOP3.LUT P0, RZ, R8.reuse, 0x10, RZ, 0xc0, !PT ;  /* 0x0000001008ff7812 */ /* 0x040fe2000780c0ff */
[----:B------:R-:W-:Y:S02]  /*13b00*/  @P3 IMAD.MOV.U32 R2, RZ, RZ, R14 ;  /* 0x000000ffff023224 */ /* 0x000fe400078e000e */
[----:B------:R-:W0:Y:S10]  /*13b10*/  SHFL.IDX PT, R14, R0, 0x1, 0x1c1f ;  /* 0x003c1f00000e7f89 */ /* 0x000e3400000e0000 */
[----:B------:R-:W-:Y:S04]  /*13b20*/  @P3 LDGSTS.E.BYPASS.LTC128B.128 [R7+0x16400], desc[UR42][R2.64], !P0 ;  /* 0x1640000002073fae */ /* 0x000fe8000c101d6a */
[----:B------:R-:W-:Y:S04]  /*13b30*/  @P3 LDGSTS.E.BYPASS.LTC128B.128 [R7+0x18400], desc[UR42][R2.64+0x40], !P6 ;  /* 0x1840004002073fae */ /* 0x000fe8000f101d6a */
[----:B------:R1:W-:Y:S01]  /*13b40*/  @P3 LDGSTS.E.BYPASS.LTC128B.128 [R7+0x1a400], desc[UR42][R2.64+0x80], !P5 ;  /* 0x1a40008002073fae */ /* 0x0003e2000e901d6a */
[----:B------:R-:W-:-:S02]  /*13b50*/  LOP3.LUT P3, RZ, R8, 0x10, RZ, 0xc0, !PT ;  /* 0x0000001008ff7812 */ /* 0x000fc4000786c0ff */
[----:B0-----:R-:W-:-:S05]  /*13b60*/  @P2 IADD3 R14, P0, R29, R14, RZ ;  /* 0x0000000e1d0e2210 */ /* 0x001fca0007f1e0ff */
[----:B------:R-:W-:Y:S02]  /*13b70*/  @P2 IMAD.X R9, RZ, RZ, R6, P0 ;  /* 0x000000ffff092224 */ /* 0x000fe400000e0606 */
[----:B-1----:R-:W-:Y:S01]  /*13b80*/  @P2 IMAD.MOV.U32 R2, RZ, RZ, R14 ;  /* 0x000000ffff022224 */ /* 0x002fe200078e000e */
[----:B------:R-:W-:Y:S01]  /*13b90*/  SHFL.IDX PT, R6, R4, 0x2, 0x1c1f ;  /* 0x005c1f0004067f89 */ /* 0x000fe200000e0000 */
[----:B------:R-:W-:Y:S02]  /*13ba0*/  @P2 IMAD.MOV.U32 R3, RZ, RZ, R9 ;  /* 0x000000ffff032224 */ /* 0x000fe400078e0009 */
[----:B------:R-:W-:Y:S01]  /*13bb0*/  @P1 VIADD R9, R37, UR48 ;  /* 0x0000003025091c36 */ /* 0x000fe20008000000 */
[----:B------:R-:W0:Y:S04]  /*13bc0*/  SHFL.IDX PT, R14, R0, 0x2, 0x1c1f ;  /* 0x005c1f00000e7f89 */ /* 0x000e2800000e0000 */
[----:B------:R-:W-:Y:S04]  /*13bd0*/  @P2 LDGSTS.E.BYPASS.LTC128B.128 [R21+0x16c00], desc[UR42][R2.64], !P3 ;  /* 0x16c0000002152fae */ /* 0x000fe8000d901d6a */
[----:B------:R-:W-:Y:S04]  /*13be0*/  @P2 LDGSTS.E.BYPASS.LTC128B.128 [R21+0x18c00], desc[UR42][R2.64+0x40], !P6 ;  /* 0x18c0004002152fae */ /* 0x000fe8000f101d6a */
[----:B------:R1:W-:Y:S01]  /*13bf0*/  @P2 LDGSTS.E.BYPASS.LTC128B.128 [R21+0x1ac00], desc[UR42][R2.64+0x80], !P5 ;  /* 0x1ac0008002152fae */ /* 0x0003e2000e901d6a */
[----:B0-----:R-:W-:-:S05]  /*13c00*/  @P1 IADD3 R14, P0, R29, R14, RZ ;  /* 0x0000000e1d0e1210 */ /* 0x001fca0007f1e0ff */
[----:B------:R-:W-:Y:S02]  /*13c10*/  @P1 IMAD.X R7, RZ, RZ, R6, P0 ;  /* 0x000000ffff071224 */ /* 0x000fe400000e0606 */
[----:B-1----:R-:W-:Y:S02]  /*13c20*/  @P1 IMAD.MOV.U32 R2, RZ, RZ, R14 ;  /* 0x000000ffff021224 */ /* 0x002fe400078e000e */
[----:B------:R-:W-:Y:S01]  /*13c30*/  @P1 IMAD.MOV.U32 R3, RZ, RZ, R7 ;  /* 0x000000ffff031224 */ /* 0x000fe200078e0007 */
[----:B------:R0:W1:Y:S04]  /*13c40*/  SHFL.IDX PT, R14, R0, 0x3, 0x1c1f ;  /* 0x007c1f00000e7f89 */ /* 0x00006800000e0000 */
[----:B------:R0:W-:Y:S04]  /*13c50*/  @P1 LDGSTS.E.BYPASS.LTC128B.128 [R9+0x17400], desc[UR42][R2.64], !P3 ;  /* 0x1740000002091fae */ /* 0x0001e8000d901d6a */
[----:B------:R0:W-:Y:S04]  /*13c60*/  @P1 LDGSTS.E.BYPASS.LTC128B.128 [R9+0x19400], desc[UR42][R2.64+0x40], !P6 ;  /* 0x1940004002091fae */ /* 0x0001e8000f101d6a */
[----:B------:R0:W-:Y:S02]  /*13c70*/  @P1 LDGSTS.E.BYPASS.LTC128B.128 [R9+0x1b400], desc[UR42][R2.64+0x80], !P5 ;  /* 0x1b40008002091fae */ /* 0x0001e4000e901d6a */
.L_x_1226:
[C---:B------:R-:W-:Y:S02]  /*13c80*/  LOP3.LUT P2, RZ, R8.reuse, 0x10, RZ, 0xc0, !PT ;  /* 0x0000001008ff7812 */ /* 0x040fe4000784c0ff */
[----:B------:R-:W-:Y:S02]  /*13c90*/  LOP3.LUT P1, RZ, R8, 0x8, RZ, 0xc0, !PT ;  /* 0x0000000808ff7812 */ /* 0x000fe4000782c0ff */
[----:B01----:R-:W-:-:S05]  /*13ca0*/  @P4 IADD3 R2, P0, R29, R14, RZ ;  /* 0x0000000e1d024210 */ /* 0x003fca0007f1e0ff */
[----:B------:R-:W-:Y:S02]  /*13cb0*/  @P4 IMAD.X R3, RZ, RZ, R5, P0 ;  /* 0x000000ffff034224 */ /* 0x000fe400000e0605 */
[----:B------:R-:W-:-:S05]  /*13cc0*/  @P4 VIADD R5, R37, UR48 ;  /* 0x0000003025054c36 */ /* 0x000fca0008000000 */
[----:B------:R-:W-:Y:S01]  /*13cd0*/  @!PT LDS RZ, [RZ] ;  /* 0x00000000fffff984 */ /* 0x000fe20000000800 */
[----:B------:R-:W-:Y:S01]  /*13ce0*/  @!PT LDS RZ, [RZ] ;  /* 0x00000000fffff984 */ /* 0x000fe20000000800 */
[----:B------:R-:W-:Y:S01]  /*13cf0*/  @!PT LDS RZ, [RZ] ;  /* 0x00000000fffff984 */ /* 0x000fe20000000800 */
[----:B------:R0:W-:Y:S04]  /*13d00*/  @P4 LDGSTS.E.BYPASS.LTC128B.128 [R5+0x17c00], desc[UR42][R2.64], !P2 ;  /* 0x17c0000002054fae */ /* 0x0001e8000d101d6a */
[----:B------:R0:W-:Y:S04]  /*13d10*/  @P4 LDGSTS.E.BYPASS.LTC128B.128 [R5+0x19c00], desc[UR42][R2.64+0x40], !P1 ;  /* 0x19c0004002054fae */ /* 0x0001e8000c901d6a */
[----:B------:R0:W-:Y:S01]  /*13d20*/  @P4 LDGSTS.E.BYPASS.LTC128B.128 [R5+0x1bc00], desc[UR42][R2.64+0x80], !P5 ;  /* 0x1bc0008002054fae */ /* 0x0001e2000e901d6a */
        /* <DEDUP_REMOVED lines=9> */
.L_x_1160:
[----:B------:R-:W-:Y:S01]  /*13dc0*/  SYNCS.ARRIVE.TRANS64.A1T0 RZ, [UR48+0x22830], RZ ;  /* 0x022830ffffff79a7 */ /* 0x000fe20008100030 */
[----:B------:R-:W-:Y:S05]  /*13dd0*/  WARPSYNC.ALL ;  /* 0x0000000000007948 */ /* 0x000fea0003800000 */
[----:B------:R-:W-:Y:S01]  /*13de0*/  UIADD3 UR5, UR48, 0x10400, URZ ;  /* 0x0001040030057890 */ /* 0x000fe2000fffe03f */
[----:B------:R-:W-:Y:S01]  /*13df0*/  R2UR UR4, R31 ;  /* 0x000000001f0472ca */ /* 0x000fe200000e0000 */
[----:B------:R-:W-:Y:S01]  /*13e00*/  ULDC.64 UR6, c[0x0][0x2d8] ;  /* 0x0000b60000067ab9 */ /* 0x000fe20000000a00 */
[----:B------:R-:W-:Y:S01]  /*13e10*/  SHF.R.S32.HI R18, RZ, 0x1f, R26 ;  /* 0x0000001fff127819 */ /* 0x000fe2000001141a */
[----:B------:R-:W-:Y:S02]  /*13e20*/  ULOP3.LUT UP0, URZ, UR5, 0x1bf, URZ, 0xc0, !UPT ;  /* 0x000001bf053f7892 */ /* 0x000fe4000f80c03f */
[----:B------:R-:W-:Y:S01]  /*13e30*/  UIMAD.WIDE.U32 UR36, UR39, UR6, URZ ;  /* 0x00000006272472a5 */ /* 0x000fe2000f8e003f */
[----:B------:R-:W-:Y:S03]  /*13e40*/  BAR.SYNC.DEFER_BLOCKING 0x8, 0x180 ;  /* 0x0206000000007b1d */ /* 0x000fe60000010000 */
[----:B------:R-:W-:-:S04]  /*13e50*/  PLOP3.LUT P0, PT, PT, PT, UP0, 0x80, 0x0 ;  /* 0x000000000000781c */ /* 0x000fc80003f0f008 */
[----:B------:R-:W-:-:S04]  /*13e60*/  UIMAD UR4, UR4, UR6, URZ ;  /* 0x00000006040472a4 */ /* 0x000fc8000f8e023f */
        /* <DEDUP_REMOVED lines=19> */
.L_x_1161:
[----:B------:R-:W-:Y:S01]  /*13fa0*/  UISETP.NE.AND UP0, UPT, UR50, URZ, UPT ;  /* 0x0000003f3200728c */ /* 0x000fe2000bf05270 */
[----:B------:R-:W-:Y:S01]  /*13fb0*/  IADD3 R9, R23, UR41, R24 ;  /* 0x0000002917097c10 */ /* 0x000fe2000fffe018 */
[----:B------:R-:W-:Y:S02]  /*13fc0*/  IMAD.U32 R4, RZ, RZ, UR36 ;  /* 0x00000024ff047e24 */ /* 0x000fe4000f8e00ff */
[----:B------:R-:W-:Y:S02]  /*13fd0*/  IMAD.U32 R3, RZ, RZ, UR49 ;  /* 0x00000031ff037e24 */ /* 0x000fe4000f8e00ff */
[----:B------:R-:W-:Y:S01]  /*13fe0*/  PLOP3.LUT P0, PT, PT, PT, UP0, 0x80, 0x0 ;  /* 0x000000000000781c */ /* 0x000fe20003f0f008 */
[----:B------:R-:W-:Y:S02]  /*13ff0*/  IMAD.MOV.U32 R7, RZ, RZ, R9 ;  /* 0x000000ffff077224 */ /* 0x000fe400078e0009 */
[----:B------:R-:W-:Y:S02]  /*14000*/  IMAD.MOV.U32 R2, RZ, RZ, R4 ;  /* 0x000000ffff027224 */ /* 0x000fe400078e0004 */
[----:B------:R-:W-:Y:S01]  /*14010*/  @UP0 ULDC UR4, c[0x0][0x44c] ;  /* 0x0001130000040ab9 */ /* 0x000fe20000000800 */
[----:B------:R-:W-:-:S07]  /*14020*/  IMAD.U32 R5, RZ, RZ, UR37 ;  /* 0x00000025ff057e24 */ /* 0x000fce000f8e00ff */
[----:B------:R-:W-:Y:S01]  /*14030*/  @P0 IMAD.HI.U32 R0, R9, UR4, RZ ;  /* 0x0000000409000c27 */ /* 0x000fe2000f8e00ff */
[----:B------:R-:W-:Y:S01]  /*14040*/  PLOP3.LUT P0, PT, PT, PT, UP0, 0x80, 0x0 ;  /* 0x000000000000781c */ /* 0x000fe20003f0f008 */
[----:B------:R-:W-:-:S12]  /*14050*/  @UP0 ULDC UR4, c[0x0][0x450] ;  /* 0x0001140000040ab9 */ /* 0x000fd80000000800 */
[----:B------:R-:W-:Y:S01]  /*14060*/  @P0 SHF.R.U32.HI R7, RZ, UR4, R0 ;  /* 0x00000004ff070c19 */ /* 0x000fe20008011600 */
[----:B------:R-:W-:Y:S01]  /*14070*/  ULDC.64 UR4, c[0x0][0x2e0] ;  /* 0x0000b80000047ab9 */ /* 0x000fe20000000a00 */
[----:B------:R-:W0:Y:S01]  /*14080*/  LDC R0, c[0x0][0x448] ;  /* 0x00011200ff007b82 */ /* 0x000e220000000800 */
[----:B------:R-:W-:Y:S01]  /*14090*/  IMAD R11, R18, UR4, RZ ;  /* 0x00000004120b7c24 */ /* 0x000fe2000f8e02ff */
[----:B------:R-:W-:Y:S01]  /*140a0*/  SHF.R.S32.HI R4, RZ, 0x1f, R7 ;  /* 0x0000001fff047819 */ /* 0x000fe20000011407 */
[----:B------:R-:W-:-:S04]  /*140b0*/  IMAD.WIDE.U32 R2, R26, UR4, R2 ;  /* 0x000000041a027c25 */ /* 0x000fc8000f8e0002 */
[----:B------:R-:W-:Y:S01]  /*140c0*/  IMAD R11, R26, UR5, R11 ;  /* 0x000000051a0b7c24 */ /* 0x000fe2000f8e020b */
[----:B------:R-:W-:Y:S02]  /*140d0*/  ULDC.64 UR4, c[0x0][0x2d0] ;  /* 0x0000b40000047ab9 */ /* 0x000fe40000000a00 */
[----:B------:R-:W-:Y:S02]  /*140e0*/  IMAD R4, R4, UR4, RZ ;  /* 0x0000000404047c24 */ /* 0x000fe4000f8e02ff */
[----:B------:R-:W-:Y:S02]  /*140f0*/  IMAD.IADD R3, R3, 0x1, R11 ;  /* 0x0000000103037824 */ /* 0x000fe400078e020b */
[C---:B------:R-:W-:Y:S02]  /*14100*/  IMAD R5, R7.reuse, UR5, R4 ;  /* 0x0000000507057c24 */ /* 0x040fe4000f8e0204 */
[----:B------:R-:W-:Y:S02]  /*14110*/  IMAD.MOV R4, RZ, RZ, -R7 ;  /* 0x000000ffff047224 */ /* 0x000fe400078e0a07 */
[----:B------:R-:W-:Y:S01]  /*14120*/  IMAD.WIDE.U32 R2, R7, UR4, R2 ;  /* 0x0000000407027c25 */ /* 0x000fe2000f8e0002 */
[----:B------:R-:W-:-:S03]  /*14130*/  ULDC.64 UR4, c[0x0][0x2c8] ;  /* 0x0000b20000047ab9 */ /* 0x000fc60000000a00 */
[----:B------:R-:W-:Y:S02]  /*14140*/  IMAD.IADD R3, R3, 0x1, R5 ;  /* 0x0000000103037824 */ /* 0x000fe400078e0205 */
[----:B0-----:R-:W-:-:S04]  /*14150*/  IMAD R9, R0, R4, R9 ;  /* 0x0000000400097224 */ /* 0x001fc800078e0209 */
[----:B------:R-:W-:Y:S01]  /*14160*/  IMAD.WIDE.U32 R2, R9, UR4, R2 ;  /* 0x0000000409027c25 */ /* 0x000fe2000f8e0002 */
[----:B------:R-:W-:-:S05]  /*14170*/  SHF.R.S32.HI R4, RZ, 0x1f, R9 ;  /* 0x0000001fff047819 */ /* 0x000fca0000011409 */
        /* <DEDUP_REMOVED lines=11> */
[----:B------:R-:W0:Y:S01]  /*14230*/  SHFL.IDX PT, R14, R4, RZ, 0x1c1f ;  /* 0x001c1fff040e7589 */ /* 0x000e2200000e0000 */
[----:B------:R-:W-:Y:S02]  /*14240*/  ULDC UR4, c[0x0][0x288] ;  /* 0x0000a20000047ab9 */ /* 0x000fe40000000800 */
[----:B------:R-:W-:Y:S01]  /*14250*/  IMAD R7, R0, UR4, RZ ;  /* 0x0000000400077c24 */ /* 0x000fe2000f8e02ff */
[----:B------:R-:W1:Y:S01]  /*14260*/  SHFL.IDX PT, R2, R5, RZ, 0x1c1f ;  /* 0x001c1fff05027589 */ /* 0x000e6200000e0000 */
[----:B------:R-:W-:-:S03]  /*14270*/  VIADD R0, R23, UR41 ;  /* 0x0000002917007c36 */ /* 0x000fc60008000000 */
[----:B------:R-:W-:Y:S01]  /*14280*/  SHFL.IDX PT, R6, R5, 0x1, 0x1c1f ;  /* 0x003c1f0005067f89 */ /* 0x000fe200000e0000 */
[C---:B------:R-:W-:Y:S01]  /*14290*/  VIADD R8, R0.reuse, 0x20 ;  /* 0x0000002000087836 */ /* 0x040fe20000000000 */
[----:B------:R-:W-:-:S13]  /*142a0*/  ISETP.GE.AND P0, PT, R0, R7, PT ;  /* 0x000000070000720c */ /* 0x000fda0003f06270 */
[----:B------:R-:W-:Y:S01]  /*142b0*/  @!P0 VIADD R19, R37, UR48 ;  /* 0x0000003025138c36 */ /* 0x000fe20008000000 */
[----:B0-----:R-:W-:-:S05]  /*142c0*/  @!P0 IADD3 R14, P4, R29, R14, RZ ;  /* 0x0000000e1d0e8210 */ /* 0x001fca0007f9e0ff */
[----:B-1----:R-:W-:Y:S02]  /*142d0*/  @!P0 IMAD.X R3, RZ, RZ, R2, P4 ;  /* 0x000000ffff038224 */ /* 0x002fe400020e0602 */
[----:B------:R-:W-:Y:S02]  /*142e0*/  @!P0 IMAD.MOV.U32 R2, RZ, RZ, R14 ;  /* 0x000000ffff028224 */ /* 0x000fe400078e000e */
[----:B------:R-:W0:Y:S04]  /*142f0*/  SHFL.IDX PT, R14, R4, 0x1, 0x1c1f ;  /* 0x003c1f00040e7f89 */ /* 0x000e2800000e0000 */
[----:B------:R-:W-:Y:S04]  /*14300*/  @!P0 LDGSTS.E.BYPASS.LTC128B.128 [R19+0x10400], desc[UR42][R2.64], !P3 ;  /* 0x1040000002138fae */ /* 0x000fe8000d901d6a */
[----:B------:R-:W-:Y:S04]  /*14310*/  @!P0 LDGSTS.E.BYPASS.LTC128B.128 [R19+0x12400], desc[UR42][R2.64+0x40], !P2 ;  /* 0x1240004002138fae */ /* 0x000fe8000d101d6a */
[----:B------:R1:W-:Y:S01]  /*14320*/  @!P0 LDGSTS.E.BYPASS.LTC128B.128 [R19+0x14400], desc[UR42][R2.64+0x80], !P1 ;  /* 0x1440008002138fae */ /* 0x0003e2000c901d6a */
[----:B------:R-:W-:Y:S01]  /*14330*/  ISETP.GE.AND P0, PT, R8, R7, PT ;  /* 0x000000070800720c */ /* 0x000fe20003f06270 */
[----:B------:R-:W-:-:S12]  /*14340*/  VIADD R8, R0, 0x40 ;  /* 0x0000004000087836 */ /* 0x000fd80000000000 */
[----:B0-----:R-:W-:Y:S01]  /*14350*/  @!P0 IADD3 R14, P4, R29, R14, RZ ;  /* 0x0000000e1d0e8210 */ /* 0x001fe20007f9e0ff */
[----:B------:R-:W-:-:S04]  /*14360*/  @!P0 VIADD R21, R37, UR48 ;  /* 0x0000003025158c36 */ /* 0x000fc80008000000 */
[----:B------:R-:W-:Y:S02]  /*14370*/  @!P0 IMAD.X R9, RZ, RZ, R6, P4 ;  /* 0x000000ffff098224 */ /* 0x000fe400020e0606 */
[----:B-1----:R-:W-:Y:S01]  /*14380*/  @!P0 IMAD.MOV.U32 R2, RZ, RZ, R14 ;  /* 0x000000ffff028224 */ /* 0x002fe200078e000e */
[----:B------:R-:W-:Y:S01]  /*14390*/  SHFL.IDX PT, R6, R5, 0x2, 0x1c1f ;  /* 0x005c1f0005067f89 */ /* 0x000fe200000e0000 */
[----:B------:R-:W-:-:S03]  /*143a0*/  @!P0 IMAD.MOV.U32 R3, RZ, RZ, R9 ;  /* 0x000000ffff038224 */ /* 0x000fc600078e0009 */
[----:B------:R-:W0:Y:S04]  /*143b0*/  SHFL.IDX PT, R14, R4, 0x2, 0x1c1f ;  /* 0x005c1f00040e7f89 */ /* 0x000e2800000e0000 */
[----:B------:R-:W-:Y:S04]  /*143c0*/  @!P0 LDGSTS.E.BYPASS.LTC128B.128 [R21+0x10c00], desc[UR42][R2.64], !P3 ;  /* 0x10c0000002158fae */ /* 0x000fe8000d901d6a */
[----:B------:R-:W-:Y:S04]  /*143d0*/  @!P0 LDGSTS.E.BYPASS.LTC128B.128 [R21+0x12c00], desc[UR42][R2.64+0x40], !P2 ;  /* 0x12c0004002158fae */ /* 0x000fe8000d101d6a */
[----:B------:R1:W-:Y:S01]  /*143e0*/  @!P0 LDGSTS.E.BYPASS.LTC128B.128 [R21+0x14c00], desc[UR42][R2.64+0x80], !P1 ;  /* 0x14c0008002158fae */ /* 0x0003e2000c901d6a */
[----:B------:R-:W-:-:S03]  /*143f0*/  ISETP.GE.AND P0, PT, R8, R7, PT ;  /* 0x000000070800720c */ /* 0x000fc60003f06270 */
[----:B------:R-:W2:Y:S10]  /*14400*/  SHFL.IDX PT, R5, R5, 0x3, 0x1c1f ;  /* 0x007c1f0005057f89 */ /* 0x000eb400000e0000 */
[----:B0-----:R-:W-:Y:S01]  /*14410*/  @!P0 IADD3 R14, P4, R29, R14, RZ ;  /* 0x0000000e1d0e8210 */ /* 0x001fe20007f9e0ff */
[----:B------:R-:W-:-:S04]  /*14420*/  @!P0 VIADD R19, R37, UR48 ;  /* 0x0000003025138c36 */ /* 0x000fc80008000000 */
[----:B------:R-:W-:Y:S02]  /*14430*/  @!P0 IMAD.X R9, RZ, RZ, R6, P4 ;  /* 0x000000ffff098224 */ /* 0x000fe400020e0606 */
[----:B-1----:R-:W-:Y:S02]  /*14440*/  @!P0 IMAD.MOV.U32 R2, RZ, RZ, R14 ;  /* 0x000000ffff028224 */ /* 0x002fe400078e000e */
[----:B------:R-:W-:Y:S01]  /*14450*/  @!P0 IMAD.MOV.U32 R3, RZ, RZ, R9 ;  /* 0x000000ffff038224 */ /* 0x000fe200078e0009 */
[----:B------:R0:W1:Y:S04]  /*14460*/  SHFL.IDX PT, R14, R4, 0x3, 0x1c1f ;  /* 0x007c1f00040e7f89 */ /* 0x00006800000e0000 */
[----:B------:R0:W-:Y:S04]  /*14470*/  @!P0 LDGSTS.E.BYPASS.LTC128B.128 [R19+0x11400], desc[UR42][R2.64], !P3 ;  /* 0x1140000002138fae */ /* 0x0001e8000d901d6a */
[----:B------:R0:W-:Y:S04]  /*14480*/  @!P0 LDGSTS.E.BYPASS.LTC128B.128 [R19+0x13400], desc[UR42][R2.64+0x40], !P2 ;  /* 0x1340004002138fae */ /* 0x0001e8000d101d6a */
[----:B--2---:R0:W-:Y:S02]  /*14490*/  @!P0 LDGSTS.E.BYPASS.LTC128B.128 [R19+0x15400], desc[UR42][R2.64+0x80], !P1 ;  /* 0x1540008002138fae */ /* 0x0041e4000c901d6a */
.L_x_1235:
[----:B------:R-:W-:Y:S01]  /*144a0*/  VIADD R0, R0, 0x60 ;  /* 0x0000006000007836 */ /* 0x000fe20000000000 */
[----:B------:R-:W-:Y:S04]  /*144b0*/  BSSY B0, `(.L_x_1163) ;  /* 0x000000c000007945 */ /* 0x000fe80003800000 */
[----:B------:R-:W-:-:S13]  /*144c0*/  ISETP.GE.AND P0, PT, R0, R7, PT ;  /* 0x000000070000720c */ /* 0x000fda0003f06270 */
[----:B------:R-:W-:Y:S05]  /*144d0*/  @P0 BRA `(.L_x_1164) ;  /* 0x0000000000240947 */ /* 0x000fea0003800000 */
[----:B01----:R-:W-:-:S05]  /*144e0*/  IADD3 R2, P0, R29, R14, RZ ;  /* 0x0000000e1d027210 */ /* 0x003fca0007f1e0ff */
[----:B------:R-:W-:Y:S02]  /*144f0*/  IMAD.X R3, RZ, RZ, R5, P0 ;  /* 0x000000ffff037224 */ /* 0x000fe400000e0605 */
[----:B------:R-:W-:-:S05]  /*14500*/  VIADD R5, R37, UR48 ;  /* 0x0000003025057c36 */ /* 0x000fca0008000000 */
[----:B------:R-:W-:Y:S01]  /*14510*/  @!PT LDS RZ, [RZ] ;  /* 0x00000000fffff984 */ /* 0x000fe20000000800 */
[----:B------:R-:W-:Y:S01]  /*14520*/  @!PT LDS RZ, [RZ] ;  /* 0x00000000fffff984 */ /* 0x000fe20000000800 */
[----:B------:R-:W-:Y:S01]  /*14530*/  @!PT LDS RZ, [RZ] ;  /* 0x00000000fffff984 */ /* 0x000fe20000000800 */
[----:B------:R2:W-:Y:S04]  /*14540*/  LDGSTS.E.BYPASS.LTC128B.128 [R5+0x11c00], desc[UR42][R2.64], !P3 ;  /* 0x11c0000002057fae */ /* 0x0005e8000d901d6a */
[----:B------:R2:W-:Y:S04]  /*14550*/  LDGSTS.E.BYPASS.LTC128B.128 [R5+0x13c00], desc[UR42][R2.64+0x40], !P2 ;  /* 0x13c0004002057fae */ /* 0x0005e8000d101d6a */
[----:B------:R2:W-:Y:S02]  /*14560*/  LDGSTS.E.BYPASS.LTC128B.128 [R5+0x15c00], desc[UR42][R2.64+0x80], !P1 ;  /* 0x15c0008002057fae */ /* 0x0005e4000c901d6a */
.L_x_1164:
[----:B------:R-:W-:Y:S05]  /*14570*/  BSYNC B0 ;  /* 0x0000000000007941 */ /* 0x000fea0003800000 */
.L_x_1163:
[----:B------:R-:W-:Y:S01]  /*14580*/  NOP ;  /* 0x0000000000007918 */ /* 0x000fe20000000000 */
[----:B------:R-:W-:Y:S01]  /*14590*/  SYNCS.ARRIVE.TRANS64.RED.A0T1 RZ, [UR48+0x22800], RZ ;  /* 0x022800ffffff79a7 */ /* 0x000fe20008200430 */
[----:B------:R-:W-:Y:S01]  /*145a0*/  IMAD.MOV.U32 R0, RZ, RZ, 0x1 ;  /* 0x00000001ff007424 */ /* 0x000fe200078e00ff */
[----:B------:R-:W-:Y:S01]  /*145b0*/  ARRIVES.LDGSTSBAR.64.TRANSCNT [UR48+0x22800] ;  /* 0x02280000ff0079b0 */ /* 0x000fe20008000ab0 */
[----:B------:R-:W-:Y:S02]  /*145c0*/  VIADD R16, R16, 0xfffffffe ;  /* 0xfffffffe10107836 */ /* 0x000fe40000000000 */
[----:B------:R-:W-:Y:S01]  /*145d0*/  IMAD.MOV.U32 R29, RZ, RZ, 0x1 ;  /* 0x00000001ff1d7424 */ /* 0x000fe200078e00ff */
[----:B------:R-:W-:Y:S01]  /*145e0*/  SHF.L.U32 R0, R0, 0x1f, RZ ;  /* 0x0000001f00007819 */ /* 0x000fe200000006ff */
[----:B------:R-:W-:Y:S01]  /*145f0*/  NOP ;  /* 0x0000000000007918 */ /* 0x000fe20000000000 */
[----:B------:R-:W-:Y:S02]  /*14600*/  SYNCS.ARRIVE.TRANS64.A1T0 RZ, [UR48+0x22800], RZ ;  /* 0x022800ffffff79a7 */ /* 0x000fe40008100030 */
[----:B------:R-:W3:Y:S02]  /*14610*/  SYNCS.PHASECHK.TRANS64.TRYWAIT P0, [UR48+0x22820], R0 ;  /* 0x02282000ff0075a7 */ /* 0x000ee40008000170 */
[----:B---3--:R-:W-:Y:S05]  /*14620*/  @!P0 BRA `(.L_x_1165) ;  /* 0x0000003000588947 */ /* 0x008fea0003800000 */
.L_x_1236:
[----:B------:R-:W-:-:S13]  /*14630*/  ISETP.GE.AND P0, PT, R16, UR51, PT ;  /* 0x0000003310007c0c */ /* 0x000fda000bf06270 */
[----:B------:R-:W-:Y:S05]  /*14640*/  @!P0 BRA `(.L_x_1166) ;  /* 0x0000001000ac8947 */ /* 0x000fea0003800000 */
[----:B------:R-:W-:Y:S01]  /*14650*/  UIADD3 UR4, UR47, 0x1, URZ ;  /* 0x000000012f047890 */ /* 0x000fe2000fffe03f */
[----:B0-2---:R-:W-:Y:S01]  /*14660*/  LOP3.LUT R3, RZ, UR45, RZ, 0x33, !PT ;  /* 0x0000002dff037c12 */ /* 0x005fe2000f8e33ff */
[----:B------:R-:W-:Y:S01]  /*14670*/  IMAD.MOV.U32 R10, RZ, RZ, 0x1 ;  /* 0x00000001ff0a7424 */ /* 0x000fe200078e00ff */
[----:B------:R-:W-:Y:S01]  /*14680*/  IADD3 R17, R24, R17, R23 ;  /* 0x0000001118117210 */ /* 0x000fe20007ffe017 */
[----:B------:R-:W-:Y:S01]  /*14690*/  UIMAD UR4, UR4, UR38, URZ ;  /* 0x00000026040472a4 */ /* 0x000fe2000f8e023f */
[----:B------:R-:W-:Y:S01]  /*146a0*/  LOP3.LUT R5, RZ, UR44, RZ, 0x33, !PT ;  /* 0x0000002cff057c12 */ /* 0x000fe2000f8e33ff */
[----:B------:R-:W-:Y:S02]  /*146b0*/  IMAD.MOV.U32 R9, RZ, RZ, RZ ;  /* 0x000000ffff097224 */ /* 0x000fe400078e00ff */
[----:B------:R-:W-:Y:S02]  /*146c0*/  VIADD R17, R17, 0xfffffe80 ;  /* 0xfffffe8011117836 */ /* 0x000fe40000000000 */
[----:B------:R-:W-:-:S04]  /*146d0*/  LOP3.LUT R0, RZ, UR4, RZ, 0x33, !PT ;  /* 0x00000004ff007c12 */ /* 0x000fc8000f8e33ff */
[----:B------:R-:W-:-:S04]  /*146e0*/  VIADDMNMX R0, R0, -UR46, R3, !PT ;  /* 0x8000002e00007c46 */ /* 0x000fc8000f800103 */
[----:B------:R-:W-:-:S04]  /*146f0*/  VIMNMX R0, R0, R5, !PT ;  /* 0x0000000500007248 */ /* 0x000fc80007fe0100 */
[C---:B------:R-:W-:Y:S01]  /*14700*/  IADD3 R30, -R0.reuse, -0x2, RZ ;  /* 0xfffffffe001e7810 */ /* 0x040fe20007ffe1ff */
[----:B------:R-:W-:-:S07]  /*14710*/  IMAD R28, R0, -0x80, R17 ;  /* 0xffffff80001c7824 */ /* 0x000fce00078e0211 */
.L_x_1181:
[----:B0-2---:R-:W2:Y:S01]  /*14720*/  LDL R4, [R1+0x4] ;  /* 0x0000040001047983 */ /* 0x005ea20000100800 */
[----:B------:R-:W0:Y:S01]  /*14730*/  LDC R0, c[0x0][0x430] ;  /* 0x00010c00ff007b82 */ /* 0x000e220000000800 */
[----:B------:R-:W-:Y:S01]  /*14740*/  IMAD.MOV.U32 R7, RZ, RZ, R28 ;  /* 0x000000ffff077224 */ /* 0x000fe200078e001c */
[----:B------:R-:W-:Y:S01]  /*14750*/  ULDC.64 UR4, c[0x0][0x428] ;  /* 0x00010a0000047ab9 */ /* 0x000fe20000000a00 */
[----:B0-----:R-:W-:-:S13]  /*14760*/  ISETP.NE.AND P0, PT, R0, 0x1, PT ;  /* 0x000000010000780c */ /* 0x001fda0003f05270 */
[----:B------:R-:W0:Y:S08]  /*14770*/  @P0 LDC R3, c[0x0][0x434] ;  /* 0x00010d00ff030b82 */ /* 0x000e300000000800 */
[----:B------:R-:W3:Y:S01]  /*14780*/  @P0 LDC R5, c[0x0][0x438] ;  /* 0x00010e00ff050b82 */ /* 0x000ee20000000800 */
[----:B0-----:R-:W-:-:S05]  /*14790*/  @P0 IMAD.HI.U32 R0, R28, R3, RZ ;  /* 0x000000031c000227 */ /* 0x001fca00078e00ff */
[----:B---3--:R-:W-:-:S04]  /*147a0*/  @P0 SHF.R.U32.HI R7, RZ, R5, R0 ;  /* 0x00000005ff070219 */ /* 0x008fc80000011600 */
[--C-:B------:R-:W-:Y:S01]  /*147b0*/  SHF.R.S32.HI R3, RZ, 0x1f, R7.reuse ;  /* 0x0000001fff037819 */ /* 0x100fe20000011407 */
[----:B------:R-:W-:-:S04]  /*147c0*/  IMAD.MOV.U32 R2, RZ, RZ, R7 ;  /* 0x000000ffff027224 */ /* 0x000fc800078e0007 */
[----:B------:R-:W-:-:S04]  /*147d0*/  IMAD.WIDE.U32 R2, R32, UR4, R2 ;  /* 0x0000000420027c25 */ /* 0x000fc8000f8e0002 */
[----:B--2---:R-:W-:-:S04]  /*147e0*/  IMAD R5, R4, UR4, RZ ;  /* 0x0000000404057c24 */ /* 0x004fc8000f8e02ff */
[----:B------:R-:W-:Y:S01]  /*147f0*/  IMAD R5, R32, UR5, R5 ;  /* 0x0000000520057c24 */ /* 0x000fe2000f8e0205 */
[----:B------:R-:W-:Y:S02]  /*14800*/  ULDC.64 UR4, c[0x0][0x418] ;  /* 0x0001060000047ab9 */ /* 0x000fe40000000a00 */
[----:B------:R-:W-:Y:S01]  /*14810*/  LEA R4, P0, R2, UR4, 0x2 ;  /* 0x0000000402047c11 */ /* 0x000fe2000f8010ff */
[----:B------:R-:W-:-:S05]  /*14820*/  IMAD.IADD R3, R5, 0x1, R3 ;  /* 0x0000000105037824 */ /* 0x000fca00078e0203 */
[----:B------:R-:W-:-:S05]  /*14830*/  LEA.HI.X R5, R2, UR5, R3, 0x2, P0 ;  /* 0x0000000502057c11 */ /* 0x000fca00080f1403 */
[----:B------:R-:W2:Y:S01]  /*14840*/  LDG.E R6, desc[UR42][R4.64] ;  /* 0x0000002a04067981 */ /* 0x000ea2000c1e1900 */
[----:B------:R-:W-:-:S06]  /*14850*/  ULOP3.LUT UR6, UR40, 0x2, URZ, 0xfc, !UPT ;  /* 0x0000000228067892 */ /* 0x000fcc000f8efc3f */
[----:B------:R-:W-:Y:S02]  /*14860*/  IMAD.U32 R8, RZ, RZ, UR6 ;  /* 0x00000006ff087e24 */ /* 0x000fe4000f8e00ff */
[----:B------:R-:W-:-:S03]  /*14870*/  VIADD R0, R9, 0x1 ;  /* 0x0000000109007836 */ /* 0x000fc60000000000 */
[----:B------:R-:W-:Y:S02]  /*14880*/  ISETP.NE.AND P1, PT, R8, 0x3, PT ;  /* 0x000000030800780c */ /* 0x000fe40003f25270 */
[----:B------:R-:W-:Y:S01]  /*14890*/  ISETP.NE.AND P0, PT, R0, 0x2, PT ;  /* 0x000000020000780c */ /* 0x000fe20003f05270 */
[----:B------:R-:W-:-:S03]  /*148a0*/  VIADD R30, R30, 0xffffffff ;  /* 0xffffffff1e1e7836 */ /* 0x000fc60000000000 */
[----:B------:R-:W-:Y:S02]  /*148b0*/  SEL R29, RZ, 0x1, P0 ;  /* 0x00000001ff1d7807 */ /* 0x000fe40000000000 */
[----:B------:R-:W-:Y:S02]  /*148c0*/  SEL R0, R0, RZ, P0 ;  /* 0x000000ff00007207 */ /* 0x000fe40000000000 */
[----:B------:R-:W-:Y:S02]  /*148d0*/  LOP3.LUT R29, R10, R29, RZ, 0x3c, !PT ;  /* 0x0000001d0a1d7212 */ /* 0x000fe400078e3cff */
[----:B------:R-:W-:Y:S02]  /*148e0*/  ISETP.GT.AND P2, PT, R30, UR51, PT ;  /* 0x000000331e007c0c */ /* 0x000fe4000bf44270 */
[----:B--2---:R-:W-:Y:S01]  /*148f0*/  SHF.R.S32.HI R17, RZ, 0x1f, R6 ;  /* 0x0000001fff117819 */ /* 0x004fe20000011406 */
[----:B------:R-:W-:Y:S10]  /*14900*/  @!P1 BRA `(.L_x_1167) ;  /* 0x0000000000049947 */ /* 0x000ff40003800000 */
[----:B------:R-:W-:Y:S01]  /*14910*/  BPT.TRAP 0x1 ;  /* 0x000000040000795c */ /* 0x000fe20000300000 */
.L_x_1167:
[----:B------:R-:W-:Y:S02]  /*14920*/  LEA R8, R0, UR48, 0x3 ;  /* 0x0000003000087c11 */ /* 0x000fe4000f8e18ff */
[----:B------:R-:W-:-:S04]  /*14930*/  SHF.L.U32 R18, R29, 0x1f, RZ ;  /* 0x0000001f1d127819 */ /* 0x000fc800000006ff */
[----:B------:R-:W0:Y:S02]  /*14940*/  SYNCS.PHASECHK.TRANS64.TRYWAIT P0, [R8+URZ+0x22880], R18 ;  /* 0x02288012080075a7 */ /* 0x000e24000800017f */
[----:B0-----:R-:W-:Y:S05]  /*14950*/  @!P0 BRA `(.L_x_1168) ;  /* 0x0000002c00a48947 */ /* 0x001fea0003800000 */
.L_x_1237:
[----:B------:R-:W2:Y:S01]  /*14960*/  LDL R2, [R1] ;  /* 0x0000000001027983 */ /* 0x000ea20000100800 */
[----:B------:R-:W-:Y:S01]  /*14970*/  ULDC UR4, c[0x0][0x430] ;  /* 0x00010c0000047ab9 */ /* 0x000fe20000000800 */
[----:B------:R-:W-:Y:S01]  /*14980*/  R2UR UR6, R31 ;  /* 0x000000001f0672ca */ /* 0x000fe200000e0000 */
[----:B------:R-:W-:Y:S01]  /*14990*/  UIADD3 UR4, -UR4, URZ, URZ ;  /* 0x0000003f04047290 */ /* 0x000fe2000fffe13f */
[----:B------:R-:W3:Y:S05]  /*149a0*/  S2R R23, SR_TID.X ;  /* 0x0000000000177919 */ /* 0x000eea0000002100 */
[----:B------:R-:W-:Y:S01]  /*149b0*/  IMAD R7, R7, UR4, R28 ;  /* 0x0000000407077c24 */ /* 0x000fe2000f8e021c */
[----:B------:R-:W-:-:S04]  /*149c0*/  ULDC.64 UR4, c[0x0][0x328] ;  /* 0x0000ca0000047ab9 */ /* 0x000fc80000000a00 */
[----:B------:R-:W-:Y:S01]  /*149d0*/  SHF.R.S32.HI R16, RZ, 0x1f, R7 ;  /* 0x0000001fff107819 */ /* 0x000fe20000011407 */
[----:B---3--:R-:W-:-:S05]  /*149e0*/  IMAD.SHL.U32 R23, R23, 0x10, RZ ;  /* 0x0000001017177824 */ /* 0x008fca00078e00ff */
[----:B------:R-:W-:Y:S02]  /*149f0*/  LOP3.LUT R23, R23, 0x30, RZ, 0xc0, !PT ;  /* 0x0000003017177812 */ /* 0x000fe400078ec0ff */
[C---:B--2---:R-:W-:Y:S02]  /*14a00*/  LOP3.LUT P3, RZ, R2.reuse, 0x2, RZ, 0xc0, !PT ;  /* 0x0000000202ff7812 */ /* 0x044fe4000786c0ff */
[----:B------:R-:W-:Y:S01]  /*14a10*/  LOP3.LUT P1, RZ, R2, 0x1, RZ, 0xc0, !PT ;  /* 0x0000000102ff7812 */ /* 0x000fe2000782c0ff */
[----:B------:R-:W-:-:S04]  /*14a20*/  IMAD R2, R16, UR4, RZ ;  /* 0x0000000410027c24 */ /* 0x000fc8000f8e02ff */
[C---:B------:R-:W-:Y:S02]  /*14a30*/  IMAD R5, R7.reuse, UR5, R2 ;  /* 0x0000000507057c24 */ /* 0x040fe4000f8e0202 */
[----:B------:R-:W-:Y:S01]  /*14a40*/  IMAD.WIDE.U32 R2, R7, UR4, RZ ;  /* 0x0000000407027c25 */ /* 0x000fe2000f8e00ff */
        /* <DEDUP_REMOVED lines=13> */
[----:B------:R-:W-:-:S04]  /*14b20*/  IADD3 R19, P0, R2, UR6, RZ ;  /* 0x0000000602137c10 */ /* 0x000fc8000ff1e0ff */
[----:B------:R-:W-:Y:S01]  /*14b30*/  IADD3.X R22, R5, UR4, R3, P0, !PT ;  /* 0x0000000405167c10 */ /* 0x000fe200087fe403 */
[----:B------:R-:W-:-:S03]  /*14b40*/  UMOV UR4, 0xffffffff ;  /* 0xffffffff00047882 */ /* 0x000fc60000000000 */
[----:B------:R-:W-:Y:S05]  /*14b50*/  BRA.DIV UR4, `(.L_x_1169) ;  /* 0x0000002e04387947 */ /* 0x000fea000b800000 */
[----:B-1----:R-:W1:Y:S01]  /*14b60*/  SHFL.IDX PT, R14, R19, RZ, 0x1c1f ;  /* 0x001c1fff130e7589 */ /* 0x002e6200000e0000 */
[----:B------:R-:W-:-:S03]  /*14b70*/  IMAD R20, R0, 0x4000, R36 ;  /* 0x0000400000147824 */ /* 0x000fc600078e0224 */
[----:B------:R-:W2:Y:S01]  /*14b80*/  SHFL.IDX PT, R3, R22, RZ, 0x1c1f ;  /* 0x001c1fff16037589 */ /* 0x000ea200000e0000 */
[----:B------:R-:W-:-:S03]  /*14b90*/  IMAD.IADD R21, R34, 0x1, R20 ;  /* 0x0000000122157824 */ /* 0x000fc600078e0214 */
[----:B------:R-:W-:Y:S01]  /*14ba0*/  SHFL.IDX PT, R5, R22, 0x1, 0x1c1f ;  /* 0x003c1f0016057f89 */ /* 0x000fe200000e0000 */
[----:B-1----:R-:W-:-:S03]  /*14bb0*/  IADD3 R2, P0, R23, R14, RZ ;  /* 0x0000000e17027210 */ /* 0x002fc60007f1e0ff */
[----:B------:R-:W1:Y:S02]  /*14bc0*/  SHFL.IDX PT, R14, R19, 0x1, 0x1c1f ;  /* 0x003c1f00130e7f89 */ /* 0x000e6400000e0000 */
[----:B--2---:R-:W-:-:S05]  /*14bd0*/  IMAD.X R3, RZ, RZ, R3, P0 ;  /* 0x000000ffff037224 */ /* 0x004fca00000e0603 */
[----:B------:R-:W-:Y:S04]  /*14be0*/  LDGSTS.E.BYPASS.LTC128B.128 [R20], desc[UR42][R2.64], !P3 ;  /* 0x0000000002147fae */ /* 0x000fe8000d901d6a */
[----:B------:R2:W-:Y:S01]  /*14bf0*/  LDGSTS.E.BYPASS.LTC128B.128 [R21], desc[UR42][R2.64+0x40], !P1 ;  /* 0x0000004002157fae */ /* 0x0005e2000c901d6a */
[----:B-1----:R-:W-:-:S03]  /*14c00*/  IADD3 R4, P0, R23, R14, RZ ;  /* 0x0000000e17047210 */ /* 0x002fc60007f1e0ff */
[----:B--2---:R-:W-:Y:S04]  /*14c10*/  SHFL.IDX PT, R3, R22, 0x2, 0x1c1f ;  /* 0x005c1f0016037f89 */ /* 0x004fe800000e0000 */
[----:B------:R-:W1:Y:S01]  /*14c20*/  SHFL.IDX PT, R14, R19, 0x2, 0x1c1f ;  /* 0x005c1f00130e7f89 */ /* 0x000e6200000e0000 */
[----:B------:R-:W-:-:S03]  /*14c30*/  IMAD.X R5, RZ, RZ, R5, P0 ;  /* 0x000000ffff057224 */ /* 0x000fc600000e0605 */
[----:B------:R-:W2:Y:S04]  /*14c40*/  SHFL.IDX PT, R22, R22, 0x3, 0x1c1f ;  /* 0x007c1f0016167f89 */ /* 0x000ea800000e0000 */
[----:B------:R3:W-:Y:S04]  /*14c50*/  LDGSTS.E.BYPASS.LTC128B.128 [R20+0x1000], desc[UR42][R4.64], !P3 ;  /* 0x0100000004147fae */ /* 0x0007e8000d901d6a */
[----:B------:R3:W-:Y:S01]  /*14c60*/  LDGSTS.E.BYPASS.LTC128B.128 [R21+0x1000], desc[UR42][R4.64+0x40], !P1 ;  /* 0x0100004004157fae */ /* 0x0007e2000c901d6a */
[----:B-1----:R-:W-:-:S03]  /*14c70*/  IADD3 R2, P0, R23, R14, RZ ;  /* 0x0000000e17027210 */ /* 0x002fc60007f1e0ff */
[----:B------:R3:W1:Y:S02]  /*14c80*/  SHFL.IDX PT, R14, R19, 0x3, 0x1c1f ;  /* 0x007c1f00130e7f89 */ /* 0x00066400000e0000 */
[----:B------:R-:W-:-:S05]  /*14c90*/  IMAD.X R3, RZ, RZ, R3, P0 ;  /* 0x000000ffff037224 */ /* 0x000fca00000e0603 */
[----:B------:R3:W-:Y:S04]  /*14ca0*/  LDGSTS.E.BYPASS.LTC128B.128 [R20+0x2000], desc[UR42][R2.64], !P3 ;  /* 0x0200000002147fae */ /* 0x0007e8000d901d6a */
[----:B--2---:R3:W-:Y:S02]  /*14cb0*/  LDGSTS.E.BYPASS.LTC128B.128 [R21+0x2000], desc[UR42][R2.64+0x40], !P1 ;  /* 0x0200004002157fae */ /* 0x0047e4000c901d6a */
.L_x_1247:
[----:B-1-3--:R-:W-:Y:S02]  /*14cc0*/  IADD3 R2, P0, R23, R14, RZ ;  /* 0x0000000e17027210 */ /* 0x00afe40007f1e0ff */
        /* <DEDUP_REMOVED lines=16> */
.L_x_1170:
[----:B------:R1:W-:Y:S01]  /*14dd0*/  SYNCS.ARRIVE.TRANS64.A1T0 RZ, [R8+URZ+0x22870], RZ ;  /* 0x022870ff08ff79a7 */ /* 0x0003e2000810003f */
[----:B------:R-:W-:Y:S05]  /*14de0*/  @!P1 BRA `(.L_x_1171) ;  /* 0x0000000000049947 */ /* 0x000fea0003800000 */
[----:B------:R-:W-:Y:S01]  /*14df0*/  BPT.TRAP 0x1 ;  /* 0x000000040000795c */ /* 0x000fe20000300000 */
.L_x_1171:
[----:B------:R-:W2:Y:S02]  /*14e00*/  SYNCS.PHASECHK.TRANS64.TRYWAIT P0, [R8+URZ+0x22840], R18 ;  /* 0x02284012080075a7 */ /* 0x000ea4000800017f */
[----:B--2---:R-:W-:Y:S05]  /*14e10*/  @!P0 BRA `(.L_x_1172) ;  /* 0x0000002c00a48947 */ /* 0x004fea0003800000 */
.L_x_1248:
[----:B------:R-:W3:Y:S01]  /*14e20*/  LDL R2, [R1] ;  /* 0x0000000001027983 */ /* 0x000ee20000100800 */
[----:B------:R-:W-:Y:S01]  /*14e30*/  ULDC.64 UR4, c[0x0][0x300] ;  /* 0x0000c00000047ab9 */ /* 0x000fe20000000a00 */
[----:B------:R-:W-:Y:S01]  /*14e40*/  R2UR UR6, R31 ;  /* 0x000000001f0672ca */ /* 0x000fe200000e0000 */
[----:B------:R-:W-:Y:S01]  /*14e50*/  IMAD R16, R16, UR4, RZ ;  /* 0x0000000410107c24 */ /* 0x000fe2000f8e02ff */
[----:B------:R-:W4:Y:S03]  /*14e60*/  S2R R19, SR_TID.X ;  /* 0x0000000000137919 */ /* 0x000f260000002100 */
[----:B------:R-:W-:Y:S02]  /*14e70*/  IMAD R5, R7, UR5, R16 ;  /* 0x0000000507057c24 */ /* 0x000fe4000f8e0210 */
[----:B----4-:R-:W-:-:S05]  /*14e80*/  IMAD.SHL.U32 R19, R19, 0x10, RZ ;  /* 0x0000001013137824 */ /* 0x010fca00078e00ff */
[----:B------:R-:W-:Y:S02]  /*14e90*/  LOP3.LUT R19, R19, 0x30, RZ, 0xc0, !PT ;  /* 0x0000003013137812 */ /* 0x000fe400078ec0ff */
[C---:B---3--:R-:W-:Y:S02]  /*14ea0*/  LOP3.LUT P4, RZ, R2.reuse, 0x10, RZ, 0xc0, !PT ;  /* 0x0000001002ff7812 */ /* 0x048fe4000788c0ff */
[C---:B------:R-:W-:Y:S02]  /*14eb0*/  LOP3.LUT P3, RZ, R2.reuse, 0x8, RZ, 0xc0, !PT ;  /* 0x0000000802ff7812 */ /* 0x040fe4000786c0ff */
[----:B------:R-:W-:Y:S01]  /*14ec0*/  LOP3.LUT P1, RZ, R2, 0x4, RZ, 0xc0, !PT ;  /* 0x0000000402ff7812 */ /* 0x000fe2000782c0ff */
[----:B------:R-:W-:Y:S01]  /*14ed0*/  IMAD.WIDE.U32 R2, R7, UR4, RZ ;  /* 0x0000000407027c25 */ /* 0x000fe2000f8e00ff */
[----:B------:R-:W-:-:S03]  /*14ee0*/  ULDC.64 UR4, c[0x0][0x310] ;  /* 0x0000c40000047ab9 */ /* 0x000fc60000000a00 */
        /* <DEDUP_REMOVED lines=13> */
[----:B------:R-:W-:-:S03]  /*14fc0*/  IMAD R17, R0, 0x6000, R37 ;  /* 0x0000600000117824 */ /* 0x000fc600078e0225 */
[----:B0-2---:R-:W-:Y:S01]  /*14fd0*/  IADD3.X R18, R5, UR4, R3, P0, !PT ;  /* 0x0000000405127c10 */ /* 0x005fe200087fe403 */
[----:B------:R-:W-:-:S03]  /*14fe0*/  UMOV UR4, 0xffffffff ;  /* 0xffffffff00047882 */ /* 0x000fc60000000000 */
[----:B------:R-:W-:Y:S05]  /*14ff0*/  BRA.DIV UR4, `(.L_x_1173) ;  /* 0x0000002e04407947 */ /* 0x000fea000b800000 */
[----:B------:R-:W0:Y:S01]  /*15000*/  SHFL.IDX PT, R14, R16, RZ, 0x1c1f ;  /* 0x001c1fff100e7589 */ /* 0x000e2200000e0000 */
[----:B------:R-:W-:-:S03]  /*15010*/  VIADD R17, R17, UR48 ;  /* 0x0000003011117c36 */ /* 0x000fc60008000000 */
[----:B------:R-:W2:Y:S01]  /*15020*/  SHFL.IDX PT, R3, R18, RZ, 0x1c1f ;  /* 0x001c1fff12037589 */ /* 0x000ea200000e0000 */
[----:B0-----:R-:W-:-:S03]  /*15030*/  IADD3 R6, P0, R19, R14, RZ ;  /* 0x0000000e13067210 */ /* 0x001fc60007f1e0ff */
[----:B------:R-:W0:Y:S02]  /*15040*/  SHFL.IDX PT, R14, R16, 0x1, 0x1c1f ;  /* 0x003c1f00100e7f89 */ /* 0x000e2400000e0000 */
[----:B--2---:R-:W-:Y:S02]  /*15050*/  IMAD.X R7, RZ, RZ, R3, P0 ;  /* 0x000000ffff077224 */ /* 0x004fe400000e0603 */
[----:B------:R-:W2:Y:S04]  /*15060*/  SHFL.IDX PT, R3, R18, 0x1, 0x1c1f ;  /* 0x003c1f0012037f89 */ /* 0x000ea800000e0000 */
[----:B------:R3:W-:Y:S04]  /*15070*/  LDGSTS.E.BYPASS.LTC128B.128 [R17+0x16400], desc[UR42][R6.64], !P4 ;  /* 0x1640000006117fae */ /* 0x0007e8000e101d6a */
[----:B------:R3:W-:Y:S04]  /*15080*/  LDGSTS.E.BYPASS.LTC128B.128 [R17+0x18400], desc[UR42][R6.64+0x40], !P3 ;  /* 0x1840004006117fae */ /* 0x0007e8000d901d6a */
[----:B------:R3:W-:Y:S01]  /*15090*/  LDGSTS.E.BYPASS.LTC128B.128 [R17+0x1a400], desc[UR42][R6.64+0x80], !P1 ;  /* 0x1a40008006117fae */ /* 0x0007e2000c901d6a */
[----:B0-----:R-:W-:-:S03]  /*150a0*/  IADD3 R4, P0, R19, R14, RZ ;  /* 0x0000000e13047210 */ /* 0x001fc60007f1e0ff */
[----:B------:R-:W0:Y:S02]  /*150b0*/  SHFL.IDX PT, R14, R16, 0x2, 0x1c1f ;  /* 0x005c1f00100e7f89 */ /* 0x000e2400000e0000 */
[----:B--2---:R-:W-:Y:S02]  /*150c0*/  IMAD.X R5, RZ, RZ, R3, P0 ;  /* 0x000000ffff057224 */ /* 0x004fe400000e0603 */
[----:B------:R-:W2:Y:S04]  /*150d0*/  SHFL.IDX PT, R3, R18, 0x2, 0x1c1f ;  /* 0x005c1f0012037f89 */ /* 0x000ea800000e0000 */
[----:B------:R3:W-:Y:S04]  /*150e0*/  LDGSTS.E.BYPASS.LTC128B.128 [R17+0x16c00], desc[UR42][R4.64], !P4 ;  /* 0x16c0000004117fae */ /* 0x0007e8000e101d6a */
[----:B------:R3:W-:Y:S04]  /*150f0*/  LDGSTS.E.BYPASS.LTC128B.128 [R17+0x18c00], desc[UR42][R4.64+0x40], !P3 ;  /* 0x18c0004004117fae */ /* 0x0007e8000d901d6a */
[----:B------:R3:W-:Y:S04]  /*15100*/  LDGSTS.E.BYPASS.LTC128B.128 [R17+0x1ac00], desc[UR42][R4.64+0x80], !P1 ;  /* 0x1ac0008004117fae */ /* 0x0007e8000c901d6a */
[----:B------:R-:W4:Y:S01]  /*15110*/  SHFL.IDX PT, R18, R18, 0x3, 0x1c1f ;  /* 0x007c1f0012127f89 */ /* 0x000f2200000e0000 */
[----:B0-----:R-:W-:-:S03]  /*15120*/  IADD3 R2, P0, R19, R14, RZ ;  /* 0x0000000e13027210 */ /* 0x001fc60007f1e0ff */
[----:B------:R3:W0:Y:S02]  /*15130*/  SHFL.IDX PT, R14, R16, 0x3, 0x1c1f ;  /* 0x007c1f00100e7f89 */ /* 0x00062400000e0000 */
[----:B--2---:R-:W-:-:S05]  /*15140*/  IMAD.X R3, RZ, RZ, R3, P0 ;  /* 0x000000ffff037224 */ /* 0x004fca00000e0603 */
[----:B------:R3:W-:Y:S04]  /*15150*/  LDGSTS.E.BYPASS.LTC128B.128 [R17+0x17400], desc[UR42][R2.64], !P4 ;  /* 0x1740000002117fae */ /* 0x0007e8000e101d6a */
[----:B------:R3:W-:Y:S04]  /*15160*/  LDGSTS.E.BYPASS.LTC128B.128 [R17+0x19400], desc[UR42][R2.64+0x40], !P3 ;  /* 0x1940004002117fae */ /* 0x0007e8000d901d6a */
[----:B------:R3:W-:Y:S02]  /*15170*/  LDGSTS.E.BYPASS.LTC128B.128 [R17+0x1b400], desc[UR42][R2.64+0x80], !P1 ;  /* 0x1b40008002117fae */ /* 0x0007e4000c901d6a */
.L_x_1258:
[----:B0--3--:R-:W-:Y:S02]  /*15180*/  IADD3 R2, P0, R19, R14, RZ ;  /* 0x0000000e13027210 */ /* 0x009fe40007f1e0ff */
[----:B------:R-:W-:-:S03]  /*15190*/  R2UR UR4, R8 ;  /* 0x00000000080472ca */ /* 0x000fc600000e0000 */
[----:B----4-:R-:W-:-:S05]  /*151a0*/  IMAD.X R3, RZ, RZ, R18, P0 ;  /* 0x000000ffff037224 */ /* 0x010fca00000e0612 */
        /* <DEDUP_REMOVED lines=15> */
.L_x_1174:
[----:B------:R-:W-:Y:S01]  /*152a0*/  IMAD.U32 R2, RZ, RZ, UR40 ;  /* 0x00000028ff027e24 */ /* 0x000fe2000f8e00ff */
[----:B------:R0:W-:Y:S04]  /*152b0*/  SYNCS.ARRIVE.TRANS64.A1T0 RZ, [R8+URZ+0x22830], RZ ;  /* 0x022830ff08ff79a7 */ /* 0x0001e8000810003f */
[----:B------:R-:W-:-:S04]  /*152c0*/  LOP3.LUT R2, R2, 0x1, RZ, 0xfc, !PT ;  /* 0x0000000102027812 */ /* 0x000fc800078efcff */
[----:B------:R-:W-:-:S13]  /*152d0*/  ISETP.NE.AND P1, PT, R2, 0x3, PT ;  /* 0x000000030200780c */ /* 0x000fda0003f25270 */
[----:B0-----:R-:W-:Y:S05]  /*152e0*/  @!P1 BRA `(.L_x_1175) ;  /* 0x0000000000049947 */ /* 0x001fea0003800000 */
[----:B------:R-:W-:Y:S01]  /*152f0*/  BPT.TRAP 0x1 ;  /* 0x000000040000795c */ /* 0x000fe20000300000 */
.L_x_1175:
[----:B------:R-:W-:Y:S02]  /*15300*/  LOP3.LUT R3, R10, 0x1, RZ, 0x3c, !PT ;  /* 0x000000010a037812 */ /* 0x000fe400078e3cff */
[----:B------:R-:W-:Y:S02]  /*15310*/  LEA R2, R9, UR48, 0x3 ;  /* 0x0000003009027c11 */ /* 0x000fe4000f8e18ff */
[----:B------:R-:W-:-:S04]  /*15320*/  SHF.L.U32 R3, R3, 0x1f, RZ ;  /* 0x0000001f03037819 */ /* 0x000fc800000006ff */
[----:B------:R-:W0:Y:S02]  /*15330*/  SYNCS.PHASECHK.TRANS64.TRYWAIT P0, [R2+URZ+0x22870], R3 ;  /* 0x02287003020075a7 */ /* 0x000e24000800017f */
[----:B0-----:R-:W-:Y:S05]  /*15340*/  @!P0 BRA `(.L_x_1176) ;  /* 0x0000002c00908947 */ /* 0x001fea0003800000 */
.L_x_1259:
[----:B------:R-:W-:-:S06]  /*15350*/  ULOP3.LUT UR4, UR40, 0x2, URZ, 0xfc, !UPT ;  /* 0x0000000228047892 */ /* 0x000fcc000f8efc3f */
[----:B------:R-:W-:-:S05]  /*15360*/  IMAD.U32 R4, RZ, RZ, UR4 ;  /* 0x00000004ff047e24 */ /* 0x000fca000f8e00ff */
[----:B------:R-:W-:-:S13]  /*15370*/  ISETP.NE.AND P0, PT, R4, 0x3, PT ;  /* 0x000000030400780c */ /* 0x000fda0003f05270 */
[----:B------:R-:W-:Y:S05]  /*15380*/  @!P0 BRA `(.L_x_1177) ;  /* 0x0000000000048947 */ /* 0x000fea0003800000 */
[----:B------:R-:W-:Y:S01]  /*15390*/  BPT.TRAP 0x1 ;  /* 0x000000040000795c */ /* 0x000fe20000300000 */
.L_x_1177:
[----:B0-----:R-:W-:Y:S01]  /*153a0*/  SHF.L.U32 R3, R10, 0x1f, RZ ;  /* 0x0000001f0a037819 */ /* 0x001fe200000006ff */
[----:B------:R-:W-:-:S03]  /*153b0*/  IMAD.SHL.U32 R5, R9, 0x4000, RZ ;  /* 0x0000400009057824 */ /* 0x000fc600078e00ff */
[----:B------:R-:W0:Y:S02]  /*153c0*/  SYNCS.PHASECHK.TRANS64.TRYWAIT P0, [R2+URZ+0x22860], R3 ;  /* 0x02286003020075a7 */ /* 0x000e24000800017f */
[----:B0-----:R-:W-:Y:S05]  /*153d0*/  @!P0 BRA `(.L_x_1178) ;  /* 0x0000002c00808947 */ /* 0x001fea0003800000 */
.L_x_1260:
[----:B------:R-:W2:Y:S04]  /*153e0*/  LDL R4, [R1+0xc] ;  /* 0x00000c0001047983 */ /* 0x000ea80000100800 */
[----:B------:R-:W3:Y:S01]  /*153f0*/  LDL R7, [R1+0x8] ;  /* 0x0000080001077983 */ /* 0x000ee20000100800 */
[----:B------:R-:W-:Y:S05]  /*15400*/  WARPSYNC.ALL ;  /* 0x0000000000007948 */ /* 0x000fea0003800000 */
[----:B------:R-:W-:Y:S01]  /*15410*/  ULOP3.LUT UR4, UR40, 0x2, URZ, 0xfc, !UPT ;  /* 0x0000000228047892 */ /* 0x000fe2000f8efc3f */
[----:B--2---:R-:W-:-:S02]  /*15420*/  LOP3.LUT R4, R5, R4, RZ, 0xfc, !PT ;  /* 0x0000000405047212 */ /* 0x004fc400078efcff */
[----:B---3--:R-:W-:-:S03]  /*15430*/  IADD3 R5, R5, UR48, R7 ;  /* 0x0000003005057c10 */ /* 0x008fc6000fffe007 */
[----:B------:R-:W-:Y:S01]  /*15440*/  VIADD R6, R4, UR48 ;  /* 0x0000003004067c36 */ /* 0x000fe20008000000 */
[----:B------:R-:W2:Y:S03]  /*15450*/  LDSM.16.MT88.4 R16, [R4+UR48+0x8400] ;  /* 0x008400300410783b */ /* 0x000ea60008004200 */
[----:B0-----:R-:W-:Y:S01]  /*15460*/  IMAD.IADD R3, R35, 0x1, R6 ;  /* 0x0000000123037824 */ /* 0x001fe200078e0206 */
[----:B------:R-:W-:-:S04]  /*15470*/  IADD3 R6, R33, 0x400, R5 ;  /* 0x0000040021067810 */ /* 0x000fc80007ffe005 */
[----:B-1----:R-:W0:Y:S01]  /*15480*/  LDSM.16.MT88.4 R8, [R3+0x8400] ;  /* 0x008400000308783b */ /* 0x002e220000004200 */
[C-C-:B--2---:R-:W-:Y:S02]  /*15490*/  PRMT R12, R16.reuse, 0x6420, R17.reuse ;  /* 0x00006420100c7816 */ /* 0x144fe40000000011 */
[----:B------:R-:W-:Y:S02]  /*154a0*/  PRMT R13, R16, 0x7531, R17 ;  /* 0x00007531100d7816 */ /* 0x000fe40000000011 */
[C-C-:B------:R-:W-:Y:S02]  /*154b0*/  PRMT R14, R18.reuse, 0x6420, R19.reuse ;  /* 0x00006420120e7816 */ /* 0x140fe40000000013 */
[----:B------:R-:W-:Y:S02]  /*154c0*/  PRMT R15, R18, 0x7531, R19 ;  /* 0x00007531120f7816 */ /* 0x000fe40000000013 */
[C-C-:B0-----:R-:W-:Y:S02]  /*154d0*/  PRMT R20, R8.reuse, 0x6420, R9.reuse ;  /* 0x0000642008147816 */ /* 0x141fe40000000009 */
[----:B------:R-:W-:Y:S01]  /*154e0*/  PRMT R21, R8, 0x7531, R9 ;  /* 0x0000753108157816 */ /* 0x000fe20000000009 */
[----:B------:R-:W-:Y:S01]  /*154f0*/  STSM.16.M88.4 [R5+0x400], R12 ;  /* 0x0004000c05007844 */ /* 0x000fe20000000200 */
[----:B------:R-:W-:-:S02]  /*15500*/  PRMT R22, R10, 0x6420, R11 ;  /* 0x000064200a167816 */ /* 0x000fc4000000000b */
[----:B------:R-:W-:-:S05]  /*15510*/  PRMT R23, R10, 0x7531, R11 ;  /* 0x000075310a177816 */ /* 0x000fca000000000b */
[----:B------:R0:W-:Y:S04]  /*15520*/  STSM.16.M88.4 [R5+0x2400], R20 ;  /* 0x0024001405007844 */ /* 0x0001e80000000200 */
[----:B------:R-:W1:Y:S04]  /*15530*/  LDSM.16.MT88.4 R8, [R4+UR48+0x9400] ;  /* 0x009400300408783b */ /* 0x000e680008004200 */
[----:B------:R-:W2:Y:S01]  /*15540*/  LDSM.16.MT88.4 R12, [R3+0x9400] ;  /* 0x00940000030c783b */ /* 0x000ea20000004200 */
[----:B0-----:R-:W-:Y:S01]  /*15550*/  IADD3 R20, R35, 0x400, R5 ;  /* 0x0000040023147810 */ /* 0x001fe20007ffe005 */
[----:B------:R-:W-:-:S05]  /*15560*/  IMAD.U32 R23, RZ, RZ, UR4 ;  /* 0x00000004ff177e24 */ /* 0x000fca000f8e00ff */
[----:B------:R-:W-:Y:S02]  /*15570*/  ISETP.NE.AND P0, PT, R23, 0x3, PT ;  /* 0x000000031700780c */ /* 0x000fe40003f05270 */
[C-C-:B-1----:R-:W-:Y:S02]  /*15580*/  PRMT R16, R8.reuse, 0x6420, R9.reuse ;  /* 0x0000642008107816 */ /* 0x142fe40000000009 */
[----:B------:R-:W-:Y:S02]  /*15590*/  PRMT R17, R8, 0x7531, R9 ;  /* 0x0000753108117816 */ /* 0x000fe40000000009 */
[C-C-:B------:R-:W-:Y:S02]  /*155a0*/  PRMT R18, R10.reuse, 0x6420, R11.reuse ;  /* 0x000064200a127816 */ /* 0x140fe4000000000b */
[----:B------:R-:W-:Y:S02]  /*155b0*/  PRMT R19, R10, 0x7531, R11 ;  /* 0x000075310a137816 */ /* 0x000fe4000000000b */
[----:B--2---:R-:W-:-:S02]  /*155c0*/  PRMT R24, R12, 0x6420, R13 ;  /* 0x000064200c187816 */ /* 0x004fc4000000000d */
[----:B------:R-:W-:Y:S01]  /*155d0*/  PRMT R25, R12, 0x7531, R13 ;  /* 0x000075310c197816 */ /* 0x000fe2000000000d */
[----:B------:R-:W-:Y:S01]  /*155e0*/  STSM.16.M88.4 [R6], R16 ;  /* 0x0000001006007844 */ /* 0x000fe20000000200 */
        /* <DEDUP_REMOVED lines=11> */
[----:B------:R0:W-:Y:S01]  /*156a0*/  STSM.16.M88.4 [R20], R16 ;  /* 0x0000001014007844 */ /* 0x0001e20000000200 */
[C-C-:B------:R-:W-:Y:S02]  /*156b0*/  PRMT R10, R14.reuse, 0x6420, R15.reuse ;  /* 0x000064200e0a7816 */ /* 0x140fe4000000000f */
[----:B------:R-:W-:-:S05]  /*156c0*/  PRMT R11, R14, 0x7531, R15 ;  /* 0x000075310e0b7816 */ /* 0x000fca000000000f */
[----:B------:R-:W-:Y:S04]  /*156d0*/  STSM.16.M88.4 [R20+0x2000], R8 ;  /* 0x0020000814007844 */ /* 0x000fe80000000200 */
[----:B------:R-:W1:Y:S04]  /*156e0*/  LDSM.16.MT88.4 R4, [R4+UR48+0xb400] ;  /* 0x00b400300404783b */ /* 0x000e680008004200 */
[----:B------:R-:W2:Y:S01]  /*156f0*/  LDSM.16.MT88.4 R8, [R3+0xb400] ;  /* 0x00b400000308783b */ /* 0x000ea20000004200 */
[----:B0-----:R-:W-:Y:S01]  /*15700*/  IMAD.IADD R16, R33, 0x1, R20 ;  /* 0x0000000121107824 */ /* 0x001fe200078e0214 */
[----:B-1----:R-:W-:-:S02]  /*15710*/  PRMT R12, R4, 0x6420, R5 ;  /* 0x00006420040c7816 */ /* 0x002fc40000000005 */
[----:B------:R-:W-:Y:S02]  /*15720*/  PRMT R13, R4, 0x7531, R5 ;  /* 0x00007531040d7816 */ /* 0x000fe40000000005 */
[C-C-:B------:R-:W-:Y:S02]  /*15730*/  PRMT R14, R6.reuse, 0x6420, R7.reuse ;  /* 0x00006420060e7816 */ /* 0x140fe40000000007 */
[----:B------:R-:W-:Y:S02]  /*15740*/  PRMT R15, R6, 0x7531, R7 ;  /* 0x00007531060f7816 */ /* 0x000fe40000000007 */
[C-C-:B--2---:R-:W-:Y:S02]  /*15750*/  PRMT R4, R8.reuse, 0x6420, R9.reuse ;  /* 0x0000642008047816 */ /* 0x144fe40000000009 */
[----:B------:R-:W-:Y:S01]  /*15760*/  PRMT R5, R8, 0x7531, R9 ;  /* 0x0000753108057816 */ /* 0x000fe20000000009 */
[----:B------:R0:W-:Y:S01]  /*15770*/  STSM.16.M88.4 [R16], R12 ;  /* 0x0000000c10007844 */ /* 0x0001e20000000200 */
        /* <DEDUP_REMOVED lines=11> */
.L_x_1179:
[----:B-1----:R1:W-:Y:S01]  /*15830*/  SYNCS.ARRIVE.TRANS64.A1T0 RZ, [R2+URZ+0x22850], RZ ;  /* 0x022850ff02ff79a7 */ /* 0x0023e2000810003f */
[----:B------:R-:W-:Y:S06]  /*15840*/  BAR.SYNC.DEFER_BLOCKING 0x2, 0x80 ;  /* 0x0082000000007b1d */ /* 0x000fec0000010000 */
[----:B------:R-:W-:Y:S05]  /*15850*/  @!P1 BRA `(.L_x_1180) ;  /* 0x0000000000049947 */ /* 0x000fea0003800000 */
[----:B------:R-:W-:Y:S01]  /*15860*/  BPT.TRAP 0x1 ;  /* 0x000000040000795c */ /* 0x000fe20000300000 */
.L_x_1180:
[----:B------:R-:W2:Y:S01]  /*15870*/  S2R R3, SR_CgaCtaId ;  /* 0x0000000000037919 */ /* 0x000ea20000008800 */
[----:B-1----:R-:W-:Y:S02]  /*15880*/  VIADD R2, R2, 0x22880 ;  /* 0x0002288002027836 */ /* 0x002fe40000000000 */
[----:B------:R-:W-:Y:S02]  /*15890*/  VIADD R28, R28, 0xffffff80 ;  /* 0xffffff801c1c7836 */ /* 0x000fe40000000000 */
[----:B------:R-:W-:Y:S02]  /*158a0*/  IMAD.MOV.U32 R9, RZ, RZ, R0 ;  /* 0x000000ffff097224 */ /* 0x000fe400078e0000 */
[----:B------:R-:W-:Y:S01]  /*158b0*/  IMAD.MOV.U32 R10, RZ, RZ, R29 ;  /* 0x000000ffff0a7224 */ /* 0x000fe200078e001d */
[----:B--2---:R-:W-:-:S04]  /*158c0*/  PRMT R2, R3, 0x654, R2 ;  /* 0x0000065403027816 */ /* 0x004fc80000000002 */
[----:B------:R2:W-:Y:S01]  /*158d0*/  SYNCS.ARRIVE.TRANS64.RED.A1T0 RZ, [R2+URZ], RZ ;  /* 0x000000ff02ff79a7 */ /* 0x0005e2000810043f */
[----:B------:R-:W-:Y:S05]  /*158e0*/  @P2 BRA `(.L_x_1181) ;  /* 0xffffffec008c2947 */ /* 0x000fea000383ffff */
[----:B------:R-:W-:Y:S05]  /*158f0*/  BRA `(.L_x_1182) ;  /* 0x0000000000047947 */ /* 0x000fea0003800000 */
.L_x_1166:
[----:B0-----:R-:W-:-:S07]  /*15900*/  IMAD.MOV.U32 R0, RZ, RZ, RZ ;  /* 0x000000ffff007224 */ /* 0x001fce00078e00ff */
.L_x_1182:
[----:B------:R-:W-:-:S06]  /*15910*/  ULOP3.LUT UR4, UR40, 0x1, URZ, 0xfc, !UPT ;  /* 0x0000000128047892 */ /* 0x000fcc000f8efc3f */
[----:B--2---:R-:W-:-:S05]  /*15920*/  IMAD.U32 R2, RZ, RZ, UR4 ;  /* 0x00000004ff027e24 */ /* 0x004fca000f8e00ff */
[----:B------:R-:W-:-:S13]  /*15930*/  ISETP.NE.AND P1, PT, R2, 0x3, PT ;  /* 0x000000030200780c */ /* 0x000fda0003f25270 */
[----:B------:R-:W-:Y:S05]  /*15940*/  @!P1 BRA `(.L_x_1183) ;  /* 0x0000000000049947 */ /* 0x000fea0003800000 */
[----:B------:R-:W-:Y:S01]  /*15950*/  BPT.TRAP 0x1 ;  /* 0x000000040000795c */ /* 0x000fe20000300000 */
.L_x_1183:
[----:B------:R-:W-:Y:S01]  /*15960*/  LOP3.LUT R2, R29, 0x1, RZ, 0x3c, !PT ;  /* 0x000000011d027812 */ /* 0x000fe200078e3cff */
[----:B------:R-:W-:Y:S01]  /*15970*/  BSSY B0, `(.L_x_1184) ;  /* 0x0000005000007945 */ /* 0x000fe20003800000 */
[----:B------:R-:W-:Y:S02]  /*15980*/  LEA R17, R0, UR48, 0x3 ;  /* 0x0000003000117c11 */ /* 0x000fe4000f8e18ff */
[----:B------:R-:W-:-:S04]  /*15990*/  SHF.L.U32 R2, R2, 0x1f, RZ ;  /* 0x0000001f02027819 */ /* 0x000fc800000006ff */
[----:B------:R-:W2:Y:S02]  /*159a0*/  SYNCS.PHASECHK.TRANS64.TRYWAIT P0, [R17+URZ+0x22870], R2 ;  /* 0x02287002110075a7 */ /* 0x000ea4000800017f */
[----:B--2---:R-:W-:Y:S05]  /*159b0*/  @!P0 BRA `(.L_x_1185) ;  /* 0x00000028001c8947 */ /* 0x004fea0003800000 */
.L_x_1261:
[----:B------:R-:W-:Y:S05]  /*159c0*/  BSYNC B0 ;  /* 0x0000000000007941 */ /* 0x000fea0003800000 */
.L_x_1184:
[----:B------:R-:W-:-:S06]  /*159d0*/  ULOP3.LUT UR4, UR40, 0x2, URZ, 0xfc, !UPT ;  /* 0x0000000228047892 */ /* 0x000fcc000f8efc3f */
[----:B------:R-:W-:-:S05]  /*159e0*/  IMAD.U32 R3, RZ, RZ, UR4 ;  /* 0x00000004ff037e24 */ /* 0x000fca000f8e00ff */
[----:B------:R-:W-:-:S13]  /*159f0*/  ISETP.NE.AND P0, PT, R3, 0x3, PT ;  /* 0x000000030300780c */ /* 0x000fda0003f05270 */
[----:B------:R-:W-:Y:S05]  /*15a00*/  @!P0 BRA `(.L_x_1186) ;  /* 0x0000000000048947 */ /* 0x000fea0003800000 */
[----:B------:R-:W-:Y:S01]  /*15a10*/  BPT.TRAP 0x1 ;  /* 0x000000040000795c */ /* 0x000fe20000300000 */
.L_x_1186:
[----:B--2---:R-:W2:Y:S01]  /*15a20*/  LDL.LU R2, [R1+0xc] ;  /* 0x00000c0001027983 */ /* 0x004ea20000300800 */
[----:B0-----:R-:W-:Y:S01]  /*15a30*/  SHF.L.U32 R4, R29, 0x1f, RZ ;  /* 0x0000001f1d047819 */ /* 0x001fe200000006ff */
[----:B------:R-:W-:-:S03]  /*15a40*/  IMAD.SHL.U32 R3, R0, 0x4000, RZ ;  /* 0x0000400000037824 */ /* 0x000fc600078e00ff */
[----:B------:R-:W0:Y:S02]  /*15a50*/  SYNCS.PHASECHK.TRANS64.TRYWAIT P0, [R17+URZ+0x22860], R4 ;  /* 0x02286004110075a7 */ /* 0x000e24000800017f */
[----:B--2---:R-:W-:-:S05]  /*15a60*/  LOP3.LUT R2, R3, R2, RZ, 0xfc, !PT ;  /* 0x0000000203027212 */ /* 0x004fca00078efcff */
[----:B------:R-:W-:-:S04]  /*15a70*/  VIADD R16, R2, UR48 ;  /* 0x0000003002107c36 */ /* 0x000fc80008000000 */
[----:B------:R-:W-:Y:S01]  /*15a80*/  IMAD.IADD R16, R35, 0x1, R16 ;  /* 0x0000000123107824 */ /* 0x000fe200078e0210 */
[----:B0-----:R-:W-:Y:S06]  /*15a90*/  @!P0 BRA `(.L_x_1187) ;  /* 0x0000002400f88947 */ /* 0x001fec0003800000 */
.L_x_1262:
[----:B------:R-:W2:Y:S01]  /*15aa0*/  LDL.LU R12, [R1+0x8] ;  /* 0x00000800010c7983 */ /* 0x000ea20000300800 */
[----:B------:R-:W-:Y:S05]  /*15ab0*/  WARPSYNC.ALL ;  /* 0x0000000000007948 */ /* 0x000fea0003800000 */
[----:B------:R-:W3:Y:S01]  /*15ac0*/  LDSM.16.MT88.4 R8, [R2+UR48+0x8400] ;  /* 0x008400300208783b */ /* 0x000ee20008004200 */
[----:B------:R-:W-:-:S03]  /*15ad0*/  ULOP3.LUT UR4, UR40, 0x2, URZ, 0xfc, !UPT ;  /* 0x0000000228047892 */ /* 0x000fc6000f8efc3f */
[----:B0-----:R-:W0:Y:S03]  /*15ae0*/  LDSM.16.MT88.4 R4, [R16+0x8400] ;  /* 0x008400001004783b */ /* 0x001e260000004200 */
[----:B------:R-:W-:-:S05]  /*15af0*/  IMAD.U32 R19, RZ, RZ, UR4 ;  /* 0x00000004ff137e24 */ /* 0x000fca000f8e00ff */
[----:B------:R-:W-:Y:S02]  /*15b00*/  ISETP.NE.AND P0, PT, R19, 0x3, PT ;  /* 0x000000031300780c */ /* 0x000fe40003f05270 */
[----:B---3--:R-:W-:Y:S02]  /*15b10*/  PRMT R13, R8, 0x7531, R9 ;  /* 0x00007531080d7816 */ /* 0x008fe40000000009 */
[C-C-:B-1----:R-:W-:Y:S02]  /*15b20*/  PRMT R14, R10.reuse, 0x6420, R11.reuse ;  /* 0x000064200a0e7816 */ /* 0x142fe4000000000b */
[----:B------:R-:W-:Y:S02]  /*15b30*/  PRMT R15, R10, 0x7531, R11 ;  /* 0x000075310a0f7816 */ /* 0x000fe4000000000b */
[C-C-:B0-----:R-:W-:Y:S02]  /*15b40*/  PRMT R10, R6.reuse, 0x6420, R7.reuse ;  /* 0x00006420060a7816 */ /* 0x141fe40000000007 */
[----:B------:R-:W-:-:S02]  /*15b50*/  PRMT R11, R6, 0x7531, R7 ;  /* 0x00007531060b7816 */ /* 0x000fc40000000007 */
[----:B--2---:R-:W-:Y:S02]  /*15b60*/  IADD3 R3, R3, UR48, R12 ;  /* 0x0000003003037c10 */ /* 0x004fe4000fffe00c */
[----:B------:R-:W-:Y:S02]  /*15b70*/  PRMT R12, R8, 0x6420, R9 ;  /* 0x00006420080c7816 */ /* 0x000fe40000000009 */
[C-C-:B------:R-:W-:Y:S02]  /*15b80*/  PRMT R8, R4.reuse, 0x6420, R5.reuse ;  /* 0x0000642004087816 */ /* 0x140fe40000000005 */
[----:B------:R-:W-:Y:S01]  /*15b90*/  PRMT R9, R4, 0x7531, R5 ;  /* 0x0000753104097816 */ /* 0x000fe20000000005 */
[----:B------:R-:W-:Y:S01]  /*15ba0*/  STSM.16.M88.4 [R3+0x400], R12 ;  /* 0x0004000c03007844 */ /* 0x000fe20000000200 */
[--C-:B------:R-:W-:Y:S02]  /*15bb0*/  IADD3 R18, R33, 0x400, R3.reuse ;  /* 0x0000040021127810 */ /* 0x100fe40007ffe003 */
[----:B------:R-:W-:Y:S01]  /*15bc0*/  IADD3 R20, R35, 0x400, R3 ;  /* 0x0000040023147810 */ /* 0x000fe20007ffe003 */
[----:B------:R-:W-:Y:S04]  /*15bd0*/  STSM.16.M88.4 [R3+0x2400], R8 ;  /* 0x0024000803007844 */ /* 0x000fe80000000200 */
[----:B------:R-:W0:Y:S01]  /*15be0*/  LDSM.16.MT88.4 R12, [R2+UR48+0x9400] ;  /* 0x00940030020c783b */ /* 0x000e220008004200 */
[----:B------:R-:W-:-:S03]  /*15bf0*/  IMAD.IADD R33, R33, 0x1, R20 ;  /* 0x0000000121217824 */ /* 0x000fc600078e0214 */
[----:B------:R-:W1:Y:S01]  /*15c00*/  LDSM.16.MT88.4 R8, [R16+0x9400] ;  /* 0x009400001008783b */ /* 0x000e620000004200 */
[C-C-:B0-----:R-:W-:Y:S02]  /*15c10*/  PRMT R4, R12.reuse, 0x6420, R13.reuse ;  /* 0x000064200c047816 */ /* 0x141fe4000000000d */
[----:B------:R-:W-:Y:S02]  /*15c20*/  PRMT R5, R12, 0x7531, R13 ;  /* 0x000075310c057816 */ /* 0x000fe4000000000d */
[C-C-:B------:R-:W-:Y:S02]  /*15c30*/  PRMT R6, R14.reuse, 0x6420, R15.reuse ;  /* 0x000064200e067816 */ /* 0x140fe4000000000f */
[----:B------:R-:W-:Y:S02]  /*15c40*/  PRMT R7, R14, 0x7531, R15 ;  /* 0x000075310e077816 */ /* 0x000fe4000000000f */
[C-C-:B-1----:R-:W-:Y:S02]  /*15c50*/  PRMT R12, R8.reuse, 0x6420, R9.reuse ;  /* 0x00006420080c7816 */ /* 0x142fe40000000009 */
[----:B------:R-:W-:Y:S01]  /*15c60*/  PRMT R13, R8, 0x7531, R9 ;  /* 0x00007531080d7816 */ /* 0x000fe20000000009 */
[----:B------:R-:W-:Y:S01]  /*15c70*/  STSM.16.M88.4 [R18], R4 ;  /* 0x0000000412007844 */ /* 0x000fe20000000200 */
        /* <DEDUP_REMOVED lines=35> */
.L_x_1188:
[----:B-1----:R1:W-:Y:S01]  /*15eb0*/  SYNCS.ARRIVE.TRANS64.A1T0 RZ, [R17+URZ+0x22850], RZ ;  /* 0x022850ff11ff79a7 */ /* 0x0023e2000810003f */
[----:B------:R-:W-:Y:S06]  /*15ec0*/  BAR.SYNC.DEFER_BLOCKING 0x2, 0x80 ;  /* 0x0082000000007b1d */ /* 0x000fec0000010000 */
[----:B------:R-:W-:Y:S05]  /*15ed0*/  @!P1 BRA `(.L_x_1189) ;  /* 0x0000000000049947 */ /* 0x000fea0003800000 */
[----:B------:R-:W-:Y:S01]  /*15ee0*/  BPT.TRAP 0x1 ;  /* 0x000000040000795c */ /* 0x000fe20000300000 */
.L_x_1189:
[----:B------:R-:W2:Y:S01]  /*15ef0*/  S2R R2, SR_CgaCtaId ;  /* 0x0000000000027919 */ /* 0x000ea20000008800 */
[----:B-1----:R-:W-:Y:S02]  /*15f00*/  VIADD R17, R17, 0x22880 ;  /* 0x0002288011117836 */ /* 0x002fe40000000000 */
[----:B------:R-:W-:-:S05]  /*15f10*/  VIADD R0, R0, 0x1 ;  /* 0x0000000100007836 */ /* 0x000fca0000000000 */
[----:B------:R-:W-:-:S04]  /*15f20*/  ISETP.NE.AND P0, PT, R0, 0x2, PT ;  /* 0x000000020000780c */ /* 0x000fc80003f05270 */
[----:B0-----:R-:W-:Y:S02]  /*15f30*/  SEL R4, RZ, 0x1, P0 ;  /* 0x00000001ff047807 */ /* 0x001fe40000000000 */
[----:B------:R-:W-:Y:S02]  /*15f40*/  SEL R0, R0, RZ, P0 ;  /* 0x000000ff00007207 */ /* 0x000fe40000000000 */
[----:B------:R-:W-:Y:S02]  /*15f50*/  LOP3.LUT R29, R29, R4, RZ, 0x3c, !PT ;  /* 0x000000041d1d7212 */ /* 0x000fe400078e3cff */
[----:B--2---:R-:W-:Y:S01]  /*15f60*/  PRMT R17, R2, 0x654, R17 ;  /* 0x0000065402117816 */ /* 0x004fe20000000011 */
[----:B------:R-:W-:-:S03]  /*15f70*/  IMAD.MOV.U32 R2, RZ, RZ, RZ ;  /* 0x000000ffff027224 */ /* 0x000fc600078e00ff */
[----:B------:R0:W-:Y:S04]  /*15f80*/  SYNCS.ARRIVE.TRANS64.RED.A1T0 RZ, [R17+URZ], RZ ;  /* 0x000000ff11ff79a7 */ /* 0x0001e8000810043f */
.L_x_1140:
[----:B------:R-:W1:Y:S01]  /*15f90*/  S2R R4, SR_CgaCtaId ;  /* 0x0000000000047919 */ /* 0x000e620000008800 */
[----:B------:R-:W-:Y:S02]  /*15fa0*/  MOV R3, 0x400 ;  /* 0x0000040000037802 */ /* 0x000fe40000000f00 */
[----:B------:R-:W-:Y:S02]  /*15fb0*/  SHF.L.U32 R2, R2, 0x1f, RZ ;  /* 0x0000001f02027819 */ /* 0x000fe400000006ff */
[----:B-1----:R-:W-:-:S04]  /*15fc0*/  LEA R5, R4, R3, 0x18 ;  /* 0x0000000304057211 */ /* 0x002fc800078ec0ff */
[----:B------:R-:W1:Y:S02]  /*15fd0*/  SYNCS.PHASECHK.TRANS64.TRYWAIT P0, [R5+URZ+0x22820], R2 ;  /* 0x02282002050075a7 */ /* 0x000e64000800017f */
[----:B-1----:R-:W-:Y:S05]  /*15fe0*/  @!P0 BRA `(.L_x_1190) ;  /* 0x0000002000b88947 */ /* 0x002fea0003800000 */
.L_x_1263:
[----:B------:R-:W2:Y:S02]  /*15ff0*/  S2R R3, SR_TID.X ;  /* 0x0000000000037919 */ /* 0x000ea40000002100 */
[----:B--2---:R-:W-:-:S04]  /*16000*/  SHF.R.U32.HI R3, RZ, 0x5, R3 ;  /* 0x00000005ff037819 */ /* 0x004fc80000011603 */
[----:B------:R-:W-:-:S05]  /*16010*/  LOP3.LUT R3, R3, 0x3, RZ, 0xc0, !PT ;  /* 0x0000000303037812 */ /* 0x000fca00078ec0ff */
[----:B-1----:R-:W1:Y:S02]  /*16020*/  SHFL.IDX PT, R2, R3, RZ, 0x1f ;  /* 0x00001fff03027589 */ /* 0x002e6400000e0000 */
[----:B-1----:R-:W-:-:S13]  /*16030*/  ISETP.NE.AND P0, PT, R2, RZ, PT ;  /* 0x000000ff0200720c */ /* 0x002fda0003f05270 */
        /* <DEDUP_REMOVED lines=8> */
.L_x_1191:
[C---:B------:R-:W-:Y:S01]  /*160c0*/  IMAD R4, R0.reuse, 0x8, R5 ;  /* 0x0000000800047824 */ /* 0x040fe200078e0205 */
[----:B------:R-:W-:Y:S01]  /*160d0*/  SHF.L.U32 R3, R29, 0x1f, RZ ;  /* 0x0000001f1d037819 */ /* 0x000fe200000006ff */
[----:B------:R-:W-:-:S03]  /*160e0*/  VIADD R0, R0, 0x1 ;  /* 0x0000000100007836 */ /* 0x000fc60000000000 */
[----:B------:R-:W1:Y:S02]  /*160f0*/  SYNCS.PHASECHK.TRANS64.TRYWAIT P1, [R4+URZ+0x22840], R3 ;  /* 0x02284003040075a7 */ /* 0x000e64000802017f */
[----:B------:R-:W-:-:S04]  /*16100*/  ISETP.NE.AND P2, PT, R0, 0x2, PT ;  /* 0x000000020000780c */ /* 0x000fc80003f45270 */
[----:B------:R-:W-:Y:S01]  /*16110*/  SEL R2, RZ, 0x1, P2 ;  /* 0x00000001ff027807 */ /* 0x000fe20001000000 */
[----:B-1----:R-:W-:Y:S08]  /*16120*/  @!P1 BRA `(.L_x_1192) ;  /* 0x00000020007c9947 */ /* 0x002ff00003800000 */
.L_x_1264:
[----:B------:R-:W-:Y:S02]  /*16130*/  SEL R0, R0, RZ, P2 ;  /* 0x000000ff00007207 */ /* 0x000fe40001000000 */
[----:B------:R-:W-:Y:S01]  /*16140*/  LOP3.LUT R2, R29, R2, RZ, 0x3c, !PT ;  /* 0x000000021d027212 */ /* 0x000fe200078e3cff */
[----:B------:R-:W-:Y:S06]  /*16150*/  @!P0 BRA `(.L_x_1193) ;  /* 0x0000000000048947 */ /* 0x000fec0003800000 */
[----:B------:R-:W-:Y:S01]  /*16160*/  BPT.TRAP 0x1 ;  /* 0x000000040000795c */ /* 0x000fe20000300000 */
.L_x_1193:
[----:B------:R-:W-:Y:S01]  /*16170*/  IMAD R5, R0, 0x8, R5 ;  /* 0x0000000800057824 */ /* 0x000fe200078e0205 */
[----:B------:R-:W-:-:S04]  /*16180*/  SHF.L.U32 R0, R2, 0x1f, RZ ;  /* 0x0000001f02007819 */ /* 0x000fc800000006ff */
[----:B------:R-:W2:Y:S02]  /*16190*/  SYNCS.PHASECHK.TRANS64.TRYWAIT P1, [R5+URZ+0x22840], R0 ;  /* 0x02284000050075a7 */ /* 0x000ea4000802017f */
[----:B--2---:R-:W-:Y:S05]  /*161a0*/  @!P1 BRA `(.L_x_1194) ;  /* 0x0000002000709947 */ /* 0x004fea0003800000 */
.L_x_1265:
[----:B------:R-:W-:Y:S05]  /*161b0*/  @!P0 BRA `(.L_x_1195) ;  /* 0x0000000000048947 */ /* 0x000fea0003800000 */
[----:B------:R-:W-:Y:S01]  /*161c0*/  BPT.TRAP 0x1 ;  /* 0x000000040000795c */ /* 0x000fe20000300000 */
.L_x_1195:
[----:B------:R-:W3:Y:S02]  /*161d0*/  SYNCS.PHASECHK.TRANS64.TRYWAIT P1, [R4+URZ+0x22860], R3 ;  /* 0x02286003040075a7 */ /* 0x000ee4000802017f */
[----:B---3--:R-:W-:Y:S05]  /*161e0*/  @!P1 BRA `(.L_x_1196) ;  /* 0x0000002000749947 */ /* 0x008fea0003800000 */
.L_x_1266:
[----:B------:R-:W-:Y:S05]  /*161f0*/  @!P0 BRA `(.L_x_1197) ;  /* 0x0000000000048947 */ /* 0x000fea0003800000 */
[----:B------:R-:W-:Y:S01]  /*16200*/  BPT.TRAP 0x1 ;  /* 0x000000040000795c */ /* 0x000fe20000300000 */
.L_x_1197:
[----:B------:R-:W4:Y:S02]  /*16210*/  SYNCS.PHASECHK.TRANS64.TRYWAIT P1, [R5+URZ+0x22860], R0 ;  /* 0x02286000050075a7 */ /* 0x000f24000802017f */
[----:B----4-:R-:W-:Y:S05]  /*16220*/  @!P1 BRA `(.L_x_1198) ;  /* 0x0000002000789947 */ /* 0x010fea0003800000 */
.L_x_1267:
[----:B------:R-:W-:Y:S05]  /*16230*/  @!P0 BRA `(.L_x_1199) ;  /* 0x0000000000048947 */ /* 0x000fea0003800000 */
[----:B------:R-:W-:Y:S01]  /*16240*/  BPT.TRAP 0x1 ;  /* 0x000000040000795c */ /* 0x000fe20000300000 */
.L_x_1199:
[----:B------:R-:W0:Y:S02]  /*16250*/  SYNCS.PHASECHK.TRANS64.TRYWAIT P1, [R4+URZ+0x22880], R3 ;  /* 0x02288003040075a7 */ /* 0x000e24000802017f */
[----:B0-----:R-:W-:Y:S05]  /*16260*/  @!P1 BRA `(.L_x_1200) ;  /* 0x00000020007c9947 */ /* 0x001fea0003800000 */
.L_x_1268:
[----:B------:R-:W-:Y:S05]  /*16270*/  @!P0 BRA `(.L_x_1201) ;  /* 0x0000000000048947 */ /* 0x000fea0003800000 */
[----:B------:R-:W-:Y:S01]  /*16280*/  BPT.TRAP 0x1 ;  /* 0x000000040000795c */ /* 0x000fe20000300000 */
.L_x_1201:
[----:B------:R0:W0:Y:S02]  /*16290*/  SYNCS.PHASECHK.TRANS64.TRYWAIT P0, [R5+URZ+0x22880], R0 ;  /* 0x02288000050075a7 */ /* 0x000024000800017f */
[----:B0-----:R-:W-:Y:S05]  /*162a0*/  @!P0 NANOSLEEP.SYNCS 0x989680 ;  /* 0x009896800000895d */ /* 0x001fea0003900000 */
[----:B------:R-:W0:Y:S02]  /*162b0*/  @!P0 SYNCS.PHASECHK.TRANS64 P0, [R5+URZ+0x22880], R0 ;  /* 0x02288000050085a7 */ /* 0x000e24000800007f */
[----:B0-----:R-:W-:Y:S05]  /*162c0*/  @!P0 BRA `(.L_x_1201) ;  /* 0xfffffffc00f08947 */ /* 0x001fea000383ffff */
.L_x_1048:
[----:B------:R-:W-:Y:S05]  /*162d0*/  BSYNC B6 ;  /* 0x0000000000067941 */ /* 0x000fea0003800000 */
.L_x_1045:
[----:B------:R-:W-:Y:S05]  /*162e0*/  EXIT ;  /* 0x000000000000794d */ /* 0x000fea0003800000 */
.L_x_1058:
[----:B0-----:R-:W-:-:S04]  /*162f0*/  IMAD.U32 R3, RZ, RZ, UR36 ;  /* 0x00000024ff037e24 */ /* 0x001fc8000f8e00ff */
[----:B------:R0:W1:Y:S03]  /*16300*/  SYNCS.PHASECHK.TRANS64.TRYWAIT P0, [R3+URZ+0x22800], R2 ;  /* 0x02280002030075a7 */ /* 0x000066000800017f */
[----:B-1----:R-:W-:Y:S05]  /*16310*/  @!P0 NANOSLEEP.SYNCS 0x989680 ;  /* 0x009896800000895d */ /* 0x002fea0003900000 */
[----:B------:R-:W1:Y:S02]  /*16320*/  @!P0 SYNCS.PHASECHK.TRANS64 P0, [R3+URZ+0x22800], R2 ;  /* 0x02280002030085a7 */ /* 0x000e64000800007f */
[----:B-1----:R-:W-:Y:S05]  /*16330*/  @!P0 BRA `(.L_x_1058) ;  /* 0xfffffffc00ec8947 */ /* 0x002fea000383ffff */
[----:B------:R-:W-:Y:S05]  /*16340*/  BRA `(.L_x_1202) ;  /* 0xfffffeb400607947 */ /* 0x000fea000383ffff */
.L_x_1062:
[----:B-1----:R-:W-:-:S04]  /*16350*/  IMAD.U32 R3, RZ, RZ, UR36 ;  /* 0x00000024ff037e24 */ /* 0x002fc8000f8e00ff */
[----:B------:R1:W2:Y:S03]  /*16360*/  SYNCS.PHASECHK.TRANS64.TRYWAIT P1, [R3+URZ+0x22830], R2 ;  /* 0x02283002030075a7 */ /* 0x0002a6000802017f */
[----:B--2---:R-:W-:Y:S05]  /*16370*/  @!P1 NANOSLEEP.SYNCS 0x989680 ;  /* 0x009896800000995d */ /* 0x004fea0003900000 */
[----:B------:R-:W2:Y:S02]  /*16380*/  @!P1 SYNCS.PHASECHK.TRANS64 P1, [R3+URZ+0x22830], R2 ;  /* 0x02283002030095a7 */ /* 0x000ea4000802007f */
[----:B--2---:R-:W-:Y:S05]  /*16390*/  @!P1 BRA `(.L_x_1062) ;  /* 0xfffffffc00ec9947 */ /* 0x004fea000383ffff */
[----:B------:R-:W-:Y:S05]  /*163a0*/  BRA `(.L_x_1061) ;  /* 0xfffffeb4007c7947 */ /* 0x000fea000383ffff */
.L_x_1079:
[----:B-1----:R-:W-:-:S04]  /*163b0*/  IMAD.U32 R10, RZ, RZ, UR4 ;  /* 0x00000004ff0a7e24 */ /* 0x002fc8000f8e00ff */
[----:B------:R1:W2:Y:S03]  /*163c0*/  SYNCS.PHASECHK.TRANS64.TRYWAIT P1, [R10+URZ+0x22830], R9 ;  /* 0x022830090a0075a7 */ /* 0x0002a6000802017f */
[----:B--2---:R-:W-:Y:S05]  /*163d0*/  @!P1 NANOSLEEP.SYNCS 0x989680 ;  /* 0x009896800000995d */ /* 0x004fea0003900000 */
[----:B------:R-:W2:Y:S02]  /*163e0*/  @!P1 SYNCS.PHASECHK.TRANS64 P1, [R10+URZ+0x22830], R9 ;  /* 0x022830090a0095a7 */ /* 0x000ea4000802007f */
[----:B--2---:R-:W-:Y:S05]  /*163f0*/  @!P1 BRA `(.L_x_1079) ;  /* 0xfffffffc00ec9947 */ /* 0x004fea000383ffff */
[----:B------:R-:W-:Y:S05]  /*16400*/  BRA `(.L_x_1076) ;  /* 0xfffffef000f07947 */ /* 0x000fea000383ffff */
.L_x_1083:
[----:B-1----:R-:W-:-:S04]  /*16410*/  IMAD.U32 R10, RZ, RZ, UR10 ;  /* 0x0000000aff0a7e24 */ /* 0x002fc8000f8e00ff */
[----:B------:R1:W2:Y:S03]  /*16420*/  SYNCS.PHASECHK.TRANS64.TRYWAIT P1, [R10+URZ+0x22850], R9 ;  /* 0x022850090a0075a7 */ /* 0x0002a6000802017f */
[----:B--2---:R-:W-:Y:S05]  /*16430*/  @!P1 NANOSLEEP.SYNCS 0x989680 ;  /* 0x009896800000995d */ /* 0x004fea0003900000 */
[----:B------:R-:W2:Y:S02]  /*16440*/  @!P1 SYNCS.PHASECHK.TRANS64 P1, [R10+URZ+0x22850], R9 ;  /* 0x022850090a0095a7 */ /* 0x000ea4000802007f */
[----:B--2---:R-:W-:Y:S05]  /*16450*/  @!P1 BRA `(.L_x_1083) ;  /* 0xfffffffc00ec9947 */ /* 0x004fea000383ffff */
[----:B------:R-:W-:Y:S05]  /*16460*/  BRA `(.L_x_1080) ;  /* 0xfffffef400987947 */ /* 0x000fea000383ffff */
.L_x_1102:
[----:B-1----:R-:W-:-:S04]  /*16470*/  IMAD.U32 R10, RZ, RZ, UR4 ;  /* 0x00000004ff0a7e24 */ /* 0x002fc8000f8e00ff */
[----:B------:R1:W2:Y:S03]  /*16480*/  SYNCS.PHASECHK.TRANS64.TRYWAIT P1, [R10+URZ+0x22830], R9 ;  /* 0x022830090a0075a7 */ /* 0x0002a6000802017f */
[----:B--2---:R-:W-:Y:S05]  /*16490*/  @!P1 NANOSLEEP.SYNCS 0x989680 ;  /* 0x009896800000995d */ /* 0x004fea0003900000 */
[----:B------:R-:W2:Y:S02]  /*164a0*/  @!P1 SYNCS.PHASECHK.TRANS64 P1, [R10+URZ+0x22830], R9 ;  /* 0x022830090a0095a7 */ /* 0x000ea4000802007f */
[----:B--2---:R-:W-:Y:S05]  /*164b0*/  @!P1 BRA `(.L_x_1102) ;  /* 0xfffffffc00ec9947 */ /* 0x004fea000383ffff */
[----:B------:R-:W-:Y:S05]  /*164c0*/  BRA `(.L_x_1099) ;  /* 0xffffff2c00287947 */ /* 0x000fea000383ffff */
.L_x_1106:
[----:B-1----:R-:W-:-:S04]  /*164d0*/  IMAD.U32 R10, RZ, RZ, UR10 ;  /* 0x0000000aff0a7e24 */ /* 0x002fc8000f8e00ff */
[----:B------:R1:W2:Y:S03]  /*164e0*/  SYNCS.PHASECHK.TRANS64.TRYWAIT P1, [R10+URZ+0x22850], R9 ;  /* 0x022850090a0075a7 */ /* 0x0002a6000802017f */
[----:B--2---:R-:W-:Y:S05]  /*164f0*/  @!P1 NANOSLEEP.SYNCS 0x989680 ;  /* 0x009896800000995d */ /* 0x004fea0003900000 */
[----:B------:R-:W2:Y:S02]  /*16500*/  @!P1 SYNCS.PHASECHK.TRANS64 P1, [R10+URZ+0x22850], R9 ;  /* 0x022850090a0095a7 */ /* 0x000ea4000802007f */
[----:B--2---:R-:W-:Y:S05]  /*16510*/  @!P1 BRA `(.L_x_1106) ;  /* 0xfffffffc00ec9947 */ /* 0x004fea000383ffff */
[----:B------:R-:W-:Y:S05]  /*16520*/  BRA `(.L_x_1103) ;  /* 0xffffff2c00d07947 */ /* 0x000fea000383ffff */
.L_x_1114:
[----:B-1----:R-:W-:-:S04]  /*16530*/  IMAD.U32 R10, RZ, RZ, UR10 ;  /* 0x0000000aff0a7e24 */ /* 0x002fc8000f8e00ff */
[----:B------:R1:W2:Y:S03]  /*16540*/  SYNCS.PHASECHK.TRANS64.TRYWAIT P1, [R10+URZ+0x22830], R9 ;  /* 0x022830090a0075a7 */ /* 0x0002a6000802017f */
[----:B--2---:R-:W-:Y:S05]  /*16550*/  @!P1 NANOSLEEP.SYNCS 0x989680 ;  /* 0x009896800000995d */ /* 0x004fea0003900000 */
[----:B------:R-:W2:Y:S02]  /*16560*/  @!P1 SYNCS.PHASECHK.TRANS64 P1, [R10+URZ+0x22830], R9 ;  /* 0x022830090a0095a7 */ /* 0x000ea4000802007f */
[----:B--2---:R-:W-:Y:S05]  /*16570*/  @!P1 BRA `(.L_x_1114) ;  /* 0xfffffffc00ec9947 */ /* 0x004fea000383ffff */
[----:B------:R-:W-:Y:S05]  /*16580*/  BRA `(.L_x_1111) ;  /* 0xffffff5000a87947 */ /* 0x000fea000383ffff */
.L_x_1118:
[----:B-1----:R-:W-:-:S04]  /*16590*/  IMAD.U32 R10, RZ, RZ, UR10 ;  /* 0x0000000aff0a7e24 */ /* 0x002fc8000f8e00ff */
[----:B------:R1:W2:Y:S03]  /*165a0*/  SYNCS.PHASECHK.TRANS64.TRYWAIT P1, [R10+URZ+0x22850], R9 ;  /* 0x022850090a0075a7 */ /* 0x0002a6000802017f */
[----:B--2---:R-:W-:Y:S05]  /*165b0*/  @!P1 NANOSLEEP.SYNCS 0x989680 ;  /* 0x009896800000995d */ /* 0x004fea0003900000 */
[----:B------:R-:W2:Y:S02]  /*165c0*/  @!P1 SYNCS.PHASECHK.TRANS64 P1, [R10+URZ+0x22850], R9 ;  /* 0x022850090a0095a7 */ /* 0x000ea4000802007f */
[----:B--2---:R-:W-:Y:S05]  /*165d0*/  @!P1 BRA `(.L_x_1118) ;  /* 0xfffffffc00ec9947 */ /* 0x004fea000383ffff */
[----:B------:R-:W-:Y:S05]  /*165e0*/  BRA `(.L_x_1115) ;  /* 0xffffff5400407947 */ /* 0x000fea000383ffff */
.L_x_1133:
[----:B-1----:R-:W-:-:S04]  /*165f0*/  IMAD.U32 R3, RZ, RZ, UR5 ;  /* 0x00000005ff037e24 */ /* 0x002fc8000f8e00ff */
[----:B------:R1:W3:Y:S03]  /*16600*/  SYNCS.PHASECHK.TRANS64.TRYWAIT P1, [R3+URZ+0x22850], R2 ;  /* 0x02285002030075a7 */ /* 0x0002e6000802017f */
[----:B---3--:R-:W-:Y:S05]  /*16610*/  @!P1 NANOSLEEP.SYNCS 0x989680 ;  /* 0x009896800000995d */ /* 0x008fea0003900000 */
[----:B------:R-:W3:Y:S02]  /*16620*/  @!P1 SYNCS.PHASECHK.TRANS64 P1, [R3+URZ+0x22850], R2 ;  /* 0x02285002030095a7 */ /* 0x000ee4000802007f */
[----:B---3--:R-:W-:Y:S05]  /*16630*/  @!P1 BRA `(.L_x_1133) ;  /* 0xfffffffc00ec9947 */ /* 0x008fea000383ffff */
[----:B------:R-:W-:Y:S05]  /*16640*/  BRA `(.L_x_1132) ;  /* 0xffffff8400fc7947 */ /* 0x000fea000383ffff */
.L_x_1152:
[----:B------:R-:W-:Y:S02]  /*16650*/  IMAD.MOV.U32 R13, RZ, RZ, R27 ;  /* 0x000000ffff0d7224 */ /* 0x000fe400078e001b */
[----:B0-----:R-:W-:Y:S02]  /*16660*/  IMAD.MOV.U32 R12, RZ, RZ, RZ ;  /* 0x000000ffff0c7224 */ /* 0x001fe400078e00ff */
[----:B------:R-:W-:Y:S02]  /*16670*/  IMAD.MOV.U32 R11, RZ, RZ, 0x1f ;  /* 0x0000001fff0b7424 */ /* 0x000fe400078e00ff */
[----:B------:R-:W-:-:S07]  /*16680*/  IMAD.MOV.U32 R15, RZ, RZ, -0x1 ;  /* 0xffffffffff0f7424 */ /* 0x000fce00078e00ff */
[----:B-----5:R-:W-:Y:S05]  /*16690*/  WARPSYNC.COLLECTIVE R15, `(.L_x_1203) ;  /* 0x000000000f087348 */ /* 0x020fea0003c00000 */
[----:B------:R0:W1:Y:S02]  /*166a0*/  SHFL.IDX P6, R14, R13, R12, R11 ;  /* 0x0000000c0d0e7389 */ /* 0x00006400000c000b */
[----:B01---5:R-:W-:Y:S01]  /*166b0*/  ENDCOLLECTIVE ;  /* 0x000000000000791b */ /* 0x023fe20003800000 */
.L_x_1203:
[----:B------:R-:W-:Y:S05]  /*166c0*/  BRA `(.L_x_1204) ;  /* 0xffffffc800847947 */ /* 0x000fea000383ffff */
.L_x_1154:
[----:B--2---:R-:W-:-:S04]  /*166d0*/  IMAD.U32 R2, RZ, RZ, UR48 ;  /* 0x00000030ff027e24 */ /* 0x004fc8000f8e00ff */
[----:B------:R2:W3:Y:S03]  /*166e0*/  SYNCS.PHASECHK.TRANS64.TRYWAIT P0, [R2+URZ+0x22880], R27 ;  /* 0x0228801b020075a7 */ /* 0x0004e6000800017f */
[----:B---3--:R-:W-:Y:S05]  /*166f0*/  @!P0 NANOSLEEP.SYNCS 0x989680 ;  /* 0x009896800000895d */ /* 0x008fea0003900000 */
[----:B------:R-:W3:Y:S02]  /*16700*/  @!P0 SYNCS.PHASECHK.TRANS64 P0, [R2+URZ+0x22880], R27 ;  /* 0x0228801b020085a7 */ /* 0x000ee4000800007f */
[----:B---3--:R-:W-:Y:S05]  /*16710*/  @!P0 BRA `(.L_x_1154) ;  /* 0xfffffffc00ec8947 */ /* 0x008fea000383ffff */
[----:B------:R-:W-:Y:S05]  /*16720*/  BRA `(.L_x_1205) ;  /* 0xffffffc800c87947 */ /* 0x000fea000383ffff */
.L_x_1155:
[----:B------:R-:W-:Y:S01]  /*16730*/  BSSY B0, `(.L_x_1206) ;  /* 0x0000008000007945 */ /* 0x000fe20003800000 */
[----:B------:R-:W-:Y:S02]  /*16740*/  IMAD.MOV.U32 R13, RZ, RZ, R9 ;  /* 0x000000ffff0d7224 */ /* 0x000fe400078e0009 */
[----:B------:R-:W-:Y:S02]  /*16750*/  IMAD.MOV.U32 R12, RZ, RZ, RZ ;  /* 0x000000ffff0c7224 */ /* 0x000fe400078e00ff */
[----:B------:R-:W-:Y:S02]  /*16760*/  IMAD.MOV.U32 R11, RZ, RZ, 0x1c1f ;  /* 0x00001c1fff0b7424 */ /* 0x000fe400078e00ff */
[----:B------:R-:W-:-:S07]  /*16770*/  IMAD.MOV.U32 R15, RZ, RZ, -0x1 ;  /* 0xffffffffff0f7424 */ /* 0x000fce00078e00ff */
[----:B------:R-:W-:Y:S05]  /*16780*/  WARPSYNC.COLLECTIVE R15, `(.L_x_1207) ;  /* 0x000000000f087348 */ /* 0x000fea0003c00000 */
[----:B------:R0:W1:Y:S02]  /*16790*/  SHFL.IDX P6, R14, R13, R12, R11 ;  /* 0x0000000c0d0e7389 */ /* 0x00006400000c000b */
[----:B01----:R-:W-:Y:S01]  /*167a0*/  ENDCOLLECTIVE ;  /* 0x000000000000791b */ /* 0x003fe20003800000 */
.L_x_1207:
[----:B------:R-:W-:Y:S05]  /*167b0*/  BSYNC B0 ;  /* 0x0000000000007941 */ /* 0x000fea0003800000 */
.L_x_1206:
[----:B------:R-:W-:Y:S01]  /*167c0*/  IMAD.MOV.U32 R13, RZ, RZ, R8 ;  /* 0x000000ffff0d7224 */ /* 0x000fe200078e0008 */
[----:B------:R-:W-:Y:S01]  /*167d0*/  LOP3.LUT P1, RZ, R30, 0x2, RZ, 0xc0, !PT ;  /* 0x000000021eff7812 */ /* 0x000fe2000782c0ff */
[----:B------:R-:W-:Y:S01]  /*167e0*/  IMAD.MOV.U32 R12, RZ, RZ, RZ ;  /* 0x000000ffff0c7224 */ /* 0x000fe200078e00ff */
[C---:B------:R-:W-:Y:S01]  /*167f0*/  ISETP.GE.AND P2, PT, R7.reuse, 0x21, PT ;  /* 0x000000210700780c */ /* 0x040fe20003f46270 */
[----:B------:R-:W-:Y:S01]  /*16800*/  IMAD.MOV.U32 R11, RZ, RZ, 0x1c1f ;  /* 0x00001c1fff0b7424 */ /* 0x000fe200078e00ff */
[----:B------:R-:W-:Y:S01]  /*16810*/  ISETP.GE.AND P4, PT, R7, 0x61, PT ;  /* 0x000000610700780c */ /* 0x000fe20003f86270 */
[----:B------:R-:W-:Y:S02]  /*16820*/  IMAD.MOV.U32 R15, RZ, RZ, -0x1 ;  /* 0xffffffffff0f7424 */ /* 0x000fe400078e00ff */
[----:B------:R-:W-:Y:S02]  /*16830*/  IMAD.MOV.U32 R3, RZ, RZ, R14 ;  /* 0x000000ffff037224 */ /* 0x000fe400078e000e */
[----:B------:R-:W-:-:S08]  /*16840*/  VIADD R5, R5, UR48 ;  /* 0x0000003005057c36 */ /* 0x000fd00008000000 */
[----:B------:R-:W-:Y:S05]  /*16850*/  WARPSYNC.COLLECTIVE R15, `(.L_x_1208) ;  /* 0x000000000f087348 */ /* 0x000fea0003c00000 */
[----:B------:R0:W1:Y:S02]  /*16860*/  SHFL.IDX P6, R14, R13, R12, R11 ;  /* 0x0000000c0d0e7389 */ /* 0x00006400000c000b */
[----:B01----:R-:W-:Y:S01]  /*16870*/  ENDCOLLECTIVE ;  /* 0x000000000000791b */ /* 0x003fe20003800000 */
.L_x_1208:
[----:B------:R-:W-:Y:S02]  /*16880*/  IMAD.IADD R6, R34, 0x1, R5 ;  /* 0x0000000122067824 */ /* 0x000fe400078e0205 */
[----:B------:R-:W-:Y:S02]  /*16890*/  VIADD R36, R5, 0x8400 ;  /* 0x0000840005247836 */ /* 0x000fe40000000000 */
[----:B------:R-:W-:Y:S02]  /*168a0*/  IMAD.MOV.U32 R13, RZ, RZ, R9 ;  /* 0x000000ffff0d7224 */ /* 0x000fe400078e0009 */
[----:B------:R-:W-:Y:S01]  /*168b0*/  IMAD.MOV.U32 R12, RZ, RZ, 0x1 ;  /* 0x00000001ff0c7424 */ /* 0x000fe200078e00ff */
[----:B------:R-:W-:-:S13]  /*168c0*/  IADD3 R2, P0, R29, R14, RZ ;  /* 0x0000000e1d027210 */ /* 0x000fda0007f1e0ff */
[----:B------:R-:W-:Y:S05]  /*168d0*/  WARPSYNC.COLLECTIVE R15, `(.L_x_1209) ;  /* 0x000000000f087348 */ /* 0x000fea0003c00000 */
[----:B------:R0:W1:Y:S02]  /*168e0*/  SHFL.IDX P6, R14, R13, R12, R11 ;  /* 0x0000000c0d0e7389 */ /* 0x00006400000c000b */
[----:B01----:R-:W-:Y:S01]  /*168f0*/  ENDCOLLECTIVE ;  /* 0x000000000000791b */ /* 0x003fe20003800000 */
.L_x_1209:
        /* <DEDUP_REMOVED lines=13> */
.L_x_1210:
[----:B------:R-:W-:Y:S02]  /*169d0*/  IMAD.MOV.U32 R13, RZ, RZ, R9 ;  /* 0x000000ffff0d7224 */ /* 0x000fe400078e0009 */
[----:B------:R-:W-:Y:S01]  /*169e0*/  IMAD.MOV.U32 R12, RZ, RZ, 0x2 ;  /* 0x00000002ff0c7424 */ /* 0x000fe200078e00ff */
[----:B------:R-:W-:-:S13]  /*169f0*/  IADD3 R2, P0, R29, R14, RZ ;  /* 0x0000000e1d027210 */ /* 0x000fda0007f1e0ff */
[----:B------:R-:W-:Y:S05]  /*16a00*/  WARPSYNC.COLLECTIVE R15, `(.L_x_1211) ;  /* 0x000000000f087348 */ /* 0x000fea0003c00000 */
[----:B------:R0:W1:Y:S02]  /*16a10*/  SHFL.IDX P6, R14, R13, R12, R11 ;  /* 0x0000000c0d0e7389 */ /* 0x00006400000c000b */
[----:B01----:R-:W-:Y:S01]  /*16a20*/  ENDCOLLECTIVE ;  /* 0x000000000000791b */ /* 0x003fe20003800000 */
.L_x_1211:
        /* <DEDUP_REMOVED lines=13> */
.L_x_1212:
[----:B------:R-:W-:Y:S02]  /*16b00*/  IMAD.MOV.U32 R13, RZ, RZ, R9 ;  /* 0x000000ffff0d7224 */ /* 0x000fe400078e0009 */
[----:B------:R-:W-:Y:S01]  /*16b10*/  IMAD.MOV.U32 R12, RZ, RZ, 0x3 ;  /* 0x00000003ff0c7424 */ /* 0x000fe200078e00ff */
[----:B------:R-:W-:-:S13]  /*16b20*/  IADD3 R2, P0, R29, R14, RZ ;  /* 0x0000000e1d027210 */ /* 0x000fda0007f1e0ff */
[----:B------:R-:W-:Y:S05]  /*16b30*/  WARPSYNC.COLLECTIVE R15, `(.L_x_1213) ;  /* 0x000000000f087348 */ /* 0x000fea0003c00000 */
[----:B------:R0:W1:Y:S02]  /*16b40*/  SHFL.IDX P6, R14, R13, R12, R11 ;  /* 0x0000000c0d0e7389 */ /* 0x00006400000c000b */
[----:B01----:R-:W-:Y:S01]  /*16b50*/  ENDCOLLECTIVE ;  /* 0x000000000000791b */ /* 0x003fe20003800000 */
.L_x_1213:
        /* <DEDUP_REMOVED lines=8> */
[----:B------:R-:W-:Y:S01]  /*16be0*/  ISETP.LT.OR P0, PT, R7, 0x41, P5 ;  /* 0x000000410700780c */ /* 0x000fe20002f01670 */
[----:B------:R-:W-:-:S12]  /*16bf0*/  IMAD.MOV.U32 R9, RZ, RZ, R14 ;  /* 0x000000ffff097224 */ /* 0x000fd800078e000e */
[----:B0-----:R-:W-:Y:S05]  /*16c00*/  WARPSYNC.COLLECTIVE R15, `(.L_x_1214) ;  /* 0x000000000f087348 */ /* 0x001fea0003c00000 */
[----:B------:R1:W2:Y:S02]  /*16c10*/  SHFL.IDX P6, R14, R13, R12, R11 ;  /* 0x0000000c0d0e7389 */ /* 0x0002a400000c000b */
[----:B012---:R-:W-:Y:S01]  /*16c20*/  ENDCOLLECTIVE ;  /* 0x000000000000791b */ /* 0x007fe20003800000 */
.L_x_1214:
[----:B------:R-:W-:Y:S01]  /*16c30*/  @!PT LDS RZ, [RZ] ;  /* 0x00000000fffff984 */ /* 0x000fe20000000800 */
[----:B------:R-:W-:Y:S01]  /*16c40*/  @!PT LDS RZ, [RZ] ;  /* 0x00000000fffff984 */ /* 0x000fe20000000800 */
[----:B------:R-:W-:Y:S01]  /*16c50*/  @!PT LDS RZ, [RZ] ;  /* 0x00000000fffff984 */ /* 0x000fe20000000800 */
[----:B------:R0:W-:Y:S01]  /*16c60*/  LDGSTS.E.BYPASS.LTC128B.128 [R6+0xa400], desc[UR42][R2.64+0x40], !P0 ;  /* 0x0a40004002067fae */ /* 0x0001e2000c101d6a */
[----:B------:R-:W-:Y:S05]  /*16c70*/  BRA `(.L_x_1215) ;  /* 0xffffffc800887947 */ /* 0x000fea000383ffff */
.L_x_1158:
[----:B0-----:R-:W-:-:S04]  /*16c80*/  IMAD.U32 R2, RZ, RZ, UR48 ;  /* 0x00000030ff027e24 */ /* 0x001fc8000f8e00ff */
[----:B------:R0:W1:Y:S03]  /*16c90*/  SYNCS.PHASECHK.TRANS64.TRYWAIT P0, [R2+URZ+0x22840], R27 ;  /* 0x0228401b020075a7 */ /* 0x000066000800017f */
[----:B-1----:R-:W-:Y:S05]  /*16ca0*/  @!P0 NANOSLEEP.SYNCS 0x989680 ;  /* 0x009896800000895d */ /* 0x002fea0003900000 */
[----:B------:R-:W1:Y:S02]  /*16cb0*/  @!P0 SYNCS.PHASECHK.TRANS64 P0, [R2+URZ+0x22840], R27 ;  /* 0x0228401b020085a7 */ /* 0x000e64000800007f */
[----:B-1----:R-:W-:Y:S05]  /*16cc0*/  @!P0 BRA `(.L_x_1158) ;  /* 0xfffffffc00ec8947 */ /* 0x002fea000383ffff */
[----:B------:R-:W-:Y:S05]  /*16cd0*/  BRA `(.L_x_1216) ;  /* 0xffffffc800d07947 */ /* 0x000fea000383ffff */
.L_x_1159:
        /* <DEDUP_REMOVED lines=8> */
.L_x_1218:
[----:B------:R-:W-:Y:S05]  /*16d60*/  BSYNC B0 ;  /* 0x0000000000007941 */ /* 0x000fea0003800000 */
.L_x_1217:
[----:B------:R-:W-:Y:S01]  /*16d70*/  IMAD.MOV.U32 R13, RZ, RZ, R0 ;  /* 0x000000ffff0d7224 */ /* 0x000fe200078e0000 */
[----:B------:R-:W-:Y:S01]  /*16d80*/  P2R R5, PR, RZ, 0x10 ;  /* 0x00000010ff057803 */ /* 0x000fe20000000000 */
[----:B------:R-:W-:Y:S01]  /*16d90*/  IMAD.MOV.U32 R12, RZ, RZ, RZ ;  /* 0x000000ffff0c7224 */ /* 0x000fe200078e00ff */
[----:B------:R-:W-:Y:S01]  /*16da0*/  LOP3.LUT P4, RZ, R8, 0x8, RZ, 0xc0, !PT ;  /* 0x0000000808ff7812 */ /* 0x000fe2000788c0ff */
[----:B------:R-:W-:Y:S02]  /*16db0*/  IMAD.MOV.U32 R11, RZ, RZ, 0x1c1f ;  /* 0x00001c1fff0b7424 */ /* 0x000fe400078e00ff */
[----:B------:R-:W-:Y:S02]  /*16dc0*/  IMAD.MOV.U32 R15, RZ, RZ, -0x1 ;  /* 0xffffffffff0f7424 */ /* 0x000fe400078e00ff */
[----:B------:R-:W-:Y:S02]  /*16dd0*/  IMAD.MOV.U32 R2, RZ, RZ, R14 ;  /* 0x000000ffff027224 */ /* 0x000fe400078e000e */
[----:B------:R-:W-:-:S07]  /*16de0*/  @P3 VIADD R7, R37, UR48 ;  /* 0x0000003025073c36 */ /* 0x000fce0008000000 */
[----:B------:R-:W-:Y:S05]  /*16df0*/  WARPSYNC.COLLECTIVE R15, `(.L_x_1219) ;  /* 0x000000000f087348 */ /* 0x000fea0003c00000 */
[----:B------:R0:W1:Y:S02]  /*16e00*/  SHFL.IDX P6, R14, R13, R12, R11 ;  /* 0x0000000c0d0e7389 */ /* 0x00006400000c000b */
[----:B01----:R-:W-:Y:S01]  /*16e10*/  ENDCOLLECTIVE ;  /* 0x000000000000791b */ /* 0x003fe20003800000 */
.L_x_1219:
[----:B------:R-:W-:Y:S02]  /*16e20*/  @P2 VIADD R21, R37, UR48 ;  /* 0x0000003025152c36 */ /* 0x000fe40008000000 */
[----:B------:R-:W-:Y:S02]  /*16e30*/  IMAD.MOV.U32 R13, RZ, RZ, R4 ;  /* 0x000000ffff0d7224 */ /* 0x000fe400078e0004 */
[----:B------:R-:W-:Y:S01]  /*16e40*/  IMAD.MOV.U32 R12, RZ, RZ, 0x1 ;  /* 0x00000001ff0c7424 */ /* 0x000fe200078e00ff */
[----:B------:R-:W-:Y:S02]  /*16e50*/  LOP3.LUT P6, RZ, R8, 0x10, RZ, 0xc0, !PT ;  /* 0x0000001008ff7812 */ /* 0x000fe400078cc0ff */
[----:B------:R-:W-:-:S05]  /*16e60*/  @P3 IADD3 R14, P0, R29, R14, RZ ;  /* 0x0000000e1d0e3210 */ /* 0x000fca0007f1e0ff */
[----:B------:R-:W-:Y:S02]  /*16e70*/  @P3 IMAD.X R3, RZ, RZ, R2, P0 ;  /* 0x000000ffff033224 */ /* 0x000fe400000e0602 */
[----:B------:R-:W-:-:S05]  /*16e80*/  @P3 IMAD.MOV.U32 R2, RZ, RZ, R14 ;  /* 0x000000ffff023224 */ /* 0x000fca00078e000e */
[----:B------:R-:W-:Y:S01]  /*16e90*/  @!PT LDS RZ, [RZ] ;  /* 0x00000000fffff984 */ /* 0x000fe20000000800 */
[----:B------:R-:W-:Y:S01]  /*16ea0*/  @!PT LDS RZ, [RZ] ;  /* 0x00000000fffff984 */ /* 0x000fe20000000800 */
[----:B------:R-:W-:Y:S01]  /*16eb0*/  @!PT LDS RZ, [RZ] ;  /* 0x00000000fffff984 */ /* 0x000fe20000000800 */
[----:B------:R0:W-:Y:S02]  /*16ec0*/  @P3 LDGSTS.E.BYPASS.LTC128B.128 [R7+0x16400], desc[UR42][R2.64], !P6 ;  /* 0x1640000002073fae */ /* 0x0001e4000f101d6a */
[----:B0-----:R-:W-:Y:S05]  /*16ed0*/  WARPSYNC.COLLECTIVE R15, `(.L_x_1220) ;  /* 0x000000000f087348 */ /* 0x001fea0003c00000 */
[----:B------:R1:W2:Y:S02]  /*16ee0*/  SHFL.IDX P6, R14, R13, R12, R11 ;  /* 0x0000000c0d0e7389 */ /* 0x0002a400000c000b */
[----:B012---:R-:W-:Y:S01]  /*16ef0*/  ENDCOLLECTIVE ;  /* 0x000000000000791b */ /* 0x007fe20003800000 */
.L_x_1220:
[----:B------:R-:W-:Y:S01]  /*16f00*/  @!PT LDS RZ, [RZ] ;  /* 0x00000000fffff984 */ /* 0x000fe20000000800 */
[----:B------:R-:W-:Y:S01]  /*16f10*/  @!PT LDS RZ, [RZ] ;  /* 0x00000000fffff984 */ /* 0x000fe20000000800 */
[----:B------:R-:W-:Y:S01]  /*16f20*/  @!PT LDS RZ, [RZ] ;  /* 0x00000000fffff984 */ /* 0x000fe20000000800 */
[----:B------:R0:W-:Y:S04]  /*16f30*/  @P3 LDGSTS.E.BYPASS.LTC128B.128 [R7+0x18400], desc[UR42][R2.64+0x40], !P4 ;  /* 0x1840004002073fae */ /* 0x0001e8000e101d6a */
[----:B------:R0:W-:Y:S01]  /*16f40*/  @P3 LDGSTS.E.BYPASS.LTC128B.128 [R7+0x1a400], desc[UR42][R2.64+0x80], !P5 ;  /* 0x1a40008002073fae */ /* 0x0001e2000e901d6a */
[----:B------:R-:W-:Y:S01]  /*16f50*/  LOP3.LUT P3, RZ, R8, 0x10, RZ, 0xc0, !PT ;  /* 0x0000001008ff7812 */ /* 0x000fe2000786c0ff */
[----:B------:R-:W-:Y:S02]  /*16f60*/  IMAD.MOV.U32 R13, RZ, RZ, R0 ;  /* 0x000000ffff0d7224 */ /* 0x000fe400078e0000 */
[----:B------:R-:W-:-:S10]  /*16f70*/  IMAD.MOV.U32 R6, RZ, RZ, R14 ;  /* 0x000000ffff067224 */ /* 0x000fd400078e000e */
[----:B0-----:R-:W-:Y:S05]  /*16f80*/  WARPSYNC.COLLECTIVE R15, `(.L_x_1221) ;  /* 0x000000000f087348 */ /* 0x001fea0003c00000 */
[----:B------:R1:W2:Y:S02]  /*16f90*/  SHFL.IDX P6, R14, R13, R12, R11 ;  /* 0x0000000c0d0e7389 */ /* 0x0002a400000c000b */
[----:B012---:R-:W-:Y:S01]  /*16fa0*/  ENDCOLLECTIVE ;  /* 0x000000000000791b */ /* 0x007fe20003800000 */
.L_x_1221:
[----:B------:R-:W-:Y:S02]  /*16fb0*/  IMAD.MOV.U32 R13, RZ, RZ, R4 ;  /* 0x000000ffff0d7224 */ /* 0x000fe400078e0004 */
[----:B------:R-:W-:Y:S01]  /*16fc0*/  IMAD.MOV.U32 R12, RZ, RZ, 0x2 ;  /* 0x00000002ff0c7424 */ /* 0x000fe200078e00ff */
[----:B------:R-:W-:-:S05]  /*16fd0*/  @P2 IADD3 R14, P0, R29, R14, RZ ;  /* 0x0000000e1d0e2210 */ /* 0x000fca0007f1e0ff */
[----:B------:R-:W-:-:S08]  /*16fe0*/  @P2 IMAD.MOV.U32 R2, RZ, RZ, R14 ;  /* 0x000000ffff022224 */ /* 0x000fd000078e000e */
[----:B------:R-:W-:Y:S05]  /*16ff0*/  WARPSYNC.COLLECTIVE R15, `(.L_x_1222) ;  /* 0x000000000f087348 */ /* 0x000fea0003c00000 */
[----:B------:R0:W1:Y:S02]  /*17000*/  SHFL.IDX P6, R14, R13, R12, R11 ;  /* 0x0000000c0d0e7389 */ /* 0x00006400000c000b */
[----:B01----:R-:W-:Y:S01]  /*17010*/  ENDCOLLECTIVE ;  /* 0x000000000000791b */ /* 0x003fe20003800000 */
.L_x_1222:
[----:B------:R-:W-:-:S04]  /*17020*/  @P2 IMAD.X R9, RZ, RZ, R6, P0 ;  /* 0x000000ffff092224 */ /* 0x000fc800000e0606 */
[----:B------:R-:W-:Y:S02]  /*17030*/  @P2 IMAD.MOV.U32 R3, RZ, RZ, R9 ;  /* 0x000000ffff032224 */ /* 0x000fe400078e0009 */
[----:B------:R-:W-:-:S03]  /*17040*/  @P1 VIADD R9, R37, UR48 ;  /* 0x0000003025091c36 */ /* 0x000fc60008000000 */
        /* <DEDUP_REMOVED lines=11> */
.L_x_1223:
[----:B------:R-:W-:Y:S02]  /*17100*/  IMAD.MOV.U32 R13, RZ, RZ, R4 ;  /* 0x000000ffff0d7224 */ /* 0x000fe400078e0004 */
[----:B------:R-:W-:Y:S01]  /*17110*/  IMAD.MOV.U32 R12, RZ, RZ, 0x3 ;  /* 0x00000003ff0c7424 */ /* 0x000fe200078e00ff */
[----:B------:R-:W-:-:S05]  /*17120*/  @P1 IADD3 R14, P0, R29, R14, RZ ;  /* 0x0000000e1d0e1210 */ /* 0x000fca0007f1e0ff */
[----:B------:R-:W-:-:S08]  /*17130*/  @P1 IMAD.MOV.U32 R2, RZ, RZ, R14 ;  /* 0x000000ffff021224 */ /* 0x000fd000078e000e */
[----:B------:R-:W-:Y:S05]  /*17140*/  WARPSYNC.COLLECTIVE R15, `(.L_x_1224) ;  /* 0x000000000f087348 */ /* 0x000fea0003c00000 */
[----:B------:R0:W1:Y:S02]  /*17150*/  SHFL.IDX P6, R14, R13, R12, R11 ;  /* 0x0000000c0d0e7389 */ /* 0x00006400000c000b */
[----:B01----:R-:W-:Y:S01]  /*17160*/  ENDCOLLECTIVE ;  /* 0x000000000000791b */ /* 0x003fe20003800000 */
.L_x_1224:
[----:B------:R-:W-:-:S04]  /*17170*/  @P1 IMAD.X R7, RZ, RZ, R6, P0 ;  /* 0x000000ffff071224 */ /* 0x000fc800000e0606 */
[----:B------:R-:W-:-:S05]  /*17180*/  @P1 IMAD.MOV.U32 R3, RZ, RZ, R7 ;  /* 0x000000ffff031224 */ /* 0x000fca00078e0007 */
[----:B------:R-:W-:Y:S01]  /*17190*/  @!PT LDS RZ, [RZ] ;  /* 0x00000000fffff984 */ /* 0x000fe20000000800 */
[----:B------:R-:W-:Y:S01]  /*171a0*/  @!PT LDS RZ, [RZ] ;  /* 0x00000000fffff984 */ /* 0x000fe20000000800 */
[----:B------:R-:W-:Y:S01]  /*171b0*/  @!PT LDS RZ, [RZ] ;  /* 0x00000000fffff984 */ /* 0x000fe20000000800 */
[----:B------:R0:W-:Y:S01]  /*171c0*/  @P1 LDGSTS.E.BYPASS.LTC128B.128 [R9+0x17400], desc[UR42][R2.64], !P3 ;  /* 0x1740000002091fae */ /* 0x0001e2000d901d6a */
[----:B------:R-:W-:-:S03]  /*171d0*/  IMAD.MOV.U32 R13, RZ, RZ, R0 ;  /* 0x000000ffff0d7224 */ /* 0x000fc600078e0000 */
[----:B------:R0:W-:Y:S01]  /*171e0*/  @P1 LDGSTS.E.BYPASS.LTC128B.128 [R9+0x19400], desc[UR42][R2.64+0x40], !P4 ;  /* 0x1940004002091fae */ /* 0x0001e2000e101d6a */
[----:B------:R-:W-:-:S03]  /*171f0*/  ISETP.NE.AND P4, PT, R5, RZ, PT ;  /* 0x000000ff0500720c */ /* 0x000fc60003f85270 */
[----:B------:R0:W-:Y:S01]  /*17200*/  @P1 LDGSTS.E.BYPASS.LTC128B.128 [R9+0x1b400], desc[UR42][R2.64+0x80], !P5 ;  /* 0x1b40008002091fae */ /* 0x0001e2000e901d6a */
[----:B------:R-:W-:-:S09]  /*17210*/  IMAD.MOV.U32 R5, RZ, RZ, R14 ;  /* 0x000000ffff057224 */ /* 0x000fd200078e000e */
[----:B0-----:R-:W-:Y:S05]  /*17220*/  WARPSYNC.COLLECTIVE R15, `(.L_x_1225) ;  /* 0x000000000f087348 */ /* 0x001fea0003c00000 */
[----:B------:R1:W2:Y:S02]  /*17230*/  SHFL.IDX P6, R14, R13, R12, R11 ;  /* 0x0000000c0d0e7389 */ /* 0x0002a400000c000b */
[----:B012---:R-:W-:Y:S01]  /*17240*/  ENDCOLLECTIVE ;  /* 0x000000000000791b */ /* 0x007fe20003800000 */
.L_x_1225:
[----:B------:R-:W-:Y:S05]  /*17250*/  BRA `(.L_x_1226) ;  /* 0xffffffc800887947 */ /* 0x000fea000383ffff */
.L_x_1162:
[----:B------:R-:W-:Y:S02]  /*17260*/  IMAD.MOV.U32 R13, RZ, RZ, R5 ;  /* 0x000000ffff0d7224 */ /* 0x000fe400078e0005 */
[----:B------:R-:W-:Y:S02]  /*17270*/  IMAD.MOV.U32 R12, RZ, RZ, RZ ;  /* 0x000000ffff0c7224 */ /* 0x000fe400078e00ff */
[----:B------:R-:W-:Y:S02]  /*17280*/  IMAD.MOV.U32 R11, RZ, RZ, 0x1c1f ;  /* 0x00001c1fff0b7424 */ /* 0x000fe400078e00ff */
[----:B------:R-:W-:-:S07]  /*17290*/  IMAD.MOV.U32 R15, RZ, RZ, -0x1 ;  /* 0xffffffffff0f7424 */ /* 0x000fce00078e00ff */
[----:B------:R-:W-:Y:S05]  /*172a0*/  WARPSYNC.COLLECTIVE R15, `(.L_x_1227) ;  /* 0x000000000f087348 */ /* 0x000fea0003c00000 */
[----:B------:R0:W1:Y:S02]  /*172b0*/  SHFL.IDX P6, R14, R13, R12, R11 ;  /* 0x0000000c0d0e7389 */ /* 0x00006400000c000b */
[----:B01----:R-:W-:Y:S01]  /*172c0*/  ENDCOLLECTIVE ;  /* 0x000000000000791b */ /* 0x003fe20003800000 */
.L_x_1227:
[----:B------:R-:W-:Y:S02]  /*172d0*/  IMAD.MOV.U32 R13, RZ, RZ, R4 ;  /* 0x000000ffff0d7224 */ /* 0x000fe400078e0004 */
[----:B------:R-:W-:-:S07]  /*172e0*/  IMAD.MOV.U32 R2, RZ, RZ, R14 ;  /* 0x000000ffff027224 */ /* 0x000fce00078e000e */
[----:B------:R-:W-:Y:S05]  /*172f0*/  WARPSYNC.COLLECTIVE R15, `(.L_x_1228) ;  /* 0x000000000f087348 */ /* 0x000fea0003c00000 */
[----:B------:R0:W1:Y:S02]  /*17300*/  SHFL.IDX P6, R14, R13, R12, R11 ;  /* 0x0000000c0d0e7389 */ /* 0x00006400000c000b */
[----:B01----:R-:W-:Y:S01]  /*17310*/  ENDCOLLECTIVE ;  /* 0x000000000000791b */ /* 0x003fe20003800000 */
.L_x_1228:
[----:B------:R-:W-:Y:S02]  /*17320*/  ULDC UR4, c[0x0][0x288] ;  /* 0x0000a20000047ab9 */ /* 0x000fe40000000800 */
[----:B------:R-:W-:Y:S02]  /*17330*/  IMAD R7, R0, UR4, RZ ;  /* 0x0000000400077c24 */ /* 0x000fe4000f8e02ff */
[----:B------:R-:W-:-:S04]  /*17340*/  VIADD R0, R23, UR41 ;  /* 0x0000002917007c36 */ /* 0x000fc80008000000 */
[C---:B------:R-:W-:Y:S01]  /*17350*/  VIADD R6, R0.reuse, 0x20 ;  /* 0x0000002000067836 */ /* 0x040fe20000000000 */
[----:B------:R-:W-:Y:S01]  /*17360*/  ISETP.GE.AND P0, PT, R0, R7, PT ;  /* 0x000000070000720c */ /* 0x000fe20003f06270 */
[----:B------:R-:W-:Y:S02]  /*17370*/  IMAD.MOV.U32 R13, RZ, RZ, R5 ;  /* 0x000000ffff0d7224 */ /* 0x000fe400078e0005 */
[----:B------:R-:W-:-:S10]  /*17380*/  IMAD.MOV.U32 R12, RZ, RZ, 0x1 ;  /* 0x00000001ff0c7424 */ /* 0x000fd400078e00ff */
[----:B------:R-:W-:Y:S01]  /*17390*/  @!P0 VIADD R19, R37, UR48 ;  /* 0x0000003025138c36 */ /* 0x000fe20008000000 */
[----:B------:R-:W-:-:S05]  /*173a0*/  @!P0 IADD3 R14, P4, R29, R14, RZ ;  /* 0x0000000e1d0e8210 */ /* 0x000fca0007f9e0ff */
[----:B------:R-:W-:Y:S02]  /*173b0*/  @!P0 IMAD.X R3, RZ, RZ, R2, P4 ;  /* 0x000000ffff038224 */ /* 0x000fe400020e0602 */
[----:B------:R-:W-:-:S07]  /*173c0*/  @!P0 IMAD.MOV.U32 R2, RZ, RZ, R14 ;  /* 0x000000ffff028224 */ /* 0x000fce00078e000e */
[----:B------:R-:W-:Y:S05]  /*173d0*/  WARPSYNC.COLLECTIVE R15, `(.L_x_1229) ;  /* 0x000000000f087348 */ /* 0x000fea0003c00000 */
[----:B------:R0:W1:Y:S02]  /*173e0*/  SHFL.IDX P6, R14, R13, R12, R11 ;  /* 0x0000000c0d0e7389 */ /* 0x00006400000c000b */
[----:B01----:R-:W-:Y:S01]  /*173f0*/  ENDCOLLECTIVE ;  /* 0x000000000000791b */ /* 0x003fe20003800000 */
.L_x_1229:
[----:B------:R-:W-:Y:S01]  /*17400*/  @!PT LDS RZ, [RZ] ;  /* 0x00000000fffff984 */ /* 0x000fe20000000800 */
[----:B------:R-:W-:Y:S01]  /*17410*/  @!PT LDS RZ, [RZ] ;  /* 0x00000000fffff984 */ /* 0x000fe20000000800 */
[----:B------:R-:W-:Y:S01]  /*17420*/  @!PT LDS RZ, [RZ] ;  /* 0x00000000fffff984 */ /* 0x000fe20000000800 */
[----:B------:R0:W-:Y:S04]  /*17430*/  @!P0 LDGSTS.E.BYPASS.LTC128B.128 [R19+0x10400], desc[UR42][R2.64], !P3 ;  /* 0x1040000002138fae */ /* 0x0001e8000d901d6a */
[----:B------:R0:W-:Y:S04]  /*17440*/  @!P0 LDGSTS.E.BYPASS.LTC128B.128 [R19+0x12400], desc[UR42][R2.64+0x40], !P2 ;  /* 0x1240004002138fae */ /* 0x0001e8000d101d6a */
[----:B------:R0:W-:Y:S01]  /*17450*/  @!P0 LDGSTS.E.BYPASS.LTC128B.128 [R19+0x14400], desc[UR42][R2.64+0x80], !P1 ;  /* 0x1440008002138fae */ /* 0x0001e2000c901d6a */
[----:B------:R-:W-:Y:S01]  /*17460*/  ISETP.GE.AND P0, PT, R6, R7, PT ;  /* 0x000000070600720c */ /* 0x000fe20003f06270 */
[----:B------:R-:W-:-:S02]  /*17470*/  IMAD.MOV.U32 R13, RZ, RZ, R4 ;  /* 0x000000ffff0d7224 */ /* 0x000fc400078e0004 */
[----:B------:R-:W-:-:S10]  /*17480*/  IMAD.MOV.U32 R6, RZ, RZ, R14 ;  /* 0x000000ffff067224 */ /* 0x000fd400078e000e */
[----:B0-----:R-:W-:Y:S05]  /*17490*/  WARPSYNC.COLLECTIVE R15, `(.L_x_1230) ;  /* 0x000000000f087348 */ /* 0x001fea0003c00000 */
[----:B------:R1:W2:Y:S02]  /*174a0*/  SHFL.IDX P6, R14, R13, R12, R11 ;  /* 0x0000000c0d0e7389 */ /* 0x0002a400000c000b */
[----:B012---:R-:W-:Y:S01]  /*174b0*/  ENDCOLLECTIVE ;  /* 0x000000000000791b */ /* 0x007fe20003800000 */
.L_x_1230:
        /* <DEDUP_REMOVED lines=8> */
.L_x_1231:
[----:B------:R-:W-:Y:S02]  /*17540*/  @!P0 IMAD.X R9, RZ, RZ, R6, P4 ;  /* 0x000000ffff098224 */ /* 0x000fe400020e0606 */
[----:B------:R-:W-:Y:S02]  /*17550*/  VIADD R6, R0, 0x40 ;  /* 0x0000004000067836 */ /* 0x000fe40000000000 */
        /* <DEDUP_REMOVED lines=8> */
[----:B------:R-:W-:Y:S01]  /*175e0*/  ISETP.GE.AND P0, PT, R6, R7, PT ;  /* 0x000000070600720c */ /* 0x000fe20003f06270 */
[----:B------:R-:W-:-:S12]  /*175f0*/  IMAD.MOV.U32 R6, RZ, RZ, R14 ;  /* 0x000000ffff067224 */ /* 0x000fd800078e000e */
[----:B0-----:R-:W-:Y:S05]  /*17600*/  WARPSYNC.COLLECTIVE R15, `(.L_x_1232) ;  /* 0x000000000f087348 */ /* 0x001fea0003c00000 */
[----:B------:R1:W2:Y:S02]  /*17610*/  SHFL.IDX P6, R14, R13, R12, R11 ;  /* 0x0000000c0d0e7389 */ /* 0x0002a400000c000b */
[----:B012---:R-:W-:Y:S01]  /*17620*/  ENDCOLLECTIVE ;  /* 0x000000000000791b */ /* 0x007fe20003800000 */
.L_x_1232:
        /* <DEDUP_REMOVED lines=8> */
.L_x_1233:
        /* <DEDUP_REMOVED lines=13> */
.L_x_1234:
[----:B------:R-:W-:Y:S05]  /*17780*/  BRA `(.L_x_1235) ;  /* 0xffffffcc00447947 */ /* 0x000fea000383ffff */
.L_x_1165:
[----:B0-2---:R-:W-:-:S04]  /*17790*/  IMAD.U32 R3, RZ, RZ, UR48 ;  /* 0x00000030ff037e24 */ /* 0x005fc8000f8e00ff */
[----:B------:R0:W2:Y:S03]  /*177a0*/  SYNCS.PHASECHK.TRANS64.TRYWAIT P0, [R3+URZ+0x22820], R0 ;  /* 0x02282000030075a7 */ /* 0x0000a6000800017f */
[----:B--2---:R-:W-:Y:S05]  /*177b0*/  @!P0 NANOSLEEP.SYNCS 0x989680 ;  /* 0x009896800000895d */ /* 0x004fea0003900000 */
[----:B------:R-:W2:Y:S02]  /*177c0*/  @!P0 SYNCS.PHASECHK.TRANS64 P0, [R3+URZ+0x22820], R0 ;  /* 0x02282000030085a7 */ /* 0x000ea4000800007f */
[----:B--2---:R-:W-:Y:S05]  /*177d0*/  @!P0 BRA `(.L_x_1165) ;  /* 0xfffffffc00ec8947 */ /* 0x004fea000383ffff */
[----:B------:R-:W-:Y:S05]  /*177e0*/  BRA `(.L_x_1236) ;  /* 0xffffffcc00907947 */ /* 0x000fea000383ffff */
.L_x_1168:
[----:B0-----:R0:W2:Y:S02]  /*177f0*/  SYNCS.PHASECHK.TRANS64.TRYWAIT P0, [R8+URZ+0x22880], R18 ;  /* 0x02288012080075a7 */ /* 0x0010a4000800017f */
[----:B--2---:R-:W-:Y:S05]  /*17800*/  @!P0 NANOSLEEP.SYNCS 0x989680 ;  /* 0x009896800000895d */ /* 0x004fea0003900000 */
[----:B------:R-:W2:Y:S02]  /*17810*/  @!P0 SYNCS.PHASECHK.TRANS64 P0, [R8+URZ+0x22880], R18 ;  /* 0x02288012080085a7 */ /* 0x000ea4000800007f */
[----:B--2---:R-:W-:Y:S05]  /*17820*/  @!P0 BRA `(.L_x_1168) ;  /* 0xfffffffc00f08947 */ /* 0x004fea000383ffff */
[----:B------:R-:W-:Y:S05]  /*17830*/  BRA `(.L_x_1237) ;  /* 0xffffffd000487947 */ /* 0x000fea000383ffff */
.L_x_1169:
[----:B------:R-:W-:Y:S01]  /*17840*/  BSSY B0, `(.L_x_1238) ;  /* 0x0000008000007945 */ /* 0x000fe20003800000 */
[----:B------:R-:W-:Y:S02]  /*17850*/  IMAD.MOV.U32 R13, RZ, RZ, R22 ;  /* 0x000000ffff0d7224 */ /* 0x000fe400078e0016 */
[----:B------:R-:W-:Y:S02]  /*17860*/  IMAD.MOV.U32 R12, RZ, RZ, RZ ;  /* 0x000000ffff0c7224 */ /* 0x000fe400078e00ff */
[----:B------:R-:W-:Y:S02]  /*17870*/  IMAD.MOV.U32 R11, RZ, RZ, 0x1c1f ;  /* 0x00001c1fff0b7424 */ /* 0x000fe400078e00ff */
[----:B------:R-:W-:-:S07]  /*17880*/  IMAD.MOV.U32 R15, RZ, RZ, -0x1 ;  /* 0xffffffffff0f7424 */ /* 0x000fce00078e00ff */
[----:B01----:R-:W-:Y:S05]  /*17890*/  WARPSYNC.COLLECTIVE R15, `(.L_x_1239) ;  /* 0x000000000f087348 */ /* 0x003fea0003c00000 */
[----:B-1----:R1:W2:Y:S02]  /*178a0*/  SHFL.IDX P6, R14, R13, R12, R11 ;  /* 0x0000000c0d0e7389 */ /* 0x0022a400000c000b */
[----:B012---:R-:W-:Y:S01]  /*178b0*/  ENDCOLLECTIVE ;  /* 0x000000000000791b */ /* 0x007fe20003800000 */
.L_x_1239:
[----:B------:R-:W-:Y:S05]  /*178c0*/  BSYNC B0 ;  /* 0x0000000000007941 */ /* 0x000fea0003800000 */
.L_x_1238:
[----:B------:R-:W-:Y:S02]  /*178d0*/  IMAD.MOV.U32 R13, RZ, RZ, R19 ;  /* 0x000000ffff0d7224 */ /* 0x000fe400078e0013 */
        /* <DEDUP_REMOVED lines=8> */
.L_x_1240:
[----:B------:R-:W-:Y:S02]  /*17960*/  IMAD.IADD R21, R34, 0x1, R20 ;  /* 0x0000000122157824 */ /* 0x000fe400078e0214 */
[----:B------:R-:W-:Y:S02]  /*17970*/  IMAD.MOV.U32 R13, RZ, RZ, R22 ;  /* 0x000000ffff0d7224 */ /* 0x000fe400078e0016 */
[----:B------:R-:W-:Y:S01]  /*17980*/  IMAD.MOV.U32 R12, RZ, RZ, 0x1 ;  /* 0x00000001ff0c7424 */ /* 0x000fe200078e00ff */
[----:B------:R-:W-:-:S13]  /*17990*/  IADD3 R2, P0, R23, R14, RZ ;  /* 0x0000000e17027210 */ /* 0x000fda0007f1e0ff */
[----:B------:R-:W-:Y:S05]  /*179a0*/  WARPSYNC.COLLECTIVE R15, `(.L_x_1241) ;  /* 0x000000000f087348 */ /* 0x000fea0003c00000 */
[----:B------:R0:W1:Y:S02]  /*179b0*/  SHFL.IDX P6, R14, R13, R12, R11 ;  /* 0x0000000c0d0e7389 */ /* 0x00006400000c000b */
[----:B01----:R-:W-:Y:S01]  /*179c0*/  ENDCOLLECTIVE ;  /* 0x000000000000791b */ /* 0x003fe20003800000 */
.L_x_1241:
[----:B------:R-:W-:-:S05]  /*179d0*/  IMAD.X R3, RZ, RZ, R3, P0 ;  /* 0x000000ffff037224 */ /* 0x000fca00000e0603 */
[----:B------:R-:W-:Y:S01]  /*179e0*/  @!PT LDS RZ, [RZ] ;  /* 0x00000000fffff984 */ /* 0x000fe20000000800 */
[----:B------:R-:W-:Y:S01]  /*179f0*/  @!PT LDS RZ, [RZ] ;  /* 0x00000000fffff984 */ /* 0x000fe20000000800 */
[----:B------:R-:W-:Y:S01]  /*17a00*/  @!PT LDS RZ, [RZ] ;  /* 0x00000000fffff984 */ /* 0x000fe20000000800 */
[----:B------:R0:W-:Y:S04]  /*17a10*/  LDGSTS.E.BYPASS.LTC128B.128 [R20], desc[UR42][R2.64], !P3 ;  /* 0x0000000002147fae */ /* 0x0001e8000d901d6a */
[----:B------:R0:W-:Y:S01]  /*17a20*/  LDGSTS.E.BYPASS.LTC128B.128 [R21], desc[UR42][R2.64+0x40], !P1 ;  /* 0x0000004002157fae */ /* 0x0001e2000c901d6a */
[----:B------:R-:W-:Y:S02]  /*17a30*/  IMAD.MOV.U32 R13, RZ, RZ, R19 ;  /* 0x000000ffff0d7224 */ /* 0x000fe400078e0013 */
[----:B------:R-:W-:-:S07]  /*17a40*/  IMAD.MOV.U32 R5, RZ, RZ, R14 ;  /* 0x000000ffff057224 */ /* 0x000fce00078e000e */
[----:B0-----:R-:W-:Y:S05]  /*17a50*/  WARPSYNC.COLLECTIVE R15, `(.L_x_1242) ;  /* 0x000000000f087348 */ /* 0x001fea0003c00000 */
[----:B------:R1:W2:Y:S02]  /*17a60*/  SHFL.IDX P6, R14, R13, R12, R11 ;  /* 0x0000000c0d0e7389 */ /* 0x0002a400000c000b */
[----:B012---:R-:W-:Y:S01]  /*17a70*/  ENDCOLLECTIVE ;  /* 0x000000000000791b */ /* 0x007fe20003800000 */
.L_x_1242:
[----:B------:R-:W-:Y:S02]  /*17a80*/  IMAD.MOV.U32 R13, RZ, RZ, R22 ;  /* 0x000000ffff0d7224 */ /* 0x000fe400078e0016 */
[----:B------:R-:W-:Y:S01]  /*17a90*/  IMAD.MOV.U32 R12, RZ, RZ, 0x2 ;  /* 0x00000002ff0c7424 */ /* 0x000fe200078e00ff */
[----:B------:R-:W-:-:S13]  /*17aa0*/  IADD3 R2, P0, R23, R14, RZ ;  /* 0x0000000e17027210 */ /* 0x000fda0007f1e0ff */
[----:B------:R-:W-:Y:S05]  /*17ab0*/  WARPSYNC.COLLECTIVE R15, `(.L_x_1243) ;  /* 0x000000000f087348 */ /* 0x000fea0003c00000 */
[----:B------:R0:W1:Y:S02]  /*17ac0*/  SHFL.IDX P6, R14, R13, R12, R11 ;  /* 0x0000000c0d0e7389 */ /* 0x00006400000c000b */
[----:B01----:R-:W-:Y:S01]  /*17ad0*/  ENDCOLLECTIVE ;  /* 0x000000000000791b */ /* 0x003fe20003800000 */
.L_x_1243:
[----:B------:R-:W-:-:S05]  /*17ae0*/  IMAD.X R3, RZ, RZ, R5, P0 ;  /* 0x000000ffff037224 */ /* 0x000fca00000e0605 */
[----:B------:R-:W-:Y:S01]  /*17af0*/  @!PT LDS RZ, [RZ] ;  /* 0x00000000fffff984 */ /* 0x000fe20000000800 */
[----:B------:R-:W-:Y:S01]  /*17b00*/  @!PT LDS RZ, [RZ] ;  /* 0x00000000fffff984 */ /* 0x000fe20000000800 */
[----:B------:R-:W-:Y:S01]  /*17b10*/  @!PT LDS RZ, [RZ] ;  /* 0x00000000fffff984 */ /* 0x000fe20000000800 */
[----:B------:R-:W-:Y:S04]  /*17b20*/  LDGSTS.E.BYPASS.LTC128B.128 [R20+0x1000], desc[UR42][R2.64], !P3 ;  /* 0x0100000002147fae */ /* 0x000fe8000d901d6a */
[----:B------:R0:W-:Y:S01]  /*17b30*/  LDGSTS.E.BYPASS.LTC128B.128 [R21+0x1000], desc[UR42][R2.64+0x40], !P1 ;  /* 0x0100004002157fae */ /* 0x0001e2000c901d6a */
[----:B------:R-:W-:Y:S02]  /*17b40*/  IMAD.MOV.U32 R13, RZ, RZ, R19 ;  /* 0x000000ffff0d7224 */ /* 0x000fe400078e0013 */
[----:B0-----:R-:W-:-:S07]  /*17b50*/  IMAD.MOV.U32 R3, RZ, RZ, R14 ;  /* 0x000000ffff037224 */ /* 0x001fce00078e000e */
[----:B------:R-:W-:Y:S05]  /*17b60*/  WARPSYNC.COLLECTIVE R15, `(.L_x_1244) ;  /* 0x000000000f087348 */ /* 0x000fea0003c00000 */
[----:B------:R0:W1:Y:S02]  /*17b70*/  SHFL.IDX P6, R14, R13, R12, R11 ;  /* 0x0000000c0d0e7389 */ /* 0x00006400000c000b */
[----:B01----:R-:W-:Y:S01]  /*17b80*/  ENDCOLLECTIVE ;  /* 0x000000000000791b */ /* 0x003fe20003800000 */
.L_x_1244:
[----:B------:R-:W-:Y:S02]  /*17b90*/  IMAD.MOV.U32 R13, RZ, RZ, R22 ;  /* 0x000000ffff0d7224 */ /* 0x000fe400078e0016 */
[----:B------:R-:W-:Y:S01]  /*17ba0*/  IMAD.MOV.U32 R12, RZ, RZ, 0x3 ;  /* 0x00000003ff0c7424 */ /* 0x000fe200078e00ff */
[----:B------:R-:W-:-:S13]  /*17bb0*/  IADD3 R2, P0, R23, R14, RZ ;  /* 0x0000000e17027210 */ /* 0x000fda0007f1e0ff */
[----:B------:R-:W-:Y:S05]  /*17bc0*/  WARPSYNC.COLLECTIVE R15, `(.L_x_1245) ;  /* 0x000000000f087348 */ /* 0x000fea0003c00000 */
[----:B------:R0:W1:Y:S02]  /*17bd0*/  SHFL.IDX P6, R14, R13, R12, R11 ;  /* 0x0000000c0d0e7389 */ /* 0x00006400000c000b */
[----:B01----:R-:W-:Y:S01]  /*17be0*/  ENDCOLLECTIVE ;  /* 0x000000000000791b */ /* 0x003fe20003800000 */
.L_x_1245:
[----:B------:R-:W-:-:S05]  /*17bf0*/  IMAD.X R3, RZ, RZ, R3, P0 ;  /* 0x000000ffff037224 */ /* 0x000fca00000e0603 */
[----:B------:R-:W-:Y:S01]  /*17c00*/  @!PT LDS RZ, [RZ] ;  /* 0x00000000fffff984 */ /* 0x000fe20000000800 */
[----:B------:R-:W-:Y:S01]  /*17c10*/  @!PT LDS RZ, [RZ] ;  /* 0x00000000fffff984 */ /* 0x000fe20000000800 */
[----:B------:R-:W-:Y:S01]  /*17c20*/  @!PT LDS RZ, [RZ] ;  /* 0x00000000fffff984 */ /* 0x000fe20000000800 */
[----:B------:R0:W-:Y:S04]  /*17c30*/  LDGSTS.E.BYPASS.LTC128B.128 [R20+0x2000], desc[UR42][R2.64], !P3 ;  /* 0x0200000002147fae */ /* 0x0001e8000d901d6a */
[----:B------:R0:W-:Y:S01]  /*17c40*/  LDGSTS.E.BYPASS.LTC128B.128 [R21+0x2000], desc[UR42][R2.64+0x40], !P1 ;  /* 0x0200004002157fae */ /* 0x0001e2000c901d6a */
[----:B------:R-:W-:Y:S02]  /*17c50*/  IMAD.MOV.U32 R13, RZ, RZ, R19 ;  /* 0x000000ffff0d7224 */ /* 0x000fe400078e0013 */
[----:B------:R-:W-:-:S07]  /*17c60*/  IMAD.MOV.U32 R22, RZ, RZ, R14 ;  /* 0x000000ffff167224 */ /* 0x000fce00078e000e */
[----:B0-----:R-:W-:Y:S05]  /*17c70*/  WARPSYNC.COLLECTIVE R15, `(.L_x_1246) ;  /* 0x000000000f087348 */ /* 0x001fea0003c00000 */
[----:B------:R1:W2:Y:S02]  /*17c80*/  SHFL.IDX P6, R14, R13, R12, R11 ;  /* 0x0000000c0d0e7389 */ /* 0x0002a400000c000b */
[----:B012---:R-:W-:Y:S01]  /*17c90*/  ENDCOLLECTIVE ;  /* 0x000000000000791b */ /* 0x007fe20003800000 */
.L_x_1246:
[----:B------:R-:W-:Y:S05]  /*17ca0*/  BRA `(.L_x_1247) ;  /* 0xffffffd000047947 */ /* 0x000fea000383ffff */
.L_x_1172:
[----:B--2---:R2:W3:Y:S02]  /*17cb0*/  SYNCS.PHASECHK.TRANS64.TRYWAIT P0, [R8+URZ+0x22840], R18 ;  /* 0x02284012080075a7 */ /* 0x0044e4000800017f */
[----:B---3--:R-:W-:Y:S05]  /*17cc0*/  @!P0 NANOSLEEP.SYNCS 0x989680 ;  /* 0x009896800000895d */ /* 0x008fea0003900000 */
[----:B------:R-:W3:Y:S02]  /*17cd0*/  @!P0 SYNCS.PHASECHK.TRANS64 P0, [R8+URZ+0x22840], R18 ;  /* 0x02284012080085a7 */ /* 0x000ee4000800007f */
[----:B---3--:R-:W-:Y:S05]  /*17ce0*/  @!P0 BRA `(.L_x_1172) ;  /* 0xfffffffc00f08947 */ /* 0x008fea000383ffff */
[----:B------:R-:W-:Y:S05]  /*17cf0*/  BRA `(.L_x_1248) ;  /* 0xffffffd000487947 */ /* 0x000fea000383ffff */
.L_x_1173:
[----:B------:R-:W-:Y:S01]  /*17d00*/  BSSY B0, `(.L_x_1249) ;  /* 0x0000008000007945 */ /* 0x000fe20003800000 */
[----:B------:R-:W-:Y:S02]  /*17d10*/  IMAD.MOV.U32 R13, RZ, RZ, R18 ;  /* 0x000000ffff0d7224 */ /* 0x000fe400078e0012 */
[----:B------:R-:W-:Y:S02]  /*17d20*/  IMAD.MOV.U32 R12, RZ, RZ, RZ ;  /* 0x000000ffff0c7224 */ /* 0x000fe400078e00ff */
[----:B------:R-:W-:Y:S02]  /*17d30*/  IMAD.MOV.U32 R11, RZ, RZ, 0x1c1f ;  /* 0x00001c1fff0b7424 */ /* 0x000fe400078e00ff */
[----:B------:R-:W-:-:S07]  /*17d40*/  IMAD.MOV.U32 R15, RZ, RZ, -0x1 ;  /* 0xffffffffff0f7424 */ /* 0x000fce00078e00ff */
[----:B-1----:R-:W-:Y:S05]  /*17d50*/  WARPSYNC.COLLECTIVE R15, `(.L_x_1250) ;  /* 0x000000000f087348 */ /* 0x002fea0003c00000 */
[----:B------:R0:W2:Y:S02]  /*17d60*/  SHFL.IDX P6, R14, R13, R12, R11 ;  /* 0x0000000c0d0e7389 */ /* 0x0000a400000c000b */
[----:B012---:R-:W-:Y:S01]  /*17d70*/  ENDCOLLECTIVE ;  /* 0x000000000000791b */ /* 0x007fe20003800000 */
.L_x_1250:
[----:B------:R-:W-:Y:S05]  /*17d80*/  BSYNC B0 ;  /* 0x0000000000007941 */ /* 0x000fea0003800000 */
.L_x_1249:
[----:B------:R-:W-:Y:S02]  /*17d90*/  IMAD.MOV.U32 R13, RZ, RZ, R16 ;  /* 0x000000ffff0d7224 */ /* 0x000fe400078e0010 */
[----:B------:R-:W-:Y:S02]  /*17da0*/  IMAD.MOV.U32 R12, RZ, RZ, RZ ;  /* 0x000000ffff0c7224 */ /* 0x000fe400078e00ff */
[----:B------:R-:W-:Y:S02]  /*17db0*/  IMAD.MOV.U32 R11, RZ, RZ, 0x1c1f ;  /* 0x00001c1fff0b7424 */ /* 0x000fe400078e00ff */
[----:B------:R-:W-:Y:S02]  /*17dc0*/  IMAD.MOV.U32 R15, RZ, RZ, -0x1 ;  /* 0xffffffffff0f7424 */ /* 0x000fe400078e00ff */
[----:B------:R-:W-:Y:S02]  /*17dd0*/  IMAD.MOV.U32 R3, RZ, RZ, R14 ;  /* 0x000000ffff037224 */ /* 0x000fe400078e000e */
[----:B------:R-:W-:-:S07]  /*17de0*/  VIADD R17, R17, UR48 ;  /* 0x0000003011117c36 */ /* 0x000fce0008000000 */
[----:B------:R-:W-:Y:S05]  /*17df0*/  WARPSYNC.COLLECTIVE R15, `(.L_x_1251) ;  /* 0x000000000f087348 */ /* 0x000fea0003c00000 */
[----:B------:R0:W1:Y:S02]  /*17e00*/  SHFL.IDX P6, R14, R13, R12, R11 ;  /* 0x0000000c0d0e7389 */ /* 0x00006400000c000b */
[----:B01----:R-:W-:Y:S01]  /*17e10*/  ENDCOLLECTIVE ;  /* 0x000000000000791b */ /* 0x003fe20003800000 */
.L_x_1251:
[----:B------:R-:W-:Y:S02]  /*17e20*/  IMAD.MOV.U32 R13, RZ, RZ, R18 ;  /* 0x000000ffff0d7224 */ /* 0x000fe400078e0012 */
[----:B------:R-:W-:Y:S01]  /*17e30*/  IMAD.MOV.U32 R12, RZ, RZ, 0x1 ;  /* 0x00000001ff0c7424 */ /* 0x000fe200078e00ff */
[----:B------:R-:W-:-:S13]  /*17e40*/  IADD3 R2, P0, R19, R14, RZ ;  /* 0x0000000e13027210 */ /* 0x000fda0007f1e0ff */
[----:B------:R-:W-:Y:S05]  /*17e50*/  WARPSYNC.COLLECTIVE R15, `(.L_x_1252) ;  /* 0x000000000f087348 */ /* 0x000fea0003c00000 */
[----:B------:R0:W1:Y:S02]  /*17e60*/  SHFL.IDX P6, R14, R13, R12, R11 ;  /* 0x0000000c0d0e7389 */ /* 0x00006400000c000b */
[----:B01----:R-:W-:Y:S01]  /*17e70*/  ENDCOLLECTIVE ;  /* 0x000000000000791b */ /* 0x003fe20003800000 */
.L_x_1252:
        /* <DEDUP_REMOVED lines=12> */
.L_x_1253:
[----:B------:R-:W-:Y:S02]  /*17f40*/  IMAD.MOV.U32 R13, RZ, RZ, R18 ;  /* 0x000000ffff0d7224 */ /* 0x000fe400078e0012 */
[----:B------:R-:W-:Y:S01]  /*17f50*/  IMAD.MOV.U32 R12, RZ, RZ, 0x2 ;  /* 0x00000002ff0c7424 */ /* 0x000fe200078e00ff */
[----:B------:R-:W-:-:S13]  /*17f60*/  IADD3 R2, P0, R19, R14, RZ ;  /* 0x0000000e13027210 */ /* 0x000fda0007f1e0ff */
[----:B------:R-:W-:Y:S05]  /*17f70*/  WARPSYNC.COLLECTIVE R15, `(.L_x_1254) ;  /* 0x000000000f087348 */ /* 0x000fea0003c00000 */
[----:B------:R0:W1:Y:S02]  /*17f80*/  SHFL.IDX P6, R14, R13, R12, R11 ;  /* 0x0000000c0d0e7389 */ /* 0x00006400000c000b */
[----:B01----:R-:W-:Y:S01]  /*17f90*/  ENDCOLLECTIVE ;  /* 0x000000000000791b */ /* 0x003fe20003800000 */
.L_x_1254:
        /* <DEDUP_REMOVED lines=12> */
.L_x_1255:
[----:B------:R-:W-:Y:S02]  /*18060*/  IMAD.MOV.U32 R13, RZ, RZ, R18 ;  /* 0x000000ffff0d7224 */ /* 0x000fe400078e0012 */
[----:B------:R-:W-:Y:S01]  /*18070*/  IMAD.MOV.U32 R12, RZ, RZ, 0x3 ;  /* 0x00000003ff0c7424 */ /* 0x000fe200078e00ff */
[----:B------:R-:W-:-:S13]  /*18080*/  IADD3 R2, P0, R19, R14, RZ ;  /* 0x0000000e13027210 */ /* 0x000fda0007f1e0ff */
[----:B------:R-:W-:Y:S05]  /*18090*/  WARPSYNC.COLLECTIVE R15, `(.L_x_1256) ;  /* 0x000000000f087348 */ /* 0x000fea0003c00000 */
[----:B------:R0:W1:Y:S02]  /*180a0*/  SHFL.IDX P6, R14, R13, R12, R11 ;  /* 0x0000000c0d0e7389 */ /* 0x00006400000c000b */
[----:B01----:R-:W-:Y:S01]  /*180b0*/  ENDCOLLECTIVE ;  /* 0x000000000000791b */ /* 0x003fe20003800000 */
.L_x_1256:
        /* <DEDUP_REMOVED lines=12> */
.L_x_1257:
[----:B------:R-:W-:Y:S05]  /*18180*/  BRA `(.L_x_1258) ;  /* 0xffffffcc00fc7947 */ /* 0x000fea000383ffff */
.L_x_1176:
[----:B0-----:R0:W2:Y:S02]  /*18190*/  SYNCS.PHASECHK.TRANS64.TRYWAIT P0, [R2+URZ+0x22870], R3 ;  /* 0x02287003020075a7 */ /* 0x0010a4000800017f */
[----:B--2---:R-:W-:Y:S05]  /*181a0*/  @!P0 NANOSLEEP.SYNCS 0x989680 ;  /* 0x009896800000895d */ /* 0x004fea0003900000 */
[----:B------:R-:W2:Y:S02]  /*181b0*/  @!P0 SYNCS.PHASECHK.TRANS64 P0, [R2+URZ+0x22870], R3 ;  /* 0x02287003020085a7 */ /* 0x000ea4000800007f */
[----:B--2---:R-:W-:Y:S05]  /*181c0*/  @!P0 BRA `(.L_x_1176) ;  /* 0xfffffffc00f08947 */ /* 0x004fea000383ffff */
[----:B------:R-:W-:Y:S05]  /*181d0*/  BRA `(.L_x_1259) ;  /* 0xffffffd0005c7947 */ /* 0x000fea000383ffff */
.L_x_1178:
[----:B0-----:R0:W2:Y:S02]  /*181e0*/  SYNCS.PHASECHK.TRANS64.TRYWAIT P0, [R2+URZ+0x22860], R3 ;  /* 0x02286003020075a7 */ /* 0x0010a4000800017f */
[----:B--2---:R-:W-:Y:S05]  /*181f0*/  @!P0 NANOSLEEP.SYNCS 0x989680 ;  /* 0x009896800000895d */ /* 0x004fea0003900000 */
[----:B------:R-:W2:Y:S02]  /*18200*/  @!P0 SYNCS.PHASECHK.TRANS64 P0, [R2+URZ+0x22860], R3 ;  /* 0x02286003020085a7 */ /* 0x000ea4000800007f */
[----:B--2---:R-:W-:Y:S05]  /*18210*/  @!P0 BRA `(.L_x_1178) ;  /* 0xfffffffc00f08947 */ /* 0x004fea000383ffff */
[----:B------:R-:W-:Y:S05]  /*18220*/  BRA `(.L_x_1260) ;  /* 0xffffffd0006c7947 */ /* 0x000fea000383ffff */
.L_x_1185:
[----:B--2---:R2:W3:Y:S02]  /*18230*/  SYNCS.PHASECHK.TRANS64.TRYWAIT P0, [R17+URZ+0x22870], R2 ;  /* 0x02287002110075a7 */ /* 0x0044e4000800017f */
[----:B---3--:R-:W-:Y:S05]  /*18240*/  @!P0 NANOSLEEP.SYNCS 0x989680 ;  /* 0x009896800000895d */ /* 0x008fea0003900000 */
[----:B------:R-:W3:Y:S02]  /*18250*/  @!P0 SYNCS.PHASECHK.TRANS64 P0, [R17+URZ+0x22870], R2 ;  /* 0x02287002110085a7 */ /* 0x000ee4000800007f */
[----:B---3--:R-:W-:Y:S05]  /*18260*/  @!P0 BRA `(.L_x_1185) ;  /* 0xfffffffc00f08947 */ /* 0x008fea000383ffff */
[----:B------:R-:W-:Y:S05]  /*18270*/  BRA `(.L_x_1261) ;  /* 0xffffffd400d07947 */ /* 0x000fea000383ffff */
.L_x_1187:
[----:B0-----:R0:W2:Y:S02]  /*18280*/  SYNCS.PHASECHK.TRANS64.TRYWAIT P0, [R17+URZ+0x22860], R4 ;  /* 0x02286004110075a7 */ /* 0x0010a4000800017f */
[----:B--2---:R-:W-:Y:S05]  /*18290*/  @!P0 NANOSLEEP.SYNCS 0x989680 ;  /* 0x009896800000895d */ /* 0x004fea0003900000 */
[----:B------:R-:W2:Y:S02]  /*182a0*/  @!P0 SYNCS.PHASECHK.TRANS64 P0, [R17+URZ+0x22860], R4 ;  /* 0x02286004110085a7 */ /* 0x000ea4000800007f */
[----:B--2---:R-:W-:Y:S05]  /*182b0*/  @!P0 BRA `(.L_x_1187) ;  /* 0xfffffffc00f08947 */ /* 0x004fea000383ffff */
[----:B------:R-:W-:Y:S05]  /*182c0*/  BRA `(.L_x_1262) ;  /* 0xffffffd400f47947 */ /* 0x000fea000383ffff */
.L_x_1190:
[----:B-1----:R1:W2:Y:S02]  /*182d0*/  SYNCS.PHASECHK.TRANS64.TRYWAIT P0, [R5+URZ+0x22820], R2 ;  /* 0x02282002050075a7 */ /* 0x0022a4000800017f */
[----:B--2---:R-:W-:Y:S05]  /*182e0*/  @!P0 NANOSLEEP.SYNCS 0x989680 ;  /* 0x009896800000895d */ /* 0x004fea0003900000 */
[----:B------:R-:W2:Y:S02]  /*182f0*/  @!P0 SYNCS.PHASECHK.TRANS64 P0, [R5+URZ+0x22820], R2 ;  /* 0x02282002050085a7 */ /* 0x000ea4000800007f */
[----:B--2---:R-:W-:Y:S05]  /*18300*/  @!P0 BRA `(.L_x_1190) ;  /* 0xfffffffc00f08947 */ /* 0x004fea000383ffff */
[----:B------:R-:W-:Y:S05]  /*18310*/  BRA `(.L_x_1263) ;  /* 0xffffffdc00347947 */ /* 0x000fea000383ffff */
.L_x_1192:
[----:B-1----:R1:W2:Y:S02]  /*18320*/  SYNCS.PHASECHK.TRANS64.TRYWAIT P1, [R4+URZ+0x22840], R3 ;  /* 0x02284003040075a7 */ /* 0x0022a4000802017f */
[----:B--2---:R-:W-:Y:S05]  /*18330*/  @!P1 NANOSLEEP.SYNCS 0x989680 ;  /* 0x009896800000995d */ /* 0x004fea0003900000 */
[----:B------:R-:W2:Y:S02]  /*18340*/  @!P1 SYNCS.PHASECHK.TRANS64 P1, [R4+URZ+0x22840], R3 ;  /* 0x02284003040095a7 */ /* 0x000ea4000802007f */
[----:B--2---:R-:W-:Y:S05]  /*18350*/  @!P1 BRA `(.L_x_1192) ;  /* 0xfffffffc00f09947 */ /* 0x004fea000383ffff */
[----:B------:R-:W-:Y:S05]  /*18360*/  BRA `(.L_x_1264) ;  /* 0xffffffdc00707947 */ /* 0x000fea000383ffff */
.L_x_1194:
[----:B--2---:R2:W3:Y:S02]  /*18370*/  SYNCS.PHASECHK.TRANS64.TRYWAIT P1, [R5+URZ+0x22840], R0 ;  /* 0x02284000050075a7 */ /* 0x0044e4000802017f */
[----:B---3--:R-:W-:Y:S05]  /*18380*/  @!P1 NANOSLEEP.SYNCS 0x989680 ;  /* 0x009896800000995d */ /* 0x008fea0003900000 */
[----:B------:R-:W3:Y:S02]  /*18390*/  @!P1 SYNCS.PHASECHK.TRANS64 P1, [R5+URZ+0x22840], R0 ;  /* 0x02284000050095a7 */ /* 0x000ee4000802007f */
[----:B---3--:R-:W-:Y:S05]  /*183a0*/  @!P1 BRA `(.L_x_1194) ;  /* 0xfffffffc00f09947 */ /* 0x008fea000383ffff */
[----:B------:R-:W-:Y:S05]  /*183b0*/  BRA `(.L_x_1265) ;  /* 0xffffffdc007c7947 */ /* 0x000fea000383ffff */
.L_x_1196:
[----:B---3--:R3:W4:Y:S02]  /*183c0*/  SYNCS.PHASECHK.TRANS64.TRYWAIT P1, [R4+URZ+0x22860], R3 ;  /* 0x02286003040075a7 */ /* 0x008724000802017f */
[----:B----4-:R-:W-:Y:S05]  /*183d0*/  @!P1 NANOSLEEP.SYNCS 0x989680 ;  /* 0x009896800000995d */ /* 0x010fea0003900000 */
[----:B------:R-:W4:Y:S02]  /*183e0*/  @!P1 SYNCS.PHASECHK.TRANS64 P1, [R4+URZ+0x22860], R3 ;  /* 0x02286003040095a7 */ /* 0x000f24000802007f */
[----:B----4-:R-:W-:Y:S05]  /*183f0*/  @!P1 BRA `(.L_x_1196) ;  /* 0xfffffffc00f09947 */ /* 0x010fea000383ffff */
[----:B------:R-:W-:Y:S05]  /*18400*/  BRA `(.L_x_1266) ;  /* 0xffffffdc00787947 */ /* 0x000fea000383ffff */
.L_x_1198:
[----:B----4-:R4:W0:Y:S02]  /*18410*/  SYNCS.PHASECHK.TRANS64.TRYWAIT P1, [R5+URZ+0x22860], R0 ;  /* 0x02286000050075a7 */ /* 0x010824000802017f */
[----:B0-----:R-:W-:Y:S05]  /*18420*/  @!P1 NANOSLEEP.SYNCS 0x989680 ;  /* 0x009896800000995d */ /* 0x001fea0003900000 */
[----:B------:R-:W0:Y:S02]  /*18430*/  @!P1 SYNCS.PHASECHK.TRANS64 P1, [R5+URZ+0x22860], R0 ;  /* 0x02286000050095a7 */ /* 0x000e24000802007f */
[----:B0-----:R-:W-:Y:S05]  /*18440*/  @!P1 BRA `(.L_x_1198) ;  /* 0xfffffffc00f09947 */ /* 0x001fea000383ffff */
[----:B------:R-:W-:Y:S05]  /*18450*/  BRA `(.L_x_1267) ;  /* 0xffffffdc00747947 */ /* 0x000fea000383ffff */
.L_x_1200:
[----:B------:R0:W0:Y:S02]  /*18460*/  SYNCS.PHASECHK.TRANS64.TRYWAIT P1, [R4+URZ+0x22880], R3 ;  /* 0x02288003040075a7 */ /* 0x000024000802017f */
[----:B0-----:R-:W-:Y:S05]  /*18470*/  @!P1 NANOSLEEP.SYNCS 0x989680 ;  /* 0x009896800000995d */ /* 0x001fea0003900000 */
[----:B------:R-:W0:Y:S02]  /*18480*/  @!P1 SYNCS.PHASECHK.TRANS64 P1, [R4+URZ+0x22880], R3 ;  /* 0x02288003040095a7 */ /* 0x000e24000802007f */
[----:B0-----:R-:W-:Y:S05]  /*18490*/  @!P1 BRA `(.L_x_1200) ;  /* 0xfffffffc00f09947 */ /* 0x001fea000383ffff */
[----:B------:R-:W-:Y:S05]  /*184a0*/  BRA `(.L_x_1268) ;  /* 0xffffffdc00707947 */ /* 0x000fea000383ffff */
.L_x_1269:
        /* <DEDUP_REMOVED lines=13> */
.L_x_3317:


//--------------------- .text._ZN7cutlass13device_kernelIN5flash11enable_sm90INS1_16FlashAttnFwdSm90INS1_25CollectiveMainloopFwdSm90ILi2EN4cute5tupleIJNS5_1CILi1EEES8_S8_EEENS6_IJNS7_ILi128EEESA_NS7_ILi192EEEEEELi128ENS_12float_e4m3_tEfNS_4arch4Sm90ELb0ELb1ELb1ELb1ELb1ELb0ELb0ELb1ELb1ELb1ELb1ELb0EEENS1_21CollectiveEpilogueFwdINS6_IJSA_SA_SA_EEES9_NS_10bfloat16_tESF_Li256ELb1ELb1ELb1ELb1EEENS1_36VarlenDynamicPersistentTileSchedulerILi128ELi128ELi256ELi128ELb1ELb1ELb1ELb1ELb0ELb1EEEEEEEEEvNT_6ParamsE --------------------------
	.section	.text._ZN7cutlass13device_kernelIN5flash11enable_sm90INS1_16FlashAttnFwdSm90INS1_25CollectiveMainloopFwdSm90ILi2EN4cute5tupleIJNS5_1CILi1EEES8_S8_EEENS6_IJNS7_ILi128EEESA_NS7_ILi192EEEEEELi128ENS_12float_e4m3_tEfNS_4arch4Sm90ELb0ELb1ELb1ELb1ELb1ELb0ELb0ELb1ELb1ELb1ELb1ELb0EEENS1_21CollectiveEpilogueFwdINS6_IJSA_SA_SA_EEES9_NS_10bfloat16_tESF_Li256ELb1ELb1ELb1ELb1EEENS1_36VarlenDynamicPersistentTileSchedulerILi128ELi128ELi256ELi128ELb1ELb1ELb1ELb1ELb0ELb1EEEEEEEEEvNT_6ParamsE,"ax",@progbits
	.align	128
.text._ZN7cutlass13device_kernelIN5flash11enable_sm90INS1_16FlashAttnFwdSm90INS1_25CollectiveMainloopFwdSm90ILi2EN4cute5tupleIJNS5_1CILi1EEES8_S8_EEENS6_IJNS7_ILi128EEESA_NS7_ILi192EEEEEELi128ENS_12float_e4m3_tEfNS_4arch4Sm90ELb0ELb1ELb1ELb1ELb1ELb0ELb0ELb1ELb1ELb1ELb1ELb0EEENS1_21CollectiveEpilogueFwdINS6_IJSA_SA_SA_EEES9_NS_10bfloat16_tESF_Li256ELb1ELb1ELb1ELb1EEENS1_36VarlenDynamicPersistentTileSchedulerILi128ELi128ELi256ELi128ELb1ELb1ELb1ELb1ELb0ELb1EEEEEEEEEvNT_6ParamsE:
        .type           _ZN7cutlass13device_kernelIN5flash11enable_sm90INS1_16FlashAttnFwdSm90INS1_25CollectiveMainloopFwdSm90ILi2EN4cute5tupleIJNS5_1CILi1EEES8_S8_EEENS6_IJNS7_ILi128EEESA_NS7_ILi192EEEEEELi128ENS_12float_e4m3_tEfNS_4arch4Sm90ELb0ELb1ELb1ELb1ELb1ELb0ELb0ELb1ELb1ELb1ELb1ELb0EEENS1_21CollectiveEpilogueFwdINS6_IJSA_SA_SA_EEES9_NS_10bfloat16_tESF_Li256ELb1ELb1ELb1ELb1EEENS1_36VarlenDynamicPersistentTileSchedulerILi128ELi128ELi256ELi128ELb1ELb1ELb1ELb1ELb0ELb1EEEEEEEEEvNT_6ParamsE,@function
        .size           _ZN7cutlass13device_kernelIN5flash11enable_sm90INS1_16FlashAttnFwdSm90INS1_25CollectiveMainloopFwdSm90ILi2EN4cute5tupleIJNS5_1CILi1EEES8_S8_EEENS6_IJNS7_ILi128EEESA_NS7_ILi192EEEEEELi128ENS_12float_e4m3_tEfNS_4arch4Sm90ELb0ELb1ELb1ELb1ELb1ELb0ELb0ELb1ELb1ELb1ELb1ELb0EEENS1_21CollectiveEpilogueFwdINS6_IJSA_SA_SA_EEES9_NS_10bfloat16_tESF_Li256ELb1ELb1ELb1ELb1EEENS1_36VarlenDynamicPersistentTileSchedulerILi128ELi128ELi256ELi128ELb1ELb1ELb1ELb1ELb0ELb1EEEEEEEEEvNT_6ParamsE,(.L_x_3318 - _ZN7cutlass13device_kernelIN5flash11enable_sm90INS1_16FlashAttnFwdSm90INS1_25CollectiveMainloopFwdSm90ILi2EN4cute5tupleIJNS5_1CILi1EEES8_S8_EEENS6_IJNS7_ILi128EEESA_NS7_ILi192EEEEEELi128ENS_12float_e4m3_tEfNS_4arch4Sm90ELb0ELb1ELb1ELb1ELb1ELb0ELb0ELb1ELb1ELb1ELb1ELb0EEENS1_21CollectiveEpilogueFwdINS6_IJSA_SA_SA_EEES9_NS_10bfloat16_tESF_Li256ELb1ELb1ELb1ELb1EEENS1_36VarlenDynamicPersistentTileSchedulerILi128ELi128ELi256ELi128ELb1ELb1ELb1ELb1ELb0ELb1EEEEEEEEEvNT_6ParamsE)
        .other          _ZN7cutlass13device_kernelIN5flash11enable_sm90INS1_16FlashAttnFwdSm90INS1_25CollectiveMainloopFwdSm90ILi2EN4cute5tupleIJNS5_1CILi1EEES8_S8_EEENS6_IJNS7_ILi128EEESA_NS7_ILi192EEEEEELi128ENS_12float_e4m3_tEfNS_4arch4Sm90ELb0ELb1ELb1ELb1ELb1ELb0ELb0ELb1ELb1ELb1ELb1ELb0EEENS1_21CollectiveEpilogueFwdINS6_IJSA_SA_SA_EEES9_NS_10bfloat16_tESF_Li256ELb1ELb1ELb1ELb1EEENS1_36VarlenDynamicPersistentTileSchedulerILi128ELi128ELi256ELi128ELb1ELb1ELb1ELb1ELb0ELb1EEEEEEEEEvNT_6ParamsE,@"STO_CUDA_ENTRY STV_DEFAULT"
_ZN7cutlass13device_kernelIN5flash11enable_sm90INS1_16FlashAttnFwdSm90INS1_25CollectiveMainloopFwdSm90ILi2EN4cute5tupleIJNS5_1CILi1EEES8_S8_EEENS6_IJNS7_ILi128EEESA_NS7_ILi192EEEEEELi128ENS_12float_e4m3_tEfNS_4arch4Sm90ELb0ELb1ELb1ELb1ELb1ELb0ELb0ELb1ELb1ELb1ELb1ELb0EEENS1_21CollectiveEpilogueFwdINS6_IJSA_SA_SA_EEES9_NS_10bfloat16_tESF_Li256ELb1ELb1ELb1ELb1EEENS1_36VarlenDynamicPersistentTileSchedulerILi128ELi128ELi256ELi128ELb1ELb1ELb1ELb1ELb0ELb1EEEEEEEEEvNT_6ParamsE:
        /* <DEDUP_REMOVED lines=45> */
.L_x_1270:
        /* <DEDUP_REMOVED lines=22> */
.L_x_1271:
        /* <DEDUP_REMOVED lines=18> */
.L_x_1272:
        /* <DEDUP_REMOVED lines=22> */
.L_x_1273:
        /* <DEDUP_REMOVED lines=24> */
.L_x_1274:
        /* <DEDUP_REMOVED lines=8> */
.L_x_1276:
        /* <DEDUP_REMOVED lines=25> */
[----:B------:R-:W-:Y:S01]  /*0a40*/  R2UR UR52, R15 ;  /* 0x000000000f3472ca */ /* 0x000fe200000e0000 */
[----:B------:R-:W-:Y:S01]  /*0a50*/  UMOV UR48, URZ ;  /* 0x0000003f00307c82 */ /* 0x000fe20008000000 */
[CC--:B------:R-:W-:Y:S02]  /*0a60*/  LEA.HI R3, R0.reuse, R205.reuse, RZ, 0x7 ;  /* 0x000000cd00037211 */ /* 0x0c0fe400078f38ff */
[----:B------:R-:W-:-:S02]  /*0a70*/  LEA.HI R4, R0, R205, RZ, 0x5 ;  /* 0x000000cd00047211 */ /* 0x000fc400078f28ff */
[----:B------:R-:W-:Y:S02]  /*0a80*/  LOP3.LUT R2, R3, 0xffffff80, RZ, 0xc0, !PT ;  /* 0xffffff8003027812 */ /* 0x000fe400078ec0ff */
[----:B------:R-:W-:Y:S01]  /*0a90*/  SHF.R.S32.HI R200, RZ, 0x7, R3 ;  /* 0x00000007ffc87819 */ /* 0x000fe20000011403 */
[----:B------:R-:W-:Y:S02]  /*0aa0*/  IMAD.SHL.U32 R6, R4, 0x20, RZ ;  /* 0x0000002004067824 */ /* 0x000fe400078e00ff */
[----:B------:R-:W-:Y:S01]  /*0ab0*/  IMAD.IADD R183, R205, 0x1, -R2 ;  /* 0x00000001cdb77824 */ /* 0x000fe200078e0a02 */
[----:B------:R-:W-:Y:S02]  /*0ac0*/  LEA.HI R2, R0, R205, RZ, 0x4 ;  /* 0x000000cd00027211 */ /* 0x000fe400078f20ff */
[----:B------:R-:W-:Y:S02]  /*0ad0*/  LOP3.LUT R7, R6, 0xfffffc00, RZ, 0xc0, !PT ;  /* 0xfffffc0006077812 */ /* 0x000fe400078ec0ff */
[----:B------:R-:W-:-:S02]  /*0ae0*/  LOP3.LUT R4, R2, 0x3fffff0, RZ, 0xc0, !PT ;  /* 0x03fffff002047812 */ /* 0x000fc400078ec0ff */
[----:B------:R-:W-:Y:S02]  /*0af0*/  SHF.R.S32.HI R5, RZ, 0x4, R2 ;  /* 0x00000004ff057819 */ /* 0x000fe40000011402 */
[----:B------:R-:W-:Y:S01]  /*0b00*/  SHF.R.S32.HI R8, RZ, 0x1f, R183 ;  /* 0x0000001fff087819 */ /* 0x000fe200000114b7 */
[----:B------:R-:W-:Y:S01]  /*0b10*/  IMAD.IADD R4, R205, 0x1, -R4 ;  /* 0x00000001cd047824 */ /* 0x000fe200078e0a04 */
[----:B------:R-:W-:Y:S02]  /*0b20*/  LEA.HI R2, R2, R5, RZ, 0x1 ;  /* 0x0000000502027211 */ /* 0x000fe400078f08ff */
[----:B------:R-:W-:Y:S01]  /*0b30*/  LEA.HI R9, R8, R183, RZ, 0x2 ;  /* 0x000000b708097211 */ /* 0x000fe200078f10ff */
[----:B------:R-:W-:Y:S01]  /*0b40*/  IMAD R7, R4, 0x40, R7 ;  /* 0x0000004004077824 */ /* 0x000fe200078e0207 */
[----:B------:R-:W-:Y:S02]  /*0b50*/  LEA.HI R4, R0, R205, RZ, 0x2 ;  /* 0x000000cd00047211 */ /* 0x000fe400078f10ff */
[----:B------:R-:W-:-:S02]  /*0b60*/  LOP3.LUT R2, R2, 0x1ffffffe, RZ, 0xc0, !PT ;  /* 0x1ffffffe02027812 */ /* 0x000fc400078ec0ff */
[----:B------:R-:W-:Y:S02]  /*0b70*/  LOP3.LUT R4, R4, 0xfffffffc, RZ, 0xc0, !PT ;  /* 0xfffffffc04047812 */ /* 0x000fe400078ec0ff */
[--C-:B------:R-:W-:Y:S01]  /*0b80*/  SHF.R.S32.HI R6, RZ, 0x2, R9.reuse ;  /* 0x00000002ff067819 */ /* 0x100fe20000011409 */
[----:B------:R-:W-:Y:S01]  /*0b90*/  IMAD.IADD R2, R5, 0x1, -R2 ;  /* 0x0000000105027824 */ /* 0x000fe200078e0a02 */
[----:B------:R-:W-:Y:S01]  /*0ba0*/  SHF.R.S32.HI R11, RZ, 0x1f, R9 ;  /* 0x0000001fff0b7819 */ /* 0x000fe20000011409 */
[----:B------:R-:W-:Y:S01]  /*0bb0*/  IMAD.IADD R4, R205, 0x1, -R4 ;  /* 0x00000001cd047824 */ /* 0x000fe200078e0a04 */
[----:B------:R-:W-:Y:S01]  /*0bc0*/  LEA.HI R0, R0, R205, RZ, 0x3 ;  /* 0x000000cd00007211 */ /* 0x000fe200078f18ff */
[----:B------:R-:W-:Y:S01]  /*0bd0*/  IMAD R202, R2, 0x8, R7 ;  /* 0x0000000802ca7824 */ /* 0x000fe200078e0207 */
[----:B------:R-:W-:Y:S02]  /*0be0*/  LEA.HI R11, R11, R6, RZ, 0x3 ;  /* 0x000000060b0b7211 */ /* 0x000fe400078f18ff */
[----:B------:R-:W-:-:S02]  /*0bf0*/  LEA.HI R2, R4, R4, RZ, 0x1 ;  /* 0x0000000404027211 */ /* 0x000fc400078f08ff */
[----:B------:R-:W-:Y:S02]  /*0c00*/  LOP3.LUT R22, R0, 0xfffffff8, RZ, 0xc0, !PT ;  /* 0xfffffff800167812 */ /* 0x000fe400078ec0ff */
[----:B------:R-:W-:Y:S02]  /*0c10*/  LOP3.LUT R5, R2, 0x1ffffffe, RZ, 0xc0, !PT ;  /* 0x1ffffffe02057812 */ /* 0x000fe400078ec0ff */
[----:B------:R-:W-:Y:S01]  /*0c20*/  LOP3.LUT R2, R9, 0x7ffffffc, RZ, 0xc0, !PT ;  /* 0x7ffffffc09027812 */ /* 0x000fe200078ec0ff */
[----:B------:R-:W-:Y:S01]  /*0c30*/  IMAD.IADD R22, R205, 0x1, -R22 ;  /* 0x00000001cd167824 */ /* 0x000fe200078e0a16 */
[----:B------:R-:W-:Y:S01]  /*0c40*/  LOP3.LUT R11, R11, 0xfffffff8, RZ, 0xc0, !PT ;  /* 0xfffffff80b0b7812 */ /* 0x000fe200078ec0ff */
[----:B------:R-:W-:Y:S01]  /*0c50*/  IMAD.IADD R4, R4, 0x1, -R5 ;  /* 0x0000000104047824 */ /* 0x000fe200078e0a05 */
[----:B------:R-:W-:Y:S01]  /*0c60*/  LEA.HI R8, R8, R183, RZ, 0x5 ;  /* 0x000000b708087211 */ /* 0x000fe200078f28ff */
[----:B------:R-:W-:Y:S01]  /*0c70*/  IMAD.IADD R2, R183, 0x1, -R2 ;  /* 0x00000001b7027824 */ /* 0x000fe200078e0a02 */
[----:B------:R-:W-:Y:S01]  /*0c80*/  LEA.HI R3, R3, R200, RZ, 0x1 ;  /* 0x000000c803037211 */ /* 0x000fe200078f08ff */
[----:B------:R-:W-:Y:S01]  /*0c90*/  IMAD.IADD R11, R6, 0x1, -R11 ;  /* 0x00000001060b7824 */ /* 0x000fe200078e0a0b */
[----:B------:R-:W-:Y:S01]  /*0ca0*/  SHF.R.S32.HI R8, RZ, 0x5, R8 ;  /* 0x00000005ff087819 */ /* 0x000fe20000011408 */
[----:B------:R-:W-:Y:S01]  /*0cb0*/  IMAD.SHL.U32 R18, R22, 0x8, RZ ;  /* 0x0000000816127824 */ /* 0x000fe200078e00ff */
[----:B------:R-:W-:Y:S01]  /*0cc0*/  LOP3.LUT R3, R3, 0x3fffffe, RZ, 0xc0, !PT ;  /* 0x03fffffe03037812 */ /* 0x000fe200078ec0ff */
[----:B------:R-:W-:Y:S01]  /*0cd0*/  IMAD.SHL.U32 R16, R2, 0x2, RZ ;  /* 0x0000000202107824 */ /* 0x000fe200078e00ff */
[----:B------:R-:W-:Y:S01]  /*0ce0*/  SHF.R.S32.HI R182, RZ, 0x3, R0 ;  /* 0x00000003ffb67819 */ /* 0x000fe20000011400 */
[----:B------:R-:W-:Y:S01]  /*0cf0*/  IMAD R8, R8, 0x10, R11 ;  /* 0x0000001008087824 */ /* 0x000fe200078e020b */
[----:B------:R-:W-:Y:S01]  /*0d00*/  SHF.R.S32.HI R204, RZ, 0x1f, R18 ;  /* 0x0000001fffcc7819 */ /* 0x000fe20000011412 */
[----:B------:R-:W-:Y:S01]  /*0d10*/  IMAD.IADD R3, R200, 0x1, -R3 ;  /* 0x00000001c8037824 */ /* 0x000fe200078e0a03 */
[----:B------:R-:W-:Y:S01]  /*0d20*/  SHF.R.S32.HI R199, RZ, 0x1f, R16 ;  /* 0x0000001fffc77819 */ /* 0x000fe20000011410 */
[----:B------:R-:W-:-:S02]  /*0d30*/  VIADD R19, R18, 0x40 ;  /* 0x0000004012137836 */ /* 0x000fc40000000000 */
        /* <DEDUP_REMOVED lines=33> */
.L_x_1388:
[----:B------:R-:W-:Y:S01]  /*0f50*/  ULDC.64 UR8, c[0x0][0xa28] ;  /* 0x00028a0000087ab9 */ /* 0x000fe20000000a00 */
[----:B------:R-:W-:Y:S01]  /*0f60*/  ULDC UR4, c[0x0][0x424] ;  /* 0x0001090000047ab9 */ /* 0x000fe20000000800 */
[----:B------:R-:W-:Y:S01]  /*0f70*/  UISETP.NE.U32.AND UP0, UPT, UR8, URZ, UPT ;  /* 0x0000003f0800728c */ /* 0x000fe2000bf05070 */
[----:B------:R-:W-:-:S03]  /*0f80*/  ULDC UR7, c[0x0][0x2f0] ;  /* 0x0000bc0000077ab9 */ /* 0x000fc60000000800 */
[----:B------:R-:W-:-:S03]  /*0f90*/  UISETP.NE.AND.EX UP0, UPT, UR9, URZ, UPT, UP0 ;  /* 0x0000003f0900728c */ /* 0x000fc6000bf05300 */
[----:B------:R-:W-:Y:S02]  /*0fa0*/  ULDC.64 UR8, c[0x0][0xa18] ;  /* 0x0002860000087ab9 */ /* 0x000fe40000000a00 */
[----:B------:R-:W-:Y:S01]  /*0fb0*/  UISETP.NE.U32.AND UP1, UPT, UR8, URZ, UPT ;  /* 0x0000003f0800728c */ /* 0x000fe2000bf25070 */
[----:B------:R-:W-:-:S03]  /*0fc0*/  PLOP3.LUT P0, PT, PT, PT, UP0, 0x80, 0x0 ;  /* 0x000000000000781c */ /* 0x000fc60003f0f008 */
[----:B------:R-:W-:-:S03]  /*0fd0*/  UISETP.NE.AND.EX UP1, UPT, UR9, URZ, UPT, UP1 ;  /* 0x0000003f0900728c */ /* 0x000fc6000bf25310 */
[----:B------:R-:W-:Y:S02]  /*0fe0*/  @UP0 ULDC.64 UR8, c[0x0][0xa28] ;  /* 0x00028a0000080ab9 */ /* 0x000fe40000000a00 */
[----:B------:R-:W-:Y:S01]  /*0ff0*/  @UP0 UIMAD.WIDE UR8, UR52, 0x4, UR8 ;  /* 0x00000004340808a5 */ /* 0x000fe2000f8e0208 */
[----:B------:R-:W-:-:S05]  /*1000*/  PLOP3.LUT P2, PT, PT, PT, UP1, 0x80, 0x0 ;  /* 0x000000000000781c */ /* 0x000fca0003f4f018 */
[----:B0-2-4-:R-:W-:Y:S02]  /*1010*/  IMAD.U32 R2, RZ, RZ, UR8 ;  /* 0x00000008ff027e24 */ /* 0x015fe4000f8e00ff */
[----:B------:R-:W-:Y:S01]  /*1020*/  IMAD.U32 R3, RZ, RZ, UR9 ;  /* 0x00000009ff037e24 */ /* 0x000fe2000f8e00ff */
[----:B------:R-:W-:Y:S02]  /*1030*/  @UP1 ULDC.64 UR8, c[0x0][0xa18] ;  /* 0x0002860000081ab9 */ /* 0x000fe40000000a00 */
[----:B------:R-:W-:Y:S02]  /*1040*/  @UP1 UIMAD.WIDE UR8, UR52, 0x4, UR8 ;  /* 0x00000004340818a5 */ /* 0x000fe4000f8e0208 */
[----:B------:R-:W2:Y:S04]  /*1050*/  @P0 LDG.E R2, desc[UR56][R2.64] ;  /* 0x0000003802020981 */ /* 0x000ea8000c1e1900 */
[----:B------:R-:W-:-:S02]  /*1060*/  IMAD.U32 R4, RZ, RZ, UR8 ;  /* 0x00000008ff047e24 */ /* 0x000fc4000f8e00ff */
[----:B------:R-:W-:Y:S01]  /*1070*/  IMAD.U32 R5, RZ, RZ, UR9 ;  /* 0x00000009ff057e24 */ /* 0x000fe2000f8e00ff */
[----:B------:R-:W-:-:S04]  /*1080*/  ULDC.64 UR8, c[0x0][0x418] ;  /* 0x0001060000087ab9 */ /* 0x000fc80000000a00 */
[----:B---3--:R-:W3:Y:S01]  /*1090*/  @P2 LDG.E R4, desc[UR56][R4.64] ;  /* 0x0000003804042981 */ /* 0x008ee2000c1e1900 */
[----:B------:R-:W-:Y:S01]  /*10a0*/  UISETP.NE.U32.AND UP0, UPT, UR8, URZ, UPT ;  /* 0x0000003f0800728c */ /* 0x000fe2000bf05070 */
[----:B------:R-:W-:Y:S01]  /*10b0*/  UMOV UR40, URZ ;  /* 0x0000003f00287c82 */ /* 0x000fe20008000000 */
[----:B------:R-:W-:Y:S02]  /*10c0*/  ULOP3.LUT UR43, UR5, 0xffff, URZ, 0xc0, !UPT ;  /* 0x0000ffff052b7892 */ /* 0x000fe4000f8ec03f */
[----:B------:R-:W-:-:S03]  /*10d0*/  UISETP.NE.AND.EX UP0, UPT, UR9, URZ, UPT, UP0 ;  /* 0x0000003f0900728c */ /* 0x000fc6000bf05300 */
[----:B------:R-:W-:Y:S01]  /*10e0*/  ULDC.64 UR8, c[0x0][0xa20] ;  /* 0x0002880000087ab9 */ /* 0x000fe20000000a00 */
[----:B------:R-:W-:Y:S01]  /*10f0*/  USEL UR4, UR4, 0x1, UP0 ;  /* 0x0000000104047887 */ /* 0x000fe20008000000 */
[----:B------:R-:W-:-:S03]  /*1100*/  ISETP.NE.U32.AND P1, PT, RZ, UR8, PT ;  /* 0x00000008ff007c0c */ /* 0x000fc6000bf25070 */
[----:B------:R-:W-:Y:S01]  /*1110*/  UIMAD UR4, UR4, UR7, URZ ;  /* 0x00000007040472a4 */ /* 0x000fe2000f8e023f */
[----:B------:R-:W-:Y:S02]  /*1120*/  ISETP.NE.AND.EX P1, PT, RZ, UR9, PT, P1 ;  /* 0x00000009ff007c0c */ /* 0x000fe4000bf25310 */
[----:B--2---:R-:W-:Y:S02]  /*1130*/  @P0 R2UR UR40, R2 ;  /* 0x00000000022802ca */ /* 0x004fe400000e0000 */
[----:B---3--:R-:W-:Y:S01]  /*1140*/  @P2 R2UR UR47, R4 ;  /* 0x00000000042f22ca */ /* 0x008fe200000e0000 */
[----:B-1---5:R-:W-:-:S14]  /*1150*/  @P2 BRA `(.L_x_1277) ;  /* 0x0000000000382947 */ /* 0x022fdc0003800000 */
[----:B------:R-:W-:Y:S01]  /*1160*/  ULDC.64 UR8, c[0x0][0xa00] ;  /* 0x0002800000087ab9 */ /* 0x000fe20000000a00 */
[----:B------:R-:W-:Y:S01]  /*1170*/  ULDC UR47, c[0x0][0x288] ;  /* 0x0000a200002f7ab9 */ /* 0x000fe20000000800 */
        /* <DEDUP_REMOVED lines=12> */
.L_x_1277:
[----:B------:R-:W-:Y:S01]  /*1240*/  UMOV UR42, UR52 ;  /* 0x00000034002a7c82 */ /* 0x000fe20008000000 */
[----:B------:R-:W-:Y:S05]  /*1250*/  @!P1 BRA `(.L_x_1278) ;  /* 0x00000000001c9947 */ /* 0x000fea0003800000 */
[----:B------:R-:W-:Y:S02]  /*1260*/  ULDC.64 UR8, c[0x0][0xa20] ;  /* 0x0002880000087ab9 */ /* 0x000fe40000000a00 */
[----:B------:R-:W-:-:S06]  /*1270*/  UIMAD.WIDE UR8, UR52, 0x4, UR8 ;  /* 0x00000004340878a5 */ /* 0x000fcc000f8e0208 */
[----:B------:R-:W-:Y:S02]  /*1280*/  IMAD.U32 R2, RZ, RZ, UR8 ;  /* 0x00000008ff027e24 */ /* 0x000fe4000f8e00ff */
[----:B------:R-:W-:-:S05]  /*1290*/  IMAD.U32 R3, RZ, RZ, UR9 ;  /* 0x00000009ff037e24 */ /* 0x000fca000f8e00ff */
[----:B------:R-:W2:Y:S02]  /*12a0*/  LDG.E R2, desc[UR56][R2.64] ;  /* 0x0000003802027981 */ /* 0x000ea4000c1e1900 */
[----:B--2---:R-:W-:Y:S01]  /*12b0*/  R2UR UR4, R2 ;  /* 0x00000000020472ca */ /* 0x004fe200000e0000 */
[----:B------:R-:W-:-:S14]  /*12c0*/  BRA `(.L_x_1279) ;  /* 0x0000000000347947 */ /* 0x000fdc0003800000 */
.L_x_1278:
        /* <DEDUP_REMOVED lines=13> */
.L_x_1279:
[----:B------:R-:W-:Y:S01]  /*13a0*/  ULDC UR7, c[0x0][0x448] ;  /* 0x0001120000077ab9 */ /* 0x000fe20000000800 */
[----:B------:R-:W-:Y:S02]  /*13b0*/  USHF.L.U32 UR41, UR6, 0x7, URZ ;  /* 0x0000000706297899 */ /* 0x000fe4000800063f */
[----:B------:R-:W-:Y:S02]  /*13c0*/  UISETP.NE.AND UP0, UPT, UR7, 0x1, UPT ;  /* 0x000000010700788c */ /* 0x000fe4000bf05270 */
[----:B------:R-:W-:Y:S01]  /*13d0*/  UIADD3 UR10, UR41, 0x7f, URZ ;  /* 0x0000007f290a7890 */ /* 0x000fe2000fffe03f */
[----:B------:R-:W-:Y:S01]  /*13e0*/  ULDC.64 UR6, c[0x0][0x9e0] ;  /* 0x0002780000067ab9 */ /* 0x000fe20000000a00 */
[----:B------:R-:W-:Y:S02]  /*13f0*/  UP2UR UR54, UPR, URZ, 0x1 ;  /* 0x000000013f367883 */ /* 0x000fe40008000000 */
[----:B------:R-:W-:-:S05]  /*1400*/  UIADD3 UR40, -UR40, UR4, URZ ;  /* 0x0000000428287290 */ /* 0x000fca000fffe13f */
[----:B------:R-:W-:Y:S01]  /*1410*/  @UP0 ULDC UR8, c[0x0][0x44c] ;  /* 0x0001130000080ab9 */ /* 0x000fe20000000800 */
[----:B------:R-:W-:Y:S01]  /*1420*/  @UP0 ULDC UR11, c[0x0][0x450] ;  /* 0x00011400000b0ab9 */ /* 0x000fe20000000800 */
[----:B------:R-:W-:Y:S02]  /*1430*/  UIMAD.WIDE.U32 UR8, UR10, UR8, URZ ;  /* 0x000000080a0872a5 */ /* 0x000fe4000f8e003f */
[----:B------:R-:W-:Y:S02]  /*1440*/  UIADD3 UR4, UR40, 0x1, -UR47 ;  /* 0x0000000128047890 */ /* 0x000fe4000fffe82f */
[----:B------:R-:W-:Y:S02]  /*1450*/  @UP0 USHF.R.U32.HI UR10, URZ, UR11, UR9 ;  /* 0x0000000b3f0a0299 */ /* 0x000fe40008011609 */
[----:B------:R-:W-:Y:S02]  /*1460*/  UISETP.GE.AND UP0, UPT, UR7, 0x1, UPT ;  /* 0x000000010700788c */ /* 0x000fe4000bf06270 */
[----:B------:R-:W-:-:S02]  /*1470*/  UIADD3 UR10, UR4, UR10, URZ ;  /* 0x0000000a040a7290 */ /* 0x000fc4000fffe03f */
[----:B------:R-:W-:Y:S02]  /*1480*/  UP2UR UR53, UPR, URZ, 0x1 ;  /* 0x000000013f357883 */ /* 0x000fe40008000000 */
[----:B------:R-:W-:Y:S01]  /*1490*/  PLOP3.LUT P0, PT, PT, PT, UP0, 0x40, 0x0 ;  /* 0x000000000000781c */ /* 0x000fe20003f0e808 */
[----:B------:R-:W-:-:S12]  /*14a0*/  UIADD3 UR6, UR10, UR6, URZ ;  /* 0x000000060a067290 */ /* 0x000fd8000fffe03f */
[----:B------:R-:W-:Y:S05]  /*14b0*/  @P0 BRA `(.L_x_1280) ;  /* 0x0000000000440947 */ /* 0x000fea0003800000 */
        /* <DEDUP_REMOVED lines=10> */
.L_x_1281:
[----:B------:R-:W-:-:S11]  /*1560*/  UISETP.NE.AND UP0, UPT, UR7, 0x1, UPT ;  /* 0x000000010700788c */ /* 0x000fd6000bf05270 */
[----:B------:R-:W-:Y:S02]  /*1570*/  @UP0 ULDC.64 UR10, c[0x0][0x9e8] ;  /* 0x00027a00000a0ab9 */ /* 0x000fe40000000a00 */
[----:B------:R-:W-:-:S04]  /*1580*/  UIMAD.WIDE.U32 UR8, UR4, UR10, URZ ;  /* 0x0000000a040872a5 */ /* 0x000fc8000f8e003f */
[----:B------:R-:W-:-:S12]  /*1590*/  @UP0 USHF.R.U32.HI UR4, URZ, UR11, UR9 ;  /* 0x0000000b3f040299 */ /* 0x000fd80008011609 */
.L_x_1282:
[----:B------:R-:W-:-:S04]  /*15a0*/  UIMAD UR4, UR4, UR7, UR7 ;  /* 0x00000007040472a4 */ /* 0x000fc8000f8e0207 */
[----:B------:R-:W-:-:S04]  /*15b0*/  UISETP.LT.AND UP0, UPT, UR6, UR4, UPT ;  /* 0x000000040600728c */ /* 0x000fc8000bf01270 */
[----:B------:R-:W-:-:S12]  /*15c0*/  USEL UR6, UR6, UR4, UP0 ;  /* 0x0000000406067287 */ /* 0x000fd80008000000 */
.L_x_1280:
[----:B------:R-:W-:Y:S02]  /*15d0*/  UISETP.NE.AND UP0, UPT, UR54, URZ, UPT ;  /* 0x0000003f3600728c */ /* 0x000fe4000bf05270 */
[----:B------:R-:W-:Y:S02]  /*15e0*/  UIADD3 UR4, UR40, 0x7f, URZ ;  /* 0x0000007f28047890 */ /* 0x000fe4000fffe03f */
[----:B------:R-:W-:Y:S02]  /*15f0*/  UIADD3 UR10, UR6, 0x7f, URZ ;  /* 0x0000007f060a7890 */ /* 0x000fe4000fffe03f */
[----:B------:R-:W-:Y:S02]  /*1600*/  UISETP.GE.AND UP1, UPT, UR7, 0x1, UPT ;  /* 0x000000010700788c */ /* 0x000fe4000bf26270 */
[----:B------:R-:W-:Y:S02]  /*1610*/  USHF.R.S32.HI UR6, URZ, 0x1f, UR4 ;  /* 0x0000001f3f067899 */ /* 0x000fe40008011404 */
[----:B------:R-:W-:Y:S01]  /*1620*/  USHF.R.S32.HI UR11, URZ, 0x1f, UR10 ;  /* 0x0000001f3f0b7899 */ /* 0x000fe2000801140a */
[----:B------:R-:W-:Y:S01]  /*1630*/  @UP0 ULDC UR8, c[0x0][0x44c] ;  /* 0x0001130000080ab9 */ /* 0x000fe20000000800 */
[----:B------:R-:W-:Y:S01]  /*1640*/  ULEA.HI UR6, UR6, UR4, URZ, 0x7 ;  /* 0x0000000406067291 */ /* 0x000fe2000f8f383f */
[----:B------:R-:W-:Y:S01]  /*1650*/  PLOP3.LUT P0, PT, PT, PT, UP1, 0x40, 0x0 ;  /* 0x000000000000781c */ /* 0x000fe20003f0e818 */
[----:B------:R-:W-:-:S02]  /*1660*/  UIMAD.WIDE.U32 UR8, UR41, UR8, URZ ;  /* 0x00000008290872a5 */ /* 0x000fc4000f8e003f */
[----:B------:R-:W-:Y:S01]  /*1670*/  ULEA.HI UR11, UR11, UR10, URZ, 0x7 ;  /* 0x0000000a0b0b7291 */ /* 0x000fe2000f8f383f */
[----:B------:R-:W-:Y:S01]  /*1680*/  @UP0 ULDC UR13, c[0x0][0x450] ;  /* 0x00011400000d0ab9 */ /* 0x000fe20000000800 */
[----:B------:R-:W-:Y:S01]  /*1690*/  UMOV UR12, UR41 ;  /* 0x00000029000c7c82 */ /* 0x000fe20008000000 */
[----:B------:R-:W-:Y:S02]  /*16a0*/  UIADD3 UR55, UR40, -UR47, URZ ;  /* 0x8000002f28377290 */ /* 0x000fe4000fffe03f */
[----:B------:R-:W-:Y:S02]  /*16b0*/  USHF.R.S32.HI UR6, URZ, 0x7, UR6 ;  /* 0x000000073f067899 */ /* 0x000fe40008011406 */
[----:B------:R-:W-:Y:S02]  /*16c0*/  USHF.R.S32.HI UR11, URZ, 0x7, UR11 ;  /* 0x000000073f0b7899 */ /* 0x000fe4000801140b */
[----:B------:R-:W-:Y:S02]  /*16d0*/  @UP0 USHF.R.U32.HI UR12, URZ, UR13, UR9 ;  /* 0x0000000d3f0c0299 */ /* 0x000fe40008011609 */
[----:B------:R-:W-:-:S02]  /*16e0*/  UISETP.LT.AND UP0, UPT, UR6, UR11, UPT ;  /* 0x0000000b0600728c */ /* 0x000fc4000bf01270 */
[----:B------:R-:W-:Y:S01]  /*16f0*/  UIADD3 UR4, UR55, UR12, URZ ;  /* 0x0000000c37047290 */ /* 0x000fe2000fffe03f */
[----:B------:R-:W-:Y:S01]  /*1700*/  ULDC UR10, c[0x0][0x9dc] ;  /* 0x00027700000a7ab9 */ /* 0x000fe20000000800 */
[----:B------:R-:W-:Y:S02]  /*1710*/  USEL UR6, UR6, UR11, UP0 ;  /* 0x0000000b06067287 */ /* 0x000fe40008000000 */
[----:B------:R-:W-:Y:S01]  /*1720*/  UIADD3 UR10, UR4, -UR10, URZ ;  /* 0x8000000a040a7290 */ /* 0x000fe2000fffe03f */
[----:B------:R-:W-:Y:S11]  /*1730*/  @P0 BRA `(.L_x_1283) ;  /* 0x0000000000440947 */ /* 0x000ff60003800000 */
        /* <DEDUP_REMOVED lines=10> */
.L_x_1284:
[----:B------:R-:W-:-:S11]  /*17e0*/  UISETP.NE.AND UP0, UPT, UR7, 0x1, UPT ;  /* 0x000000010700788c */ /* 0x000fd6000bf05270 */
[----:B------:R-:W-:Y:S02]  /*17f0*/  @UP0 ULDC.64 UR12, c[0x0][0x9e8] ;  /* 0x00027a00000c0ab9 */ /* 0x000fe40000000a00 */
[----:B------:R-:W-:-:S04]  /*1800*/  UIMAD.WIDE.U32 UR8, UR4, UR12, URZ ;  /* 0x0000000c040872a5 */ /* 0x000fc8000f8e003f */
[----:B------:R-:W-:-:S12]  /*1810*/  @UP0 USHF.R.U32.HI UR4, URZ, UR13, UR9 ;  /* 0x0000000d3f040299 */ /* 0x000fd80008011609 */
.L_x_1285:
[----:B------:R-:W-:-:S04]  /*1820*/  UIMAD UR4, UR4, UR7, URZ ;  /* 0x00000007040472a4 */ /* 0x000fc8000f8e023f */
[----:B------:R-:W-:-:S04]  /*1830*/  UISETP.LT.AND UP0, UPT, UR10, UR4, UPT ;  /* 0x000000040a00728c */ /* 0x000fc8000bf01270 */
[----:B------:R-:W-:-:S12]  /*1840*/  USEL UR10, UR10, UR4, !UP0 ;  /* 0x000000040a0a7287 */ /* 0x000fd8000c000000 */
.L_x_1283:
[----:B------:R-:W-:-:S04]  /*1850*/  USHF.R.S32.HI UR4, URZ, 0x1f, UR10 ;  /* 0x0000001f3f047899 */ /* 0x000fc8000801140a */
[----:B------:R-:W-:-:S04]  /*1860*/  ULEA.HI UR4, UR4, UR10, URZ, 0x7 ;  /* 0x0000000a04047291 */ /* 0x000fc8000f8f383f */
[----:B------:R-:W-:Y:S02]  /*1870*/  USHF.R.S32.HI UR7, URZ, 0x7, UR4 ;  /* 0x000000073f077899 */ /* 0x000fe40008011404 */
[----:B------:R-:W-:Y:S02]  /*1880*/  ULOP3.LUT UR4, UR5, 0xff000000, URZ, 0xc0, !UPT ;  /* 0xff00000005047892 */ /* 0x000fe4000f8ec03f */
[----:B------:R-:W-:Y:S02]  /*1890*/  UISETP.LT.AND UP0, UPT, URZ, UR7, UPT ;  /* 0x000000073f00728c */ /* 0x000fe4000bf01270 */
[----:B------:R-:W-:Y:S02]  /*18a0*/  ULOP3.LUT UR5, UR5, 0xff0000, URZ, 0xc0, !UPT ;  /* 0x00ff000005057892 */ /* 0x000fe4000f8ec03f */
[----:B------:R-:W-:Y:S02]  /*18b0*/  USEL UR38, URZ, UR7, !UP0 ;  /* 0x000000073f267287 */ /* 0x000fe4000c000000 */
[----:B------:R-:W-:-:S02]  /*18c0*/  USHF.R.U32.HI UR4, URZ, 0x8, UR4 ;  /* 0x000000083f047899 */ /* 0x000fc40008011604 */
[----:B------:R-:W-:Y:S02]  /*18d0*/  UISETP.GT.AND UP0, UPT, UR6, UR38, UPT ;  /* 0x000000260600728c */ /* 0x000fe4000bf04270 */
[----:B------:R-:W-:-:S03]  /*18e0*/  ULEA.HI UR5, UR5, UR4, URZ, 0x10 ;  /* 0x0000000405057291 */ /* 0x000fc6000f8f803f */
[----:B------:R-:W-:Y:S01]  /*18f0*/  UMOV UR4, URZ ;  /* 0x0000003f00047c82 */ /* 0x000fe20008000000 */
[----:B------:R-:W-:Y:S01]  /*1900*/  PLOP3.LUT P0, PT, PT, PT, UP0, 0x80, 0x0 ;  /* 0x000000000000781c */ /* 0x000fe20003f0f008 */
[----:B------:R-:W-:Y:S02]  /*1910*/  ULOP3.LUT UR39, UR5, 0xff, URZ, 0xc0, !UPT ;  /* 0x000000ff05277892 */ /* 0x000fe4000f8ec03f */
[----:B------:R-:W-:-:S10]  /*1920*/  USHF.R.U32.HI UR46, URZ, 0x10, UR5 ;  /* 0x000000103f2e7899 */ /* 0x000fd40008011605 */
[----:B------:R-:W-:Y:S05]  /*1930*/  @!P0 BRA `(.L_x_1286) ;  /* 0x0000000000948947 */ /* 0x000fea0003800000 */
[----:B------:R-:W-:Y:S01]  /*1940*/  UISETP.NE.AND UP0, UPT, UR46, URZ, UPT ;  /* 0x0000003f2e00728c */ /* 0x000fe2000bf05270 */
[----:B------:R-:W-:-:S03]  /*1950*/  ULDC UR4, c[0x0][0x9f0] ;  /* 0x00027c0000047ab9 */ /* 0x000fc60000000800 */
[----:B------:R-:W-:-:S04]  /*1960*/  USEL UR10, UR46, UR4, UP0 ;  /* 0x000000042e0a7287 */ /* 0x000fc80008000000 */
[----:B------:R-:W-:Y:S02]  /*1970*/  UIADD3 UR4, UR10, -0x1, UR6 ;  /* 0xffffffff0a047890 */ /* 0x000fe4000fffe006 */
[----:B------:R-:W-:Y:S02]  /*1980*/  IMAD.U32 R3, RZ, RZ, UR10 ;  /* 0x0000000aff037e24 */ /* 0x000fe4000f8e00ff */
[----:B------:R-:W-:-:S03]  /*1990*/  UIADD3 UR7, -UR38, UR4, URZ ;  /* 0x0000000426077290 */ /* 0x000fc6000fffe13f */
[-C--:B------:R-:W-:Y:S01]  /*19a0*/  IABS R0, R3.reuse ;  /* 0x0000000300007213 */ /* 0x080fe20000000000 */
[----:B------:R-:W-:Y:S01]  /*19b0*/  UMOV UR4, URZ ;  /* 0x0000003f00047c82 */ /* 0x000fe20008000000 */
[----:B------:R-:W-:Y:S01]  /*19c0*/  IABS R5, R3 ;  /* 0x0000000300057213 */ /* 0x000fe20000000000 */
[----:B------:R-:W-:Y:S01]  /*19d0*/  IMAD.U32 R4, RZ, RZ, UR7 ;  /* 0x00000007ff047e24 */ /* 0x000fe2000f8e00ff */
[----:B------:R-:W-:Y:S01]  /*19e0*/  R2UR UR11, R0 ;  /* 0x00000000000b72ca */ /* 0x000fe200000e0000 */
[----:B------:R-:W-:-:S03]  /*19f0*/  ULOP3.LUT UR7, UR7, UR10, URZ, 0x3c, !UPT ;  /* 0x0000000a07077292 */ /* 0x000fc6000f8e3c3f */
[----:B------:R-:W-:-:S05]  /*1a00*/  IABS R4, R4 ;  /* 0x0000000400047213 */ /* 0x000fca0000000000 */
[----:B------:R-:W-:-:S04]  /*1a10*/  IMAD.MOV.U32 R3, RZ, RZ, R4 ;  /* 0x000000ffff037224 */ /* 0x000fc800078e0004 */
[----:B------:R-:W0:Y:S01]  /*1a20*/  I2F.RP R0, UR11 ;  /* 0x0000000b00007d06 */ /* 0x000e220008209400 */
[----:B------:R-:W-:-:S07]  /*1a30*/  R2UR UR9, R3 ;  /* 0x00000000030972ca */ /* 0x000fce00000e0000 */
[----:B0-----:R-:W0:Y:S02]  /*1a40*/  MUFU.RCP R0, R0 ;  /* 0x0000000000007308 */ /* 0x001e240000001000 */
[----:B0-----:R-:W-:Y:S02]  /*1a50*/  VIADD R2, R0, 0xffffffe ;  /* 0x0ffffffe00027836 */ /* 0x001fe40000000000 */
        /* <DEDUP_REMOVED lines=19> */
.L_x_1286:
[----:B------:R-:W-:Y:S01]  /*1b90*/  UIMAD UR38, UR39, UR4, UR38 ;  /* 0x00000004272672a4 */ /* 0x000fe2000f8e0226 */
[----:B------:R-:W-:Y:S01]  /*1ba0*/  IMAD.U32 R88, RZ, RZ, UR6 ;  /* 0x00000006ff587e24 */ /* 0x000fe2000f8e00ff */
[----:B------:R-:W-:Y:S01]  /*1bb0*/  PLOP3.LUT P0, PT, PT, PT, PT, 0x80, 0x0 ;  /* 0x000000000000781c */ /* 0x000fe20003f0f070 */
[----:B------:R-:W-:Y:S01]  /*1bc0*/  IMAD.U32 R3, RZ, RZ, UR4 ;  /* 0x00000004ff037e24 */ /* 0x000fe2000f8e00ff */
[----:B------:R-:W-:Y:S01]  /*1bd0*/  CS2R R26, SRZ ;  /* 0x00000000001a7805 */ /* 0x000fe2000001ff00 */
[----:B------:R-:W-:Y:S01]  /*1be0*/  IMAD.MOV.U32 R0, RZ, RZ, RZ ;  /* 0x000000ffff007224 */ /* 0x000fe200078e00ff */
[----:B------:R-:W-:Y:S01]  /*1bf0*/  CS2R R42, SRZ ;  /* 0x00000000002a7805 */ /* 0x000fe2000001ff00 */
[----:B------:R-:W-:Y:S01]  /*1c00*/  IMAD.MOV.U32 R2, RZ, RZ, RZ ;  /* 0x000000ffff027224 */ /* 0x000fe200078e00ff */
[----:B------:R-:W-:Y:S01]  /*1c10*/  VIADDMNMX R88, R3, UR38, R88, PT ;  /* 0x0000002603587c46 */ /* 0x000fe2000b800158 */
[----:B------:R-:W-:Y:S01]  /*1c20*/  IMAD.MOV.U32 R15, RZ, RZ, RZ ;  /* 0x000000ffff0f7224 */ /* 0x000fe200078e00ff */
[----:B------:R-:W-:Y:S01]  /*1c30*/  CS2R R100, SRZ ;  /* 0x0000000000647805 */ /* 0x000fe2000001ff00 */
[----:B------:R-:W-:Y:S01]  /*1c40*/  IMAD.MOV.U32 R6, RZ, RZ, RZ ;  /* 0x000000ffff067224 */ /* 0x000fe200078e00ff */
[----:B------:R-:W-:Y:S01]  /*1c50*/  ISETP.GT.AND P1, PT, R88, UR38, PT ;  /* 0x0000002658007c0c */ /* 0x000fe2000bf24270 */
[----:B------:R-:W-:Y:S01]  /*1c60*/  IMAD.MOV.U32 R8, RZ, RZ, RZ ;  /* 0x000000ffff087224 */ /* 0x000fe200078e00ff */
[----:B------:R-:W-:Y:S01]  /*1c70*/  CS2R R44, SRZ ;  /* 0x00000000002c7805 */ /* 0x000fe2000001ff00 */
        /* <DEDUP_REMOVED lines=29> */
[----:B------:R-:W-:Y:S02]  /*1e50*/  IMAD.MOV.U32 R137, RZ, RZ, RZ ;  /* 0x000000ffff897224 */ /* 0x000fe400078e00ff */
[----:B------:R-:W-:-:S02]  /*1e60*/  IMAD.MOV.U32 R143, RZ, RZ, RZ ;  /* 0x000000ffff8f7224 */ /* 0x000fc400078e00ff */
[----:B------:R-:W-:Y:S02]  /*1e70*/  IMAD.MOV.U32 R56, RZ, RZ, RZ ;  /* 0x000000ffff387224 */ /* 0x000fe400078e00ff */
[----:B------:R-:W-:Y:S02]  /*1e80*/  IMAD.MOV.U32 R58, RZ, RZ, RZ ;  /* 0x000000ffff3a7224 */ /* 0x000fe400078e00ff */
[----:B------:R-:W-:Y:S01]  /*1e90*/  IMAD.MOV.U32 R60, RZ, RZ, RZ ;  /* 0x000000ffff3c7224 */ /* 0x000fe200078e00ff */
        /* <DEDUP_REMOVED lines=32> */
.L_x_1288:
        /* <DEDUP_REMOVED lines=10> */
[----:B------:R-:W-:Y:S02]  /*2140*/  @UP0 USHF.R.S32.HI UR14, URZ, 0x1f, UR52 ;  /* 0x0000001f3f0e0899 */ /* 0x000fe40008011434 */
[----:B------:R-:W-:Y:S01]  /*2150*/  @UP1 USHF.R.S32.HI UR15, URZ, 0x1f, UR52 ;  /* 0x0000001f3f0f1899 */ /* 0x000fe20008011434 */
[----:B------:R-:W-:Y:S01]  /*2160*/  @UP0 ULDC.64 UR10, c[0x0][0x9a8] ;  /* 0x00026a00000a0ab9 */ /* 0x000fe20000000a00 */
[----:B------:R-:W-:Y:S01]  /*2170*/  @UP1 ULDC.64 UR8, c[0x0][0x9b8] ;  /* 0x00026e0000081ab9 */ /* 0x000fe20000000a00 */
[----:B------:R-:W-:Y:S02]  /*2180*/  @UP0 UIMAD.WIDE.U32 UR12, UR52, UR10, URZ ;  /* 0x0000000a340c02a5 */ /* 0x000fe4000f8e003f */
[----:B------:R-:W-:Y:S02]  /*2190*/  @UP0 UIMAD UR14, UR14, UR10, URZ ;  /* 0x0000000a0e0e02a4 */ /* 0x000fe4000f8e023f */
[----:B------:R-:W-:Y:S02]  /*21a0*/  @UP1 UIMAD UR10, UR15, UR8, URZ ;  /* 0x000000080f0a12a4 */ /* 0x000fe4000f8e023f */
[----:B------:R-:W-:-:S02]  /*21b0*/  @UP0 UIMAD UR11, UR52, UR11, UR14 ;  /* 0x0000000b340b02a4 */ /* 0x000fc4000f8e020e */
[----:B------:R-:W-:Y:S02]  /*21c0*/  @UP1 UIMAD UR9, UR52, UR9, UR10 ;  /* 0x00000009340912a4 */ /* 0x000fe4000f8e020a */
[----:B------:R-:W-:Y:S02]  /*21d0*/  @UP1 UIMAD.WIDE.U32 UR14, UR52, UR8, URZ ;  /* 0x00000008340e12a5 */ /* 0x000fe4000f8e003f */
[----:B------:R-:W-:Y:S02]  /*21e0*/  @UP0 UIADD3 UR13, UR13, UR11, URZ ;  /* 0x0000000b0d0d0290 */ /* 0x000fe4000fffe03f */
[----:B------:R-:W-:Y:S01]  /*21f0*/  @UP1 UIADD3 UR15, UR15, UR9, URZ ;  /* 0x000000090f0f1290 */ /* 0x000fe2000fffe03f */
[----:B------:R-:W-:Y:S02]  /*2200*/  @UP1 ULDC.64 UR10, c[0x0][0x9c0] ;  /* 0x00027000000a1ab9 */ /* 0x000fe40000000a00 */
[----:B------:R-:W-:Y:S01]  /*2210*/  @UP0 ULDC.64 UR8, c[0x0][0x9b0] ;  /* 0x00026c0000080ab9 */ /* 0x000fe20000000a00 */
[----:B------:R-:W-:-:S02]  /*2220*/  @UP1 UIMAD.WIDE.U32 UR14, UR43, UR10, UR14 ;  /* 0x0000000a2b0e12a5 */ /* 0x000fc4000f8e000e */
[----:B------:R-:W-:Y:S02]  /*2230*/  @UP0 UIMAD.WIDE.U32 UR12, UR43, UR8, UR12 ;  /* 0x000000082b0c02a5 */ /* 0x000fe4000f8e000c */
[----:B------:R-:W-:Y:S02]  /*2240*/  @UP1 UIMAD UR11, UR43, UR11, UR15 ;  /* 0x0000000b2b0b12a4 */ /* 0x000fe4000f8e020f */
[----:B------:R-:W-:Y:S02]  /*2250*/  @UP0 UIMAD UR9, UR43, UR9, UR13 ;  /* 0x000000092b0902a4 */ /* 0x000fe4000f8e020d */
[----:B------:R-:W-:Y:S02]  /*2260*/  @UP0 ULEA UR6, UP2, UR12, UR6, 0x2 ;  /* 0x000000060c060291 */ /* 0x000fe4000f84103f */
[----:B------:R-:W-:Y:S02]  /*2270*/  @UP1 ULEA UR4, UP3, UR14, UR4, 0x2 ;  /* 0x000000040e041291 */ /* 0x000fe4000f86103f */
[----:B------:R-:W-:-:S02]  /*2280*/  @UP0 ULEA.HI.X UR7, UR12, UR7, UR9, 0x2, UP2 ;  /* 0x000000070c070291 */ /* 0x000fc400090f1409 */
[----:B------:R-:W-:Y:S01]  /*2290*/  @UP1 ULEA.HI.X UR5, UR14, UR5, UR11, 0x2, UP3 ;  /* 0x000000050e051291 */ /* 0x000fe200098f140b */
[----:B------:R-:W-:Y:S02]  /*22a0*/  IMAD.U32 R2, RZ, RZ, UR6 ;  /* 0x00000006ff027e24 */ /* 0x000fe4000f8e00ff */
[----:B------:R-:W-:Y:S02]  /*22b0*/  IMAD.U32 R4, RZ, RZ, UR4 ;  /* 0x00000004ff047e24 */ /* 0x000fe4000f8e00ff */
[----:B------:R-:W-:Y:S02]  /*22c0*/  IMAD.U32 R3, RZ, RZ, UR7 ;  /* 0x00000007ff037e24 */ /* 0x000fe4000f8e00ff */
[----:B------:R-:W-:-:S03]  /*22d0*/  IMAD.U32 R5, RZ, RZ, UR5 ;  /* 0x00000005ff057e24 */ /* 0x000fc6000f8e00ff */
[----:B------:R-:W2:Y:S04]  /*22e0*/  @P0 LDG.E R7, desc[UR56][R2.64] ;  /* 0x0000003802070981 */ /* 0x000ea8000c1e1900 */
[----:B------:R-:W2:Y:S01]  /*22f0*/  @P1 LDG.E R0, desc[UR56][R4.64] ;  /* 0x0000003804001981 */ /* 0x000ea2000c1e1900 */
[----:B------:R-:W-:Y:S01]  /*2300*/  ULEA.HI UR4, UR50, UR50, URZ, 0x1 ;  /* 0x0000003232047291 */ /* 0x000fe2000f8f083f */
[----:B------:R-:W-:-:S03]  /*2310*/  IMAD.U32 R8, RZ, RZ, UR51 ;  /* 0x00000033ff087e24 */ /* 0x000fc6000f8e00ff */
[----:B------:R-:W-:Y:S02]  /*2320*/  ULOP3.LUT UR4, UR4, 0xfffffffe, URZ, 0xc0, !UPT ;  /* 0xfffffffe04047892 */ /* 0x000fe4000f8ec03f */
[----:B------:R-:W-:Y:S02]  /*2330*/  ISETP.NE.AND P0, PT, R8, 0x3, PT ;  /* 0x000000030800780c */ /* 0x000fe40003f05270 */
[----:B------:R-:W-:-:S06]  /*2340*/  UIADD3 UR4, UR50, -UR4, URZ ;  /* 0x8000000432047290 */ /* 0x000fcc000fffe03f */
[----:B------:R-:W-:Y:S01]  /*2350*/  IMAD.U32 R6, RZ, RZ, UR4 ;  /* 0x00000004ff067e24 */ /* 0x000fe2000f8e00ff */
[----:B------:R-:W-:-:S04]  /*2360*/  ULDC UR4, c[0x0][0x9d8] ;  /* 0x0002760000047ab9 */ /* 0x000fc80000000800 */
[----:B------:R-:W-:-:S04]  /*2370*/  SHF.L.U32 R6, R6, 0x1f, RZ ;  /* 0x0000001f06067819 */ /* 0x000fc800000006ff */
[----:B------:R-:W0:Y:S01]  /*2380*/  SYNCS.PHASECHK.TRANS64.TRYWAIT P1, [UR36+0x22800], R6 ;  /* 0x02280006ff0075a7 */ /* 0x000e220008020164 */
[----:B--2---:R-:W-:-:S04]  /*2390*/  FMUL.FTZ R0, R7, R0 ;  /* 0x0000000007007220 */ /* 0x004fc80000410000 */
[----:B------:R-:W-:Y:S01]  /*23a0*/  FMUL.FTZ R0, R0, UR4 ;  /* 0x0000000400007c20 */ /* 0x000fe20008410000 */
[----:B0-----:R-:W-:Y:S06]  /*23b0*/  @!P1 BRA `(.L_x_1289) ;  /* 0x00000188001c9947 */ /* 0x001fec0003800000 */
.L_x_1497:
[----:B------:R-:W-:Y:S05]  /*23c0*/  @!P0 BRA `(.L_x_1290) ;  /* 0x0000000000048947 */ /* 0x000fea0003800000 */
[----:B------:R-:W-:Y:S01]  /*23d0*/  BPT.TRAP 0x1 ;  /* 0x000000040000795c */ /* 0x000fe20000300000 */
.L_x_1290:
[----:B------:R-:W-:Y:S02]  /*23e0*/  IMAD.U32 R91, RZ, RZ, UR48 ;  /* 0x00000030ff5b7e24 */ /* 0x000fe4000f8e00ff */
[----:B------:R-:W-:-:S03]  /*23f0*/  IMAD.U32 R2, RZ, RZ, UR49 ;  /* 0x00000031ff027e24 */ /* 0x000fc6000f8e00ff */
[----:B------:R-:W-:Y:S02]  /*2400*/  LEA R91, R91, UR36, 0x3 ;  /* 0x000000245b5b7c11 */ /* 0x000fe4000f8e18ff */
[----:B------:R-:W-:-:S04]  /*2410*/  SHF.L.U32 R2, R2, 0x1f, RZ ;  /* 0x0000001f02027819 */ /* 0x000fc800000006ff */
[----:B------:R1:W2:Y:S01]  /*2420*/  SYNCS.PHASECHK.TRANS64.TRYWAIT P1, [R91+URZ+0x22830], R2 ;  /* 0x022830025b0075a7 */ /* 0x0002a2000802017f */
[----:B------:R-:W-:Y:S05]  /*2430*/  @!P0 BRA `(.L_x_1291) ;  /* 0x0000000000048947 */ /* 0x000fea0003800000 */
[----:B------:R-:W-:Y:S01]  /*2440*/  BPT.TRAP 0x1 ;  /* 0x000000040000795c */ /* 0x000fe20000300000 */
.L_x_1291:
[----:B--2---:R-:W-:Y:S05]  /*2450*/  @P1 BRA `(.L_x_1292) ;  /* 0x0000000000081947 */ /* 0x004fea0003800000 */
[----:B------:R-:W2:Y:S02]  /*2460*/  SYNCS.PHASECHK.TRANS64.TRYWAIT P1, [R91+URZ+0x22830], R2 ;  /* 0x022830025b0075a7 */ /* 0x000ea4000802017f */
[----:B--2---:R-:W-:Y:S05]  /*2470*/  @!P1 BRA `(.L_x_1293) ;  /* 0x0000018800049947 */ /* 0x004fea0003800000 */
.L_x_1292:
        /* <DEDUP_REMOVED lines=8> */
[----:B------:R-:W-:Y:S01]  /*2500*/  UMOV UR5, 0x80000020 ;  /* 0x8000002000057882 */ /* 0x000fe20000000000 */
[----:B------:R-:W-:Y:S02]  /*2510*/  UMOV UR7, 0x80000020 ;  /* 0x8000002000077882 */ /* 0x000fe40000000000 */
[----:B------:R-:W-:Y:S02]  /*2520*/  ULOP3.LUT UR28, UR4, 0x10000, URZ, 0xfc, !UPT ;  /* 0x00010000041c7892 */ /* 0x000fe4000f8efc3f */
[----:B------:R-:W-:Y:S02]  /*2530*/  UIADD3 UR4, UR24, 0x2, URZ ;  /* 0x0000000218047890 */ /* 0x000fe4000fffe03f */
[----:B------:R-:W-:Y:S02]  /*2540*/  UIMAD UR26, UR48, 0x600, UR28 ;  /* 0x00000600301a78a4 */ /* 0x000fe4000f8e021c */
[----:B------:R-:W-:-:S02]  /*2550*/  UIADD3 UR8, UR24, 0x200, URZ ;  /* 0x0000020018087890 */ /* 0x000fc4000fffe03f */
[----:B------:R-:W-:Y:S02]  /*2560*/  UIADD3 UR6, UR26, 0x2, URZ ;  /* 0x000000021a067890 */ /* 0x000fe4000fffe03f */
[----:B------:R-:W-:Y:S01]  /*2570*/  UIADD3 UR10, UR26, 0x200, URZ ;  /* 0x000002001a0a7890 */ /* 0x000fe2000fffe03f */
[----:B------:R-:W-:Y:S02]  /*2580*/  UMOV UR9, 0x80000020 ;  /* 0x8000002000097882 */ /* 0x000fe40000000000 */
[----:B------:R-:W-:Y:S01]  /*2590*/  QGMMA.64x128x32.F32.E4M3.E4M3 R24, gdesc[UR24], RZ, !UPT, gsb0 ;  /* 0x01e00000181879f3 */ /* 0x000fe2000c0008ff */
[----:B------:R-:W-:Y:S01]  /*25a0*/  UMOV UR11, 0x80000020 ;  /* 0x80000020000b7882 */ /* 0x000fe20000000000 */
[----:B------:R-:W-:Y:S02]  /*25b0*/  UIADD3 UR12, UR24, 0x202, URZ ;  /* 0x00000202180c7890 */ /* 0x000fe4000fffe03f */
[----:B------:R-:W-:Y:S01]  /*25c0*/  UIADD3 UR14, UR26, 0x202, URZ ;  /* 0x000002021a0e7890 */ /* 0x000fe2000fffe03f */
[----:B------:R-:W-:Y:S01]  /*25d0*/  UMOV UR13, 0x80000020 ;  /* 0x80000020000d7882 */ /* 0x000fe20000000000 */
[----:B------:R-:W-:Y:S01]  /*25e0*/  UMOV UR15, 0x80000020 ;  /* 0x80000020000f7882 */ /* 0x000fe20000000000 */
[----:B------:R-:W-:-:S02]  /*25f0*/  UIADD3 UR16, UR24, 0x400, URZ ;  /* 0x0000040018107890 */ /* 0x000fc4000fffe03f */
[----:B------:R-:W-:Y:S01]  /*2600*/  UIADD3 UR18, UR26, 0x400, URZ ;  /* 0x000004001a127890 */ /* 0x000fe2000fffe03f */
[----:B------:R-:W-:Y:S01]  /*2610*/  UMOV UR17, 0x80000020 ;  /* 0x8000002000117882 */ /* 0x000fe20000000000 */
[----:B------:R-:W-:Y:S01]  /*2620*/  UMOV UR19, 0x80000020 ;  /* 0x8000002000137882 */ /* 0x000fe20000000000 */
[----:B------:R-:W-:Y:S02]  /*2630*/  UIADD3 UR20, UR24, 0x402, URZ ;  /* 0x0000040218147890 */ /* 0x000fe4000fffe03f */
[----:B------:R-:W-:Y:S01]  /*2640*/  UIADD3 UR22, UR26, 0x402, URZ ;  /* 0x000004021a167890 */ /* 0x000fe2000fffe03f */
[----:B------:R-:W-:Y:S01]  /*2650*/  UMOV UR21, 0x80000020 ;  /* 0x8000002000157882 */ /* 0x000fe20000000000 */
[----:B------:R-:W-:Y:S01]  /*2660*/  UMOV UR23, 0x80000020 ;  /* 0x8000002000177882 */ /* 0x000fe20000000000 */
[----:B------:R-:W-:Y:S02]  /*2670*/  WARPGROUP.DEPBAR.LE gsb0, 0x0 ;  /* 0x00008000000079c5 */ /* 0x000fe40000010000 */
        /* <DEDUP_REMOVED lines=17> */
.L_x_1294:
[----:B------:R-:W-:Y:S01]  /*2790*/  UISETP.NE.AND UP1, UPT, UR54, URZ, UPT ;  /* 0x0000003f3600728c */ /* 0x000fe2000bf25270 */
[C---:B------:R-:W-:Y:S01]  /*27a0*/  FMUL.FTZ R69, R0.reuse, R69 ;  /* 0x0000004500457220 */ /* 0x040fe20000410000 */
[----:B------:R-:W-:Y:S01]  /*27b0*/  R2UR UR6, R91 ;  /* 0x000000005b0672ca */ /* 0x000fe200000e0000 */
[C---:B------:R-:W-:Y:S01]  /*27c0*/  FMUL.FTZ R7, R0.reuse, R34 ;  /* 0x0000002200077220 */ /* 0x040fe20000410000 */
[C---:B------:R-:W-:Y:S01]  /*27d0*/  FMUL.FTZ R4, R0.reuse, R24 ;  /* 0x0000001800047220 */ /* 0x040fe20000410000 */
[----:B------:R3:W4:Y:S01]  /*27e0*/  MUFU.TANH R97, R69 ;  /* 0x0000004500617308 */ /* 0x0007220000002400 */
[----:B------:R-:W-:Y:S01]  /*27f0*/  PLOP3.LUT P1, PT, PT, PT, UP1, 0x80, 0x0 ;  /* 0x000000000000781c */ /* 0x000fe20003f2f018 */
[C---:B------:R-:W-:Y:S01]  /*2800*/  FMUL.FTZ R24, R0.reuse, R28 ;  /* 0x0000001c00187220 */ /* 0x040fe20000410000 */
[----:B------:R-:W-:Y:S01]  /*2810*/  PLOP3.LUT P2, PT, PT, PT, UP1, 0x80, 0x0 ;  /* 0x000000000000781c */ /* 0x000fe20003f4f018 */
[C---:B------:R-:W-:Y:S01]  /*2820*/  FMUL.FTZ R28, R0.reuse, R58 ;  /* 0x0000003a001c7220 */ /* 0x040fe20000410000 */
[C---:B------:R-:W-:Y:S01]  /*2830*/  FMUL.FTZ R10, R0.reuse, R39 ;  /* 0x00000027000a7220 */ /* 0x040fe20000410000 */
[----:B------:R-:W-:Y:S01]  /*2840*/  @UP1 ULDC UR7, c[0x0][0x44c] ;  /* 0x0001130000071ab9 */ /* 0x000fe20000000800 */
[----:B------:R-:W-:Y:S01]  /*2850*/  FMUL.FTZ R15, R0, R25 ;  /* 0x00000019000f7220 */ /* 0x000fe20000410000 */
[----:B------:R-:W-:-:S02]  /*2860*/  IMAD.MOV.U32 R39, RZ, RZ, -0x80 ;  /* 0xffffff80ff277424 */ /* 0x000fc400078e00ff */
[C---:B------:R-:W-:Y:S01]  /*2870*/  FMUL.FTZ R25, R0.reuse, R29 ;  /* 0x0000001d00197220 */ /* 0x040fe20000410000 */
[----:B---3--:R-:W-:Y:S01]  /*2880*/  VIADD R69, R17, UR41 ;  /* 0x0000002911457c36 */ /* 0x008fe20008000000 */
[----:B------:R-:W-:Y:S01]  /*2890*/  UIADD3 UR6, UR6, 0x22840, URZ ;  /* 0x0002284006067890 */ /* 0x000fe2000fffe03f */
[----:B------:R-:W-:Y:S01]  /*28a0*/  FMUL.FTZ R11, R0, R42 ;  /* 0x0000002a000b7220 */ /* 0x000fe20000410000 */
[----:B------:R-:W-:Y:S01]  /*28b0*/  UISETP.NE.AND UP0, UPT, UR53, URZ, UPT ;  /* 0x0000003f3500728c */ /* 0x000fe2000bf05270 */
[----:B------:R-:W-:Y:S01]  /*28c0*/  @P1 IMAD.HI.U32 R34, R69, UR7, RZ ;  /* 0x0000000745221c27 */ /* 0x000fe2000f8e00ff */
[----:B------:R-:W-:-:S03]  /*28d0*/  @UP1 ULDC UR7, c[0x0][0x450] ;  /* 0x0001140000071ab9 */ /* 0x000fc60000000800 */
[C---:B------:R-:W-:Y:S01]  /*28e0*/  FMUL.FTZ R42, R0.reuse, R44 ;  /* 0x0000002c002a7220 */ /* 0x040fe20000410000 */
[C---:B------:R-:W-:Y:S01]  /*28f0*/  FMUL.FTZ R29, R0.reuse, R59 ;  /* 0x0000003b001d7220 */ /* 0x040fe20000410000 */
[C---:B-12---:R-:W-:Y:S01]  /*2900*/  FMUL.FTZ R2, R0.reuse, R26 ;  /* 0x0000001a00027220 */ /* 0x046fe20000410000 */
[----:B------:R-:W-:Y:S01]  /*2910*/  @P2 SHF.R.U32.HI R69, RZ, UR7, R34 ;  /* 0x00000007ff452c19 */ /* 0x000fe20008011622 */
[C---:B0-----:R-:W-:Y:S01]  /*2920*/  FMUL.FTZ R3, R0.reuse, R27 ;  /* 0x0000001b00037220 */ /* 0x041fe20000410000 */
[C---:B------:R-:W-:Y:S01]  /*2930*/  FMUL.FTZ R12, R0.reuse, R43 ;  /* 0x0000002b000c7220 */ /* 0x040fe20000410000 */
[C---:B------:R-:W-:Y:S01]  /*2940*/  FMUL.FTZ R13, R0.reuse, R46 ;  /* 0x0000002e000d7220 */ /* 0x040fe20000410000 */
[C---:B------:R-:W-:Y:S01]  /*2950*/  FMUL.FTZ R14, R0.reuse, R47 ;  /* 0x0000002f000e7220 */ /* 0x040fe20000410000 */
[----:B------:R-:W0:Y:S01]  /*2960*/  SHFL.IDX PT, R58, R69, RZ, 0x1c1f ;  /* 0x001c1fff453a7589 */ /* 0x000e2200000e0000 */
[C---:B------:R-:W-:Y:S01]  /*2970*/  FMUL.FTZ R44, R0.reuse, R48 ;  /* 0x00000030002c7220 */ /* 0x040fe20000410000 */
[C---:B------:R-:W-:Y:S01]  /*2980*/  FMUL.FTZ R20, R0.reuse, R50 ;  /* 0x0000003200147220 */ /* 0x040fe20000410000 */
[C---:B------:R-:W-:Y:S01]  /*2990*/  FMUL.FTZ R59, R0.reuse, R75 ;  /* 0x0000004b003b7220 */ /* 0x040fe20000410000 */
[----:B------:R-:W-:Y:S01]  /*29a0*/  UPRMT UR6, UR37, 0x654, UR6 ;  /* 0x0000065425067896 */ /* 0x000fe20008000006 */
        /* <DEDUP_REMOVED lines=13> */
[----:B------:R-:W-:-:S02]  /*2a80*/  IMAD R75, R88, R39, 0x80 ;  /* 0x00000080584b7424 */ /* 0x000fc400078e0227 */
        /* <DEDUP_REMOVED lines=32> */
[----:B------:R-:W-:Y:S01]  /*2c90*/  IMAD.U32 R39, RZ, RZ, UR47 ;  /* 0x0000002fff277e24 */ /* 0x000fe2000f8e00ff */
[----:B------:R-:W-:Y:S01]  /*2ca0*/  PLOP3.LUT P1, PT, PT, PT, UP0, 0x40, 0x0 ;  /* 0x000000000000781c */ /* 0x000fe20003f2e808 */
[----:B------:R-:W1:Y:S01]  /*2cb0*/  MUFU.TANH R4, R4 ;  /* 0x0000000400047308 */ /* 0x000e620000002400 */
[C-C-:B------:R-:W-:Y:S01]  /*2cc0*/  IADD3 R38, -R16.reuse, 0x1, R75.reuse ;  /* 0x0000000110267810 */ /* 0x140fe20007ffe14b */
[----:B------:R-:W-:Y:S01]  /*2cd0*/  ULDC UR31, c[0x0][0x9dc] ;  /* 0x00027700001f7ab9 */ /* 0x000fe20000000800 */
[----:B------:R-:W-:Y:S01]  /*2ce0*/  SYNCS.ARRIVE.TRANS64.RED.A1T0 RZ, [UR6], RZ ;  /* 0x000000ffffff79a7 */ /* 0x000fe20008100406 */
[----:B------:R-:W-:Y:S01]  /*2cf0*/  ULOP3.LUT UR6, URZ, UR31, URZ, 0x33, !UPT ;  /* 0x0000001f3f067292 */ /* 0x000fe2000f8e333f */
[----:B------:R-:W-:Y:S01]  /*2d00*/  IADD3 R38, -R39, UR40, R38 ;  /* 0x0000002827267c10 */ /* 0x000fe2000fffe126 */
[----:B------:R-:W-:Y:S01]  /*2d10*/  ULDC UR14, c[0x0][0x9e0] ;  /* 0x00027800000e7ab9 */ /* 0x000fe20000000800 */
[----:B------:R-:W-:Y:S01]  /*2d20*/  IADD3 R79, -R16, UR40, R75 ;  /* 0x00000028104f7c10 */ /* 0x000fe2000fffe14b */
[----:B------:R-:W2:Y:S01]  /*2d30*/  MUFU.TANH R15, R15 ;  /* 0x0000000f000f7308 */ /* 0x000ea20000002400 */
[----:B------:R-:W-:Y:S01]  /*2d40*/  LEA R78, R88, 0xffffff80, 0x7 ;  /* 0xffffff80584e7811 */ /* 0x000fe200078e38ff */
[----:B------:R-:W-:-:S02]  /*2d50*/  VIADD R82, R38, UR14 ;  /* 0x0000000e26527c36 */ /* 0x000fc40008000000 */
[----:B------:R-:W-:-:S03]  /*2d60*/  VIADD R83, R38, UR6 ;  /* 0x0000000626537c36 */ /* 0x000fc60008000000 */
[----:B0-----:R-:W-:Y:S01]  /*2d70*/  VIADDMNMX R49, R58, R82, R79, PT ;  /* 0x000000523a317246 */ /* 0x001fe2000380014f */
[----:B------:R-:W0:Y:S01]  /*2d80*/  MUFU.TANH R2, R2 ;  /* 0x0000000200027308 */ /* 0x000e220000002400 */
[----:B------:R-:W-:-:S07]  /*2d90*/  IMAD.IADD R62, R83, 0x1, R58 ;  /* 0x00000001533e7824 */ /* 0x000fce00078e023a */
[----:B------:R-:W3:Y:S08]  /*2da0*/  MUFU.TANH R3, R3 ;  /* 0x0000000300037308 */ /* 0x000ef00000002400 */
        /* <DEDUP_REMOVED lines=33> */
[----:B------:R0:W0:Y:S08]  /*2fc0*/  MUFU.TANH R93, R61 ;  /* 0x0000003d005d7308 */ /* 0x0000300000002400 */
[----:B------:R-:W0:Y:S08]  /*2fd0*/  MUFU.TANH R51, R51 ;  /* 0x0000003300337308 */ /* 0x000e300000002400 */
[----:B------:R-:W0:Y:S08]  /*2fe0*/  MUFU.TANH R52, R52 ;  /* 0x0000003400347308 */ /* 0x000e300000002400 */
[----:B------:R0:W0:Y:S08]  /*2ff0*/  MUFU.TANH R94, R64 ;  /* 0x00000040005e7308 */ /* 0x0000300000002400 */
[----:B------:R0:W0:Y:S08]  /*3000*/  MUFU.TANH R95, R65 ;  /* 0x00000041005f7308 */ /* 0x0000300000002400 */
[----:B------:R-:W0:Y:S08]  /*3010*/  MUFU.TANH R53, R53 ;  /* 0x0000003500357308 */ /* 0x000e300000002400 */
[----:B------:R-:W0:Y:S08]  /*3020*/  MUFU.TANH R54, R54 ;  /* 0x0000003600367308 */ /* 0x000e300000002400 */
[----:B------:R0:W0:Y:S08]  /*3030*/  MUFU.TANH R96, R68 ;  /* 0x0000004400607308 */ /* 0x0000300000002400 */
[----:B------:R-:W0:Y:S08]  /*3040*/  MUFU.TANH R55, R55 ;  /* 0x0000003700377308 */ /* 0x000e300000002400 */
[----:B------:R-:W0:Y:S08]  /*3050*/  MUFU.TANH R56, R56 ;  /* 0x0000003800387308 */ /* 0x000e300000002400 */
[----:B------:R0:W0:Y:S08]  /*3060*/  MUFU.TANH R71, R72 ;  /* 0x0000004800477308 */ /* 0x0000300000002400 */
[----:B------:R0:W0:Y:S08]  /*3070*/  MUFU.TANH R98, R73 ;  /* 0x0000004900627308 */ /* 0x0000300000002400 */
        /* <DEDUP_REMOVED lines=14> */
[----:B-1234-:R-:W-:Y:S05]  /*3160*/  @P1 BRA `(.L_x_1295) ;  /* 0x0000000000641947 */ /* 0x01efea0003800000 */
[----:B0-----:R-:W-:Y:S01]  /*3170*/  IMAD.U32 R61, RZ, RZ, UR47 ;  /* 0x0000002fff3d7e24 */ /* 0x001fe2000f8e00ff */
[----:B------:R-:W-:Y:S04]  /*3180*/  BSSY B0, `(.L_x_1296) ;  /* 0x0000013000007945 */ /* 0x000fe80003800000 */
[----:B------:R-:W-:-:S04]  /*3190*/  IADD3 R61, -R61, UR40, R58 ;  /* 0x000000283d3d7c10 */ /* 0x000fc8000fffe13a */
        /* <DEDUP_REMOVED lines=11> */
.L_x_1297:
[----:B------:R-:W-:Y:S02]  /*3250*/  ULDC UR6, c[0x0][0x9e4] ;  /* 0x0002790000067ab9 */ /* 0x000fe40000000800 */
[----:B------:R-:W-:-:S05]  /*3260*/  IMAD.U32 R58, RZ, RZ, UR6 ;  /* 0x00000006ff3a7e24 */ /* 0x000fca000f8e00ff */
[----:B------:R-:W-:-:S13]  /*3270*/  ISETP.NE.AND P1, PT, R58, 0x1, PT ;  /* 0x000000013a00780c */ /* 0x000fda0003f25270 */
[----:B------:R-:W0:Y:S02]  /*3280*/  @P1 LDC.64 R38, c[0x0][0x9e8] ;  /* 0x00027a00ff261b82 */ /* 0x000e240000000a00 */
[----:B0-----:R-:W-:-:S05]  /*3290*/  @P1 IMAD.HI.U32 R38, R61, R38, RZ ;  /* 0x000000263d261227 */ /* 0x001fca00078e00ff */
[----:B------:R-:W-:-:S07]  /*32a0*/  @P1 SHF.R.U32.HI R61, RZ, R39, R38 ;  /* 0x00000027ff3d1219 */ /* 0x000fce0000011626 */
.L_x_1298:
[----:B------:R-:W-:Y:S05]  /*32b0*/  BSYNC B0 ;  /* 0x0000000000007941 */ /* 0x000fea0003800000 */
.L_x_1296:
[----:B------:R-:W-:-:S04]  /*32c0*/  IMAD R61, R61, R58, -R78 ;  /* 0x0000003a3d3d7224 */ /* 0x000fc800078e0a4e */
[----:B------:R-:W-:-:S05]  /*32d0*/  IMAD.IADD R61, R61, 0x1, -R16 ;  /* 0x000000013d3d7824 */ /* 0x000fca00078e0a10 */
[----:B------:R-:W-:Y:S02]  /*32e0*/  VIADDMNMX R49, R61, R58, R49, PT ;  /* 0x0000003a3d317246 */ /* 0x000fe40003800131 */
[----:B------:R-:W-:-:S07]  /*32f0*/  VIMNMX R62, R62, R61, !PT ;  /* 0x0000003d3e3e7248 */ /* 0x000fce0007fe0100 */
.L_x_1295:
[C---:B------:R-:W-:Y:S01]  /*3300*/  ISETP.GE.AND P2, PT, R75.reuse, 0x9, PT ;  /* 0x000000094b00780c */ /* 0x040fe20003f46270 */
[----:B------:R-:W-:Y:S01]  /*3310*/  UISETP.NE.AND UP0, UPT, UR53, URZ, UPT ;  /* 0x0000003f3500728c */ /* 0x000fe2000bf05270 */
[----:B------:R-:W-:Y:S02]  /*3320*/  ISETP.GE.AND P1, PT, R75, 0x2, PT ;  /* 0x000000024b00780c */ /* 0x000fe40003f26270 */
[C---:B------:R-:W-:Y:S02]  /*3330*/  ISETP.GT.AND P3, PT, R62.reuse, 0x8, !P2 ;  /* 0x000000083e00780c */ /* 0x040fe40005764270 */
[----:B------:R-:W-:Y:S02]  /*3340*/  ISETP.GT.AND P4, PT, R62, 0x1, !P1 ;  /* 0x000000013e00780c */ /* 0x000fe40004f84270 */
[----:B------:R-:W-:Y:S02]  /*3350*/  ISETP.LT.OR P3, PT, R49, 0x9, P3 ;  /* 0x000000093100780c */ /* 0x000fe40001f61670 */
[----:B------:R-:W-:-:S02]  /*3360*/  ISETP.GE.AND P5, PT, R75, 0x11, PT ;  /* 0x000000114b00780c */ /* 0x000fc40003fa6270 */
[----:B0-----:R-:W-:Y:S02]  /*3370*/  FSEL R66, R24, -INF , !P3 ;  /* 0xff80000018427808 */ /* 0x001fe40005800000 */
[----:B------:R-:W-:Y:S01]  /*3380*/  ISETP.LT.OR P4, PT, R49, 0x2, P4 ;  /* 0x000000023100780c */ /* 0x000fe20002781670 */
[----:B------:R-:W0:Y:S01]  /*3390*/  SHFL.IDX PT, R24, R69, 0x1, 0x1c1f ;  /* 0x003c1f0045187f89 */ /* 0x000e2200000e0000 */
[----:B------:R-:W-:Y:S02]  /*33a0*/  ISETP.GT.AND P3, PT, R62, 0x10, !P5 ;  /* 0x000000103e00780c */ /* 0x000fe40006f64270 */
[----:B------:R-:W-:Y:S02]  /*33b0*/  ISETP.GE.AND P6, PT, R75, 0xa, PT ;  /* 0x0000000a4b00780c */ /* 0x000fe40003fc6270 */
[----:B------:R-:W-:Y:S02]  /*33c0*/  FSEL R67, R15, -INF , !P4 ;  /* 0xff8000000f437808 */ /* 0x000fe40006000000 */
[----:B------:R-:W-:-:S02]  /*33d0*/  P2R R99, PR, RZ, 0x20 ;  /* 0x00000020ff637803 */ /* 0x000fc40000000000 */
[----:B------:R-:W-:Y:S02]  /*33e0*/  ISETP.LT.OR P3, PT, R49, 0x11, P3 ;  /* 0x000000113100780c */ /* 0x000fe40001f61670 */
[C---:B------:R-:W-:Y:S02]  /*33f0*/  ISETP.GT.AND P4, PT, R62.reuse, 0x9, !P6 ;  /* 0x000000093e00780c */ /* 0x040fe40007784270 */
[----:B------:R-:W-:Y:S02]  /*3400*/  ISETP.GE.AND P5, PT, R75, 0x12, PT ;  /* 0x000000124b00780c */ /* 0x000fe40003fa6270 */
[----:B------:R-:W-:Y:S02]  /*3410*/  FSEL R89, R89, -INF , !P3 ;  /* 0xff80000059597808 */ /* 0x000fe40005800000 */
[----:B------:R-:W-:Y:S02]  /*3420*/  ISETP.LT.OR P4, PT, R49, 0xa, P4 ;  /* 0x0000000a3100780c */ /* 0x000fe40002781670 */
[----:B------:R-:W-:-:S02]  /*3430*/  ISETP.GT.AND P3, PT, R62, 0x11, !P5 ;  /* 0x000000113e00780c */ /* 0x000fc40006f64270 */
[----:B------:R-:W-:Y:S02]  /*3440*/  FSEL R68, R25, -INF , !P4 ;  /* 0xff80000019447808 */ /* 0x000fe40006000000 */
        /* <DEDUP_REMOVED lines=11> */
[----:B------:R-:W-:Y:S02]  /*3500*/  ISETP.GE.AND P4, PT, R75, 0x21, PT ;  /* 0x000000214b00780c */ /* 0x000fe40003f86270 */
        /* <DEDUP_REMOVED lines=101> */
[----:B------:R-:W-:Y:S02]  /*3b60*/  ISETP.GE.AND P3, PT, R75, 0x71, PT ;  /* 0x000000714b00780c */ /* 0x000fe40003f66270 */
[----:B------:R-:W-:Y:S02]  /*3b70*/  P2R R91, PR, RZ, 0x40 ;  /* 0x00000040ff5b7803 */ /* 0x000fe40000000000 */
[----:B------:R-:W-:-:S04]  /*3b80*/  ISETP.GT.AND P4, PT, R62, 0x70, !P3 ;  /* 0x000000703e00780c */ /* 0x000fc80005f84270 */
[----:B------:R-:W-:-:S04]  /*3b90*/  ISETP.LT.OR P4, PT, R49, 0x71, P4 ;  /* 0x000000713100780c */ /* 0x000fc80002781670 */
[----:B------:R-:W-:Y:S02]  /*3ba0*/  FSEL R37, R80, -INF , !P4 ;  /* 0xff80000050257808 */ /* 0x000fe40006000000 */
[----:B------:R-:W-:-:S04]  /*3bb0*/  ISETP.GE.AND P4, PT, R75, 0x72, PT ;  /* 0x000000724b00780c */ /* 0x000fc80003f86270 */
        /* <DEDUP_REMOVED lines=8> */
[----:B------:R-:W-:Y:S02]  /*3c40*/  P2R R71, PR, RZ, 0x40 ;  /* 0x00000040ff477803 */ /* 0x000fe40000000000 */
[----:B------:R-:W-:-:S04]  /*3c50*/  ISETP.GT.AND P6, PT, R62, RZ, !P6 ;  /* 0x000000ff3e00720c */ /* 0x000fc800077c4270 */
[----:B------:R-:W-:-:S04]  /*3c60*/  ISETP.LT.OR P6, PT, R49, 0x1, P6 ;  /* 0x000000013100780c */ /* 0x000fc800037c1670 */
[----:B------:R-:W-:Y:S02]  /*3c70*/  FSEL R80, R4, -INF , !P6 ;  /* 0xff80000004507808 */ /* 0x000fe40007000000 */
[----:B------:R-:W-:-:S04]  /*3c80*/  ISETP.GE.AND P6, PT, R75, 0x7a, PT ;  /* 0x0000007a4b00780c */ /* 0x000fc80003fc6270 */
[----:B------:R-:W-:Y:S02]  /*3c90*/  P2R R75, PR, RZ, 0x40 ;  /* 0x00000040ff4b7803 */ /* 0x000fe40000000000 */
[----:B------:R-:W-:Y:S01]  /*3ca0*/  ISETP.GT.AND P6, PT, R62, 0x79, !P6 ;  /* 0x000000793e00780c */ /* 0x000fe200077c4270 */
[----:B0-----:R-:W-:-:S03]  /*3cb0*/  IMAD.IADD R62, R83, 0x1, R24 ;  /* 0x00000001533e7824 */ /* 0x001fc600078e0218 */
[----:B------:R-:W-:Y:S02]  /*3cc0*/  ISETP.LT.OR P6, PT, R49, 0x7a, P6 ;  /* 0x0000007a3100780c */ /* 0x000fe400037c1670 */
[----:B------:R-:W-:Y:S02]  /*3cd0*/  VIADDMNMX R49, R24, R82, R79, PT ;  /* 0x0000005218317246 */ /* 0x000fe4000380014f */
[----:B------:R-:W-:Y:S02]  /*3ce0*/  FSEL R4, R85, -INF , !P6 ;  /* 0xff80000055047808 */ /* 0x000fe40007000000 */
[----:B------:R-:W-:-:S13]  /*3cf0*/  PLOP3.LUT P6, PT, PT, PT, UP0, 0x40, 0x0 ;  /* 0x000000000000781c */ /* 0x000fda0003fce808 */
[----:B------:R-:W-:Y:S05]  /*3d00*/  @P6 BRA `(.L_x_1299) ;  /* 0x0000000000646947 */ /* 0x000fea0003800000 */
[----:B------:R-:W-:Y:S01]  /*3d10*/  IMAD.U32 R69, RZ, RZ, UR47 ;  /* 0x0000002fff457e24 */ /* 0x000fe2000f8e00ff */
        /* <DEDUP_REMOVED lines=13> */
.L_x_1301:
[----:B------:R-:W-:Y:S02]  /*3df0*/  ULDC UR6, c[0x0][0x9e4] ;  /* 0x0002790000067ab9 */ /* 0x000fe40000000800 */
[----:B------:R-:W-:-:S05]  /*3e00*/  IMAD.U32 R76, RZ, RZ, UR6 ;  /* 0x00000006ff4c7e24 */ /* 0x000fca000f8e00ff */
[----:B------:R-:W-:-:S13]  /*3e10*/  ISETP.NE.AND P6, PT, R76, 0x1, PT ;  /* 0x000000014c00780c */ /* 0x000fda0003fc5270 */
[----:B------:R-:W0:Y:S02]  /*3e20*/  @P6 LDC.64 R24, c[0x0][0x9e8] ;  /* 0x00027a00ff186b82 */ /* 0x000e240000000a00 */
[----:B0-----:R-:W-:-:S05]  /*3e30*/  @P6 IMAD.HI.U32 R24, R69, R24, RZ ;  /* 0x0000001845186227 */ /* 0x001fca00078e00ff */
[----:B------:R-:W-:-:S07]  /*3e40*/  @P6 SHF.R.U32.HI R69, RZ, R25, R24 ;  /* 0x00000019ff456219 */ /* 0x000fce0000011618 */
.L_x_1302:
[----:B------:R-:W-:Y:S05]  /*3e50*/  BSYNC B0 ;  /* 0x0000000000007941 */ /* 0x000fea0003800000 */
.L_x_1300:
[----:B------:R-:W-:-:S04]  /*3e60*/  IMAD R69, R69, R76, -R78 ;  /* 0x0000004c45457224 */ /* 0x000fc800078e0a4e */
[----:B------:R-:W-:-:S05]  /*3e70*/  IMAD.IADD R69, R69, 0x1, -R16 ;  /* 0x0000000145457824 */ /* 0x000fca00078e0a10 */
[----:B------:R-:W-:Y:S02]  /*3e80*/  VIADDMNMX R49, R69, R76, R49, PT ;  /* 0x0000004c45317246 */ /* 0x000fe40003800131 */
[----:B------:R-:W-:-:S07]  /*3e90*/  VIMNMX R62, R62, R69, !PT ;  /* 0x000000453e3e7248 */ /* 0x000fce0007fe0100 */
.L_x_1299:
[C---:B------:R-:W-:Y:S01]  /*3ea0*/  ISETP.GT.AND P1, PT, R62.reuse, 0x1, !P1 ;  /* 0x000000013e00780c */ /* 0x040fe20004f24270 */
[----:B------:R-:W-:Y:S01]  /*3eb0*/  ULDC UR29, c[0x0][0x988] ;  /* 0x00026200001d7ab9 */ /* 0x000fe20000000800 */
[----:B------:R-:W-:Y:S01]  /*3ec0*/  ISETP.NE.AND P6, PT, R91, RZ, PT ;  /* 0x000000ff5b00720c */ /* 0x000fe20003fc5270 */
[----:B------:R-:W-:Y:S01]  /*3ed0*/  UISETP.NE.AND UP1, UPT, UR54, URZ, UPT ;  /* 0x0000003f3600728c */ /* 0x000fe2000bf25270 */
[----:B------:R-:W-:Y:S01]  /*3ee0*/  ISETP.LT.OR P1, PT, R49, 0x2, P1 ;  /* 0x000000023100780c */ /* 0x000fe20000f21670 */
[----:B------:R-:W-:Y:S01]  /*3ef0*/  UISETP.NE.AND UP0, UPT, UR53, URZ, UPT ;  /* 0x0000003f3500728c */ /* 0x000fe2000bf05270 */
[C---:B------:R-:W-:Y:S01]  /*3f00*/  ISETP.GT.AND P2, PT, R62.reuse, 0x8, !P2 ;  /* 0x000000083e00780c */ /* 0x040fe20005744270 */
[----:B------:R-:W-:Y:S01]  /*3f10*/  UMOV UR10, UR41 ;  /* 0x00000029000a7c82 */ /* 0x000fe20008000000 */
[----:B------:R-:W-:Y:S02]  /*3f20*/  FSEL R3, R3, -INF , !P1 ;  /* 0xff80000003037808 */ /* 0x000fe40004800000 */
[----:B------:R-:W-:-:S02]  /*3f30*/  ISETP.GT.AND P1, PT, R62, 0x9, !P6 ;  /* 0x000000093e00780c */ /* 0x000fc40007724270 */
[C---:B------:R-:W-:Y:S02]  /*3f40*/  ISETP.LT.OR P2, PT, R49.reuse, 0x9, P2 ;  /* 0x000000093100780c */ /* 0x040fe40001741670 */
[----:B------:R-:W-:Y:S01]  /*3f50*/  ISETP.LT.OR P1, PT, R49, 0xa, P1 ;  /* 0x0000000a3100780c */ /* 0x000fe20000f21670 */
[----:B------:R-:W-:Y:S01]  /*3f60*/  @UP1 ULDC UR6, c[0x0][0x44c] ;  /* 0x0001130000061ab9 */ /* 0x000fe20000000800 */
[----:B------:R-:W-:Y:S01]  /*3f70*/  FSEL R5, R5, -INF , !P2 ;  /* 0xff80000005057808 */ /* 0x000fe20005000000 */
[----:B------:R-:W-:Y:S01]  /*3f80*/  UIMAD.WIDE.U32 UR6, UR41, UR6, URZ ;  /* 0x00000006290672a5 */ /* 0x000fe2000f8e003f */
[----:B------:R-:W-:Y:S01]  /*3f90*/  FSEL R6, R6, -INF , !P1 ;  /* 0xff80000006067808 */ /* 0x000fe20004800000 */
[----:B------:R-:W-:Y:S01]  /*3fa0*/  @UP1 ULDC UR11, c[0x0][0x450] ;  /* 0x00011400000b1ab9 */ /* 0x000fe20000000800 */
[----:B------:R-:W-:Y:S01]  /*3fb0*/  ISETP.NE.AND P1, PT, R99, RZ, PT ;  /* 0x000000ff6300720c */ /* 0x000fe20003f25270 */
[----:B------:R-:W-:Y:S01]  /*3fc0*/  @UP1 USHF.R.U32.HI UR10, URZ, UR11, UR7 ;  /* 0x0000000b3f0a1299 */ /* 0x000fe20008011607 */
[----:B------:R-:W-:-:S02]  /*3fd0*/  ISETP.NE.AND P2, PT, R108, RZ, PT ;  /* 0x000000ff6c00720c */ /* 0x000fc40003f45270 */
[C---:B------:R-:W-:Y:S01]  /*3fe0*/  ISETP.GT.AND P1, PT, R62.reuse, 0x10, !P1 ;  /* 0x000000103e00780c */ /* 0x040fe20004f24270 */
[----:B------:R-:W-:Y:S01]  /*3ff0*/  UIADD3 UR55, UR55, UR10, URZ ;  /* 0x0000000a37377290 */ /* 0x000fe2000fffe03f */
[----:B------:R-:W-:Y:S02]  /*4000*/  ISETP.NE.AND P6, PT, R109, RZ, PT ;  /* 0x000000ff6d00720c */ /* 0x000fe40003fc5270 */
[----:B------:R-:W-:Y:S01]  /*4010*/  ISETP.LT.OR P1, PT, R49, 0x11, P1 ;  /* 0x000000113100780c */ /* 0x000fe20000f21670 */
[----:B------:R-:W-:Y:S01]  /*4020*/  UIADD3 UR14, UR55, UR14, URZ ;  /* 0x0000000e370e7290 */ /* 0x000fe2000fffe03f */
[----:B------:R-:W-:Y:S02]  /*4030*/  ISETP.GT.AND P3, PT, R62, 0x70, !P3 ;  /* 0x000000703e00780c */ /* 0x000fe40005f64270 */
[----:B------:R-:W-:Y:S02]  /*4040*/  FSEL R25, R7, -INF , !P1 ;  /* 0xff80000007197808 */ /* 0x000fe40004800000 */
[----:B------:R-:W-:-:S02]  /*4050*/  ISETP.NE.AND P1, PT, R100, RZ, PT ;  /* 0x000000ff6400720c */ /* 0x000fc40003f25270 */
[----:B------:R-:W-:Y:S02]  /*4060*/  FMNMX.FTZ R7, R80, R67, !PT ;  /* 0x0000004350077209 */ /* 0x000fe40007810000 */
[----:B------:R-:W-:Y:S02]  /*4070*/  ISETP.GT.AND P1, PT, R62, 0x11, !P1 ;  /* 0x000000113e00780c */ /* 0x000fe40004f24270 */
[----:B------:R-:W-:Y:S02]  /*4080*/  FMNMX.FTZ R7, R66, R7, !PT ;  /* 0x0000000742077209 */ /* 0x000fe40007810000 */
[----:B------:R-:W-:Y:S02]  /*4090*/  ISETP.LT.OR P1, PT, R49, 0x12, P1 ;  /* 0x000000123100780c */ /* 0x000fe40000f21670 */
[----:B------:R-:W-:Y:S02]  /*40a0*/  ISETP.GT.AND P4, PT, R62, 0x71, !P4 ;  /* 0x000000713e00780c */ /* 0x000fe40006784270 */
        /* <DEDUP_REMOVED lines=70> */
[----:B------:R-:W-:Y:S01]  /*4510*/  ISETP.NE.AND P2, PT, R97, RZ, PT ;  /* 0x000000ff6100720c */ /* 0x000fe20003f45270 */
[----:B------:R-:W0:Y:S01]  /*4520*/  SHFL.BFLY PT, R8, R7, 0x2, 0x1f ;  /* 0x0c401f0007087f89 */ /* 0x000e2200000e0000 */
[----:B------:R-:W-:Y:S02]  /*4530*/  ISETP.LT.OR P1, PT, R49, 0x41, P1 ;  /* 0x000000413100780c */ /* 0x000fe40000f21670 */
[----:B------:R-:W-:-:S02]  /*4540*/  ISETP.NE.AND P6, PT, R114, RZ, PT ;  /* 0x000000ff7200720c */ /* 0x000fc40003fc5270 */
[----:B------:R-:W-:Y:S02]  /*4550*/  FSEL R28, R28, -INF , !P1 ;  /* 0xff8000001c1c7808 */ /* 0x000fe40004800000 */
[----:B------:R-:W-:Y:S02]  /*4560*/  ISETP.NE.AND P1, PT, R112, RZ, PT ;  /* 0x000000ff7000720c */ /* 0x000fe40003f25270 */
[C---:B------:R-:W-:Y:S02]  /*4570*/  ISETP.LT.OR P3, PT, R49.reuse, 0x71, P3 ;  /* 0x000000713100780c */ /* 0x040fe40001f61670 */
[C---:B------:R-:W-:Y:S02]  /*4580*/  ISETP.GT.AND P1, PT, R62.reuse, 0x41, !P1 ;  /* 0x000000413e00780c */ /* 0x040fe40004f24270 */
[----:B------:R-:W-:Y:S02]  /*4590*/  ISETP.GT.AND P5, PT, R62, 0x78, !P5 ;  /* 0x000000783e00780c */ /* 0x000fe40006fa4270 */
[----:B------:R-:W-:-:S02]  /*45a0*/  ISETP.LT.OR P1, PT, R49, 0x42, P1 ;  /* 0x000000423100780c */ /* 0x000fc40000f21670 */
[----:B------:R-:W-:Y:S02]  /*45b0*/  ISETP.LT.OR P4, PT, R49, 0x72, P4 ;  /* 0x000000723100780c */ /* 0x000fe40002781670 */
[----:B------:R-:W-:Y:S02]  /*45c0*/  FSEL R29, R29, -INF , !P1 ;  /* 0xff8000001d1d7808 */ /* 0x000fe40004800000 */
[----:B------:R-:W-:Y:S02]  /*45d0*/  ISETP.NE.AND P1, PT, R113, RZ, PT ;  /* 0x000000ff7100720c */ /* 0x000fe40003f25270 */
[----:B------:R-:W-:Y:S02]  /*45e0*/  FSEL R32, R32, -INF , !P3 ;  /* 0xff80000020207808 */ /* 0x000fe40005800000 */
[----:B------:R-:W-:Y:S02]  /*45f0*/  ISETP.GT.AND P1, PT, R62, 0x48, !P1 ;  /* 0x000000483e00780c */ /* 0x000fe40004f24270 */
[----:B0-----:R-:W-:-:S02]  /*4600*/  FMNMX.FTZ R69, R7, R8, !PT ;  /* 0x0000000807457209 */ /* 0x001fc40007810000 */
[C---:B------:R-:W-:Y:S02]  /*4610*/  ISETP.LT.OR P1, PT, R49.reuse, 0x49, P1 ;  /* 0x000000493100780c */ /* 0x040fe40000f21670 */
[----:B------:R-:W-:Y:S01]  /*4620*/  ISETP.LT.OR P5, PT, R49, 0x79, P5 ;  /* 0x000000793100780c */ /* 0x000fe20002fa1670 */
[----:B------:R-:W0:Y:S01]  /*4630*/  SHFL.BFLY PT, R8, R69, 0x1, 0x1f ;  /* 0x0c201f0045087f89 */ /* 0x000e2200000e0000 */
[----:B------:R-:W-:Y:S02]  /*4640*/  FSEL R51, R51, -INF , !P1 ;  /* 0xff80000033337808 */ /* 0x000fe40004800000 */
[----:B------:R-:W-:Y:S02]  /*4650*/  ISETP.NE.AND P1, PT, R92, RZ, PT ;  /* 0x000000ff5c00720c */ /* 0x000fe40003f25270 */
[----:B------:R-:W-:Y:S02]  /*4660*/  FSEL R33, R33, -INF , !P4 ;  /* 0xff80000021217808 */ /* 0x000fe40006000000 */
[----:B------:R-:W-:-:S02]  /*4670*/  ISETP.GT.AND P1, PT, R62, 0x49, !P1 ;  /* 0x000000493e00780c */ /* 0x000fc40004f24270 */
[----:B------:R-:W-:Y:S02]  /*4680*/  FSEL R35, R35, -INF , !P5 ;  /* 0xff80000023237808 */ /* 0x000fe40006800000 */
[----:B------:R-:W-:-:S04]  /*4690*/  ISETP.LT.OR P1, PT, R49, 0x4a, P1 ;  /* 0x0000004a3100780c */ /* 0x000fc80000f21670 */
[----:B------:R-:W-:Y:S02]  /*46a0*/  FSEL R52, R52, -INF , !P1 ;  /* 0xff80000034347808 */ /* 0x000fe40004800000 */
[----:B------:R-:W-:-:S04]  /*46b0*/  ISETP.NE.AND P1, PT, R93, RZ, PT ;  /* 0x000000ff5d00720c */ /* 0x000fc80003f25270 */
[----:B------:R-:W-:Y:S02]  /*46c0*/  ISETP.GT.AND P1, PT, R62, 0x50, !P1 ;  /* 0x000000503e00780c */ /* 0x000fe40004f24270 */
[----:B0-----:R-:W-:Y:S02]  /*46d0*/  FMNMX.FTZ R8, R69, R8, !PT ;  /* 0x0000000845087209 */ /* 0x001fe40007810000 */
        /* <DEDUP_REMOVED lines=14> */
[C---:B------:R-:W-:Y:S02]  /*47c0*/  ISETP.GT.AND P1, PT, R62.reuse, 0x60, !P2 ;  /* 0x000000603e00780c */ /* 0x040fe40005724270 */
[----:B------:R-:W-:Y:S02]  /*47d0*/  ISETP.NE.AND P2, PT, R87, RZ, PT ;  /* 0x000000ff5700720c */ /* 0x000fe40003f45270 */
[----:B------:R-:W-:Y:S02]  /*47e0*/  ISETP.LT.OR P1, PT, R49, 0x61, P1 ;  /* 0x000000613100780c */ /* 0x000fe40000f21670 */
[----:B------:R-:W-:Y:S02]  /*47f0*/  ISETP.GT.AND P2, PT, R62, 0x69, !P2 ;  /* 0x000000693e00780c */ /* 0x000fe40005744270 */
[----:B------:R-:W-:-:S02]  /*4800*/  FSEL R57, R57, -INF , !P1 ;  /* 0xff80000039397808 */ /* 0x000fc40004800000 */
[----:B------:R-:W-:Y:S02]  /*4810*/  ISETP.GT.AND P1, PT, R62, 0x61, !P6 ;  /* 0x000000613e00780c */ /* 0x000fe40007724270 */
[----:B------:R-:W-:Y:S01]  /*4820*/  ISETP.NE.AND P6, PT, R71, RZ, PT ;  /* 0x000000ff4700720c */ /* 0x000fe20003fc5270 */
[----:B------:R-:W-:Y:S01]  /*4830*/  IMAD.U32 R71, RZ, RZ, UR29 ;  /* 0x0000001dff477e24 */ /* 0x000fe2000f8e00ff */
[C---:B------:R-:W-:Y:S02]  /*4840*/  ISETP.LT.OR P1, PT, R49.reuse, 0x62, P1 ;  /* 0x000000623100780c */ /* 0x040fe40000f21670 */
[----:B------:R-:W-:Y:S01]  /*4850*/  ISETP.LT.OR P2, PT, R49, 0x6a, P2 ;  /* 0x0000006a3100780c */ /* 0x000fe20001741670 */
[----:B------:R-:W-:-:S01]  /*4860*/  FFMA.FTZ R71, R8, R71, -8 ;  /* 0xc100000008477423 */ /* 0x000fc20000010047 */
[----:B------:R-:W-:Y:S02]  /*4870*/  FSEL R59, R59, -INF , !P1 ;  /* 0xff8000003b3b7808 */ /* 0x000fe40004800000 */
[----:B------:R-:W-:-:S02]  /*4880*/  FSETP.NEU.FTZ.AND P1, PT, R8, -INF , PT ;  /* 0xff8000000800780b */ /* 0x000fc40003f3d000 */
[----:B------:R-:W-:Y:S02]  /*4890*/  FSEL R30, R30, -INF , !P2 ;  /* 0xff8000001e1e7808 */ /* 0x000fe40005000000 */
[----:B------:R-:W-:Y:S02]  /*48a0*/  FSEL R77, R71, RZ, P1 ;  /* 0x000000ff474d7208 */ /* 0x000fe40000800000 */
[----:B------:R-:W-:Y:S02]  /*48b0*/  ISETP.GT.AND P1, PT, R62, RZ, !P6 ;  /* 0x000000ff3e00720c */ /* 0x000fe40007724270 */
[----:B------:R-:W-:Y:S01]  /*48c0*/  ISETP.NE.AND P6, PT, R75, RZ, PT ;  /* 0x000000ff4b00720c */ /* 0x000fe20003fc5270 */
[--C-:B------:R-:W-:Y:S01]  /*48d0*/  FFMA.FTZ R69, R68, UR29, -R77.reuse ;  /* 0x0000001d44457c23 */ /* 0x100fe2000801084d */
[----:B------:R-:W-:Y:S01]  /*48e0*/  ISETP.LT.OR P1, PT, R49, 0x1, P1 ;  /* 0x000000013100780c */ /* 0x000fe20000f21670 */
[--C-:B------:R-:W-:Y:S01]  /*48f0*/  FFMA.FTZ R75, R74, UR29, -R77.reuse ;  /* 0x0000001d4a4b7c23 */ /* 0x100fe2000801084d */
[----:B------:R-:W-:-:S01]  /*4900*/  FFMA.FTZ R61, R61, UR29, -R77 ;  /* 0x0000001d3d3d7c23 */ /* 0x000fc2000801084d */
[----:B------:R-:W-:Y:S01]  /*4910*/  ISETP.GT.AND P6, PT, R62, 0x79, !P6 ;  /* 0x000000793e00780c */ /* 0x000fe200077c4270 */
[----:B------:R-:W-:-:S01]  /*4920*/  FFMA.FTZ R67, R67, UR29, -R77 ;  /* 0x0000001d43437c23 */ /* 0x000fc2000801084d */
[----:B------:R-:W-:Y:S01]  /*4930*/  FSEL R76, R2, -INF , !P1 ;  /* 0xff800000024c7808 */ /* 0x000fe20004800000 */
[----:B------:R-:W-:-:S01]  /*4940*/  FFMA.FTZ R2, R80, UR29, -R77 ;  /* 0x0000001d50027c23 */ /* 0x000fc2000801084d */
[----:B------:R-:W-:Y:S01]  /*4950*/  ISETP.NE.AND P1, PT, R86, RZ, PT ;  /* 0x000000ff5600720c */ /* 0x000fe20003f25270 */
[----:B------:R-:W-:-:S01]  /*4960*/  FFMA.FTZ R66, R66, UR29, -R77 ;  /* 0x0000001d42427c23 */ /* 0x000fc2000801084d */
[----:B------:R-:W-:Y:S01]  /*4970*/  FMNMX.FTZ R68, R76, R3, !PT ;  /* 0x000000034c447209 */ /* 0x000fe20007810000 */
[----:B------:R-:W-:Y:S01]  /*4980*/  MUFU.EX2 R67, R67 ;  /* 0x0000004300437308 */ /* 0x000fe20000000800 */
[----:B------:R-:W-:Y:S01]  /*4990*/  ISETP.GT.AND P1, PT, R62, 0x68, !P1 ;  /* 0x000000683e00780c */ /* 0x000fe20004f24270 */
[--C-:B------:R-:W-:Y:S01]  /*49a0*/  FFMA.FTZ R89, R89, UR29, -R77.reuse ;  /* 0x0000001d59597c23 */ /* 0x100fe2000801084d */
[----:B------:R-:W-:Y:S01]  /*49b0*/  FMNMX.FTZ R7, R5, R68, !PT ;  /* 0x0000004405077209 */ /* 0x000fe20007810000 */
[--C-:B------:R-:W-:Y:S01]  /*49c0*/  FFMA.FTZ R71, R90, UR29, -R77.reuse ;  /* 0x0000001d5a477c23 */ /* 0x100fe2000801084d */
[----:B------:R-:W-:Y:S01]  /*49d0*/  ISETP.LT.OR P1, PT, R49, 0x69, P1 ;  /* 0x000000693100780c */ /* 0x000fe20000f21670 */
[--C-:B------:R-:W-:Y:S01]  /*49e0*/  FFMA.FTZ R70, R70, UR29, -R77.reuse ;  /* 0x0000001d46467c23 */ /* 0x100fe2000801084d */
[----:B------:R-:W-:Y:S01]  /*49f0*/  FMNMX.FTZ R78, R6, R7, !PT ;  /* 0x00000007064e7209 */ /* 0x000fe20007810000 */
[----:B------:R-:W0:Y:S01]  /*4a00*/  MUFU.EX2 R2, R2 ;  /* 0x0000000200027308 */ /* 0x000e220000000800 */
[----:B------:R-:W-:Y:S01]  /*4a10*/  FSEL R31, R31, -INF , !P1 ;  /* 0xff8000001f1f7808 */ /* 0x000fe20004800000 */
[--C-:B------:R-:W-:Y:S01]  /*4a20*/  FFMA.FTZ R73, R73, UR29, -R77.reuse ;  /* 0x0000001d49497c23 */ /* 0x100fe2000801084d */
[----:B------:R-:W-:Y:S01]  /*4a30*/  FMNMX.FTZ R7, R25, R78, !PT ;  /* 0x0000004e19077209 */ /* 0x000fe20007810000 */
[--C-:B------:R-:W-:Y:S01]  /*4a40*/  FFMA.FTZ R72, R72, UR29, -R77.reuse ;  /* 0x0000001d48487c23 */ /* 0x100fe2000801084d */
[----:B------:R-:W-:Y:S01]  /*4a50*/  ISETP.LT.OR P6, PT, R49, 0x7a, P6 ;  /* 0x0000007a3100780c */ /* 0x000fe200037c1670 */
[--C-:B------:R-:W-:Y:S01]  /*4a60*/  FFMA.FTZ R65, R65, UR29, -R77.reuse ;  /* 0x0000001d41417c23 */ /* 0x100fe2000801084d */
[----:B------:R-:W-:Y:S01]  /*4a70*/  FMNMX.FTZ R78, R24, R7, !PT ;  /* 0x00000007184e7209 */ /* 0x000fe20007810000 */
[----:B------:R-:W1:Y:S01]  /*4a80*/  MUFU.EX2 R66, R66 ;  /* 0x0000004200427308 */ /* 0x000e620000000800 */
[----:B------:R-:W-:Y:S01]  /*4a90*/  FSEL R34, R34, -INF , !P6 ;  /* 0xff80000022227808 */ /* 0x000fe20007000000 */
[--C-:B------:R-:W-:Y:S01]  /*4aa0*/  FFMA.FTZ R64, R64, UR29, -R77.reuse ;  /* 0x0000001d40407c23 */ /* 0x100fe2000801084d */
[----:B------:R-:W-:Y:S01]  /*4ab0*/  FMNMX.FTZ R7, R9, R78, !PT ;  /* 0x0000004e09077209 */ /* 0x000fe20007810000 */
[--C-:B------:R-:W-:Y:S01]  /*4ac0*/  FFMA.FTZ R63, R63, UR29, -R77.reuse ;  /* 0x0000001d3f3f7c23 */ /* 0x100fe2000801084d */
[----:B------:R-:W-:-:S01]  /*4ad0*/  FFMA.FTZ R60, R60, UR29, -R77 ;  /* 0x0000001d3c3c7c23 */ /* 0x000fc2000801084d */
[--C-:B------:R-:W-:Y:S01]  /*4ae0*/  FFMA.FTZ R50, R50, UR29, -R77.reuse ;  /* 0x0000001d32327c23 */ /* 0x100fe2000801084d */
[----:B------:R-:W-:Y:S01]  /*4af0*/  FMNMX.FTZ R78, R10, R7, !PT ;  /* 0x000000070a4e7209 */ /* 0x000fe20007810000 */
[----:B------:R-:W2:Y:S01]  /*4b00*/  MUFU.EX2 R69, R69 ;  /* 0x0000004500457308 */ /* 0x000ea20000000800 */
[----:B------:R-:W-:-:S01]  /*4b10*/  FFMA.FTZ R47, R47, UR29, -R77 ;  /* 0x0000001d2f2f7c23 */ /* 0x000fc2000801084d */
[--C-:B------:R-:W-:Y:S01]  /*4b20*/  FFMA.FTZ R46, R46, UR29, -R77.reuse ;  /* 0x0000001d2e2e7c23 */ /* 0x100fe2000801084d */
[----:B------:R-:W-:Y:S01]  /*4b30*/  FMNMX.FTZ R7, R11, R78, !PT ;  /* 0x0000004e0b077209 */ /* 0x000fe20007810000 */
[--C-:B------:R-:W-:Y:S01]  /*4b40*/  FFMA.FTZ R45, R45, UR29, -R77.reuse ;  /* 0x0000001d2d2d7c23 */ /* 0x100fe2000801084d */
[----:B------:R-:W-:-:S01]  /*4b50*/  FFMA.FTZ R44, R44, UR29, -R77 ;  /* 0x0000001d2c2c7c23 */ /* 0x000fc2000801084d */
[--C-:B------:R-:W-:Y:S01]  /*4b60*/  FFMA.FTZ R43, R43, UR29, -R77.reuse ;  /* 0x0000001d2b2b7c23 */ /* 0x100fe2000801084d */
[----:B------:R-:W-:Y:S01]  /*4b70*/  FMNMX.FTZ R78, R12, R7, !PT ;  /* 0x000000070c4e7209 */ /* 0x000fe20007810000 */
[----:B------:R-:W3:Y:S01]  /*4b80*/  MUFU.EX2 R68, R89 ;  /* 0x0000005900447308 */ /* 0x000ee20000000800 */
        /* <DEDUP_REMOVED lines=12> */
[----:B------:R-:W-:-:S02]  /*4c50*/  FFMA.FTZ R4, R4, UR29, -R77 ;  /* 0x0000001d04047c23 */ /* 0x000fc4000801084d */
        /* <DEDUP_REMOVED lines=13> */
[----:B------:R4:W-:Y:S03]  /*4d30*/  MUFU.EX2 R74, R61 ;  /* 0x0000003d004a7308 */ /* 0x0009e60000000800 */
[----:B------:R-:W-:-:S04]  /*4d40*/  FMNMX.FTZ R7, R55, R78, !PT ;  /* 0x0000004e37077209 */ /* 0x000fc80007810000 */
[----:B------:R-:W-:Y:S01]  /*4d50*/  FMNMX.FTZ R78, R56, R7, !PT ;  /* 0x00000007384e7209 */ /* 0x000fe20007810000 */
[----:B------:R-:W-:Y:S01]  /*4d60*/  MUFU.EX2 R64, R64 ;  /* 0x0000004000407308 */ /* 0x000fe20000000800 */
[----:B----4-:R-:W-:-:S01]  /*4d70*/  FFMA.FTZ R61, R58, UR29, -R77 ;  /* 0x0000001d3a3d7c23 */ /* 0x010fc2000801084d */
[----:B------:R-:W-:Y:S01]  /*4d80*/  FFMA.FTZ R58, R48, UR29, -R77 ;  /* 0x0000001d303a7c23 */ /* 0x000fe2000801084d */
[----:B------:R-:W-:-:S04]  /*4d90*/  FMNMX.FTZ R78, R57, R78, !PT ;  /* 0x0000004e394e7209 */ /* 0x000fc80007810000 */
[----:B------:R-:W-:Y:S01]  /*4da0*/  FMNMX.FTZ R78, R59, R78, !PT ;  /* 0x0000004e3b4e7209 */ /* 0x000fe20007810000 */
[----:B------:R4:W-:Y:S03]  /*4db0*/  MUFU.EX2 R49, R58 ;  /* 0x0000003a00317308 */ /* 0x0009e60000000800 */
        /* <DEDUP_REMOVED lines=13> */
[----:B-----5:R-:W-:-:S07]  /*4e90*/  FMNMX.FTZ R48, R7, R48, !PT ;  /* 0x0000003007307209 */ /* 0x020fce0007810000 */
[----:B------:R-:W-:Y:S01]  /*4ea0*/  MUFU.EX2 R50, R50 ;  /* 0x0000003200327308 */ /* 0x000fe20000000800 */
[----:B------:R-:W5:Y:S07]  /*4eb0*/  SHFL.BFLY PT, R7, R48, 0x1, 0x1f ;  /* 0x0c201f0030077f89 */ /* 0x000f6e00000e0000 */
[----:B------:R-:W-:Y:S08]  /*4ec0*/  MUFU.EX2 R43, R43 ;  /* 0x0000002b002b7308 */ /* 0x000ff00000000800 */
[----:B------:R-:W-:Y:S08]  /*4ed0*/  MUFU.EX2 R42, R42 ;  /* 0x0000002a002a7308 */ /* 0x000ff00000000800 */
[----:B------:R-:W-:Y:S01]  /*4ee0*/  MUFU.EX2 R45, R45 ;  /* 0x0000002d002d7308 */ /* 0x000fe20000000800 */
[----:B-----5:R-:W-:Y:S01]  /*4ef0*/  FMNMX.FTZ R7, R48, R7, !PT ;  /* 0x0000000730077209 */ /* 0x020fe20007810000 */
[----:B------:R-:W-:-:S03]  /*4f00*/  IMAD.U32 R48, RZ, RZ, UR29 ;  /* 0x0000001dff307e24 */ /* 0x000fc6000f8e00ff */
[C---:B------:R-:W-:Y:S01]  /*4f10*/  FSETP.NEU.FTZ.AND P1, PT, R7.reuse, -INF , PT ;  /* 0xff8000000700780b */ /* 0x040fe20003f3d000 */
[----:B------:R-:W-:-:S02]  /*4f20*/  FFMA.FTZ R48, R7, R48, -8 ;  /* 0xc100000007307423 */ /* 0x000fc40000010030 */
[----:B------:R-:W-:Y:S03]  /*4f30*/  MUFU.EX2 R44, R44 ;  /* 0x0000002c002c7308 */ /* 0x000fe60000000800 */
[----:B----4-:R-:W-:Y:S02]  /*4f40*/  FSEL R58, R48, RZ, P1 ;  /* 0x000000ff303a7208 */ /* 0x010fe40000800000 */
[----:B------:R-:W-:-:S03]  /*4f50*/  PLOP3.LUT P1, PT, PT, PT, UP0, 0x40, 0x0 ;  /* 0x000000000000781c */ /* 0x000fc60003f2e808 */
[--C-:B------:R-:W-:Y:S01]  /*4f60*/  FFMA.FTZ R48, R76, UR29, -R58.reuse ;  /* 0x0000001d4c307c23 */ /* 0x100fe2000801083a */
[----:B------:R-:W-:-:S01]  /*4f70*/  FFMA.FTZ R3, R3, UR29, -R58 ;  /* 0x0000001d03037c23 */ /* 0x000fc2000801083a */
[--C-:B------:R-:W-:Y:S01]  /*4f80*/  FFMA.FTZ R62, R5, UR29, -R58.reuse ;  /* 0x0000001d053e7c23 */ /* 0x100fe2000801083a */
[----:B------:R-:W-:-:S01]  /*4f90*/  FFMA.FTZ R5, R25, UR29, -R58 ;  /* 0x0000001d19057c23 */ /* 0x000fc2000801083a */
[----:B------:R-:W-:Y:S01]  /*4fa0*/  FFMA.FTZ R12, R12, UR29, -R58 ;  /* 0x0000001d0c0c7c23 */ /* 0x000fe2000801083a */
[----:B0-----:R-:W-:-:S01]  /*4fb0*/  FADD.FTZ R25, R2, R67 ;  /* 0x0000004302197221 */ /* 0x001fc20000010000 */
        /* <DEDUP_REMOVED lines=16> */
[----:B------:R1:W-:Y:S01]  /*50c0*/  MUFU.EX2 R11, R12 ;  /* 0x0000000c000b7308 */ /* 0x0003e20000000800 */
[----:B------:R-:W-:-:S01]  /*50d0*/  FFMA.FTZ R52, R52, UR29, -R58 ;  /* 0x0000001d34347c23 */ /* 0x000fc2000801083a */
[--C-:B------:R-:W-:Y:S01]  /*50e0*/  FFMA.FTZ R53, R53, UR29, -R58.reuse ;  /* 0x0000001d35357c23 */ /* 0x100fe2000801083a */
[----:B------:R-:W-:-:S01]  /*50f0*/  FFMA.FTZ R54, R54, UR29, -R58 ;  /* 0x0000001d36367c23 */ /* 0x000fc2000801083a */
[--C-:B------:R-:W-:Y:S01]  /*5100*/  FFMA.FTZ R55, R55, UR29, -R58.reuse ;  /* 0x0000001d37377c23 */ /* 0x100fe2000801083a */
[----:B------:R-:W-:-:S01]  /*5110*/  FFMA.FTZ R56, R56, UR29, -R58 ;  /* 0x0000001d38387c23 */ /* 0x000fc2000801083a */
[--C-:B------:R-:W-:Y:S01]  /*5120*/  FFMA.FTZ R57, R57, UR29, -R58.reuse ;  /* 0x0000001d39397c23 */ /* 0x100fe2000801083a */
[----:B------:R-:W-:-:S01]  /*5130*/  FFMA.FTZ R59, R59, UR29, -R58 ;  /* 0x0000001d3b3b7c23 */ /* 0x000fc2000801083a */
[----:B------:R-:W4:Y:S01]  /*5140*/  MUFU.EX2 R62, R62 ;  /* 0x0000003e003e7308 */ /* 0x000f220000000800 */
[----:B-1----:R-:W-:-:S01]  /*5150*/  FADD.FTZ R12, R66, R25 ;  /* 0x00000019420c7221 */ /* 0x002fc20000010000 */
[--C-:B------:R-:W-:Y:S01]  /*5160*/  FFMA.FTZ R31, R31, UR29, -R58.reuse ;  /* 0x0000001d1f1f7c23 */ /* 0x100fe2000801083a */
[----:B------:R-:W-:-:S01]  /*5170*/  FFMA.FTZ R30, R30, UR29, -R58 ;  /* 0x0000001d1e1e7c23 */ /* 0x000fc2000801083a */
[----:B------:R-:W-:Y:S01]  /*5180*/  FFMA.FTZ R32, R32, UR29, -R58 ;  /* 0x0000001d20207c23 */ /* 0x000fe2000801083a */
[----:B--2---:R-:W-:-:S01]  /*5190*/  FADD.FTZ R25, R69, R12 ;  /* 0x0000000c45197221 */ /* 0x004fc20000010000 */
[----:B------:R-:W-:Y:S01]  /*51a0*/  F2FP.SATFINITE.E4M3.F32.PACK_AB_MERGE_C R69, R69, R66, RZ ;  /* 0x000000424545723e */ /* 0x000fe200048070ff */
[----:B------:R-:W-:-:S01]  /*51b0*/  FFMA.FTZ R33, R33, UR29, -R58 ;  /* 0x0000001d21217c23 */ /* 0x000fc2000801083a */
[----:B------:R1:W2:Y:S01]  /*51c0*/  MUFU.EX2 R77, R76 ;  /* 0x0000004c004d7308 */ /* 0x0002a20000000800 */
[----:B---3--:R-:W-:-:S01]  /*51d0*/  FADD.FTZ R12, R68, R25 ;  /* 0x00000019440c7221 */ /* 0x008fc20000010000 */
[----:B0-----:R-:W-:Y:S01]  /*51e0*/  FADD.FTZ R25, R48, R3 ;  /* 0x0000000330197221 */ /* 0x001fe20000010000 */
[----:B------:R-:W-:Y:S01]  /*51f0*/  F2FP.SATFINITE.E4M3.F32.PACK_AB_MERGE_C R164, R67, R2, R69 ;  /* 0x0000000243a4723e */ /* 0x000fe20004807045 */
[----:B------:R-:W-:Y:S01]  /*5200*/  FFMA.FTZ R35, R35, UR29, -R58 ;  /* 0x0000001d23237c23 */ /* 0x000fe2000801083a */
[----:B------:R-:W-:-:S01]  /*5210*/  FADD.FTZ R79, R71, R12 ;  /* 0x0000000c474f7221 */ /* 0x000fc20000010000 */
[----:B------:R-:W-:-:S02]  /*5220*/  FFMA.FTZ R34, R34, UR29, -R58 ;  /* 0x0000001d22227c23 */ /* 0x000fc4000801083a */
[----:B------:R-:W0:Y:S01]  /*5230*/  MUFU.EX2 R5, R5 ;  /* 0x0000000500057308 */ /* 0x000e220000000800 */
[----:B-1----:R-:W-:-:S01]  /*5240*/  FADD.FTZ R76, R70, R79 ;  /* 0x0000004f464c7221 */ /* 0x002fc20000010000 */
[----:B----4-:R-:W-:Y:S01]  /*5250*/  FADD.FTZ R12, R62, R25 ;  /* 0x000000193e0c7221 */ /* 0x010fe20000010000 */
[C---:B------:R-:W-:Y:S02]  /*5260*/  F2FP.SATFINITE.E4M3.F32.PACK_AB_MERGE_C R70, R73.reuse, R70, RZ ;  /* 0x000000464946723e */ /* 0x040fe400048070ff */
[----:B------:R-:W-:Y:S02]  /*5270*/  FADD.FTZ R25, R73, R76 ;  /* 0x0000004c49197221 */ /* 0x000fe40000010000 */
[----:B------:R-:W-:Y:S01]  /*5280*/  F2FP.SATFINITE.E4M3.F32.PACK_AB_MERGE_C R166, R71, R68, R70 ;  /* 0x0000004447a6723e */ /* 0x000fe20004807046 */
[----:B------:R-:W1:Y:S01]  /*5290*/  MUFU.EX2 R24, R24 ;  /* 0x0000001800187308 */ /* 0x000e620000000800 */
[----:B--2---:R-:W-:-:S01]  /*52a0*/  FADD.FTZ R12, R77, R12 ;  /* 0x0000000c4d0c7221 */ /* 0x004fc20000010000 */
[----:B------:R-:W-:Y:S01]  /*52b0*/  FADD.FTZ R66, R72, R25 ;  /* 0x0000001948427221 */ /* 0x000fe20000010000 */
[----:B------:R-:W-:-:S03]  /*52c0*/  F2FP.SATFINITE.E4M3.F32.PACK_AB_MERGE_C R62, R77, R62, RZ ;  /* 0x0000003e4d3e723e */ /* 0x000fc600048070ff */
[----:B------:R-:W-:Y:S01]  /*52d0*/  FADD.FTZ R66, R75, R66 ;  /* 0x000000424b427221 */ /* 0x000fe20000010000 */
[----:B------:R-:W-:Y:S01]  /*52e0*/  F2FP.SATFINITE.E4M3.F32.PACK_AB_MERGE_C R165, R3, R48, R62 ;  /* 0x0000003003a5723e */ /* 0x000fe2000480703e */
[----:B------:R-:W2:Y:S01]  /*52f0*/  MUFU.EX2 R9, R9 ;  /* 0x0000000900097308 */ /* 0x000ea20000000800 */
[----:B0-----:R-:W-:-:S01]  /*5300*/  FADD.FTZ R25, R5, R12 ;  /* 0x0000000c05197221 */ /* 0x001fc20000010000 */
[----:B------:R-:W-:Y:S01]  /*5310*/  F2FP.SATFINITE.E4M3.F32.PACK_AB_MERGE_C R12, R64, R65, RZ ;  /* 0x00000041400c723e */ /* 0x000fe200048070ff */
[----:B------:R-:W-:-:S03]  /*5320*/  FADD.FTZ R67, R65, R66 ;  /* 0x0000004241437221 */ /* 0x000fc60000010000 */
[----:B------:R-:W-:Y:S01]  /*5330*/  F2FP.SATFINITE.E4M3.F32.PACK_AB_MERGE_C R160, R75, R72, R12 ;  /* 0x000000484ba0723e */ /* 0x000fe2000480700c */
[----:B------:R-:W-:-:S01]  /*5340*/  FADD.FTZ R64, R64, R67 ;  /* 0x0000004340407221 */ /* 0x000fc20000010000 */
[----:B------:R-:W0:Y:S01]  /*5350*/  MUFU.EX2 R10, R10 ;  /* 0x0000000a000a7308 */ /* 0x000e220000000800 */
[----:B-1----:R-:W-:-:S01]  /*5360*/  FADD.FTZ R2, R24, R25 ;  /* 0x0000001918027221 */ /* 0x002fc20000010000 */
[----:B------:R-:W-:Y:S01]  /*5370*/  F2FP.SATFINITE.E4M3.F32.PACK_AB_MERGE_C R12, R61, R60, RZ ;  /* 0x0000003c3d0c723e */ /* 0x000fe200048070ff */
[----:B------:R-:W-:-:S03]  /*5380*/  FADD.FTZ R65, R63, R64 ;  /* 0x000000403f417221 */ /* 0x000fc60000010000 */
[C---:B------:R-:W-:Y:S01]  /*5390*/  F2FP.SATFINITE.E4M3.F32.PACK_AB_MERGE_C R162, R74.reuse, R63, R12 ;  /* 0x0000003f4aa2723e */ /* 0x040fe2000480700c */
[----:B------:R-:W-:-:S01]  /*53a0*/  FADD.FTZ R65, R74, R65 ;  /* 0x000000414a417221 */ /* 0x000fc20000010000 */
[----:B------:R-:W1:Y:S01]  /*53b0*/  MUFU.EX2 R6, R6 ;  /* 0x0000000600067308 */ /* 0x000e620000000800 */
[----:B--2---:R-:W-:-:S01]  /*53c0*/  FADD.FTZ R25, R9, R2 ;  /* 0x0000000209197221 */ /* 0x004fc20000010000 */
[----:B------:R-:W-:Y:S01]  /*53d0*/  F2FP.SATFINITE.E4M3.F32.PACK_AB_MERGE_C R12, R46, R47, RZ ;  /* 0x0000002f2e0c723e */ /* 0x000fe200048070ff */
[----:B------:R-:W-:-:S03]  /*53e0*/  FADD.FTZ R60, R60, R65 ;  /* 0x000000413c3c7221 */ /* 0x000fc60000010000 */
[----:B------:R-:W-:Y:S01]  /*53f0*/  F2FP.SATFINITE.E4M3.F32.PACK_AB_MERGE_C R156, R49, R50, R12 ;  /* 0x00000032319c723e */ /* 0x000fe2000480700c */
[----:B------:R-:W-:-:S01]  /*5400*/  FADD.FTZ R61, R61, R60 ;  /* 0x0000003c3d3d7221 */ /* 0x000fc20000010000 */
[----:B------:R-:W2:Y:S01]  /*5410*/  MUFU.EX2 R13, R13 ;  /* 0x0000000d000d7308 */ /* 0x000ea20000000800 */
[----:B0-----:R-:W-:-:S07]  /*5420*/  FADD.FTZ R25, R10, R25 ;  /* 0x000000190a197221 */ /* 0x001fce0000010000 */
[----:B------:R-:W0:Y:S01]  /*5430*/  MUFU.EX2 R14, R14 ;  /* 0x0000000e000e7308 */ /* 0x000e220000000800 */
[----:B-1----:R-:W-:-:S04]  /*5440*/  FADD.FTZ R2, R6, R25 ;  /* 0x0000001906027221 */ /* 0x002fc80000010000 */
[----:B------:R-:W-:-:S03]  /*5450*/  FADD.FTZ R2, R11, R2 ;  /* 0x000000020b027221 */ /* 0x000fc60000010000 */
[----:B------:R-:W1:Y:S01]  /*5460*/  MUFU.EX2 R20, R20 ;  /* 0x0000001400147308 */ /* 0x000e620000000800 */
[----:B--2---:R-:W-:-:S01]  /*5470*/  FADD.FTZ R25, R13, R2 ;  /* 0x000000020d197221 */ /* 0x004fc20000010000 */
[----:B------:R-:W-:-:S04]  /*5480*/  FADD.FTZ R2, R50, R61 ;  /* 0x0000003d32027221 */ /* 0x000fc80000010000 */
[----:B------:R-:W-:Y:S01]  /*5490*/  FADD.FTZ R50, R49, R2 ;  /* 0x0000000231327221 */ /* 0x000fe20000010000 */
[----:B------:R-:W-:Y:S01]  /*54a0*/  F2FP.SATFINITE.E4M3.F32.PACK_AB_MERGE_C R49, R42, R43, RZ ;  /* 0x0000002b2a31723e */ /* 0x000fe200048070ff */
[----:B------:R-:W2:Y:S01]  /*54b0*/  MUFU.EX2 R21, R21 ;  /* 0x0000001500157308 */ /* 0x000ea20000000800 */
[----:B0-----:R-:W-:-:S01]  /*54c0*/  FADD.FTZ R25, R14, R25 ;  /* 0x000000190e197221 */ /* 0x001fc20000010000 */
[----:B------:R-:W-:Y:S01]  /*54d0*/  FADD.FTZ R47, R47, R50 ;  /* 0x000000322f2f7221 */ /* 0x000fe20000010000 */
[----:B------:R-:W-:Y:S02]  /*54e0*/  F2FP.SATFINITE.E4M3.F32.PACK_AB_MERGE_C R158, R44, R45, R49 ;  /* 0x0000002d2c9e723e */ /* 0x000fe40004807031 */
[----:B------:R-:W-:Y:S01]  /*54f0*/  F2FP.SATFINITE.E4M3.F32.PACK_AB_MERGE_C R13, R14, R13, RZ ;  /* 0x0000000d0e0d723e */ /* 0x000fe200048070ff */
[----:B------:R-:W-:-:S02]  /*5500*/  FADD.FTZ R46, R46, R47 ;  /* 0x0000002f2e2e7221 */ /* 0x000fc40000010000 */
[----:B------:R-:W0:Y:S01]  /*5510*/  MUFU.EX2 R26, R26 ;  /* 0x0000001a001a7308 */ /* 0x000e220000000800 */
[----:B-1----:R-:W-:-:S01]  /*5520*/  FADD.FTZ R12, R20, R25 ;  /* 0x00000019140c7221 */ /* 0x002fc20000010000 */
[----:B------:R-:W-:Y:S01]  /*5530*/  FADD.FTZ R45, R45, R46 ;  /* 0x0000002e2d2d7221 */ /* 0x000fe20000010000 */
[----:B------:R-:W-:-:S03]  /*5540*/  F2FP.SATFINITE.E4M3.F32.PACK_AB_MERGE_C R161, R11, R6, R13 ;  /* 0x000000060ba1723e */ /* 0x000fc6000480700d */
[----:B------:R-:W-:Y:S02]  /*5550*/  FADD.FTZ R44, R44, R45 ;  /* 0x0000002d2c2c7221 */ /* 0x000fe40000010000 */
[----:B------:R-:W1:Y:S01]  /*5560*/  MUFU.EX2 R27, R27 ;  /* 0x0000001b001b7308 */ /* 0x000e620000000800 */
[----:B--2---:R-:W-:-:S01]  /*5570*/  FADD.FTZ R25, R21, R12 ;  /* 0x0000000c15197221 */ /* 0x004fc20000010000 */
[----:B------:R-:W-:-:S04]  /*5580*/  FADD.FTZ R43, R43, R44 ;  /* 0x0000002c2b2b7221 */ /* 0x000fc80000010000 */
[----:B------:R-:W-:Y:S02]  /*5590*/  FADD.FTZ R42, R42, R43 ;  /* 0x0000002b2a2a7221 */ /* 0x000fe40000010000 */
[----:B------:R-:W2:Y:S01]  /*55a0*/  MUFU.EX2 R28, R28 ;  /* 0x0000001c001c7308 */ /* 0x000ea20000000800 */
[----:B0-----:R-:W-:-:S07]  /*55b0*/  FADD.FTZ R12, R26, R25 ;  /* 0x000000191a0c7221 */ /* 0x001fce0000010000 */
[----:B------:R-:W0:Y:S01]  /*55c0*/  MUFU.EX2 R29, R29 ;  /* 0x0000001d001d7308 */ /* 0x000e220000000800 */
[----:B-1----:R-:W-:-:S01]  /*55d0*/  FADD.FTZ R25, R27, R12 ;  /* 0x0000000c1b197221 */ /* 0x002fc20000010000 */
[----:B------:R-:W-:-:S04]  /*55e0*/  F2FP.SATFINITE.E4M3.F32.PACK_AB_MERGE_C R26, R27, R26, RZ ;  /* 0x0000001a1b1a723e */ /* 0x000fc800048070ff */
[----:B------:R-:W-:Y:S02]  /*55f0*/  F2FP.SATFINITE.E4M3.F32.PACK_AB_MERGE_C R163, R21, R20, R26 ;  /* 0x0000001415a3723e */ /* 0x000fe4000480701a */
[----:B------:R-:W1:Y:S01]  /*5600*/  MUFU.EX2 R51, R51 ;  /* 0x0000003300337308 */ /* 0x000e620000000800 */
[----:B--2---:R-:W-:-:S01]  /*5610*/  FADD.FTZ R12, R28, R25 ;  /* 0x000000191c0c7221 */ /* 0x004fc20000010000 */
[----:B------:R-:W-:-:S04]  /*5620*/  F2FP.SATFINITE.E4M3.F32.PACK_AB_MERGE_C R25, R10, R9, RZ ;  /* 0x000000090a19723e */ /* 0x000fc800048070ff */
[----:B------:R-:W-:Y:S02]  /*5630*/  F2FP.SATFINITE.E4M3.F32.PACK_AB_MERGE_C R167, R24, R5, R25 ;  /* 0x0000000518a7723e */ /* 0x000fe40004807019 */
[----:B------:R-:W2:Y:S01]  /*5640*/  MUFU.EX2 R52, R52 ;  /* 0x0000003400347308 */ /* 0x000ea20000000800 */
[----:B0-----:R-:W-:-:S07]  /*5650*/  FADD.FTZ R12, R29, R12 ;  /* 0x0000000c1d0c7221 */ /* 0x001fce0000010000 */
[----:B------:R-:W0:Y:S01]  /*5660*/  MUFU.EX2 R53, R53 ;  /* 0x0000003500357308 */ /* 0x000e220000000800 */
[----:B-1----:R-:W-:-:S07]  /*5670*/  FADD.FTZ R9, R51, R12 ;  /* 0x0000000c33097221 */ /* 0x002fce0000010000 */
[----:B------:R-:W1:Y:S01]  /*5680*/  MUFU.EX2 R54, R54 ;  /* 0x0000003600367308 */ /* 0x000e620000000800 */
[----:B--2---:R-:W-:-:S01]  /*5690*/  FADD.FTZ R10, R52, R9 ;  /* 0x00000009340a7221 */ /* 0x004fc20000010000 */
[----:B------:R-:W-:-:S04]  /*56a0*/  F2FP.SATFINITE.E4M3.F32.PACK_AB_MERGE_C R51, R52, R51, RZ ;  /* 0x000000333433723e */ /* 0x000fc800048070ff */
[----:B------:R-:W-:Y:S02]  /*56b0*/  F2FP.SATFINITE.E4M3.F32.PACK_AB_MERGE_C R157, R29, R28, R51 ;  /* 0x0000001c1d9d723e */ /* 0x000fe40004807033 */
[----:B------:R-:W2:Y:S01]  /*56c0*/  MUFU.EX2 R55, R55 ;  /* 0x0000003700377308 */ /* 0x000ea20000000800 */
[----:B0-----:R-:W-:-:S07]  /*56d0*/  FADD.FTZ R9, R53, R10 ;  /* 0x0000000a35097221 */ /* 0x001fce0000010000 */
[----:B------:R-:W-:Y:S01]  /*56e0*/  MUFU.EX2 R39, R39 ;  /* 0x0000002700277308 */ /* 0x000fe20000000800 */
[----:B-1----:R-:W-:-:S07]  /*56f0*/  FADD.FTZ R10, R54, R9 ;  /* 0x00000009360a7221 */ /* 0x002fce0000010000 */
[----:B------:R-:W0:Y:S01]  /*5700*/  MUFU.EX2 R38, R38 ;  /* 0x0000002600267308 */ /* 0x000e220000000800 */
[----:B--2---:R-:W-:-:S07]  /*5710*/  FADD.FTZ R3, R55, R10 ;  /* 0x0000000a37037221 */ /* 0x004fce0000010000 */
[----:B------:R-:W1:Y:S08]  /*5720*/  MUFU.EX2 R56, R56 ;  /* 0x0000003800387308 */ /* 0x000e700000000800 */
[----:B------:R-:W-:Y:S01]  /*5730*/  MUFU.EX2 R41, R41 ;  /* 0x0000002900297308 */ /* 0x000fe20000000800 */
[----:B0-----:R-:W-:-:S07]  /*5740*/  F2FP.SATFINITE.E4M3.F32.PACK_AB_MERGE_C R12, R38, R39, RZ ;  /* 0x00000027260c723e */ /* 0x001fce00048070ff */
[----:B------:R-:W0:Y:S01]  /*5750*/  MUFU.EX2 R40, R40 ;  /* 0x0000002800287308 */ /* 0x000e220000000800 */
[C---:B-1----:R-:W-:Y:S01]  /*5760*/  F2FP.SATFINITE.E4M3.F32.PACK_AB_MERGE_C R55, R56.reuse, R55, RZ ;  /* 0x000000373837723e */ /* 0x042fe200048070ff */
[----:B------:R-:W-:-:S03]  /*5770*/  FADD.FTZ R56, R56, R3 ;  /* 0x0000000338387221 */ /* 0x000fc60000010000 */
[----:B------:R-:W-:-:S03]  /*5780*/  F2FP.SATFINITE.E4M3.F32.PACK_AB_MERGE_C R159, R54, R53, R55 ;  /* 0x00000035369f723e */ /* 0x000fc60004807037 */
[----:B------:R-:W1:Y:S08]  /*5790*/  MUFU.EX2 R57, R57 ;  /* 0x0000003900397308 */ /* 0x000e700000000800 */
[----:B------:R-:W2:Y:S01]  /*57a0*/  MUFU.EX2 R2, R59 ;  /* 0x0000003b00027308 */ /* 0x000ea20000000800 */
[----:B0-----:R-:W-:Y:S01]  /*57b0*/  F2FP.SATFINITE.E4M3.F32.PACK_AB_MERGE_C R152, R40, R41, R12 ;  /* 0x000000292898723e */ /* 0x001fe2000480700c */
[----:B------:R-:W-:-:S04]  /*57c0*/  FADD.FTZ R41, R41, R42 ;  /* 0x0000002a29297221 */ /* 0x000fc80000010000 */
[----:B------:R-:W-:Y:S02]  /*57d0*/  FADD.FTZ R40, R40, R41 ;  /* 0x0000002928287221 */ /* 0x000fe40000010000 */
[----:B------:R-:W0:Y:S01]  /*57e0*/  MUFU.EX2 R31, R31 ;  /* 0x0000001f001f7308 */ /* 0x000e220000000800 */
[----:B-1----:R-:W-:-:S01]  /*57f0*/  FADD.FTZ R3, R57, R56 ;  /* 0x0000003839037221 */ /* 0x002fc20000010000 */
[----:B------:R-:W-:-:S04]  /*5800*/  FADD.FTZ R39, R39, R40 ;  /* 0x0000002827277221 */ /* 0x000fc80000010000 */
[----:B------:R-:W-:Y:S02]  /*5810*/  FADD.FTZ R38, R38, R39 ;  /* 0x0000002726267221 */ /* 0x000fe40000010000 */
[----:B------:R-:W-:Y:S01]  /*5820*/  MUFU.EX2 R15, R15 ;  /* 0x0000000f000f7308 */ /* 0x000fe20000000800 */
[----:B--2---:R-:W-:-:S07]  /*5830*/  FADD.FTZ R6, R2, R3 ;  /* 0x0000000302067221 */ /* 0x004fce0000010000 */
[----:B------:R-:W1:Y:S01]  /*5840*/  MUFU.EX2 R4, R4 ;  /* 0x0000000400047308 */ /* 0x000e620000000800 */
[----:B0-----:R-:W-:-:S01]  /*5850*/  FADD.FTZ R3, R31, R6 ;  /* 0x000000061f037221 */ /* 0x001fc20000010000 */
[----:B------:R-:W-:-:S06]  /*5860*/  VIADD R6, R88, 0xfffffffe ;  /* 0xfffffffe58067836 */ /* 0x000fcc0000000000 */
[----:B------:R-:W0:Y:S08]  /*5870*/  MUFU.EX2 R30, R30 ;  /* 0x0000001e001e7308 */ /* 0x000e300000000800 */
[----:B------:R-:W-:Y:S01]  /*5880*/  MUFU.EX2 R37, R37 ;  /* 0x0000002500257308 */ /* 0x000fe20000000800 */
[----:B-1----:R-:W-:-:S07]  /*5890*/  F2FP.SATFINITE.E4M3.F32.PACK_AB_MERGE_C R5, R4, R15, RZ ;  /* 0x0000000f0405723e */ /* 0x002fce00048070ff */
[----:B------:R-:W1:Y:S01]  /*58a0*/  MUFU.EX2 R36, R36 ;  /* 0x0000002400247308 */ /* 0x000e620000000800 */
[C---:B0-----:R-:W-:Y:S01]  /*58b0*/  F2FP.SATFINITE.E4M3.F32.PACK_AB_MERGE_C R31, R30.reuse, R31, RZ ;  /* 0x0000001f1e1f723e */ /* 0x041fe200048070ff */
[----:B------:R-:W-:-:S03]  /*58c0*/  FADD.FTZ R3, R30, R3 ;  /* 0x000000031e037221 */ /* 0x000fc60000010000 */
[----:B------:R-:W-:-:S03]  /*58d0*/  F2FP.SATFINITE.E4M3.F32.PACK_AB_MERGE_C R153, R2, R57, R31 ;  /* 0x000000390299723e */ /* 0x000fc6000480701f */
[----:B------:R-:W0:Y:S08]  /*58e0*/  MUFU.EX2 R32, R32 ;  /* 0x0000002000207308 */ /* 0x000e300000000800 */
[----:B------:R-:W2:Y:S01]  /*58f0*/  MUFU.EX2 R33, R33 ;  /* 0x0000002100217308 */ /* 0x000ea20000000800 */
[----:B-1----:R-:W-:Y:S01]  /*5900*/  F2FP.SATFINITE.E4M3.F32.PACK_AB_MERGE_C R154, R36, R37, R5 ;  /* 0x00000025249a723e */ /* 0x002fe20004807005 */
[----:B------:R-:W-:-:S04]  /*5910*/  FADD.FTZ R37, R37, R38 ;  /* 0x0000002625257221 */ /* 0x000fc80000010000 */
[----:B------:R-:W-:Y:S02]  /*5920*/  FADD.FTZ R36, R36, R37 ;  /* 0x0000002524247221 */ /* 0x000fe40000010000 */
[----:B------:R-:W-:Y:S01]  /*5930*/  MUFU.EX2 R35, R35 ;  /* 0x0000002300237308 */ /* 0x000fe20000000800 */
[----:B0-----:R-:W-:-:S01]  /*5940*/  FADD.FTZ R2, R32, R3 ;  /* 0x0000000320027221 */ /* 0x001fc20000010000 */
[----:B------:R-:W-:-:S04]  /*5950*/  FADD.FTZ R3, R15, R36 ;  /* 0x000000240f037221 */ /* 0x000fc80000010000 */
[----:B------:R-:W-:Y:S02]  /*5960*/  FADD.FTZ R3, R4, R3 ;  /* 0x0000000304037221 */ /* 0x000fe40000010000 */
[----:B------:R-:W0:Y:S01]  /*5970*/  MUFU.EX2 R34, R34 ;  /* 0x0000002200227308 */ /* 0x000e220000000800 */
[----:B--2---:R-:W-:-:S01]  /*5980*/  FADD.FTZ R2, R33, R2 ;  /* 0x0000000221027221 */ /* 0x004fc20000010000 */
[----:B0-----:R-:W-:-:S03]  /*5990*/  F2FP.SATFINITE.E4M3.F32.PACK_AB_MERGE_C R5, R34, R35, RZ ;  /* 0x000000232205723e */ /* 0x001fc600048070ff */
[----:B------:R-:W-:Y:S01]  /*59a0*/  FADD.FTZ R35, R35, R2 ;  /* 0x0000000223237221 */ /* 0x000fe20000010000 */
[----:B------:R-:W-:-:S03]  /*59b0*/  F2FP.SATFINITE.E4M3.F32.PACK_AB_MERGE_C R155, R33, R32, R5 ;  /* 0x00000020219b723e */ /* 0x000fc60004807005 */
[----:B------:R-:W-:Y:S01]  /*59c0*/  FADD.FTZ R2, R34, R35 ;  /* 0x0000002322027221 */ /* 0x000fe20000010000 */
[----:B------:R-:W-:Y:S06]  /*59d0*/  @P1 BRA `(.L_x_1303) ;  /* 0x00000000004c1947 */ /* 0x000fec0003800000 */
[----:B------:R-:W-:Y:S01]  /*59e0*/  ISETP.LT.AND P1, PT, RZ, UR55, PT ;  /* 0x00000037ff007c0c */ /* 0x000fe2000bf21270 */
[----:B------:R-:W-:-:S12]  /*59f0*/  UIADD3 UR15, UR55, -0x1, URZ ;  /* 0xffffffff370f7890 */ /* 0x000fd8000fffe03f */
[----:B------:R-:W-:Y:S05]  /*5a00*/  @P1 BRA `(.L_x_1304) ;  /* 0x0000000000201947 */ /* 0x000fea0003800000 */
[----:B------:R-:W-:Y:S01]  /*5a10*/  ULDC UR18, c[0x0][0x9e4] ;  /* 0x0002790000127ab9 */ /* 0x000fe20000000800 */
[----:B------:R-:W-:Y:S02]  /*5a20*/  UIADD3 UR15, -UR55, URZ, URZ ;  /* 0x0000003f370f7290 */ /* 0x000fe4000fffe13f */
[----:B------:R-:W-:-:S11]  /*5a30*/  UISETP.NE.AND UP0, UPT, UR18, 0x1, UPT ;  /* 0x000000011200788c */ /* 0x000fd6000bf05270 */
[----:B------:R-:W-:Y:S02]  /*5a40*/  @UP0 ULDC.64 UR6, c[0x0][0x9e8] ;  /* 0x00027a0000060ab9 */ /* 0x000fe40000000a00 */
[----:B------:R-:W-:-:S04]  /*5a50*/  UIMAD.WIDE.U32 UR10, UR15, UR6, URZ ;  /* 0x000000060f0a72a5 */ /* 0x000fc8000f8e003f */
[----:B------:R-:W-:-:S04]  /*5a60*/  @UP0 USHF.R.U32.HI UR15, URZ, UR7, UR11 ;  /* 0x000000073f0f0299 */ /* 0x000fc8000801160b */
[----:B------:R-:W-:Y:S01]  /*5a70*/  ULOP3.LUT UR15, URZ, UR15, URZ, 0x33, !UPT ;  /* 0x0000000f3f0f7292 */ /* 0x000fe2000f8e333f */
[----:B------:R-:W-:Y:S11]  /*5a80*/  BRA `(.L_x_1305) ;  /* 0x0000000000147947 */ /* 0x000ff60003800000 */
.L_x_1304:
[----:B------:R-:W-:Y:S02]  /*5a90*/  ULDC UR18, c[0x0][0x9e4] ;  /* 0x0002790000127ab9 */ /* 0x000fe40000000800 */
[----:B------:R-:W-:-:S11]  /*5aa0*/  UISETP.NE.AND UP0, UPT, UR18, 0x1, UPT ;  /* 0x000000011200788c */ /* 0x000fd6000bf05270 */
[----:B------:R-:W-:Y:S02]  /*5ab0*/  @UP0 ULDC.64 UR6, c[0x0][0x9e8] ;  /* 0x00027a0000060ab9 */ /* 0x000fe40000000a00 */
[----:B------:R-:W-:-:S04]  /*5ac0*/  UIMAD.WIDE.U32 UR10, UR15, UR6, URZ ;  /* 0x000000060f0a72a5 */ /* 0x000fc8000f8e003f */
[----:B------:R-:W-:-:S12]  /*5ad0*/  @UP0 USHF.R.U32.HI UR15, URZ, UR7, UR11 ;  /* 0x000000073f0f0299 */ /* 0x000fd8000801160b */
.L_x_1305:
[----:B------:R-:W-:-:S04]  /*5ae0*/  UIMAD UR15, UR15, UR18, UR18 ;  /* 0x000000120f0f72a4 */ /* 0x000fc8000f8e0212 */
[----:B------:R-:W-:-:S04]  /*5af0*/  UISETP.LT.AND UP0, UPT, UR14, UR15, UPT ;  /* 0x0000000f0e00728c */ /* 0x000fc8000bf01270 */
[----:B------:R-:W-:-:S12]  /*5b00*/  USEL UR14, UR14, UR15, UP0 ;  /* 0x0000000f0e0e7287 */ /* 0x000fd80008000000 */
.L_x_1303:
[----:B------:R-:W-:Y:S01]  /*5b10*/  USHF.R.S32.HI UR6, URZ, 0x1f, UR14 ;  /* 0x0000001f3f067899 */ /* 0x000fe2000801140e */
[----:B------:R-:W-:Y:S02]  /*5b20*/  CS2R R88, SRZ ;  /* 0x0000000000587805 */ /* 0x000fe4000001ff00 */
[----:B------:R-:W-:Y:S02]  /*5b30*/  CS2R R90, SRZ ;  /* 0x00000000005a7805 */ /* 0x000fe4000001ff00 */
[----:B------:R-:W-:Y:S01]  /*5b40*/  CS2R R92, SRZ ;  /* 0x00000000005c7805 */ /* 0x000fe2000001ff00 */
[----:B------:R-:W-:Y:S01]  /*5b50*/  ULEA.HI UR6, UR6, UR14, URZ, 0x7 ;  /* 0x0000000e06067291 */ /* 0x000fe2000f8f383f */
[----:B------:R-:W-:Y:S02]  /*5b60*/  CS2R R94, SRZ ;  /* 0x00000000005e7805 */ /* 0x000fe4000001ff00 */
[----:B------:R-:W-:Y:S02]  /*5b70*/  CS2R R96, SRZ ;  /* 0x0000000000607805 */ /* 0x000fe4000001ff00 */
[----:B------:R-:W-:Y:S01]  /*5b80*/  CS2R R98, SRZ ;  /* 0x0000000000627805 */ /* 0x000fe2000001ff00 */
[----:B------:R-:W-:Y:S01]  /*5b90*/  USHF.R.S32.HI UR6, URZ, 0x7, UR6 ;  /* 0x000000073f067899 */ /* 0x000fe20008011406 */
[----:B------:R-:W-:-:S02]  /*5ba0*/  CS2R R100, SRZ ;  /* 0x0000000000647805 */ /* 0x000fc4000001ff00 */
[----:B------:R-:W-:Y:S02]  /*5bb0*/  CS2R R102, SRZ ;  /* 0x0000000000667805 */ /* 0x000fe4000001ff00 */
[----:B------:R-:W-:Y:S01]  /*5bc0*/  CS2R R104, SRZ ;  /* 0x0000000000687805 */ /* 0x000fe2000001ff00 */
[----:B------:R-:W-:Y:S01]  /*5bd0*/  UISETP.LT.AND UP0, UPT, UR38, UR6, UPT ;  /* 0x000000062600728c */ /* 0x000fe2000bf01270 */
[----:B------:R-:W-:Y:S02]  /*5be0*/  CS2R R106, SRZ ;  /* 0x00000000006a7805 */ /* 0x000fe4000001ff00 */
[----:B------:R-:W-:Y:S02]  /*5bf0*/  CS2R R108, SRZ ;  /* 0x00000000006c7805 */ /* 0x000fe4000001ff00 */
[----:B------:R-:W-:Y:S01]  /*5c00*/  CS2R R110, SRZ ;  /* 0x00000000006e7805 */ /* 0x000fe2000001ff00 */
[----:B------:R-:W-:Y:S01]  /*5c10*/  USEL UR33, UR38, UR6, !UP0 ;  /* 0x0000000626217287 */ /* 0x000fe2000c000000 */
[----:B------:R-:W-:-:S02]  /*5c20*/  CS2R R112, SRZ ;  /* 0x0000000000707805 */ /* 0x000fc4000001ff00 */
[----:B------:R-:W-:Y:S02]  /*5c30*/  CS2R R114, SRZ ;  /* 0x0000000000727805 */ /* 0x000fe4000001ff00 */
[----:B------:R-:W-:Y:S02]  /*5c40*/  CS2R R116, SRZ ;  /* 0x0000000000747805 */ /* 0x000fe4000001ff00 */
[----:B------:R-:W-:Y:S02]  /*5c50*/  CS2R R118, SRZ ;  /* 0x0000000000767805 */ /* 0x000fe4000001ff00 */
[----:B------:R-:W-:Y:S02]  /*5c60*/  CS2R R120, SRZ ;  /* 0x0000000000787805 */ /* 0x000fe4000001ff00 */
[----:B------:R-:W-:Y:S02]  /*5c70*/  ISETP.GE.AND P1, PT, R6, UR33, PT ;  /* 0x0000002106007c0c */ /* 0x000fe4000bf26270 */
        /* <DEDUP_REMOVED lines=52> */
[----:B------:R-:W-:Y:S01]  /*5fc0*/  ULDC UR30, c[0x0][0x9e4] ;  /* 0x00027900001e7ab9 */ /* 0x000fe20000000800 */
[----:B------:R-:W-:Y:S01]  /*5fd0*/  ULDC UR31, c[0x0][0x9dc] ;  /* 0x00027700001f7ab9 */ /* 0x000fe20000000800 */
[----:B------:R-:W-:Y:S01]  /*5fe0*/  ULDC UR29, c[0x0][0x988] ;  /* 0x00026200001d7ab9 */ /* 0x000fe20000000800 */
[----:B------:R-:W-:-:S05]  /*5ff0*/  ULDC UR32, c[0x0][0x9e0] ;  /* 0x0002780000207ab9 */ /* 0x000fca0000000800 */
.L_x_1325:
[----:B------:R-:W-:Y:S01]  /*6000*/  ISETP.NE.AND P2, PT, RZ, UR45, PT ;  /* 0x0000002dff007c0c */ /* 0x000fe2000bf45270 */
[----:B------:R-:W-:-:S04]  /*6010*/  UISETP.NE.AND UP0, UPT, UR34, 0x1, UPT ;  /* 0x000000012200788c */ /* 0x000fc8000bf05270 */
[----:B------:R-:W-:-:S04]  /*6020*/  USEL UR49, URZ, 0x1, UP0 ;  /* 0x000000013f317887 */ /* 0x000fc80008000000 */
[----:B------:R-:W-:-:S04]  /*6030*/  ULOP3.LUT UR49, UR35, UR49, URZ, 0x3c, !UPT ;  /* 0x0000003123317292 */ /* 0x000fc8000f8e3c3f */
[----:B------:R-:W-:Y:S08]  /*6040*/  @P2 BRA `(.L_x_1307) ;  /* 0x0000000000382947 */ /* 0x000ff00003800000 */
[----:B------:R-:W-:Y:S05]  /*6050*/  @!P0 BRA `(.L_x_1308) ;  /* 0x0000000000048947 */ /* 0x000fea0003800000 */
[----:B------:R-:W-:Y:S01]  /*6060*/  BPT.TRAP 0x1 ;  /* 0x000000040000795c */ /* 0x000fe20000300000 */
.L_x_1308:
        /* <DEDUP_REMOVED lines=9> */
.L_x_1309:
[----:B-1----:R-:W-:Y:S05]  /*6100*/  @P1 BRA `(.L_x_1307) ;  /* 0x0000000000081947 */ /* 0x002fea0003800000 */
[----:B------:R-:W1:Y:S02]  /*6110*/  SYNCS.PHASECHK.TRANS64.TRYWAIT P1, [UR6+0x22830], R7 ;  /* 0x02283007ff0075a7 */ /* 0x000e640008020146 */
[----:B-1----:R-:W-:Y:S05]  /*6120*/  @!P1 BRA `(.L_x_1310) ;  /* 0x0000014800ec9947 */ /* 0x002fea0003800000 */
.L_x_1307:
[----:B-1----:R-:W1:Y:S01]  /*6130*/  S2R R8, SR_TID.X ;  /* 0x0000000000087919 */ /* 0x002e620000002100 */
[----:B------:R-:W-:Y:S01]  /*6140*/  UIADD3 UR48, UR34, 0x1, URZ ;  /* 0x0000000122307890 */ /* 0x000fe2000fffe03f */
[----:B------:R-:W-:Y:S01]  /*6150*/  UMOV UR27, 0x80000020 ;  /* 0x80000020001b7882 */ /* 0x000fe20000000000 */
[----:B------:R-:W-:Y:S02]  /*6160*/  UMOV UR7, 0x80000020 ;  /* 0x8000002000077882 */ /* 0x000fe40000000000 */
[----:B------:R-:W-:Y:S01]  /*6170*/  UISETP.NE.AND UP0, UPT, UR48, 0x2, UPT ;  /* 0x000000023000788c */ /* 0x000fe2000bf05270 */
[----:B------:R-:W-:Y:S01]  /*6180*/  UMOV UR11, 0x80000020 ;  /* 0x80000020000b7882 */ /* 0x000fe20000000000 */
[----:B------:R-:W-:Y:S02]  /*6190*/  UMOV UR15, 0x80000020 ;  /* 0x80000020000f7882 */ /* 0x000fe40000000000 */
[----:B------:R-:W-:Y:S01]  /*61a0*/  USEL UR48, UR48, URZ, UP0 ;  /* 0x0000003f30307287 */ /* 0x000fe20008000000 */
[----:B------:R-:W-:Y:S01]  /*61b0*/  UMOV UR19, 0x80000020 ;  /* 0x8000002000137882 */ /* 0x000fe20000000000 */
[----:B------:R-:W-:-:S02]  /*61c0*/  UMOV UR23, 0x80000020 ;  /* 0x8000002000177882 */ /* 0x000fc40000000000 */
[----:B------:R-:W-:-:S04]  /*61d0*/  UIMAD UR26, UR48, 0x600, UR28 ;  /* 0x00000600301a78a4 */ /* 0x000fc8000f8e021c */
[----:B------:R-:W-:Y:S02]  /*61e0*/  UIADD3 UR6, UR26, 0x2, URZ ;  /* 0x000000021a067890 */ /* 0x000fe4000fffe03f */
[----:B------:R-:W-:Y:S02]  /*61f0*/  UIADD3 UR10, UR26, 0x200, URZ ;  /* 0x000002001a0a7890 */ /* 0x000fe4000fffe03f */
[----:B------:R-:W-:Y:S02]  /*6200*/  UIADD3 UR14, UR26, 0x202, URZ ;  /* 0x000002021a0e7890 */ /* 0x000fe4000fffe03f */
[----:B------:R-:W-:Y:S02]  /*6210*/  UIADD3 UR18, UR26, 0x400, URZ ;  /* 0x000004001a127890 */ /* 0x000fe4000fffe03f */
[----:B------:R-:W-:Y:S01]  /*6220*/  UIADD3 UR22, UR26, 0x402, URZ ;  /* 0x000004021a167890 */ /* 0x000fe2000fffe03f */
[----:B-1----:R-:W-:-:S05]  /*6230*/  SHF.R.U32.HI R8, RZ, 0x7, R8 ;  /* 0x00000007ff087819 */ /* 0x002fca0000011608 */
[----:B0-----:R-:W-:-:S05]  /*6240*/  VIADD R7, R8, 0x8 ;  /* 0x0000000808077836 */ /* 0x001fca0000000000 */
[----:B------:R0:W-:Y:S06]  /*6250*/  BAR.SYNC.DEFER_BLOCKING R7, 0x100 ;  /* 0x000400070000751d */ /* 0x0001ec0000010000 */
        /* <DEDUP_REMOVED lines=21> */
.L_x_1312:
[----:B------:R-:W-:Y:S01]  /*63b0*/  ULEA UR6, UR34, UR36, 0x3 ;  /* 0x0000002422067291 */ /* 0x000fe2000f8e183f */
[----:B------:R-:W-:-:S05]  /*63c0*/  IMAD.U32 R7, RZ, RZ, UR35 ;  /* 0x00000023ff077e24 */ /* 0x000fca000f8e00ff */
[----:B------:R-:W-:-:S04]  /*63d0*/  SHF.L.U32 R7, R7, 0x1f, RZ ;  /* 0x0000001f07077819 */ /* 0x000fc800000006ff */
[----:B------:R0:W1:Y:S01]  /*63e0*/  SYNCS.PHASECHK.TRANS64.TRYWAIT P1, [UR6+0x22850], R7 ;  /* 0x02285007ff0075a7 */ /* 0x0000620008020146 */
[----:B------:R-:W-:Y:S05]  /*63f0*/  @!P0 BRA `(.L_x_1313) ;  /* 0x0000000000048947 */ /* 0x000fea0003800000 */
[----:B------:R-:W-:Y:S01]  /*6400*/  BPT.TRAP 0x1 ;  /* 0x000000040000795c */ /* 0x000fe20000300000 */
.L_x_1313:
[----:B-1----:R-:W-:Y:S05]  /*6410*/  @P1 BRA `(.L_x_1311) ;  /* 0x0000000000081947 */ /* 0x002fea0003800000 */
[----:B------:R-:W1:Y:S02]  /*6420*/  SYNCS.PHASECHK.TRANS64.TRYWAIT P1, [UR6+0x22850], R7 ;  /* 0x02285007ff0075a7 */ /* 0x000e640008020146 */
[----:B-1----:R-:W-:Y:S05]  /*6430*/  @!P1 BRA `(.L_x_1314) ;  /* 0x0000014800409947 */ /* 0x002fea0003800000 */
.L_x_1311:
[----:B------:R-:W-:Y:S01]  /*6440*/  UIADD3 UR6, UR36, 0x400, URZ ;  /* 0x0000040024067890 */ /* 0x000fe2000fffe03f */
[----:B------:R-:W-:Y:S01]  /*6450*/  WARPGROUP.ARRIVE ;  /* 0x00000000000079c5 */ /* 0x000fe20000000000 */
[----:B------:R-:W-:-:S05]  /*6460*/  UMOV UR7, 0x40000040 ;  /* 0x4000004000077882 */ /* 0x000fca0000000000 */
[----:B-1----:R-:W1:Y:S01]  /*6470*/  S2R R8, SR_TID.X ;  /* 0x0000000000087919 */ /* 0x002e620000002100 */
        /* <DEDUP_REMOVED lines=8> */
[----:B-1----:R-:W-:-:S04]  /*6500*/  SHF.R.U32.HI R8, RZ, 0x7, R8 ;  /* 0x00000007ff087819 */ /* 0x002fc80000011608 */
[----:B0-----:R-:W-:Y:S01]  /*6510*/  IADD3 R7, -R8, 0xb, RZ ;  /* 0x0000000b08077810 */ /* 0x001fe20007ffe1ff */
        /* <DEDUP_REMOVED lines=17> */
.L_x_1315:
[----:B------:R-:W-:Y:S01]  /*6630*/  UISETP.NE.AND UP1, UPT, UR54, URZ, UPT ;  /* 0x0000003f3600728c */ /* 0x000fe2000bf25270 */
[C---:B------:R-:W-:Y:S01]  /*6640*/  FMUL.FTZ R13, R0.reuse, R34 ;  /* 0x00000022000d7220 */ /* 0x040fe20000410000 */
[C---:B------:R-:W-:Y:S01]  /*6650*/  FMUL.FTZ R34, R0.reuse, R63 ;  /* 0x0000003f00227220 */ /* 0x040fe20000410000 */
[----:B------:R-:W-:Y:S01]  /*6660*/  VIADD R63, R17, UR41 ;  /* 0x00000029113f7c36 */ /* 0x000fe20008000000 */
[----:B------:R-:W-:Y:S01]  /*6670*/  ULEA UR6, UR48, UR36, 0x3 ;  /* 0x0000002430067291 */ /* 0x000fe2000f8e183f */
[C---:B------:R-:W-:Y:S01]  /*6680*/  FMUL.FTZ R155, R0.reuse, R29 ;  /* 0x0000001d009b7220 */ /* 0x040fe20000410000 */
[----:B------:R-:W-:Y:S01]  /*6690*/  PLOP3.LUT P1, PT, PT, PT, UP1, 0x80, 0x0 ;  /* 0x000000000000781c */ /* 0x000fe20003f2f018 */
[C---:B------:R-:W-:Y:S01]  /*66a0*/  FMUL.FTZ R29, R0.reuse, R54 ;  /* 0x00000036001d7220 */ /* 0x040fe20000410000 */
[----:B------:R-:W-:Y:S01]  /*66b0*/  PLOP3.LUT P2, PT, PT, PT, UP1, 0x80, 0x0 ;  /* 0x000000000000781c */ /* 0x000fe20003f4f018 */
[C---:B------:R-:W-:Y:S01]  /*66c0*/  FMUL.FTZ R54, R0.reuse, R65 ;  /* 0x0000004100367220 */ /* 0x040fe20000410000 */
[----:B------:R-:W-:Y:S01]  /*66d0*/  UIADD3 UR6, UR6, 0x22840, URZ ;  /* 0x0002284006067890 */ /* 0x000fe2000fffe03f */
[C---:B0-----:R-:W-:Y:S01]  /*66e0*/  FMUL.FTZ R7, R0.reuse, R26 ;  /* 0x0000001a00077220 */ /* 0x041fe20000410000 */
[----:B------:R-:W-:Y:S01]  /*66f0*/  @UP1 ULDC UR7, c[0x0][0x44c] ;  /* 0x0001130000071ab9 */ /* 0x000fe20000000800 */
[C---:B------:R-:W-:Y:S01]  /*6700*/  FMUL.FTZ R10, R0.reuse, R27 ;  /* 0x0000001b000a7220 */ /* 0x040fe20000410000 */
[C---:B------:R-:W-:Y:S01]  /*6710*/  FMUL.FTZ R11, R0.reuse, R30 ;  /* 0x0000001e000b7220 */ /* 0x040fe20000410000 */
[C---:B------:R-:W-:Y:S01]  /*6720*/  FMUL.FTZ R26, R0.reuse, R47 ;  /* 0x0000002f001a7220 */ /* 0x040fe20000410000 */
[C---:B------:R-:W-:Y:S01]  /*6730*/  FMUL.FTZ R27, R0.reuse, R50 ;  /* 0x00000032001b7220 */ /* 0x040fe20000410000 */
[----:B------:R-:W-:Y:S01]  /*6740*/  UISETP.NE.AND UP0, UPT, UR53, URZ, UPT ;  /* 0x0000003f3500728c */ /* 0x000fe2000bf05270 */
[----:B------:R-:W-:Y:S01]  /*6750*/  FMUL.FTZ R154, R0, R28 ;  /* 0x0000001c009a7220 */ /* 0x000fe20000410000 */
[----:B------:R-:W-:Y:S01]  /*6760*/  @P1 IMAD.HI.U32 R8, R63, UR7, RZ ;  /* 0x000000073f081c27 */ /* 0x000fe2000f8e00ff */
[----:B------:R-:W-:-:S03]  /*6770*/  @UP1 ULDC UR7, c[0x0][0x450] ;  /* 0x0001140000071ab9 */ /* 0x000fc60000000800 */
[C---:B------:R-:W-:Y:S01]  /*6780*/  FMUL.FTZ R12, R0.reuse, R31 ;  /* 0x0000001f000c7220 */ /* 0x040fe20000410000 */
[C---:B------:R-:W-:Y:S01]  /*6790*/  FMUL.FTZ R47, R0.reuse, R49 ;  /* 0x00000031002f7220 */ /* 0x040fe20000410000 */
[C---:B------:R-:W-:Y:S01]  /*67a0*/  FMUL.FTZ R50, R0.reuse, R52 ;  /* 0x0000003400327220 */ /* 0x040fe20000410000 */
[----:B------:R-:W-:Y:S01]  /*67b0*/  @P2 SHF.R.U32.HI R63, RZ, UR7, R8 ;  /* 0x00000007ff3f2c19 */ /* 0x000fe20008011608 */
        /* <DEDUP_REMOVED lines=51> */
[----:B------:R-:W-:-:S02]  /*6af0*/  IMAD.SHL.U32 R81, R6, 0x80, RZ ;  /* 0x0000008006517824 */ /* 0x000fc400078e00ff */
[----:B------:R-:W-:Y:S01]  /*6b00*/  FMUL.FTZ R46, R0, R87 ;  /* 0x00000057002e7220 */ /* 0x000fe20000410000 */
[----:B------:R-:W-:Y:S01]  /*6b10*/  PLOP3.LUT P1, PT, PT, PT, UP0, 0x40, 0x0 ;  /* 0x000000000000781c */ /* 0x000fe20003f2e808 */
[----:B------:R-:W-:Y:S01]  /*6b20*/  IMAD.U32 R9, RZ, RZ, UR47 ;  /* 0x0000002fff097e24 */ /* 0x000fe2000f8e00ff */
[----:B------:R-:W1:Y:S01]  /*6b30*/  MUFU.TANH R152, R152 ;  /* 0x0000009800987308 */ /* 0x000e620000002400 */
[----:B------:R-:W-:Y:S01]  /*6b40*/  IADD3 R8, -R16, 0x1, -R81 ;  /* 0x0000000110087810 */ /* 0x000fe20007ffe951 */
[----:B------:R-:W-:Y:S01]  /*6b50*/  SYNCS.ARRIVE.TRANS64.RED.A1T0 RZ, [UR6], RZ ;  /* 0x000000ffffff79a7 */ /* 0x000fe20008100406 */
[----:B------:R-:W-:Y:S02]  /*6b60*/  ULOP3.LUT UR6, URZ, UR31, URZ, 0x33, !UPT ;  /* 0x0000001f3f067292 */ /* 0x000fe4000f8e333f */
[----:B------:R-:W-:-:S03]  /*6b70*/  IADD3 R8, -R9, UR40, R8 ;  /* 0x0000002809087c10 */ /* 0x000fc6000fffe108 */
[----:B------:R-:W2:Y:S02]  /*6b80*/  MUFU.TANH R153, R153 ;  /* 0x0000009900997308 */ /* 0x000ea40000002400 */
[C---:B------:R-:W-:Y:S02]  /*6b90*/  VIADD R76, R8.reuse, UR32 ;  /* 0x00000020084c7c36 */ /* 0x040fe40008000000 */
[----:B------:R-:W-:Y:S02]  /*6ba0*/  VIADD R78, R8, UR6 ;  /* 0x00000006084e7c36 */ /* 0x000fe40008000000 */
[--C-:B0-----:R-:W-:Y:S02]  /*6bb0*/  IMAD.IADD R66, R76, 0x1, R65.reuse ;  /* 0x000000014c427824 */ /* 0x101fe400078e0241 */
[----:B------:R-:W0:Y:S01]  /*6bc0*/  MUFU.TANH R7, R7 ;  /* 0x0000000700077308 */ /* 0x000e220000002400 */
[----:B------:R-:W-:-:S07]  /*6bd0*/  IMAD.IADD R74, R78, 0x1, R65 ;  /* 0x000000014e4a7824 */ /* 0x000fce00078e0241 */
[----:B------:R-:W3:Y:S08]  /*6be0*/  MUFU.TANH R10, R10 ;  /* 0x0000000a000a7308 */ /* 0x000ef00000002400 */
[----:B------:R-:W4:Y:S08]  /*6bf0*/  MUFU.TANH R154, R154 ;  /* 0x0000009a009a7308 */ /* 0x000f300000002400 */
        /* <DEDUP_REMOVED lines=60> */
[----:B------:R-:W-:Y:S01]  /*6fc0*/  IMAD.U32 R8, RZ, RZ, UR47 ;  /* 0x0000002fff087e24 */ /* 0x000fe2000f8e00ff */
[----:B------:R-:W-:Y:S04]  /*6fd0*/  BSSY B0, `(.L_x_1317) ;  /* 0x0000011000007945 */ /* 0x000fe80003800000 */
[----:B------:R-:W-:-:S04]  /*6fe0*/  IADD3 R65, -R8, UR40, R65 ;  /* 0x0000002808417c10 */ /* 0x000fc8000fffe141 */
        /* <DEDUP_REMOVED lines=10> */
.L_x_1318:
[----:B------:R-:W-:-:S05]  /*7090*/  IMAD.U32 R80, RZ, RZ, UR30 ;  /* 0x0000001eff507e24 */ /* 0x000fca000f8e00ff */
[----:B------:R-:W-:-:S13]  /*70a0*/  ISETP.NE.AND P1, PT, R80, 0x1, PT ;  /* 0x000000015000780c */ /* 0x000fda0003f25270 */
[----:B------:R-:W1:Y:S02]  /*70b0*/  @P1 LDC.64 R8, c[0x0][0x9e8] ;  /* 0x00027a00ff081b82 */ /* 0x000e640000000a00 */
[----:B-1----:R-:W-:-:S05]  /*70c0*/  @P1 IMAD.HI.U32 R8, R65, R8, RZ ;  /* 0x0000000841081227 */ /* 0x002fca00078e00ff */
[----:B------:R-:W-:-:S07]  /*70d0*/  @P1 SHF.R.U32.HI R65, RZ, R9, R8 ;  /* 0x00000009ff411219 */ /* 0x000fce0000011608 */
.L_x_1319:
[----:B------:R-:W-:Y:S05]  /*70e0*/  BSYNC B0 ;  /* 0x0000000000007941 */ /* 0x000fea0003800000 */
.L_x_1317:
[----:B------:R-:W-:-:S04]  /*70f0*/  IMAD R65, R65, R80, -R81 ;  /* 0x0000005041417224 */ /* 0x000fc800078e0a51 */
[----:B------:R-:W-:-:S05]  /*7100*/  IMAD.IADD R65, R65, 0x1, -R16 ;  /* 0x0000000141417824 */ /* 0x000fca00078e0a10 */
[----:B------:R-:W-:Y:S02]  /*7110*/  VIADDMNMX R66, R65, R80, R66, PT ;  /* 0x0000005041427246 */ /* 0x000fe40003800142 */
[----:B------:R-:W-:-:S07]  /*7120*/  VIMNMX R74, R74, R65, !PT ;  /* 0x000000414a4a7248 */ /* 0x000fce0007fe0100 */
.L_x_1316:
[----:B------:R-:W-:Y:S01]  /*7130*/  ISETP.GT.AND P1, PT, R6, -0x1, PT ;  /* 0xffffffff0600780c */ /* 0x000fe20003f24270 */
[----:B------:R1:W2:Y:S01]  /*7140*/  SHFL.IDX PT, R9, R63, 0x1, 0x1c1f ;  /* 0x003c1f003f097f89 */ /* 0x0002a200000e0000 */
[----:B------:R-:W-:Y:S02]  /*7150*/  UISETP.NE.AND UP0, UPT, UR53, URZ, UPT ;  /* 0x0000003f3500728c */ /* 0x000fe4000bf05270 */
[C---:B------:R-:W-:Y:S02]  /*7160*/  ISETP.GT.AND P3, PT, R74.reuse, 0x8, P1 ;  /* 0x000000084a00780c */ /* 0x040fe40000f64270 */
[----:B------:R-:W-:Y:S02]  /*7170*/  ISETP.GT.AND P6, PT, R74, RZ, P1 ;  /* 0x000000ff4a00720c */ /* 0x000fe40000fc4270 */
[----:B------:R-:W-:Y:S02]  /*7180*/  ISETP.LT.OR P3, PT, R66, 0x9, P3 ;  /* 0x000000094200780c */ /* 0x000fe40001f61670 */
[----:B------:R-:W-:-:S02]  /*7190*/  ISETP.GT.AND P2, PT, R74, 0x1, P1 ;  /* 0x000000014a00780c */ /* 0x000fc40000f44270 */
[----:B------:R-:W-:Y:S02]  /*71a0*/  ISETP.GT.AND P5, PT, R74, 0x9, P1 ;  /* 0x000000094a00780c */ /* 0x000fe40000fa4270 */
[----:B------:R-:W-:Y:S02]  /*71b0*/  FSEL R83, R154, -INF , !P3 ;  /* 0xff8000009a537808 */ /* 0x000fe40005800000 */
[----:B------:R-:W-:Y:S02]  /*71c0*/  ISETP.GT.AND P3, PT, R74, 0x19, P1 ;  /* 0x000000194a00780c */ /* 0x000fe40000f64270 */
[C---:B------:R-:W-:Y:S02]  /*71d0*/  ISETP.LT.OR P6, PT, R66.reuse, 0x1, P6 ;  /* 0x000000014200780c */ /* 0x040fe400037c1670 */
[C---:B------:R-:W-:Y:S02]  /*71e0*/  ISETP.LT.OR P2, PT, R66.reuse, 0x2, P2 ;  /* 0x000000024200780c */ /* 0x040fe40001741670 */
[----:B------:R-:W-:-:S02]  /*71f0*/  ISETP.LT.OR P5, PT, R66, 0xa, P5 ;  /* 0x0000000a4200780c */ /* 0x000fc40002fa1670 */
[----:B------:R-:W-:Y:S02]  /*7200*/  ISETP.LT.OR P3, PT, R66, 0x1a, P3 ;  /* 0x0000001a4200780c */ /* 0x000fe40001f61670 */
[----:B------:R-:W-:Y:S02]  /*7210*/  FSEL R85, R152, -INF , !P6 ;  /* 0xff80000098557808 */ /* 0x000fe40007000000 */
[----:B------:R-:W-:Y:S02]  /*7220*/  FSEL R153, R153, -INF , !P2 ;  /* 0xff80000099997808 */ /* 0x000fe40005000000 */
[C---:B------:R-:W-:Y:S02]  /*7230*/  ISETP.GT.AND P4, PT, R74.reuse, 0x10, P1 ;  /* 0x000000104a00780c */ /* 0x040fe40000f84270 */
[C---:B------:R-:W-:Y:S02]  /*7240*/  ISETP.GT.AND P6, PT, R74.reuse, 0x11, P1 ;  /* 0x000000114a00780c */ /* 0x040fe40000fc4270 */
[----:B------:R-:W-:-:S02]  /*7250*/  ISETP.GT.AND P2, PT, R74, 0x18, P1 ;  /* 0x000000184a00780c */ /* 0x000fc40000f44270 */
[----:B0-----:R-:W-:Y:S02]  /*7260*/  FSEL R155, R155, -INF , !P5 ;  /* 0xff8000009b9b7808 */ /* 0x001fe40006800000 */
[----:B------:R-:W-:Y:S02]  /*7270*/  ISETP.GT.AND P5, PT, R74, 0x20, P1 ;  /* 0x000000204a00780c */ /* 0x000fe40000fa4270 */
[----:B------:R-:W-:Y:S02]  /*7280*/  FSEL R77, R158, -INF , !P3 ;  /* 0xff8000009e4d7808 */ /* 0x000fe40005800000 */
[----:B------:R-:W-:Y:S02]  /*7290*/  ISETP.GT.AND P3, PT, R74, 0x30, P1 ;  /* 0x000000304a00780c */ /* 0x000fe40000f64270 */
[C---:B------:R-:W-:Y:S02]  /*72a0*/  ISETP.LT.OR P4, PT, R66.reuse, 0x11, P4 ;  /* 0x000000114200780c */ /* 0x040fe40002781670 */
[----:B------:R-:W-:-:S02]  /*72b0*/  ISETP.LT.OR P6, PT, R66, 0x12, P6 ;  /* 0x000000124200780c */ /* 0x000fc400037c1670 */
        /* <DEDUP_REMOVED lines=8> */
[C---:B------:R-:W-:Y:S02]  /*7340*/  ISETP.GT.AND P2, PT, R74.reuse, 0x29, P1 ;  /* 0x000000294a00780c */ /* 0x040fe40000f44270 */
[----:B------:R-:W-:Y:S02]  /*7350*/  FSEL R161, R161, -INF , !P5 ;  /* 0xff800000a1a17808 */ /* 0x000fe40006800000 */
[----:B------:R-:W-:Y:S02]  /*7360*/  ISETP.GT.AND P5, PT, R74, 0x31, P1 ;  /* 0x000000314a00780c */ /* 0x000fe40000fa4270 */
[----:B------:R-:W-:-:S02]  /*7370*/  FSEL R71, R48, -INF , !P3 ;  /* 0xff80000030477808 */ /* 0x000fc40005800000 */
[----:B------:R-:W-:Y:S02]  /*7380*/  ISETP.GT.AND P3, PT, R74, 0x41, P1 ;  /* 0x000000414a00780c */ /* 0x000fe40000f64270 */
[C---:B------:R-:W-:Y:S02]  /*7390*/  ISETP.LT.OR P4, PT, R66.reuse, 0x22, P4 ;  /* 0x000000224200780c */ /* 0x040fe40002781670 */
[C---:B------:R-:W-:Y:S02]  /*73a0*/  ISETP.LT.OR P6, PT, R66.reuse, 0x29, P6 ;  /* 0x000000294200780c */ /* 0x040fe400037c1670 */
        /* <DEDUP_REMOVED lines=9> */
[----:B------:R-:W-:Y:S02]  /*7440*/  FSEL R69, R47, -INF , !P5 ;  /* 0xff8000002f457808 */ /* 0x000fe40006800000 */
        /* <DEDUP_REMOVED lines=8> */
[----:B-1----:R-:W-:Y:S02]  /*74d0*/  FSEL R63, R52, -INF , !P2 ;  /* 0xff800000343f7808 */ /* 0x002fe40005000000 */
[C---:B------:R-:W-:Y:S02]  /*74e0*/  ISETP.GT.AND P5, PT, R74.reuse, 0x48, P1 ;  /* 0x000000484a00780c */ /* 0x040fe40000fa4270 */
[----:B------:R-:W-:-:S02]  /*74f0*/  ISETP.GT.AND P4, PT, R74, 0x49, P1 ;  /* 0x000000494a00780c */ /* 0x000fc40000f84270 */
[C---:B------:R-:W-:Y:S02]  /*7500*/  ISETP.GT.AND P6, PT, R74.reuse, 0x50, P1 ;  /* 0x000000504a00780c */ /* 0x040fe40000fc4270 */
[C---:B------:R-:W-:Y:S02]  /*7510*/  ISETP.GT.AND P2, PT, R74.reuse, 0x51, P1 ;  /* 0x000000514a00780c */ /* 0x040fe40000f44270 */
        /* <DEDUP_REMOVED lines=10> */
[----:B------:R-:W-:Y:S02]  /*75c0*/  FSEL R51, R54, -INF , !P2 ;  /* 0xff80000036337808 */ /* 0x000fe40005000000 */
[C---:B------:R-:W-:Y:S02]  /*75d0*/  ISETP.GT.AND P5, PT, R74.reuse, 0x59, P1 ;  /* 0x000000594a00780c */ /* 0x040fe40000fa4270 */
[C---:B------:R-:W-:Y:S02]  /*75e0*/  ISETP.GT.AND P4, PT, R74.reuse, 0x60, P1 ;  /* 0x000000604a00780c */ /* 0x040fe40000f84270 */
[C---:B------:R-:W-:Y:S02]  /*75f0*/  ISETP.GT.AND P6, PT, R74.reuse, 0x61, P1 ;  /* 0x000000614a00780c */ /* 0x040fe40000fc4270 */
[----:B------:R-:W-:Y:S02]  /*7600*/  ISETP.GT.AND P2, PT, R74, 0x68, P1 ;  /* 0x000000684a00780c */ /* 0x000fe40000f44270 */
[----:B------:R-:W-:Y:S01]  /*7610*/  FSEL R49, R62, -INF , !P3 ;  /* 0xff8000003e317808 */ /* 0x000fe20005800000 */
[----:B--2---:R-:W-:Y:S01]  /*7620*/  IMAD.IADD R62, R76, 0x1, R9 ;  /* 0x000000014c3e7824 */ /* 0x004fe200078e0209 */
[----:B------:R-:W-:-:S02]  /*7630*/  PLOP3.LUT P3, PT, PT, PT, UP0, 0x40, 0x0 ;  /* 0x000000000000781c */ /* 0x000fc40003f6e808 */
[C---:B------:R-:W-:Y:S02]  /*7640*/  ISETP.LT.OR P5, PT, R66.reuse, 0x5a, P5 ;  /* 0x0000005a4200780c */ /* 0x040fe40002fa1670 */
[C---:B------:R-:W-:Y:S02]  /*7650*/  ISETP.LT.OR P4, PT, R66.reuse, 0x61, P4 ;  /* 0x000000614200780c */ /* 0x040fe40002781670 */
[C---:B------:R-:W-:Y:S02]  /*7660*/  ISETP.LT.OR P6, PT, R66.reuse, 0x62, P6 ;  /* 0x000000624200780c */ /* 0x040fe400037c1670 */
[----:B------:R-:W-:Y:S02]  /*7670*/  ISETP.LT.OR P2, PT, R66, 0x69, P2 ;  /* 0x000000694200780c */ /* 0x000fe40001741670 */
[----:B------:R-:W-:Y:S02]  /*7680*/  FSEL R53, R57, -INF , !P5 ;  /* 0xff80000039357808 */ /* 0x000fe40006800000 */
[----:B------:R-:W-:-:S02]  /*7690*/  FSEL R54, R58, -INF , !P4 ;  /* 0xff8000003a367808 */ /* 0x000fc40006000000 */
[----:B------:R-:W-:Y:S02]  /*76a0*/  FSEL R55, R59, -INF , !P6 ;  /* 0xff8000003b377808 */ /* 0x000fe40007000000 */
[----:B------:R-:W-:Y:S02]  /*76b0*/  FSEL R50, R60, -INF , !P2 ;  /* 0xff8000003c327808 */ /* 0x000fe40005000000 */
[C---:B------:R-:W-:Y:S02]  /*76c0*/  ISETP.GT.AND P5, PT, R74.reuse, 0x70, P1 ;  /* 0x000000704a00780c */ /* 0x040fe40000fa4270 */
[C---:B------:R-:W-:Y:S02]  /*76d0*/  ISETP.GT.AND P4, PT, R74.reuse, 0x71, P1 ;  /* 0x000000714a00780c */ /* 0x040fe40000f84270 */
[C---:B------:R-:W-:Y:S02]  /*76e0*/  ISETP.GT.AND P6, PT, R74.reuse, 0x78, P1 ;  /* 0x000000784a00780c */ /* 0x040fe40000fc4270 */
[----:B------:R-:W-:-:S02]  /*76f0*/  ISETP.GT.AND P2, PT, R74, 0x79, P1 ;  /* 0x000000794a00780c */ /* 0x000fc40000f44270 */
[C---:B------:R-:W-:Y:S02]  /*7700*/  ISETP.LT.OR P5, PT, R66.reuse, 0x71, P5 ;  /* 0x000000714200780c */ /* 0x040fe40002fa1670 */
[C---:B------:R-:W-:Y:S02]  /*7710*/  ISETP.LT.OR P4, PT, R66.reuse, 0x72, P4 ;  /* 0x000000724200780c */ /* 0x040fe40002781670 */
[C---:B------:R-:W-:Y:S02]  /*7720*/  ISETP.LT.OR P6, PT, R66.reuse, 0x79, P6 ;  /* 0x000000794200780c */ /* 0x040fe400037c1670 */
[----:B------:R-:W-:Y:S01]  /*7730*/  ISETP.LT.OR P2, PT, R66, 0x7a, P2 ;  /* 0x0000007a4200780c */ /* 0x000fe20001741670 */
[----:B------:R-:W-:Y:S01]  /*7740*/  IMAD.IADD R66, R78, 0x1, R9 ;  /* 0x000000014e427824 */ /* 0x000fe200078e0209 */
[----:B------:R-:W-:Y:S02]  /*7750*/  FSEL R58, R64, -INF , !P5 ;  /* 0xff800000403a7808 */ /* 0x000fe40006800000 */
[----:B------:R-:W-:-:S02]  /*7760*/  FSEL R59, R68, -INF , !P4 ;  /* 0xff800000443b7808 */ /* 0x000fc40006000000 */
[----:B------:R-:W-:Y:S02]  /*7770*/  FSEL R60, R70, -INF , !P6 ;  /* 0xff800000463c7808 */ /* 0x000fe40007000000 */
[----:B------:R-:W-:Y:S01]  /*7780*/  FSEL R57, R72, -INF , !P2 ;  /* 0xff80000048397808 */ /* 0x000fe20005000000 */
[----:B------:R-:W-:Y:S06]  /*7790*/  @P3 BRA `(.L_x_1320) ;  /* 0x00000000005c3947 */ /* 0x000fec0003800000 */
        /* <DEDUP_REMOVED lines=13> */
.L_x_1322:
[----:B------:R-:W-:-:S05]  /*7870*/  IMAD.U32 R68, RZ, RZ, UR30 ;  /* 0x0000001eff447e24 */ /* 0x000fca000f8e00ff */
[----:B------:R-:W-:-:S13]  /*7880*/  ISETP.NE.AND P2, PT, R68, 0x1, PT ;  /* 0x000000014400780c */ /* 0x000fda0003f45270 */
[----:B------:R-:W0:Y:S02]  /*7890*/  @P2 LDC.64 R8, c[0x0][0x9e8] ;  /* 0x00027a00ff082b82 */ /* 0x000e240000000a00 */
[----:B0-----:R-:W-:-:S05]  /*78a0*/  @P2 IMAD.HI.U32 R8, R64, R8, RZ ;  /* 0x0000000840082227 */ /* 0x001fca00078e00ff */
[----:B------:R-:W-:-:S07]  /*78b0*/  @P2 SHF.R.U32.HI R64, RZ, R9, R8 ;  /* 0x00000009ff402219 */ /* 0x000fce0000011608 */
.L_x_1323:
[----:B------:R-:W-:Y:S05]  /*78c0*/  BSYNC B0 ;  /* 0x0000000000007941 */ /* 0x000fea0003800000 */
.L_x_1321:
[----:B------:R-:W-:-:S04]  /*78d0*/  IMAD R81, R64, R68, -R81 ;  /* 0x0000004440517224 */ /* 0x000fc800078e0a51 */
[----:B------:R-:W-:-:S05]  /*78e0*/  IMAD.IADD R81, R81, 0x1, -R16 ;  /* 0x0000000151517824 */ /* 0x000fca00078e0a10 */
[----:B------:R-:W-:Y:S02]  /*78f0*/  VIADDMNMX R62, R81, R68, R62, PT ;  /* 0x00000044513e7246 */ /* 0x000fe4000380013e */
[----:B------:R-:W-:-:S07]  /*7900*/  VIMNMX R66, R66, R81, !PT ;  /* 0x0000005142427248 */ /* 0x000fce0007fe0100 */
.L_x_1320:
[----:B------:R-:W-:Y:S01]  /*7910*/  FMNMX.FTZ R8, R85, R4, !PT ;  /* 0x0000000455087209 */ /* 0x000fe20007810000 */
[----:B------:R-:W-:Y:S01]  /*7920*/  IMAD.U32 R87, RZ, RZ, UR29 ;  /* 0x0000001dff577e24 */ /* 0x000fe2000f8e00ff */
[----:B------:R-:W-:Y:S02]  /*7930*/  ISETP.GT.AND P5, PT, R66, 0x10, P1 ;  /* 0x000000104200780c */ /* 0x000fe40000fa4270 */
[----:B------:R-:W-:Y:S02]  /*7940*/  FMNMX.FTZ R8, R153, R8, !PT ;  /* 0x0000000899087209 */ /* 0x000fe40007810000 */
[----:B------:R-:W-:Y:S02]  /*7950*/  ISETP.LT.OR P5, PT, R62, 0x11, P5 ;  /* 0x000000113e00780c */ /* 0x000fe40002fa1670 */
[----:B------:R-:W-:Y:S02]  /*7960*/  FMNMX.FTZ R8, R83, R8, !PT ;  /* 0x0000000853087209 */ /* 0x000fe40007810000 */
[----:B------:R-:W-:-:S02]  /*7970*/  FSEL R13, R13, -INF , !P5 ;  /* 0xff8000000d0d7808 */ /* 0x000fc40006800000 */
[----:B------:R-:W-:Y:S02]  /*7980*/  FMNMX.FTZ R8, R155, R8, !PT ;  /* 0x000000089b087209 */ /* 0x000fe40007810000 */
[----:B------:R-:W-:Y:S02]  /*7990*/  ISETP.GT.AND P5, PT, R66, 0x20, P1 ;  /* 0x000000204200780c */ /* 0x000fe40000fa4270 */
[----:B------:R-:W-:Y:S02]  /*79a0*/  FMNMX.FTZ R8, R157, R8, !PT ;  /* 0x000000089d087209 */ /* 0x000fe40007810000 */
[----:B------:R-:W-:Y:S02]  /*79b0*/  ISETP.LT.OR P5, PT, R62, 0x21, P5 ;  /* 0x000000213e00780c */ /* 0x000fe40002fa1670 */
[----:B------:R-:W-:Y:S02]  /*79c0*/  FMNMX.FTZ R8, R79, R8, !PT ;  /* 0x000000084f087209 */ /* 0x000fe40007810000 */
[----:B------:R-:W-:-:S02]  /*79d0*/  FSEL R21, R21, -INF , !P5 ;  /* 0xff80000015157808 */ /* 0x000fc40006800000 */
[----:B------:R-:W-:Y:S02]  /*79e0*/  FMNMX.FTZ R8, R159, R8, !PT ;  /* 0x000000089f087209 */ /* 0x000fe40007810000 */
[C---:B------:R-:W-:Y:S02]  /*79f0*/  ISETP.GT.AND P5, PT, R66.reuse, RZ, P1 ;  /* 0x000000ff4200720c */ /* 0x040fe40000fa4270 */
[----:B------:R-:W-:Y:S02]  /*7a00*/  FMNMX.FTZ R8, R77, R8, !PT ;  /* 0x000000084d087209 */ /* 0x000fe40007810000 */
[----:B------:R-:W-:Y:S02]  /*7a10*/  ISETP.GT.AND P2, PT, R66, 0x1, P1 ;  /* 0x000000014200780c */ /* 0x000fe40000f44270 */
[----:B------:R-:W-:Y:S02]  /*7a20*/  FMNMX.FTZ R8, R161, R8, !PT ;  /* 0x00000008a1087209 */ /* 0x000fe40007810000 */
[----:B------:R-:W-:-:S02]  /*7a30*/  ISETP.LT.OR P5, PT, R62, 0x1, P5 ;  /* 0x000000013e00780c */ /* 0x000fc40002fa1670 */
[----:B------:R-:W-:Y:S02]  /*7a40*/  FMNMX.FTZ R8, R75, R8, !PT ;  /* 0x000000084b087209 */ /* 0x000fe40007810000 */
        /* <DEDUP_REMOVED lines=12> */
[----:B------:R-:W-:Y:S02]  /*7b10*/  FMNMX.FTZ R7, R72, R5, !PT ;  /* 0x0000000548077209 */ /* 0x000fe40007810000 */
[----:B------:R-:W-:Y:S02]  /*7b20*/  FMNMX.FTZ R8, R63, R8, !PT ;  /* 0x000000083f087209 */ /* 0x000fe40007810000 */
[----:B------:R-:W-:Y:S02]  /*7b30*/  ISETP.LT.OR P4, PT, R62, 0xa, P4 ;  /* 0x0000000a3e00780c */ /* 0x000fe40002781670 */
[----:B------:R-:W-:Y:S02]  /*7b40*/  FMNMX.FTZ R9, R47, R8, !PT ;  /* 0x000000082f097209 */ /* 0x000fe40007810000 */
[----:B------:R-:W-:-:S02]  /*7b50*/  FSEL R11, R11, -INF , !P3 ;  /* 0xff8000000b0b7808 */ /* 0x000fc40005800000 */
[----:B------:R-:W-:Y:S02]  /*7b60*/  FMNMX.FTZ R8, R48, R9, !PT ;  /* 0x0000000930087209 */ /* 0x000fe40007810000 */
[----:B------:R-:W-:Y:S02]  /*7b70*/  FMNMX.FTZ R74, R10, R7, !PT ;  /* 0x000000070a4a7209 */ /* 0x000fe40007810000 */
[----:B------:R-:W-:Y:S02]  /*7b80*/  FMNMX.FTZ R9, R61, R8, !PT ;  /* 0x000000083d097209 */ /* 0x000fe40007810000 */
[----:B------:R-:W-:Y:S02]  /*7b90*/  ISETP.GT.AND P2, PT, R66, 0x11, P1 ;  /* 0x000000114200780c */ /* 0x000fe40000f44270 */
[----:B------:R-:W-:Y:S02]  /*7ba0*/  FMNMX.FTZ R8, R56, R9, !PT ;  /* 0x0000000938087209 */ /* 0x000fe40007810000 */
[----:B------:R-:W-:-:S02]  /*7bb0*/  FMNMX.FTZ R74, R11, R74, !PT ;  /* 0x0000004a0b4a7209 */ /* 0x000fc40007810000 */
[----:B------:R-:W-:Y:S02]  /*7bc0*/  FMNMX.FTZ R9, R51, R8, !PT ;  /* 0x0000000833097209 */ /* 0x000fe40007810000 */
[----:B------:R-:W-:Y:S02]  /*7bd0*/  ISETP.GT.AND P3, PT, R66, 0x18, P1 ;  /* 0x000000184200780c */ /* 0x000fe40000f64270 */
        /* <DEDUP_REMOVED lines=19> */
[C---:B------:R-:W-:Y:S02]  /*7d10*/  ISETP.GT.AND P5, PT, R66.reuse, 0x38, P1 ;  /* 0x000000384200780c */ /* 0x040fe40000fa4270 */
[----:B------:R-:W-:Y:S01]  /*7d20*/  ISETP.GT.AND P2, PT, R66, 0x30, P1 ;  /* 0x000000304200780c */ /* 0x000fe20000f44270 */
[----:B------:R-:W0:Y:S01]  /*7d30*/  SHFL.BFLY PT, R8, R9, 0x2, 0x1f ;  /* 0x0c401f0009087f89 */ /* 0x000e2200000e0000 */
[----:B------:R-:W-:-:S02]  /*7d40*/  FSEL R25, R25, -INF , !P3 ;  /* 0xff80000019197808 */ /* 0x000fc40005800000 */
[----:B------:R-:W-:Y:S02]  /*7d50*/  ISETP.LT.OR P5, PT, R62, 0x39, P5 ;  /* 0x000000393e00780c */ /* 0x000fe40002fa1670 */
[----:B------:R-:W-:Y:S02]  /*7d60*/  ISETP.GT.AND P3, PT, R66, 0x31, P1 ;  /* 0x000000314200780c */ /* 0x000fe40000f64270 */
[C---:B------:R-:W-:Y:S02]  /*7d70*/  ISETP.LT.OR P2, PT, R62.reuse, 0x31, P2 ;  /* 0x000000313e00780c */ /* 0x040fe40001741670 */
[----:B------:R-:W-:Y:S02]  /*7d80*/  ISETP.LT.OR P3, PT, R62, 0x32, P3 ;  /* 0x000000323e00780c */ /* 0x000fe40001f61670 */
[----:B------:R-:W-:Y:S02]  /*7d90*/  FSEL R27, R27, -INF , !P2 ;  /* 0xff8000001b1b7808 */ /* 0x000fe40005000000 */
[----:B------:R-:W-:-:S02]  /*7da0*/  FSEL R28, R28, -INF , !P3 ;  /* 0xff8000001c1c7808 */ /* 0x000fc40005800000 */
[C---:B------:R-:W-:Y:S02]  /*7db0*/  ISETP.GT.AND P2, PT, R66.reuse, 0x40, P1 ;  /* 0x000000404200780c */ /* 0x040fe40000f44270 */
[----:B------:R-:W-:Y:S02]  /*7dc0*/  ISETP.GT.AND P3, PT, R66, 0x41, P1 ;  /* 0x000000414200780c */ /* 0x000fe40000f64270 */
[C---:B------:R-:W-:Y:S02]  /*7dd0*/  ISETP.LT.OR P2, PT, R62.reuse, 0x41, P2 ;  /* 0x000000413e00780c */ /* 0x040fe40001741670 */
[----:B------:R-:W-:Y:S02]  /*7de0*/  ISETP.LT.OR P3, PT, R62, 0x42, P3 ;  /* 0x000000423e00780c */ /* 0x000fe40001f61670 */
[----:B------:R-:W-:Y:S02]  /*7df0*/  FSEL R31, R31, -INF , !P2 ;  /* 0xff8000001f1f7808 */ /* 0x000fe40005000000 */
[----:B0-----:R-:W-:-:S02]  /*7e00*/  FMNMX.FTZ R64, R9, R8, !PT ;  /* 0x0000000809407209 */ /* 0x001fc40007810000 */
[----:B------:R-:W-:Y:S02]  /*7e10*/  FSEL R9, R12, -INF , !P4 ;  /* 0xff8000000c097808 */ /* 0x000fe40006000000 */
[----:B------:R-:W-:Y:S01]  /*7e20*/  ISETP.GT.AND P4, PT, R66, 0x19, P1 ;  /* 0x000000194200780c */ /* 0x000fe20000f84270 */
[----:B------:R-:W0:Y:S01]  /*7e30*/  SHFL.BFLY PT, R81, R64, 0x1, 0x1f ;  /* 0x0c201f0040517f89 */ /* 0x000e2200000e0000 */
        /* <DEDUP_REMOVED lines=8> */
[----:B------:R-:W-:Y:S02]  /*7ec0*/  FSEL R32, R32, -INF , !P3 ;  /* 0xff80000020207808 */ /* 0x000fe40005800000 */
[----:B------:R-:W-:-:S02]  /*7ed0*/  ISETP.GT.AND P2, PT, R66, 0x50, P1 ;  /* 0x000000504200780c */ /* 0x000fc40000f44270 */
[----:B------:R-:W-:Y:S02]  /*7ee0*/  ISETP.GT.AND P3, PT, R66, 0x51, P1 ;  /* 0x000000514200780c */ /* 0x000fe40000f64270 */
[----:B------:R-:W-:Y:S02]  /*7ef0*/  ISETP.LT.OR P2, PT, R62, 0x51, P2 ;  /* 0x000000513e00780c */ /* 0x000fe40001741670 */
[----:B0-----:R-:W-:Y:S02]  /*7f00*/  FMNMX.FTZ R8, R64, R81, !PT ;  /* 0x0000005140087209 */ /* 0x001fe40007810000 */
[----:B------:R-:W-:Y:S02]  /*7f10*/  FSEL R35, R35, -INF , !P2 ;  /* 0xff80000023237808 */ /* 0x000fe40005000000 */
[C---:B------:R-:W-:Y:S01]  /*7f20*/  FSETP.NEU.FTZ.AND P6, PT, R8.reuse, -INF , PT ;  /* 0xff8000000800780b */ /* 0x040fe20003fdd000 */
[----:B------:R-:W-:-:S01]  /*7f30*/  FFMA.FTZ R68, R8, R87, -8 ;  /* 0xc100000008447423 */ /* 0x000fc20000010057 */
[----:B------:R-:W-:-:S02]  /*7f40*/  ISETP.LT.OR P3, PT, R62, 0x52, P3 ;  /* 0x000000523e00780c */ /* 0x000fc40001f61670 */
[----:B------:R-:W-:Y:S02]  /*7f50*/  ISETP.GT.AND P2, PT, R66, 0x60, P1 ;  /* 0x000000604200780c */ /* 0x000fe40000f44270 */
[----:B------:R-:W-:Y:S02]  /*7f60*/  FSEL R64, R68, RZ, P6 ;  /* 0x000000ff44407208 */ /* 0x000fe40003000000 */
[----:B------:R-:W-:Y:S02]  /*7f70*/  FSEL R68, R20, -INF , !P4 ;  /* 0xff80000014447808 */ /* 0x000fe40006000000 */
[----:B------:R-:W-:Y:S01]  /*7f80*/  ISETP.GT.AND P4, PT, R66, 0x29, P1 ;  /* 0x000000294200780c */ /* 0x000fe20000f84270 */
[----:B------:R-:W-:-:S01]  /*7f90*/  FFMA.FTZ R80, R77, UR29, -R64 ;  /* 0x0000001d4d507c23 */ /* 0x000fc20008010840 */
[----:B------:R-:W-:Y:S01]  /*7fa0*/  FMNMX.FTZ R78, R68, R7, !PT ;  /* 0x00000007444e7209 */ /* 0x000fe20007810000 */
[----:B------:R-:W-:-:S01]  /*7fb0*/  FFMA.FTZ R82, R73, UR29, -R64 ;  /* 0x0000001d49527c23 */ /* 0x000fc20008010840 */
[----:B------:R-:W-:Y:S01]  /*7fc0*/  ISETP.LT.OR P4, PT, R62, 0x2a, P4 ;  /* 0x0000002a3e00780c */ /* 0x000fe20002781670 */
[----:B------:R0:W-:Y:S01]  /*7fd0*/  MUFU.EX2 R29, R80 ;  /* 0x00000050001d7308 */ /* 0x0001e20000000800 */
[----:B------:R-:W-:Y:S01]  /*7fe0*/  FMNMX.FTZ R7, R21, R78, !PT ;  /* 0x0000004e15077209 */ /* 0x000fe20007810000 */
[--C-:B------:R-:W-:Y:S01]  /*7ff0*/  FFMA.FTZ R70, R83, UR29, -R64.reuse ;  /* 0x0000001d53467c23 */ /* 0x100fe20008010840 */
[----:B------:R-:W-:Y:S01]  /*8000*/  FSEL R26, R26, -INF , !P4 ;  /* 0xff8000001a1a7808 */ /* 0x000fe20006000000 */
[--C-:B------:R-:W-:Y:S01]  /*8010*/  FFMA.FTZ R85, R85, UR29, -R64.reuse ;  /* 0x0000001d55557c23 */ /* 0x100fe20008010840 */
[----:B------:R-:W-:Y:S01]  /*8020*/  FMNMX.FTZ R78, R24, R7, !PT ;  /* 0x00000007184e7209 */ /* 0x000fe20007810000 */
[--C-:B------:R-:W-:Y:S01]  /*8030*/  FFMA.FTZ R81, R153, UR29, -R64.reuse ;  /* 0x0000001d99517c23 */ /* 0x100fe20008010840 */
[----:B------:R-:W-:Y:S01]  /*8040*/  ISETP.GT.AND P4, PT, R66, 0x39, P1 ;  /* 0x000000394200780c */ /* 0x000fe20000f84270 */
[----:B------:R1:W-:Y:S01]  /*8050*/  MUFU.EX2 R20, R70 ;  /* 0x0000004600147308 */ /* 0x0003e20000000800 */
[----:B------:R-:W-:Y:S01]  /*8060*/  FMNMX.FTZ R7, R25, R78, !PT ;  /* 0x0000004e19077209 */ /* 0x000fe20007810000 */
[--C-:B------:R-:W-:Y:S01]  /*8070*/  FFMA.FTZ R83, R155, UR29, -R64.reuse ;  /* 0x0000001d9b537c23 */ /* 0x100fe20008010840 */
[----:B------:R-:W-:Y:S01]  /*8080*/  ISETP.LT.OR P4, PT, R62, 0x3a, P4 ;  /* 0x0000003a3e00780c */ /* 0x000fe20002781670 */
[--C-:B------:R-:W-:Y:S01]  /*8090*/  FFMA.FTZ R79, R79, UR29, -R64.reuse ;  /* 0x0000001d4f4f7c23 */ /* 0x100fe20008010840 */
[----:B0-----:R-:W-:Y:S01]  /*80a0*/  FMNMX.FTZ R80, R26, R7, !PT ;  /* 0x000000071a507209 */ /* 0x001fe20007810000 */
[--C-:B------:R-:W-:Y:S01]  /*80b0*/  FFMA.FTZ R159, R159, UR29, -R64.reuse ;  /* 0x0000001d9f9f7c23 */ /* 0x100fe20008010840 */
[----:B------:R-:W-:Y:S01]  /*80c0*/  FSEL R77, R30, -INF , !P4 ;  /* 0xff8000001e4d7808 */ /* 0x000fe20006000000 */
[--C-:B------:R-:W-:Y:S01]  /*80d0*/  FFMA.FTZ R161, R161, UR29, -R64.reuse ;  /* 0x0000001da1a17c23 */ /* 0x100fe20008010840 */
[----:B------:R-:W-:Y:S01]  /*80e0*/  FMNMX.FTZ R7, R27, R80, !PT ;  /* 0x000000501b077209 */ /* 0x000fe20007810000 */
[--C-:B-1----:R-:W-:Y:S01]  /*80f0*/  FFMA.FTZ R70, R157, UR29, -R64.reuse ;  /* 0x0000001d9d467c23 */ /* 0x102fe20008010840 */
[----:B------:R-:W-:Y:S01]  /*8100*/  ISETP.GT.AND P4, PT, R66, 0x49, P1 ;  /* 0x000000494200780c */ /* 0x000fe20000f84270 */
[--C-:B------:R-:W-:Y:S01]  /*8110*/  FFMA.FTZ R75, R75, UR29, -R64.reuse ;  /* 0x0000001d4b4b7c23 */ /* 0x100fe20008010840 */
[----:B------:R-:W-:Y:S01]  /*8120*/  FMNMX.FTZ R7, R28, R7, !PT ;  /* 0x000000071c077209 */ /* 0x000fe20007810000 */
[--C-:B------:R-:W-:Y:S01]  /*8130*/  FFMA.FTZ R163, R163, UR29, -R64.reuse ;  /* 0x0000001da3a37c23 */ /* 0x100fe20008010840 */
[----:B------:R-:W-:Y:S01]  /*8140*/  ISETP.LT.OR P4, PT, R62, 0x4a, P4 ;  /* 0x0000004a3e00780c */ /* 0x000fe20002781670 */
[--C-:B------:R-:W-:Y:S01]  /*8150*/  FFMA.FTZ R71, R71, UR29, -R64.reuse ;  /* 0x0000001d47477c23 */ /* 0x100fe20008010840 */
[----:B------:R-:W-:Y:S01]  /*8160*/  FMNMX.FTZ R80, R76, R7, !PT ;  /* 0x000000074c507209 */ /* 0x000fe20007810000 */
[--C-:B------:R-:W-:Y:S01]  /*8170*/  FFMA.FTZ R65, R65, UR29, -R64.reuse ;  /* 0x0000001d41417c23 */ /* 0x100fe20008010840 */
[----:B------:R-:W-:Y:S01]  /*8180*/  FSEL R78, R33, -INF , !P5 ;  /* 0xff800000214e7808 */ /* 0x000fe20006800000 */
[--C-:B------:R-:W-:Y:S01]  /*8190*/  FFMA.FTZ R61, R61, UR29, -R64.reuse ;  /* 0x0000001d3d3d7c23 */ /* 0x100fe20008010840 */
[----:B------:R-:W-:Y:S01]  /*81a0*/  FMNMX.FTZ R80, R77, R80, !PT ;  /* 0x000000504d507209 */ /* 0x000fe20007810000 */
[--C-:B------:R-:W-:Y:S01]  /*81b0*/  FFMA.FTZ R56, R56, UR29, -R64.reuse ;  /* 0x0000001d38387c23 */ /* 0x100fe20008010840 */
[----:B------:R-:W-:Y:S01]  /*81c0*/  FSEL R73, R34, -INF , !P4 ;  /* 0xff80000022497808 */ /* 0x000fe20006000000 */
[--C-:B------:R-:W-:Y:S01]  /*81d0*/  FFMA.FTZ R51, R51, UR29, -R64.reuse ;  /* 0x0000001d33337c23 */ /* 0x100fe20008010840 */
[----:B------:R-:W-:Y:S01]  /*81e0*/  FMNMX.FTZ R7, R31, R80, !PT ;  /* 0x000000501f077209 */ /* 0x000fe20007810000 */
[----:B------:R0:W-:Y:S01]  /*81f0*/  MUFU.EX2 R34, R82 ;  /* 0x0000005200227308 */ /* 0x0001e20000000800 */
[----:B------:R-:W-:Y:S01]  /*8200*/  ISETP.GT.AND P5, PT, R66, 0x58, P1 ;  /* 0x000000584200780c */ /* 0x000fe20000fa4270 */
[--C-:B------:R-:W-:Y:S01]  /*8210*/  FFMA.FTZ R80, R69, UR29, -R64.reuse ;  /* 0x0000001d45507c23 */ /* 0x100fe20008010840 */
[----:B------:R-:W-:Y:S01]  /*8220*/  FMNMX.FTZ R7, R32, R7, !PT ;  /* 0x0000000720077209 */ /* 0x000fe20007810000 */
[--C-:B------:R-:W-:Y:S01]  /*8230*/  FFMA.FTZ R69, R67, UR29, -R64.reuse ;  /* 0x0000001d43457c23 */ /* 0x100fe20008010840 */
[----:B------:R-:W-:Y:S01]  /*8240*/  ISETP.GT.AND P4, PT, R66, 0x59, P1 ;  /* 0x000000594200780c */ /* 0x000fe20000f84270 */
        /* <DEDUP_REMOVED lines=12> */
[--C-:B------:R-:W-:Y:S01]  /*8310*/  FFMA.FTZ R58, R58, UR29, -R64.reuse ;  /* 0x0000001d3a3a7c23 */ /* 0x100fe20008010840 */
[----:B------:R-:W-:Y:S01]  /*8320*/  ISETP.LT.OR P4, PT, R62, 0x5a, P4 ;  /* 0x0000005a3e00780c */ /* 0x000fe20002781670 */
[--C-:B------:R-:W-:Y:S01]  /*8330*/  FFMA.FTZ R59, R59, UR29, -R64.reuse ;  /* 0x0000001d3b3b7c23 */ /* 0x100fe20008010840 */
[----:B------:R-:W-:Y:S01]  /*8340*/  FMNMX.FTZ R82, R36, R7, !PT ;  /* 0x0000000724527209 */ /* 0x000fe20007810000 */
[----:B------:R-:W-:Y:S01]  /*8350*/  FFMA.FTZ R60, R60, UR29, -R64 ;  /* 0x0000001d3c3c7c23 */ /* 0x000fe20008010840 */
[----:B------:R-:W-:Y:S01]  /*8360*/  ISETP.GT.AND P3, PT, R66, 0x61, P1 ;  /* 0x000000614200780c */ /* 0x000fe20000f64270 */
[----:B------:R-:W-:Y:S01]  /*8370*/  MUFU.EX2 R12, R85 ;  /* 0x00000055000c7308 */ /* 0x000fe20000000800 */
[----:B------:R-:W-:-:S02]  /*8380*/  ISETP.LT.OR P2, PT, R62, 0x61, P2 ;  /* 0x000000613e00780c */ /* 0x000fc40001741670 */
[----:B------:R-:W-:Y:S02]  /*8390*/  FSEL R67, R38, -INF , !P4 ;  /* 0xff80000026437808 */ /* 0x000fe40006000000 */
[----:B------:R-:W-:Y:S02]  /*83a0*/  FMNMX.FTZ R82, R37, R82, !PT ;  /* 0x0000005225527209 */ /* 0x000fe40007810000 */
[----:B------:R-:W-:Y:S01]  /*83b0*/  ISETP.GT.AND P5, PT, R66, 0x68, P1 ;  /* 0x000000684200780c */ /* 0x000fe20000fa4270 */
[----:B------:R0:W-:Y:S01]  /*83c0*/  MUFU.EX2 R38, R69 ;  /* 0x0000004500267308 */ /* 0x0001e20000000800 */
[----:B------:R-:W-:Y:S02]  /*83d0*/  FSEL R39, R39, -INF , !P2 ;  /* 0xff80000027277808 */ /* 0x000fe40005000000 */
[----:B------:R-:W-:Y:S02]  /*83e0*/  ISETP.LT.OR P3, PT, R62, 0x62, P3 ;  /* 0x000000623e00780c */ /* 0x000fe40001f61670 */
[----:B------:R-:W-:-:S02]  /*83f0*/  FMNMX.FTZ R82, R67, R82, !PT ;  /* 0x0000005243527209 */ /* 0x000fc40007810000 */
[----:B------:R-:W-:Y:S01]  /*8400*/  ISETP.LT.OR P5, PT, R62, 0x69, P5 ;  /* 0x000000693e00780c */ /* 0x000fe20002fa1670 */
[----:B------:R-:W-:Y:S01]  /*8410*/  MUFU.EX2 R81, R81 ;  /* 0x0000005100517308 */ /* 0x000fe20000000800 */
[----:B------:R-:W-:Y:S01]  /*8420*/  ISETP.GT.AND P4, PT, R66, 0x69, P1 ;  /* 0x000000694200780c */ /* 0x000fe20000f84270 */
[--C-:B0-----:R-:W-:Y:S01]  /*8430*/  FFMA.FTZ R69, R63, UR29, -R64.reuse ;  /* 0x0000001d3f457c23 */ /* 0x101fe20008010840 */
[----:B------:R-:W-:Y:S02]  /*8440*/  FSEL R40, R40, -INF , !P3 ;  /* 0xff80000028287808 */ /* 0x000fe40005800000 */
[----:B------:R-:W-:Y:S01]  /*8450*/  FMNMX.FTZ R7, R39, R82, !PT ;  /* 0x0000005227077209 */ /* 0x000fe20007810000 */
[----:B------:R-:W-:-:S01]  /*8460*/  FFMA.FTZ R82, R47, UR29, -R64 ;  /* 0x0000001d2f527c23 */ /* 0x000fc20008010840 */
[----:B------:R-:W-:Y:S01]  /*8470*/  FSEL R63, R41, -INF , !P5 ;  /* 0xff800000293f7808 */ /* 0x000fe20006800000 */
[----:B------:R-:W-:Y:S01]  /*8480*/  MUFU.EX2 R83, R83 ;  /* 0x0000005300537308 */ /* 0x000fe20000000800 */
[----:B------:R-:W-:-:S02]  /*8490*/  ISETP.GT.AND P2, PT, R66, 0x70, P1 ;  /* 0x000000704200780c */ /* 0x000fc40000f44270 */
[C---:B------:R-:W-:Y:S02]  /*84a0*/  ISETP.GT.AND P3, PT, R66.reuse, 0x71, P1 ;  /* 0x000000714200780c */ /* 0x040fe40000f64270 */
[C---:B------:R-:W-:Y:S02]  /*84b0*/  ISETP.GT.AND P5, PT, R66.reuse, 0x78, P1 ;  /* 0x000000784200780c */ /* 0x040fe40000fa4270 */
[----:B------:R-:W-:Y:S01]  /*84c0*/  ISETP.GT.AND P1, PT, R66, 0x79, P1 ;  /* 0x000000794200780c */ /* 0x000fe20000f24270 */
[----:B------:R0:W-:Y:S01]  /*84d0*/  MUFU.EX2 R41, R69 ;  /* 0x0000004500297308 */ /* 0x0001e20000000800 */
[----:B------:R-:W-:Y:S02]  /*84e0*/  ISETP.LT.OR P4, PT, R62, 0x6a, P4 ;  /* 0x0000006a3e00780c */ /* 0x000fe40002781670 */
[----:B------:R-:W-:Y:S02]  /*84f0*/  FMNMX.FTZ R66, R40, R7, !PT ;  /* 0x0000000728427209 */ /* 0x000fe40007810000 */
[----:B------:R-:W-:-:S02]  /*8500*/  ISETP.LT.OR P2, PT, R62, 0x71, P2 ;  /* 0x000000713e00780c */ /* 0x000fc40001741670 */
[----:B------:R-:W-:Y:S01]  /*8510*/  FSEL R47, R42, -INF , !P4 ;  /* 0xff8000002a2f7808 */ /* 0x000fe20006000000 */
[----:B------:R-:W-:Y:S01]  /*8520*/  MUFU.EX2 R70, R70 ;  /* 0x0000004600467308 */ /* 0x000fe20000000800 */
[----:B------:R-:W-:Y:S01]  /*8530*/  FMNMX.FTZ R66, R63, R66, !PT ;  /* 0x000000423f427209 */ /* 0x000fe20007810000 */
[--C-:B0-----:R-:W-:Y:S01]  /*8540*/  FFMA.FTZ R69, R48, UR29, -R64.reuse ;  /* 0x0000001d30457c23 */ /* 0x101fe20008010840 */
[C---:B------:R-:W-:Y:S01]  /*8550*/  ISETP.LT.OR P3, PT, R62.reuse, 0x72, P3 ;  /* 0x000000723e00780c */ /* 0x040fe20001f61670 */
[----:B------:R-:W-:Y:S01]  /*8560*/  FFMA.FTZ R64, R57, UR29, -R64 ;  /* 0x0000001d39407c23 */ /* 0x000fe20008010840 */
[----:B------:R-:W-:Y:S02]  /*8570*/  FSEL R43, R43, -INF , !P2 ;  /* 0xff8000002b2b7808 */ /* 0x000fe40005000000 */
[----:B------:R-:W-:Y:S01]  /*8580*/  FMNMX.FTZ R66, R47, R66, !PT ;  /* 0x000000422f427209 */ /* 0x000fe20007810000 */
[----:B------:R-:W-:Y:S01]  /*8590*/  MUFU.EX2 R79, R79 ;  /* 0x0000004f004f7308 */ /* 0x000fe20000000800 */
[----:B------:R-:W-:-:S02]  /*85a0*/  ISETP.LT.OR P5, PT, R62, 0x79, P5 ;  /* 0x000000793e00780c */ /* 0x000fc40002fa1670 */
[----:B------:R-:W-:Y:S02]  /*85b0*/  FSEL R48, R44, -INF , !P3 ;  /* 0xff8000002c307808 */ /* 0x000fe40005800000 */
[----:B------:R-:W-:Y:S02]  /*85c0*/  FMNMX.FTZ R7, R43, R66, !PT ;  /* 0x000000422b077209 */ /* 0x000fe40007810000 */
[----:B------:R-:W-:Y:S01]  /*85d0*/  ISETP.LT.OR P1, PT, R62, 0x7a, P1 ;  /* 0x0000007a3e00780c */ /* 0x000fe20000f21670 */
[----:B------:R0:W-:Y:S01]  /*85e0*/  MUFU.EX2 R44, R69 ;  /* 0x00000045002c7308 */ /* 0x0001e20000000800 */
[----:B------:R-:W-:Y:S02]  /*85f0*/  FSEL R45, R45, -INF , !P5 ;  /* 0xff8000002d2d7808 */ /* 0x000fe40006800000 */
[----:B------:R-:W-:Y:S02]  /*8600*/  FMNMX.FTZ R62, R48, R7, !PT ;  /* 0x00000007303e7209 */ /* 0x000fe40007810000 */
[----:B------:R-:W-:-:S02]  /*8610*/  FSEL R46, R46, -INF , !P1 ;  /* 0xff8000002e2e7808 */ /* 0x000fc40004800000 */
[----:B------:R-:W-:Y:S01]  /*8620*/  FMNMX.FTZ R7, R45, R62, !PT ;  /* 0x0000003e2d077209 */ /* 0x000fe20007810000 */
[----:B------:R-:W-:Y:S01]  /*8630*/  MUFU.EX2 R74, R159 ;  /* 0x0000009f004a7308 */ /* 0x000fe20000000800 */
[----:B------:R-:W-:Y:S02]  /*8640*/  FSEL R57, R8, RZ, P6 ;  /* 0x000000ff08397208 */ /* 0x000fe40003000000 */
[----:B------:R-:W-:-:S03]  /*8650*/  FMNMX.FTZ R7, R46, R7, !PT ;  /* 0x000000072e077209 */ /* 0x000fc60007810000 */
[----:B------:R-:W-:Y:S02]  /*8660*/  FADD.FTZ R4, -R57, R4 ;  /* 0x0000000439047221 */ /* 0x000fe40000010100 */
[----:B------:R-:W1:Y:S01]  /*8670*/  SHFL.BFLY PT, R62, R7, 0x2, 0x1f ;  /* 0x0c401f00073e7f89 */ /* 0x000e6200000e0000 */
[----:B------:R-:W-:Y:S01]  /*8680*/  MUFU.EX2 R57, R64 ;  /* 0x0000004000397308 */ /* 0x000fe20000000800 */
[----:B0-----:R-:W-:-:S07]  /*8690*/  FMUL.FTZ R69, R4, UR29 ;  /* 0x0000001d04457c20 */ /* 0x001fce0008410000 */
[----:B------:R-:W0:Y:S08]  /*86a0*/  MUFU.EX2 R69, R69 ;  /* 0x0000004500457308 */ /* 0x000e300000000800 */
[----:B------:R-:W-:Y:S01]  /*86b0*/  MUFU.EX2 R30, R161 ;  /* 0x000000a1001e7308 */ /* 0x000fe20000000800 */
[----:B-1----:R-:W-:-:S07]  /*86c0*/  FMNMX.FTZ R62, R7, R62, !PT ;  /* 0x0000003e073e7209 */ /* 0x002fce0007810000 */
[----:B------:R-:W-:Y:S01]  /*86d0*/  MUFU.EX2 R75, R75 ;  /* 0x0000004b004b7308 */ /* 0x000fe20000000800 */
[----:B------:R-:W1:Y:S07]  /*86e0*/  SHFL.BFLY PT, R7, R62, 0x1, 0x1f ;  /* 0x0c201f003e077f89 */ /* 0x000e6e00000e0000 */
[----:B------:R-:W-:Y:S08]  /*86f0*/  MUFU.EX2 R33, R163 ;  /* 0x000000a300217308 */ /* 0x000ff00000000800 */
[----:B------:R-:W-:Y:S08]  /*8700*/  MUFU.EX2 R71, R71 ;  /* 0x0000004700477308 */ /* 0x000ff00000000800 */
[----:B------:R-:W-:Y:S01]  /*8710*/  MUFU.EX2 R80, R80 ;  /* 0x0000005000507308 */ /* 0x000fe20000000800 */
[----:B-1----:R-:W-:Y:S01]  /*8720*/  FMNMX.FTZ R7, R62, R7, !PT ;  /* 0x000000073e077209 */ /* 0x002fe20007810000 */
[----:B------:R-:W-:-:S03]  /*8730*/  IMAD.U32 R62, RZ, RZ, UR29 ;  /* 0x0000001dff3e7e24 */ /* 0x000fc6000f8e00ff */
[C---:B------:R-:W-:Y:S01]  /*8740*/  FSETP.NEU.FTZ.AND P1, PT, R7.reuse, -INF , PT ;  /* 0xff8000000700780b */ /* 0x040fe20003f3d000 */
[----:B------:R-:W-:-:S02]  /*8750*/  FFMA.FTZ R62, R7, R62, -8 ;  /* 0xc1000000073e7423 */ /* 0x000fc4000001003e */
[----:B------:R-:W-:Y:S01]  /*8760*/  MUFU.EX2 R65, R65 ;  /* 0x0000004100417308 */ /* 0x000fe20000000800 */
[----:B------:R-:W-:Y:S02]  /*8770*/  FSEL R66, R7, RZ, P1 ;  /* 0x000000ff07427208 */ /* 0x000fe40000800000 */
[----:B------:R-:W-:-:S03]  /*8780*/  FSEL R4, R62, RZ, P1 ;  /* 0x000000ff3e047208 */ /* 0x000fc60000800000 */
[----:B------:R-:W-:Y:S02]  /*8790*/  FADD.FTZ R66, -R66, R5 ;  /* 0x0000000542427221 */ /* 0x000fe40000010100 */
[----:B------:R-:W-:Y:S01]  /*87a0*/  MUFU.EX2 R42, R82 ;  /* 0x00000052002a7308 */ /* 0x000fe20000000800 */
[----:B------:R-:W-:-:S01]  /*87b0*/  FFMA.FTZ R85, R72, UR29, -R4 ;  /* 0x0000001d48557c23 */ /* 0x000fc20008010804 */
[--C-:B------:R-:W-:Y:S01]  /*87c0*/  FFMA.FTZ R10, R10, UR29, -R4.reuse ;  /* 0x0000001d0a0a7c23 */ /* 0x100fe20008010804 */
[----:B------:R-:W-:Y:S01]  /*87d0*/  FMUL.FTZ R66, R66, UR29 ;  /* 0x0000001d42427c20 */ /* 0x000fe20008410000 */
[--C-:B------:R-:W-:Y:S01]  /*87e0*/  FFMA.FTZ R11, R11, UR29, -R4.reuse ;  /* 0x0000001d0b0b7c23 */ /* 0x100fe20008010804 */
[----:B------:R-:W-:-:S01]  /*87f0*/  FFMA.FTZ R62, R9, UR29, -R4 ;  /* 0x0000001d093e7c23 */ /* 0x000fc20008010804 */
[--C-:B------:R-:W-:Y:S01]  /*8800*/  FFMA.FTZ R9, R13, UR29, -R4.reuse ;  /* 0x0000001d0d097c23 */ /* 0x100fe20008010804 */
[----:B------:R-:W-:-:S01]  /*8810*/  FFMA.FTZ R14, R14, UR29, -R4 ;  /* 0x0000001d0e0e7c23 */ /* 0x000fc20008010804 */
[----:B------:R-:W-:Y:S01]  /*8820*/  MUFU.EX2 R85, R85 ;  /* 0x0000005500557308 */ /* 0x000fe20000000800 */
[----:B0-----:R-:W-:-:S01]  /*8830*/  FFMA.FTZ R72, R69, R3, R12 ;  /* 0x0000000345487223 */ /* 0x001fc2000001000c */
        /* <DEDUP_REMOVED lines=23> */
[----:B0-----:R-:W-:-:S01]  /*89b0*/  FFMA.FTZ R3, R66, R2, R85 ;  /* 0x0000000242037223 */ /* 0x001fc20000010055 */
[--C-:B------:R-:W-:Y:S01]  /*89c0*/  FFMA.FTZ R63, R63, UR29, -R4.reuse ;  /* 0x0000001d3f3f7c23 */ /* 0x100fe20008010804 */
[----:B------:R-:W-:-:S01]  /*89d0*/  FFMA.FTZ R43, R43, UR29, -R4 ;  /* 0x0000001d2b2b7c23 */ /* 0x000fc20008010804 */
[--C-:B------:R-:W-:Y:S01]  /*89e0*/  FFMA.FTZ R48, R48, UR29, -R4.reuse ;  /* 0x0000001d30307c23 */ /* 0x100fe20008010804 */
[----:B------:R-:W-:-:S03]  /*89f0*/  FFMA.FTZ R45, R45, UR29, -R4 ;  /* 0x0000001d2d2d7c23 */ /* 0x000fc60008010804 */
[----:B------:R-:W0:Y:S01]  /*8a00*/  MUFU.EX2 R62, R62 ;  /* 0x0000003e003e7308 */ /* 0x000e220000000800 */
[----:B-1----:R-:W-:-:S07]  /*8a10*/  FADD.FTZ R2, R10, R3 ;  /* 0x000000030a027221 */ /* 0x002fce0000010000 */
[----:B------:R-:W1:Y:S01]  /*8a20*/  MUFU.EX2 R9, R9 ;  /* 0x0000000900097308 */ /* 0x000e620000000800 */
[----:B--2---:R-:W-:-:S07]  /*8a30*/  FADD.FTZ R3, R11, R2 ;  /* 0x000000020b037221 */ /* 0x004fce0000010000 */
[----:B------:R-:W2:Y:S01]  /*8a40*/  MUFU.EX2 R14, R14 ;  /* 0x0000000e000e7308 */ /* 0x000ea20000000800 */
[----:B0-----:R-:W-:-:S07]  /*8a50*/  FADD.FTZ R2, R62, R3 ;  /* 0x000000033e027221 */ /* 0x001fce0000010000 */
[----:B------:R0:W-:Y:S01]  /*8a60*/  MUFU.EX2 R5, R76 ;  /* 0x0000004c00057308 */ /* 0x0001e20000000800 */
[----:B-1----:R-:W-:-:S07]  /*8a70*/  FADD.FTZ R3, R9, R2 ;  /* 0x0000000209037221 */ /* 0x002fce0000010000 */
[----:B------:R-:W1:Y:S01]  /*8a80*/  MUFU.EX2 R13, R13 ;  /* 0x0000000d000d7308 */ /* 0x000e620000000800 */
[----:B0-----:R-:W-:-:S01]  /*8a90*/  FADD.FTZ R76, R20, R77 ;  /* 0x0000004d144c7221 */ /* 0x001fc20000010000 */
[----:B--2---:R-:W-:-:S03]  /*8aa0*/  FADD.FTZ R2, R14, R3 ;  /* 0x000000030e027221 */ /* 0x004fc60000010000 */
[----:B------:R-:W-:-:S03]  /*8ab0*/  FADD.FTZ R73, R83, R76 ;  /* 0x0000004c53497221 */ /* 0x000fc60000010000 */
[----:B------:R-:W0:Y:S01]  /*8ac0*/  MUFU.EX2 R64, R64 ;  /* 0x0000004000407308 */ /* 0x000e220000000800 */
[----:B------:R-:W-:-:S04]  /*8ad0*/  FADD.FTZ R76, R70, R73 ;  /* 0x00000049464c7221 */ /* 0x000fc80000010000 */
[----:B------:R-:W-:-:S03]  /*8ae0*/  FADD.FTZ R73, R79, R76 ;  /* 0x0000004c4f497221 */ /* 0x000fc60000010000 */
[----:B------:R-:W2:Y:S01]  /*8af0*/  MUFU.EX2 R15, R15 ;  /* 0x0000000f000f7308 */ /* 0x000ea20000000800 */
[----:B------:R-:W-:-:S01]  /*8b00*/  FADD.FTZ R76, R74, R73 ;  /* 0x000000494a4c7221 */ /* 0x000fc20000010000 */
[----:B-1----:R-:W-:-:S03]  /*8b10*/  FADD.FTZ R3, R13, R2 ;  /* 0x000000020d037221 */ /* 0x002fc60000010000 */
[----:B------:R-:W-:-:S03]  /*8b20*/  FADD.FTZ R73, R29, R76 ;  /* 0x0000004c1d497221 */ /* 0x000fc60000010000 */
[----:B------:R-:W1:Y:S01]  /*8b30*/  MUFU.EX2 R24, R24 ;  /* 0x0000001800187308 */ /* 0x000e620000000800 */
[----:B0-----:R-:W-:-:S01]  /*8b40*/  FADD.FTZ R2, R64, R3 ;  /* 0x0000000340027221 */ /* 0x001fc20000010000 */
[----:B------:R-:W-:-:S06]  /*8b50*/  FADD.FTZ R76, R30, R73 ;  /* 0x000000491e4c7221 */ /* 0x000fcc0000010000 */
[----:B------:R-:W0:Y:S01]  /*8b60*/  MUFU.EX2 R21, R21 ;  /* 0x0000001500157308 */ /* 0x000e220000000800 */
[----:B--2---:R-:W-:-:S01]  /*8b70*/  FADD.FTZ R3, R15, R2 ;  /* 0x000000020f037221 */ /* 0x004fc20000010000 */
[----:B------:R-:W-:Y:S01]  /*8b80*/  FADD.FTZ R2, R75, R76 ;  /* 0x0000004c4b027221 */ /* 0x000fe20000010000 */
[----:B------:R-:W-:-:S05]  /*8b90*/  FFMA.FTZ R76, R67, UR29, -R4 ;  /* 0x0000001d434c7c23 */ /* 0x000fca0008010804 */
        /* <DEDUP_REMOVED lines=11> */
[----:B-1----:R-:W-:-:S01]  /*8c50*/  FADD.FTZ R67, R25, R78 ;  /* 0x0000004e19437221 */ /* 0x002fc20000010000 */
[----:B------:R-:W-:-:S04]  /*8c60*/  FADD.FTZ R78, R38, R3 ;  /* 0x00000003264e7221 */ /* 0x000fc80000010000 */
[----:B------:R-:W-:Y:S02]  /*8c70*/  FADD.FTZ R78, R65, R78 ;  /* 0x0000004e414e7221 */ /* 0x000fe40000010000 */
[----:B------:R-:W1:Y:S01]  /*8c80*/  MUFU.EX2 R27, R27 ;  /* 0x0000001b001b7308 */ /* 0x000e620000000800 */
[----:B0-----:R-:W-:-:S04]  /*8c90*/  FADD.FTZ R2, R28, R67 ;  /* 0x000000431c027221 */ /* 0x001fc80000010000 */
[----:B------:R-:W-:-:S03]  /*8ca0*/  FADD.FTZ R3, R5, R2 ;  /* 0x0000000205037221 */ /* 0x000fc60000010000 */
[----:B------:R-:W0:Y:S01]  /*8cb0*/  MUFU.EX2 R32, R32 ;  /* 0x0000002000207308 */ /* 0x000e220000000800 */
[----:B--2---:R-:W-:-:S01]  /*8cc0*/  FADD.FTZ R2, R68, R3 ;  /* 0x0000000344027221 */ /* 0x004fc20000010000 */
[----:B------:R-:W-:Y:S01]  /*8cd0*/  FADD.FTZ R3, R41, R78 ;  /* 0x0000004e29037221 */ /* 0x000fe20000010000 */
[----:B------:R-:W-:-:S01]  /*8ce0*/  FFMA.FTZ R78, R47, UR29, -R4 ;  /* 0x0000001d2f4e7c23 */ /* 0x000fc20008010804 */
[----:B------:R-:W-:Y:S02]  /*8cf0*/  FFMA.FTZ R4, R46, UR29, -R4 ;  /* 0x0000001d2e047c23 */ /* 0x000fe40008010804 */
[----:B------:R-:W-:-:S02]  /*8d00*/  FADD.FTZ R3, R42, R3 ;  /* 0x000000032a037221 */ /* 0x000fc40000010000 */
[----:B------:R-:W2:Y:S01]  /*8d10*/  MUFU.EX2 R31, R31 ;  /* 0x0000001f001f7308 */ /* 0x000ea20000000800 */
[----:B-1----:R-:W-:-:S01]  /*8d20*/  FADD.FTZ R67, R27, R2 ;  /* 0x000000021b437221 */ /* 0x002fc20000010000 */
[----:B------:R-:W-:-:S06]  /*8d30*/  FADD.FTZ R82, R44, R3 ;  /* 0x000000032c527221 */ /* 0x000fcc0000010000 */
        /* <DEDUP_REMOVED lines=40> */
[----:B------:R-:W-:Y:S01]  /*8fc0*/  MUFU.EX2 R59, R59 ;  /* 0x0000003b003b7308 */ /* 0x000fe20000000800 */
[----:B-1----:R-:W-:-:S07]  /*8fd0*/  FADD.FTZ R46, R58, R47 ;  /* 0x0000002f3a2e7221 */ /* 0x002fce0000010000 */
[----:B------:R-:W1:Y:S01]  /*8fe0*/  MUFU.EX2 R48, R48 ;  /* 0x0000003000307308 */ /* 0x000e620000000800 */
[----:B0-----:R-:W-:-:S07]  /*8ff0*/  FADD.FTZ R3, R43, R2 ;  /* 0x000000022b037221 */ /* 0x001fce0000010000 */
[----:B------:R-:W0:Y:S08]  /*9000*/  MUFU.EX2 R60, R60 ;  /* 0x0000003c003c7308 */ /* 0x000e300000000800 */
[----:B------:R2:W3:Y:S01]  /*9010*/  MUFU.EX2 R84, R45 ;  /* 0x0000002d00547308 */ /* 0x0004e20000000800 */
[----:B-1----:R-:W-:-:S07]  /*9020*/  FADD.FTZ R3, R48, R3 ;  /* 0x0000000330037221 */ /* 0x002fce0000010000 */
[----:B------:R-:W1:Y:S01]  /*9030*/  MUFU.EX2 R4, R4 ;  /* 0x0000000400047308 */ /* 0x000e620000000800 */
[----:B--2---:R-:W-:-:S04]  /*9040*/  FADD.FTZ R45, R59, R46 ;  /* 0x0000002e3b2d7221 */ /* 0x004fc80000010000 */
[----:B0-----:R-:W-:Y:S01]  /*9050*/  FADD.FTZ R2, R60, R45 ;  /* 0x0000002d3c027221 */ /* 0x001fe20000010000 */
[----:B---3--:R-:W-:-:S03]  /*9060*/  FADD.FTZ R45, R84, R3 ;  /* 0x00000003542d7221 */ /* 0x008fc60000010000 */
[----:B------:R-:W-:Y:S01]  /*9070*/  FADD.FTZ R3, R57, R2 ;  /* 0x0000000239037221 */ /* 0x000fe20000010000 */
[----:B-1----:R-:W-:-:S01]  /*9080*/  FADD.FTZ R2, R4, R45 ;  /* 0x0000002d04027221 */ /* 0x002fc20000010000 */
[----:B------:R-:W-:Y:S06]  /*9090*/  @!P0 BRA `(.L_x_1324) ;  /* 0x0000000000048947 */ /* 0x000fec0003800000 */
[----:B------:R-:W-:Y:S01]  /*90a0*/  BPT.TRAP 0x1 ;  /* 0x000000040000795c */ /* 0x000fe20000300000 */
.L_x_1324:
[----:B------:R-:W-:Y:S01]  /*90b0*/  ULEA UR6, UR34, UR36, 0x3 ;  /* 0x0000002422067291 */ /* 0x000fe2000f8e183f */
[----:B------:R-:W-:Y:S01]  /*90c0*/  ISETP.GT.AND P1, PT, R6, UR33, PT ;  /* 0x0000002106007c0c */ /* 0x000fe2000bf24270 */
[----:B------:R-:W-:Y:S01]  /*90d0*/  UMOV UR35, UR49 ;  /* 0x0000003100237c82 */ /* 0x000fe20008000000 */
[----:B------:R-:W-:Y:S01]  /*90e0*/  F2FP.SATFINITE.E4M3.F32.PACK_AB_MERGE_C R5, R68, R5, RZ ;  /* 0x000000054405723e */ /* 0x000fe200048070ff */
[----:B------:R-:W-:Y:S01]  /*90f0*/  UIADD3 UR6, UR6, 0x22860, URZ ;  /* 0x0002286006067890 */ /* 0x000fe2000fffe03f */
[----:B------:R-:W-:Y:S01]  /*9100*/  F2FP.SATFINITE.E4M3.F32.PACK_AB_MERGE_C R4, R4, R84, RZ ;  /* 0x000000540404723e */ /* 0x000fe200048070ff */
[----:B------:R-:W-:Y:S01]  /*9110*/  UMOV UR34, UR48 ;  /* 0x0000003000227c82 */ /* 0x000fe20008000000 */
[----:B------:R-:W-:Y:S01]  /*9120*/  F2FP.SATFINITE.E4M3.F32.PACK_AB_MERGE_C R20, R83, R20, RZ ;  /* 0x000000145314723e */ /* 0x000fe200048070ff */
[----:B------:R-:W-:Y:S01]  /*9130*/  UPRMT UR6, UR37, 0x654, UR6 ;  /* 0x0000065425067896 */ /* 0x000fe20008000006 */
        /* <DEDUP_REMOVED lines=9> */
[----:B------:R-:W-:Y:S01]  /*91d0*/  SYNCS.ARRIVE.TRANS64.RED.A1T0 RZ, [UR6], RZ ;  /* 0x000000ffffff79a7 */ /* 0x000fe20008100406 */
        /* <DEDUP_REMOVED lines=86> */
[----:B------:R-:W-:Y:S01]  /*9740*/  IMAD.MOV.U32 R4, RZ, RZ, R8 ;  /* 0x000000ffff047224 */ /* 0x000fe200078e0008 */
[----:B------:R-:W-:Y:S06]  /*9750*/  @P1 BRA `(.L_x_1325) ;  /* 0xffffffc800281947 */ /* 0x000fec000383ffff */
.L_x_1306:
[----:B------:R-:W-:Y:S02]  /*9760*/  UISETP.NE.AND UP1, UPT, UR54, URZ, UPT ;  /* 0x0000003f3600728c */ /* 0x000fe4000bf25270 */
[----:B------:R-:W-:Y:S02]  /*9770*/  UISETP.NE.AND UP0, UPT, UR53, URZ, UPT ;  /* 0x0000003f3500728c */ /* 0x000fe4000bf05270 */
[----:B------:R-:W-:Y:S02]  /*9780*/  UIADD3 UR10, UR41, 0x7f, URZ ;  /* 0x0000007f290a7890 */ /* 0x000fe4000fffe03f */
[----:B------:R-:W-:Y:S02]  /*9790*/  UIADD3 UR11, UR40, 0x1, -UR47 ;  /* 0x00000001280b7890 */ /* 0x000fe4000fffe82f */
[----:B------:R-:W-:-:S03]  /*97a0*/  PLOP3.LUT P1, PT, PT, PT, UP0, 0x40, 0x0 ;  /* 0x000000000000781c */ /* 0x000fc60003f2e808 */
[----:B------:R-:W-:Y:S01]  /*97b0*/  @UP1 ULDC UR6, c[0x0][0x44c] ;  /* 0x0001130000061ab9 */ /* 0x000fe20000000800 */
[----:B------:R-:W-:Y:S01]  /*97c0*/  @UP1 ULDC UR14, c[0x0][0x450] ;  /* 0x00011400000e1ab9 */ /* 0x000fe20000000800 */
[----:B------:R-:W-:-:S04]  /*97d0*/  UIMAD.WIDE.U32 UR6, UR10, UR6, URZ ;  /* 0x000000060a0672a5 */ /* 0x000fc8000f8e003f */
[----:B------:R-:W-:-:S04]  /*97e0*/  @UP1 USHF.R.U32.HI UR10, URZ, UR14, UR7 ;  /* 0x0000000e3f0a1299 */ /* 0x000fc80008011607 */
[----:B------:R-:W-:-:S04]  /*97f0*/  UIADD3 UR10, UR11, UR10, URZ ;  /* 0x0000000a0b0a7290 */ /* 0x000fc8000fffe03f */
[----:B------:R-:W-:Y:S01]  /*9800*/  UIADD3 UR31, UR10, -UR31, URZ ;  /* 0x8000001f0a1f7290 */ /* 0x000fe2000fffe03f */
[----:B------:R-:W-:Y:S11]  /*9810*/  @P1 BRA `(.L_x_1326) ;  /* 0x0000000000501947 */ /* 0x000ff60003800000 */
[----:B------:R-:W-:Y:S02]  /*9820*/  UMOV UR14, UR10 ;  /* 0x0000000a000e7c82 */ /* 0x000fe40008000000 */
[----:B------:R-:W-:-:S06]  /*9830*/  UISETP.GT.AND UP0, UPT, UR14, -0x1, UPT ;  /* 0xffffffff0e00788c */ /* 0x000fcc000bf04270 */
[----:B------:R-:W-:-:S13]  /*9840*/  PLOP3.LUT P1, PT, PT, PT, UP0, 0x80, 0x0 ;  /* 0x000000000000781c */ /* 0x000fda0003f2f008 */
[----:B------:R-:W-:Y:S05]  /*9850*/  @P1 BRA `(.L_x_1327) ;  /* 0x0000000000201947 */ /* 0x000fea0003800000 */
[----:B------:R-:W-:Y:S01]  /*9860*/  ULDC UR15, c[0x0][0x9e4] ;  /* 0x00027900000f7ab9 */ /* 0x000fe20000000800 */
[----:B------:R-:W-:Y:S02]  /*9870*/  ULOP3.LUT UR14, URZ, UR14, URZ, 0x33, !UPT ;  /* 0x0000000e3f0e7292 */ /* 0x000fe4000f8e333f */
[----:B------:R-:W-:-:S11]  /*9880*/  UISETP.NE.AND UP0, UPT, UR15, 0x1, UPT ;  /* 0x000000010f00788c */ /* 0x000fd6000bf05270 */
[----:B------:R-:W-:Y:S02]  /*9890*/  @UP0 ULDC.64 UR6, c[0x0][0x9e8] ;  /* 0x00027a0000060ab9 */ /* 0x000fe40000000a00 */
[----:B------:R-:W-:-:S04]  /*98a0*/  UIMAD.WIDE.U32 UR10, UR14, UR6, URZ ;  /* 0x000000060e0a72a5 */ /* 0x000fc8000f8e003f */
[----:B------:R-:W-:-:S04]  /*98b0*/  @UP0 USHF.R.U32.HI UR14, URZ, UR7, UR11 ;  /* 0x000000073f0e0299 */ /* 0x000fc8000801160b */
[----:B------:R-:W-:Y:S01]  /*98c0*/  ULOP3.LUT UR14, URZ, UR14, URZ, 0x33, !UPT ;  /* 0x0000000e3f0e7292 */ /* 0x000fe2000f8e333f */
[----:B------:R-:W-:Y:S11]  /*98d0*/  BRA `(.L_x_1328) ;  /* 0x0000000000147947 */ /* 0x000ff60003800000 */
.L_x_1327:
[----:B------:R-:W-:Y:S02]  /*98e0*/  ULDC UR15, c[0x0][0x9e4] ;  /* 0x00027900000f7ab9 */ /* 0x000fe40000000800 */
[----:B------:R-:W-:-:S11]  /*98f0*/  UISETP.NE.AND UP0, UPT, UR15, 0x1, UPT ;  /* 0x000000010f00788c */ /* 0x000fd6000bf05270 */
[----:B------:R-:W-:Y:S02]  /*9900*/  @UP0 ULDC.64 UR6, c[0x0][0x9e8] ;  /* 0x00027a0000060ab9 */ /* 0x000fe40000000a00 */
[----:B------:R-:W-:-:S04]  /*9910*/  UIMAD.WIDE.U32 UR10, UR14, UR6, URZ ;  /* 0x000000060e0a72a5 */ /* 0x000fc8000f8e003f */
[----:B------:R-:W-:-:S12]  /*9920*/  @UP0 USHF.R.U32.HI UR14, URZ, UR7, UR11 ;  /* 0x000000073f0e0299 */ /* 0x000fd8000801160b */
.L_x_1328:
[----:B------:R-:W-:-:S04]  /*9930*/  UIMAD UR14, UR14, UR15, URZ ;  /* 0x0000000f0e0e72a4 */ /* 0x000fc8000f8e023f */
[----:B------:R-:W-:-:S04]  /*9940*/  UISETP.LT.AND UP0, UPT, UR31, UR14, UPT ;  /* 0x0000000e1f00728c */ /* 0x000fc8000bf01270 */
[----:B------:R-:W-:-:S12]  /*9950*/  USEL UR31, UR31, UR14, !UP0 ;  /* 0x0000000e1f1f7287 */ /* 0x000fd8000c000000 */
.L_x_1326:
[----:B------:R-:W-:-:S04]  /*9960*/  UIADD3 UR31, UR31, 0x7f, URZ ;  /* 0x0000007f1f1f7890 */ /* 0x000fc8000fffe03f */
[----:B------:R-:W-:-:S04]  /*9970*/  USHF.R.S32.HI UR6, URZ, 0x1f, UR31 ;  /* 0x0000001f3f067899 */ /* 0x000fc8000801141f */
[----:B------:R-:W-:-:S04]  /*9980*/  ULEA.HI UR6, UR6, UR31, URZ, 0x7 ;  /* 0x0000001f06067291 */ /* 0x000fc8000f8f383f */
[----:B------:R-:W-:-:S04]  /*9990*/  USHF.R.S32.HI UR6, URZ, 0x7, UR6 ;  /* 0x000000073f067899 */ /* 0x000fc80008011406 */
[----:B------:R-:W-:-:S04]  /*99a0*/  UISETP.LT.AND UP0, UPT, UR38, UR6, UPT ;  /* 0x000000062600728c */ /* 0x000fc8000bf01270 */
[----:B------:R-:W-:-:S06]  /*99b0*/  USEL UR30, UR38, UR6, !UP0 ;  /* 0x00000006261e7287 */ /* 0x000fcc000c000000 */
[----:B------:R-:W-:-:S13]  /*99c0*/  ISETP.GE.AND P1, PT, R6, UR30, PT ;  /* 0x0000001e06007c0c */ /* 0x000fda000bf26270 */
[----:B------:R-:W-:Y:S05]  /*99d0*/  @!P1 BRA `(.L_x_1329) ;  /* 0x0000002400ac9947 */ /* 0x000fea0003800000 */
[----:B------:R-:W-:Y:S01]  /*99e0*/  IMAD.MOV.U32 R4, RZ, RZ, R7 ;  /* 0x000000ffff047224 */ /* 0x000fe200078e0007 */
[----:B------:R-:W-:Y:S01]  /*99f0*/  UMOV UR32, UR49 ;  /* 0x0000003100207c82 */ /* 0x000fe20008000000 */
[----:B------:R-:W-:Y:S01]  /*9a00*/  IMAD.MOV.U32 R5, RZ, RZ, R8 ;  /* 0x000000ffff057224 */ /* 0x000fe200078e0008 */
[----:B------:R-:W-:Y:S01]  /*9a10*/  UMOV UR31, UR48 ;  /* 0x00000030001f7c82 */ /* 0x000fe20008000000 */
[----:B------:R-:W-:-:S05]  /*9a20*/  ULDC UR29, c[0x0][0x988] ;  /* 0x00026200001d7ab9 */ /* 0x000fca0000000800 */
.L_x_1340:
[----:B------:R-:W-:Y:S01]  /*9a30*/  ISETP.NE.AND P2, PT, RZ, UR45, PT ;  /* 0x0000002dff007c0c */ /* 0x000fe2000bf45270 */
[----:B------:R-:W-:-:S04]  /*9a40*/  UISETP.NE.AND UP0, UPT, UR31, 0x1, UPT ;  /* 0x000000011f00788c */ /* 0x000fc8000bf05270 */
[----:B------:R-:W-:-:S04]  /*9a50*/  USEL UR49, URZ, 0x1, UP0 ;  /* 0x000000013f317887 */ /* 0x000fc80008000000 */
[----:B------:R-:W-:-:S04]  /*9a60*/  ULOP3.LUT UR49, UR32, UR49, URZ, 0x3c, !UPT ;  /* 0x0000003120317292 */ /* 0x000fc8000f8e3c3f */
[----:B------:R-:W-:Y:S08]  /*9a70*/  @P2 BRA `(.L_x_1330) ;  /* 0x0000000000382947 */ /* 0x000ff00003800000 */
[----:B------:R-:W-:Y:S05]  /*9a80*/  @!P0 BRA `(.L_x_1331) ;  /* 0x0000000000048947 */ /* 0x000fea0003800000 */
[----:B------:R-:W-:Y:S01]  /*9a90*/  BPT.TRAP 0x1 ;  /* 0x000000040000795c */ /* 0x000fe20000300000 */
.L_x_1331:
        /* <DEDUP_REMOVED lines=9> */
.L_x_1332:
[----:B-1----:R-:W-:Y:S05]  /*9b30*/  @P1 BRA `(.L_x_1330) ;  /* 0x0000000000081947 */ /* 0x002fea0003800000 */
[----:B------:R-:W1:Y:S02]  /*9b40*/  SYNCS.PHASECHK.TRANS64.TRYWAIT P1, [UR6+0x22830], R7 ;  /* 0x02283007ff0075a7 */ /* 0x000e640008020146 */
[----:B-1----:R-:W-:Y:S05]  /*9b50*/  @!P1 BRA `(.L_x_1333) ;  /* 0x0000011000909947 */ /* 0x002fea0003800000 */
.L_x_1330:
        /* <DEDUP_REMOVED lines=40> */
.L_x_1335:
[----:B------:R-:W-:Y:S01]  /*9de0*/  ULEA UR6, UR31, UR36, 0x3 ;  /* 0x000000241f067291 */ /* 0x000fe2000f8e183f */
[----:B------:R-:W-:-:S05]  /*9df0*/  IMAD.U32 R7, RZ, RZ, UR32 ;  /* 0x00000020ff077e24 */ /* 0x000fca000f8e00ff */
[----:B------:R-:W-:-:S04]  /*9e00*/  SHF.L.U32 R7, R7, 0x1f, RZ ;  /* 0x0000001f07077819 */ /* 0x000fc800000006ff */
[----:B------:R0:W1:Y:S01]  /*9e10*/  SYNCS.PHASECHK.TRANS64.TRYWAIT P1, [UR6+0x22850], R7 ;  /* 0x02285007ff0075a7 */ /* 0x0000620008020146 */
[----:B------:R-:W-:Y:S05]  /*9e20*/  @!P0 BRA `(.L_x_1336) ;  /* 0x0000000000048947 */ /* 0x000fea0003800000 */
[----:B------:R-:W-:Y:S01]  /*9e30*/  BPT.TRAP 0x1 ;  /* 0x000000040000795c */ /* 0x000fe20000300000 */
.L_x_1336:
[----:B-1----:R-:W-:Y:S05]  /*9e40*/  @P1 BRA `(.L_x_1334) ;  /* 0x0000000000081947 */ /* 0x002fea0003800000 */
[----:B------:R-:W1:Y:S02]  /*9e50*/  SYNCS.PHASECHK.TRANS64.TRYWAIT P1, [UR6+0x22850], R7 ;  /* 0x02285007ff0075a7 */ /* 0x000e640008020146 */
[----:B-1----:R-:W-:Y:S05]  /*9e60*/  @!P1 BRA `(.L_x_1337) ;  /* 0x0000010c00e49947 */ /* 0x002fea0003800000 */
.L_x_1334:
        /* <DEDUP_REMOVED lines=31> */
.L_x_1338:
        /* <DEDUP_REMOVED lines=73> */
[----:B------:R-:W-:Y:S01]  /*a4f0*/  FMUL.FTZ R77, R0, R85 ;  /* 0x00000055004d7220 */ /* 0x000fe20000410000 */
[----:B------:R-:W-:-:S04]  /*a500*/  ULEA UR6, UR48, UR36, 0x3 ;  /* 0x0000002430067291 */ /* 0x000fc8000f8e183f */
[----:B------:R-:W1:Y:S01]  /*a510*/  MUFU.TANH R25, R25 ;  /* 0x0000001900197308 */ /* 0x000e620000002400 */
[----:B0-----:R-:W-:Y:S01]  /*a520*/  FMNMX.FTZ R62, R20, R61, !PT ;  /* 0x0000003d143e7209 */ /* 0x001fe20007810000 */
[----:B------:R-:W-:-:S04]  /*a530*/  UIADD3 UR6, UR6, 0x22840, URZ ;  /* 0x0002284006067890 */ /* 0x000fc8000fffe03f */
[----:B------:R-:W-:Y:S02]  /*a540*/  UPRMT UR6, UR37, 0x654, UR6 ;  /* 0x0000065425067896 */ /* 0x000fe40008000006 */
[----:B------:R-:W0:Y:S01]  /*a550*/  MUFU.TANH R24, R24 ;  /* 0x0000001800187308 */ /* 0x000e220000002400 */
[----:B--2---:R-:W-:-:S06]  /*a560*/  FMNMX.FTZ R7, R21, R8, !PT ;  /* 0x0000000815077209 */ /* 0x004fcc0007810000 */
[----:B------:R-:W-:Y:S01]  /*a570*/  SYNCS.ARRIVE.TRANS64.RED.A1T0 RZ, [UR6], RZ ;  /* 0x000000ffffff79a7 */ /* 0x000fe20008100406 */
        /* <DEDUP_REMOVED lines=13> */
[----:B-1----:R-:W-:Y:S01]  /*a650*/  FMNMX.FTZ R62, R28, R61, !PT ;  /* 0x0000003d1c3e7209 */ /* 0x002fe20007810000 */
[----:B------:R-:W-:-:S06]  /*a660*/  FMUL.FTZ R61, R0, R78 ;  /* 0x0000004e003d7220 */ /* 0x000fcc0000410000 */
[----:B------:R-:W1:Y:S01]  /*a670*/  MUFU.TANH R36, R36 ;  /* 0x0000002400247308 */ /* 0x000e620000002400 */
[----:B0-----:R-:W-:-:S07]  /*a680*/  FMNMX.FTZ R7, R35, R8, !PT ;  /* 0x0000000823077209 */ /* 0x001fce0007810000 */
[----:B------:R-:W0:Y:S01]  /*a690*/  MUFU.TANH R30, R30 ;  /* 0x0000001e001e7308 */ /* 0x000e220000002400 */
[----:B--2---:R-:W-:Y:S01]  /*a6a0*/  FMNMX.FTZ R63, R29, R62, !PT ;  /* 0x0000003e1d3f7209 */ /* 0x004fe20007810000 */
[----:B------:R-:W-:-:S06]  /*a6b0*/  FMUL.FTZ R62, R0, R79 ;  /* 0x0000004f003e7220 */ /* 0x000fcc0000410000 */
        /* <DEDUP_REMOVED lines=27> */
[----:B0-----:R-:W-:Y:S01]  /*a870*/  FMNMX.FTZ R64, R46, R63, !PT ;  /* 0x0000003f2e407209 */ /* 0x001fe20007810000 */
[----:B------:R-:W-:Y:S01]  /*a880*/  FMUL.FTZ R63, R0, R82 ;  /* 0x00000052003f7220 */ /* 0x000fe20000410000 */
[----:B------:R-:W-:-:S05]  /*a890*/  IMAD.U32 R82, RZ, RZ, UR29 ;  /* 0x0000001dff527e24 */ /* 0x000fca000f8e00ff */
[----:B------:R-:W0:Y:S01]  /*a8a0*/  MUFU.TANH R48, R48 ;  /* 0x0000003000307308 */ /* 0x000e220000002400 */
[----:B--2---:R-:W-:-:S07]  /*a8b0*/  FMNMX.FTZ R7, R47, R8, !PT ;  /* 0x000000082f077209 */ /* 0x004fce0007810000 */
[----:B------:R-:W2:Y:S01]  /*a8c0*/  MUFU.TANH R50, R50 ;  /* 0x0000003200327308 */ /* 0x000ea20000002400 */
[----:B-1----:R-:W-:Y:S01]  /*a8d0*/  FMNMX.FTZ R65, R49, R64, !PT ;  /* 0x0000004031417209 */ /* 0x002fe20007810000 */
[----:B------:R-:W-:Y:S01]  /*a8e0*/  FMUL.FTZ R64, R0, R83 ;  /* 0x0000005300407220 */ /* 0x000fe20000410000 */
[----:B------:R-:W-:-:S05]  /*a8f0*/  IMAD.U32 R83, RZ, RZ, UR29 ;  /* 0x0000001dff537e24 */ /* 0x000fca000f8e00ff */
        /* <DEDUP_REMOVED lines=57> */
[----:B0-----:R-:W-:Y:S02]  /*ac90*/  FMNMX.FTZ R7, R65, R8, !PT ;  /* 0x0000000841077209 */ /* 0x001fe40007810000 */
[----:B--2---:R-:W-:Y:S02]  /*aca0*/  FMNMX.FTZ R78, R77, R78, !PT ;  /* 0x0000004e4d4e7209 */ /* 0x004fe40007810000 */
[----:B-1----:R-:W-:-:S03]  /*acb0*/  FMNMX.FTZ R67, R66, R7, !PT ;  /* 0x0000000742437209 */ /* 0x002fc60007810000 */
[----:B------:R-:W0:Y:S04]  /*acc0*/  SHFL.BFLY PT, R7, R78, 0x2, 0x1f ;  /* 0x0c401f004e077f89 */ /* 0x000e2800000e0000 */
[----:B------:R-:W1:Y:S01]  /*acd0*/  SHFL.BFLY PT, R8, R67, 0x2, 0x1f ;  /* 0x0c401f0043087f89 */ /* 0x000e6200000e0000 */
[----:B0-----:R-:W-:Y:S02]  /*ace0*/  FMNMX.FTZ R79, R78, R7, !PT ;  /* 0x000000074e4f7209 */ /* 0x001fe40007810000 */
[----:B-1----:R-:W-:-:S03]  /*acf0*/  FMNMX.FTZ R80, R67, R8, !PT ;  /* 0x0000000843507209 */ /* 0x002fc60007810000 */
[----:B------:R-:W0:Y:S04]  /*ad00*/  SHFL.BFLY PT, R8, R79, 0x1, 0x1f ;  /* 0x0c201f004f087f89 */ /* 0x000e2800000e0000 */
[----:B------:R-:W1:Y:S01]  /*ad10*/  SHFL.BFLY PT, R7, R80, 0x1, 0x1f ;  /* 0x0c201f0050077f89 */ /* 0x000e6200000e0000 */
[----:B0-----:R-:W-:Y:S02]  /*ad20*/  FMNMX.FTZ R8, R79, R8, !PT ;  /* 0x000000084f087209 */ /* 0x001fe40007810000 */
[----:B-1----:R-:W-:-:S03]  /*ad30*/  FMNMX.FTZ R7, R80, R7, !PT ;  /* 0x0000000750077209 */ /* 0x002fc60007810000 */
[C---:B------:R-:W-:Y:S01]  /*ad40*/  FFMA.FTZ R78, R8.reuse, R83, -8 ;  /* 0xc1000000084e7423 */ /* 0x040fe20000010053 */
[----:B------:R-:W-:-:S03]  /*ad50*/  FADD.FTZ R5, -R8, R5 ;  /* 0x0000000508057221 */ /* 0x000fc60000010100 */
[--C-:B------:R-:W-:Y:S01]  /*ad60*/  FFMA.FTZ R67, R10, UR29, -R78.reuse ;  /* 0x0000001d0a437c23 */ /* 0x100fe2000801084e */
[----:B------:R-:W-:-:S01]  /*ad70*/  FFMA.FTZ R10, R9, UR29, -R78 ;  /* 0x0000001d090a7c23 */ /* 0x000fc2000801084e */
[--C-:B------:R-:W-:Y:S01]  /*ad80*/  FFMA.FTZ R9, R13, UR29, -R78.reuse ;  /* 0x0000001d0d097c23 */ /* 0x100fe2000801084e */
[----:B------:R-:W-:-:S01]  /*ad90*/  FFMA.FTZ R13, R21, UR29, -R78 ;  /* 0x0000001d150d7c23 */ /* 0x000fc2000801084e */
[--C-:B------:R-:W-:Y:S01]  /*ada0*/  FFMA.FTZ R21, R31, UR29, -R78.reuse ;  /* 0x0000001d1f157c23 */ /* 0x100fe2000801084e */
[----:B------:R-:W-:-:S01]  /*adb0*/  FFMA.FTZ R31, R35, UR29, -R78 ;  /* 0x0000001d231f7c23 */ /* 0x000fc2000801084e */
[--C-:B------:R-:W-:Y:S01]  /*adc0*/  FFMA.FTZ R35, R37, UR29, -R78.reuse ;  /* 0x0000001d25237c23 */ /* 0x100fe2000801084e */
[----:B------:R-:W-:Y:S01]  /*add0*/  FMUL.FTZ R81, R5, UR29 ;  /* 0x0000001d05517c20 */ /* 0x000fe20008410000 */
[--C-:B------:R-:W-:Y:S01]  /*ade0*/  FFMA.FTZ R37, R41, UR29, -R78.reuse ;  /* 0x0000001d29257c23 */ /* 0x100fe2000801084e */
[----:B------:R-:W-:-:S01]  /*adf0*/  FFMA.FTZ R79, R77, UR29, -R78 ;  /* 0x0000001d4d4f7c23 */ /* 0x000fc2000801084e */
[----:B------:R-:W-:Y:S01]  /*ae00*/  FADD.FTZ R5, -R7, R4 ;  /* 0x0000000407057221 */ /* 0x000fe20000010100 */
[----:B------:R-:W-:-:S01]  /*ae10*/  FFMA.FTZ R41, R43, UR29, -R78 ;  /* 0x0000001d2b297c23 */ /* 0x000fc2000801084e */
[----:B------:R-:W-:Y:S01]  /*ae20*/  FFMA.FTZ R77, R7, R82, -8 ;  /* 0xc1000000074d7423 */ /* 0x000fe20000010052 */
[----:B------:R-:W-:-:S01]  /*ae30*/  FFMA.FTZ R43, R47, UR29, -R78 ;  /* 0x0000001d2f2b7c23 */ /* 0x000fc2000801084e */
[--C-:B------:R-:W-:Y:S01]  /*ae40*/  FFMA.FTZ R47, R51, UR29, -R78.reuse ;  /* 0x0000001d332f7c23 */ /* 0x100fe2000801084e */
        /* <DEDUP_REMOVED lines=19> */
[----:B------:R-:W-:Y:S01]  /*af80*/  FFMA.FTZ R76, R76, UR29, -R78 ;  /* 0x0000001d4c4c7c23 */ /* 0x000fe2000801084e */
[----:B------:R-:W-:Y:S01]  /*af90*/  FMUL.FTZ R5, R5, UR29 ;  /* 0x0000001d05057c20 */ /* 0x000fe20008410000 */
        /* <DEDUP_REMOVED lines=27> */
[----:B0-----:R-:W-:-:S07]  /*b150*/  FFMA.FTZ R3, R4, R3, R67 ;  /* 0x0000000304037223 */ /* 0x001fce0000010043 */
[----:B------:R-:W0:Y:S08]  /*b160*/  MUFU.EX2 R10, R10 ;  /* 0x0000000a000a7308 */ /* 0x000e300000000800 */
[----:B------:R-:W2:Y:S01]  /*b170*/  MUFU.EX2 R11, R11 ;  /* 0x0000000b000b7308 */ /* 0x000ea20000000800 */
[----:B-1----:R-:W-:-:S07]  /*b180*/  FFMA.FTZ R2, R5, R2, R78 ;  /* 0x0000000205027223 */ /* 0x002fce000001004e */
        /* <DEDUP_REMOVED lines=18> */
[--C-:B------:R-:W-:Y:S01]  /*b2b0*/  FFMA.FTZ R55, R56, UR29, -R77.reuse ;  /* 0x0000001d38377c23 */ /* 0x100fe2000801084d */
[----:B------:R-:W-:-:S05]  /*b2c0*/  FFMA.FTZ R56, R57, UR29, -R77 ;  /* 0x0000001d39387c23 */ /* 0x000fca000801084d */
        /* <DEDUP_REMOVED lines=16> */
[--C-:B------:R-:W-:Y:S01]  /*b3d0*/  FFMA.FTZ R57, R58, UR29, -R77.reuse ;  /* 0x0000001d3a397c23 */ /* 0x100fe2000801084d */
[----:B------:R-:W-:-:S05]  /*b3e0*/  FFMA.FTZ R58, R59, UR29, -R77 ;  /* 0x0000001d3b3a7c23 */ /* 0x000fca000801084d */
        /* <DEDUP_REMOVED lines=16> */
[--C-:B------:R-:W-:Y:S01]  /*b4f0*/  FFMA.FTZ R59, R60, UR29, -R77.reuse ;  /* 0x0000001d3c3b7c23 */ /* 0x100fe2000801084d */
[----:B------:R-:W-:-:S05]  /*b500*/  FFMA.FTZ R60, R61, UR29, -R77 ;  /* 0x0000001d3d3c7c23 */ /* 0x000fca000801084d */
        /* <DEDUP_REMOVED lines=8> */
[----:B------:R-:W-:-:S06]  /*b590*/  FFMA.FTZ R81, R62, UR29, -R77 ;  /* 0x0000001d3e517c23 */ /* 0x000fcc000801084d */
        /* <DEDUP_REMOVED lines=16> */
[----:B------:R-:W-:-:S06]  /*b6a0*/  FFMA.FTZ R61, R63, UR29, -R77 ;  /* 0x0000001d3f3d7c23 */ /* 0x000fcc000801084d */
[----:B------:R-:W0:Y:S01]  /*b6b0*/  MUFU.EX2 R54, R54 ;  /* 0x0000003600367308 */ /* 0x000e220000000800 */
[----:B--2---:R-:W-:-:S07]  /*b6c0*/  FADD.FTZ R3, R53, R2 ;  /* 0x0000000235037221 */ /* 0x004fce0000010000 */
[----:B------:R-:W2:Y:S01]  /*b6d0*/  MUFU.EX2 R80, R80 ;  /* 0x0000005000507308 */ /* 0x000ea20000000800 */
[----:B-1----:R-:W-:-:S01]  /*b6e0*/  FADD.FTZ R63, R51, R62 ;  /* 0x0000003e333f7221 */ /* 0x002fc20000010000 */
[----:B------:R-:W-:-:S06]  /*b6f0*/  FFMA.FTZ R62, R64, UR29, -R77 ;  /* 0x0000001d403e7c23 */ /* 0x000fcc000801084d */
        /* <DEDUP_REMOVED lines=46> */
.L_x_1339:
        /* <DEDUP_REMOVED lines=88> */
[----:B------:R-:W-:Y:S01]  /*bf60*/  VIADD R6, R6, 0xffffffff ;  /* 0xffffffff06067836 */ /* 0x000fe20000000000 */
        /* <DEDUP_REMOVED lines=16> */
[----:B------:R-:W-:Y:S01]  /*c070*/  F2FP.SATFINITE.E4M3.F32.PACK_AB_MERGE_C R155, R62, R61, R14 ;  /* 0x0000003d3e9b723e */ /* 0x000fe2000480700e */
[----:B------:R-:W-:Y:S06]  /*c080*/  @P1 BRA `(.L_x_1340) ;  /* 0xffffffd800681947 */ /* 0x000fec000383ffff */
.L_x_1329:
[----:B------:R-:W-:-:S13]  /*c090*/  ISETP.GE.AND P1, PT, R6, UR38, PT ;  /* 0x0000002606007c0c */ /* 0x000fda000bf26270 */
[----:B------:R-:W-:Y:S05]  /*c0a0*/  @!P1 BRA `(.L_x_1341) ;  /* 0x0000003400e89947 */ /* 0x000fea0003800000 */
[----:B------:R-:W-:Y:S01]  /*c0b0*/  IMAD.MOV.U32 R5, RZ, RZ, R7 ;  /* 0x000000ffff057224 */ /* 0x000fe200078e0007 */
[----:B------:R-:W-:Y:S01]  /*c0c0*/  UMOV UR34, UR49 ;  /* 0x0000003100227c82 */ /* 0x000fe20008000000 */
[----:B------:R-:W-:Y:S01]  /*c0d0*/  IMAD.MOV.U32 R4, RZ, RZ, R8 ;  /* 0x000000ffff047224 */ /* 0x000fe200078e0008 */
[----:B------:R-:W-:Y:S01]  /*c0e0*/  UMOV UR33, UR48 ;  /* 0x0000003000217c82 */ /* 0x000fe20008000000 */
[----:B------:R-:W-:Y:S01]  /*c0f0*/  ULDC UR30, c[0x0][0x9e4] ;  /* 0x00027900001e7ab9 */ /* 0x000fe20000000800 */
[----:B------:R-:W-:Y:S01]  /*c100*/  ULDC UR32, c[0x0][0x9dc] ;  /* 0x0002770000207ab9 */ /* 0x000fe20000000800 */
[----:B------:R-:W-:Y:S01]  /*c110*/  ULDC UR29, c[0x0][0x988] ;  /* 0x00026200001d7ab9 */ /* 0x000fe20000000800 */
[----:B------:R-:W-:-:S05]  /*c120*/  ULDC UR31, c[0x0][0x9e0] ;  /* 0x00027800001f7ab9 */ /* 0x000fca0000000800 */
.L_x_1360:
[----:B------:R-:W-:Y:S01]  /*c130*/  UIADD3 UR48, UR33, 0x1, URZ ;  /* 0x0000000121307890 */ /* 0x000fe2000fffe03f */
[----:B------:R-:W-:-:S03]  /*c140*/  ISETP.NE.AND P2, PT, RZ, UR45, PT ;  /* 0x0000002dff007c0c */ /* 0x000fc6000bf45270 */
[----:B------:R-:W-:-:S04]  /*c150*/  UISETP.NE.AND UP0, UPT, UR48, 0x2, UPT ;  /* 0x000000023000788c */ /* 0x000fc8000bf05270 */
[----:B------:R-:W-:Y:S02]  /*c160*/  USEL UR49, URZ, 0x1, UP0 ;  /* 0x000000013f317887 */ /* 0x000fe40008000000 */
[----:B------:R-:W-:Y:S02]  /*c170*/  USEL UR48, UR48, URZ, UP0 ;  /* 0x0000003f30307287 */ /* 0x000fe40008000000 */
[----:B------:R-:W-:Y:S02]  /*c180*/  ULOP3.LUT UR49, UR34, UR49, URZ, 0x3c, !UPT ;  /* 0x0000003122317292 */ /* 0x000fe4000f8e3c3f */
[----:B------:R-:W-:Y:S10]  /*c190*/  @P2 BRA `(.L_x_1342) ;  /* 0x00000000002c2947 */ /* 0x000ff40003800000 */
[----:B------:R-:W-:Y:S05]  /*c1a0*/  @!P0 BRA `(.L_x_1343) ;  /* 0x0000000000048947 */ /* 0x000fea0003800000 */
[----:B------:R-:W-:Y:S01]  /*c1b0*/  BPT.TRAP 0x1 ;  /* 0x000000040000795c */ /* 0x000fe20000300000 */
.L_x_1343:
[----:B------:R-:W-:Y:S01]  /*c1c0*/  ULEA UR6, UR48, UR36, 0x3 ;  /* 0x0000002430067291 */ /* 0x000fe2000f8e183f */
[----:B------:R-:W-:-:S05]  /*c1d0*/  IMAD.U32 R7, RZ, RZ, UR49 ;  /* 0x00000031ff077e24 */ /* 0x000fca000f8e00ff */
[----:B------:R-:W-:-:S04]  /*c1e0*/  SHF.L.U32 R7, R7, 0x1f, RZ ;  /* 0x0000001f07077819 */ /* 0x000fc800000006ff */
[----:B------:R0:W1:Y:S01]  /*c1f0*/  SYNCS.PHASECHK.TRANS64.TRYWAIT P1, [UR6+0x22830], R7 ;  /* 0x02283007ff0075a7 */ /* 0x0000620008020146 */
[----:B------:R-:W-:Y:S05]  /*c200*/  @!P0 BRA `(.L_x_1344) ;  /* 0x0000000000048947 */ /* 0x000fea0003800000 */
[----:B------:R-:W-:Y:S01]  /*c210*/  BPT.TRAP 0x1 ;  /* 0x000000040000795c */ /* 0x000fe20000300000 */
.L_x_1344:
[----:B-1----:R-:W-:Y:S05]  /*c220*/  @P1 BRA `(.L_x_1342) ;  /* 0x0000000000081947 */ /* 0x002fea0003800000 */
[----:B------:R-:W1:Y:S02]  /*c230*/  SYNCS.PHASECHK.TRANS64.TRYWAIT P1, [UR6+0x22830], R7 ;  /* 0x02283007ff0075a7 */ /* 0x000e640008020146 */
[----:B-1----:R-:W-:Y:S05]  /*c240*/  @!P1 BRA `(.L_x_1345) ;  /* 0x000000ec00049947 */ /* 0x002fea0003800000 */
.L_x_1342:
[----:B-1----:R-:W1:Y:S01]  /*c250*/  S2R R8, SR_TID.X ;  /* 0x0000000000087919 */ /* 0x002e620000002100 */
[----:B------:R-:W-:Y:S01]  /*c260*/  UIMAD UR26, UR48, 0x600, UR28 ;  /* 0x00000600301a78a4 */ /* 0x000fe2000f8e021c */
[----:B------:R-:W-:Y:S01]  /*c270*/  UMOV UR27, 0x80000020 ;  /* 0x80000020001b7882 */ /* 0x000fe20000000000 */
[----:B------:R-:W-:Y:S02]  /*c280*/  UMOV UR7, 0x80000020 ;  /* 0x8000002000077882 */ /* 0x000fe40000000000 */
[----:B------:R-:W-:Y:S02]  /*c290*/  UIADD3 UR6, UR26, 0x2, URZ ;  /* 0x000000021a067890 */ /* 0x000fe4000fffe03f */
        /* <DEDUP_REMOVED lines=32> */
.L_x_1347:
[----:B------:R-:W-:Y:S01]  /*c4a0*/  ULEA UR6, UR33, UR36, 0x3 ;  /* 0x0000002421067291 */ /* 0x000fe2000f8e183f */
[----:B------:R-:W-:-:S05]  /*c4b0*/  IMAD.U32 R7, RZ, RZ, UR34 ;  /* 0x00000022ff077e24 */ /* 0x000fca000f8e00ff */
[----:B------:R-:W-:-:S04]  /*c4c0*/  SHF.L.U32 R7, R7, 0x1f, RZ ;  /* 0x0000001f07077819 */ /* 0x000fc800000006ff */
[----:B------:R0:W1:Y:S01]  /*c4d0*/  SYNCS.PHASECHK.TRANS64.TRYWAIT P1, [UR6+0x22850], R7 ;  /* 0x02285007ff0075a7 */ /* 0x0000620008020146 */
[----:B------:R-:W-:Y:S05]  /*c4e0*/  @!P0 BRA `(.L_x_1348) ;  /* 0x0000000000048947 */ /* 0x000fea0003800000 */
[----:B------:R-:W-:Y:S01]  /*c4f0*/  BPT.TRAP 0x1 ;  /* 0x000000040000795c */ /* 0x000fe20000300000 */
.L_x_1348:
[----:B-1----:R-:W-:Y:S05]  /*c500*/  @P1 BRA `(.L_x_1346) ;  /* 0x0000000000081947 */ /* 0x002fea0003800000 */
[----:B------:R-:W1:Y:S02]  /*c510*/  SYNCS.PHASECHK.TRANS64.TRYWAIT P1, [UR6+0x22850], R7 ;  /* 0x02285007ff0075a7 */ /* 0x000e640008020146 */
[----:B-1----:R-:W-:Y:S05]  /*c520*/  @!P1 BRA `(.L_x_1349) ;  /* 0x000000e800649947 */ /* 0x002fea0003800000 */
.L_x_1346:
        /* <DEDUP_REMOVED lines=31> */
.L_x_1350:
        /* <DEDUP_REMOVED lines=166> */
.L_x_1353:
[----:B------:R-:W-:-:S05]  /*d180*/  IMAD.U32 R80, RZ, RZ, UR30 ;  /* 0x0000001eff507e24 */ /* 0x000fca000f8e00ff */
[----:B------:R-:W-:-:S13]  /*d190*/  ISETP.NE.AND P1, PT, R80, 0x1, PT ;  /* 0x000000015000780c */ /* 0x000fda0003f25270 */
[----:B------:R-:W1:Y:S02]  /*d1a0*/  @P1 LDC.64 R8, c[0x0][0x9e8] ;  /* 0x00027a00ff081b82 */ /* 0x000e640000000a00 */
[----:B-1----:R-:W-:-:S05]  /*d1b0*/  @P1 IMAD.HI.U32 R8, R65, R8, RZ ;  /* 0x0000000841081227 */ /* 0x002fca00078e00ff */
[----:B------:R-:W-:-:S07]  /*d1c0*/  @P1 SHF.R.U32.HI R65, RZ, R9, R8 ;  /* 0x00000009ff411219 */ /* 0x000fce0000011608 */
.L_x_1354:
[----:B------:R-:W-:Y:S05]  /*d1d0*/  BSYNC B0 ;  /* 0x0000000000007941 */ /* 0x000fea0003800000 */
.L_x_1352:
[----:B------:R-:W-:-:S04]  /*d1e0*/  IMAD R65, R65, R80, -R81 ;  /* 0x0000005041417224 */ /* 0x000fc800078e0a51 */
[----:B------:R-:W-:-:S05]  /*d1f0*/  IMAD.IADD R65, R65, 0x1, -R16 ;  /* 0x0000000141417824 */ /* 0x000fca00078e0a10 */
[----:B------:R-:W-:Y:S02]  /*d200*/  VIADDMNMX R66, R65, R80, R66, PT ;  /* 0x0000005041427246 */ /* 0x000fe40003800142 */
[----:B------:R-:W-:-:S07]  /*d210*/  VIMNMX R74, R74, R65, !PT ;  /* 0x000000414a4a7248 */ /* 0x000fce0007fe0100 */
.L_x_1351:
        /* <DEDUP_REMOVED lines=116> */
.L_x_1357:
[----:B------:R-:W-:-:S05]  /*d960*/  IMAD.U32 R68, RZ, RZ, UR30 ;  /* 0x0000001eff447e24 */ /* 0x000fca000f8e00ff */
[----:B------:R-:W-:-:S13]  /*d970*/  ISETP.NE.AND P2, PT, R68, 0x1, PT ;  /* 0x000000014400780c */ /* 0x000fda0003f45270 */
[----:B------:R-:W0:Y:S02]  /*d980*/  @P2 LDC.64 R8, c[0x0][0x9e8] ;  /* 0x00027a00ff082b82 */ /* 0x000e240000000a00 */
[----:B0-----:R-:W-:-:S05]  /*d990*/  @P2 IMAD.HI.U32 R8, R64, R8, RZ ;  /* 0x0000000840082227 */ /* 0x001fca00078e00ff */
[----:B------:R-:W-:-:S07]  /*d9a0*/  @P2 SHF.R.U32.HI R64, RZ, R9, R8 ;  /* 0x00000009ff402219 */ /* 0x000fce0000011608 */
.L_x_1358:
[----:B------:R-:W-:Y:S05]  /*d9b0*/  BSYNC B0 ;  /* 0x0000000000007941 */ /* 0x000fea0003800000 */
.L_x_1356:
[----:B------:R-:W-:-:S04]  /*d9c0*/  IMAD R81, R64, R68, -R81 ;  /* 0x0000004440517224 */ /* 0x000fc800078e0a51 */
[----:B------:R-:W-:-:S05]  /*d9d0*/  IMAD.IADD R81, R81, 0x1, -R16 ;  /* 0x0000000151517824 */ /* 0x000fca00078e0a10 */
[----:B------:R-:W-:Y:S02]  /*d9e0*/  VIADDMNMX R62, R81, R68, R62, PT ;  /* 0x00000044513e7246 */ /* 0x000fe4000380013e */
[----:B------:R-:W-:-:S07]  /*d9f0*/  VIMNMX R66, R66, R81, !PT ;  /* 0x0000005142427248 */ /* 0x000fce0007fe0100 */
.L_x_1355:
        /* <DEDUP_REMOVED lines=378> */
.L_x_1359:
        /* <DEDUP_REMOVED lines=107> */
.L_x_1341:
[----:B------:R-:W-:Y:S06]  /*f850*/  BAR.ARV 0x8, 0x180 ;  /* 0x0206000000007b1d */ /* 0x000fec0000002000 */
[----:B------:R-:W-:Y:S05]  /*f860*/  @!P0 BRA `(.L_x_1361) ;  /* 0x0000000000048947 */ /* 0x000fea0003800000 */
[----:B------:R-:W-:Y:S01]  /*f870*/  BPT.TRAP 0x1 ;  /* 0x000000040000795c */ /* 0x000fe20000300000 */
.L_x_1361:
[----:B------:R-:W-:Y:S01]  /*f880*/  ULEA UR9, UR48, UR36, 0x3 ;  /* 0x0000002430097291 */ /* 0x000fe2000f8e183f */
[----:B------:R-:W-:-:S05]  /*f890*/  IMAD.U32 R0, RZ, RZ, UR49 ;  /* 0x00000031ff007e24 */ /* 0x000fca000f8e00ff */
[----:B------:R-:W-:-:S04]  /*f8a0*/  SHF.L.U32 R0, R0, 0x1f, RZ ;  /* 0x0000001f00007819 */ /* 0x000fc800000006ff */
[----:B------:R0:W1:Y:S01]  /*f8b0*/  SYNCS.PHASECHK.TRANS64.TRYWAIT P1, [UR9+0x22850], R0 ;  /* 0x02285000ff0075a7 */ /* 0x0000620008020149 */
[----:B------:R-:W-:Y:S05]  /*f8c0*/  @!P0 BRA `(.L_x_1362) ;  /* 0x0000000000048947 */ /* 0x000fea0003800000 */
[----:B------:R-:W-:Y:S01]  /*f8d0*/  BPT.TRAP 0x1 ;  /* 0x000000040000795c */ /* 0x000fe20000300000 */
.L_x_1362:
[----:B-1----:R-:W-:Y:S05]  /*f8e0*/  @P1 BRA `(.L_x_1363) ;  /* 0x0000000000081947 */ /* 0x002fea0003800000 */
[----:B------:R-:W1:Y:S02]  /*f8f0*/  SYNCS.PHASECHK.TRANS64.TRYWAIT P1, [UR9+0x22850], R0 ;  /* 0x02285000ff0075a7 */ /* 0x000e640008020149 */
[----:B-1----:R-:W-:Y:S05]  /*f900*/  @!P1 BRA `(.L_x_1364) ;  /* 0x000000b400849947 */ /* 0x002fea0003800000 */
.L_x_1363:
[----:B------:R-:W-:Y:S01]  /*f910*/  UIADD3 UR36, UR36, 0x400, URZ ;  /* 0x0000040024247890 */ /* 0x000fe2000fffe03f */
[----:B------:R-:W-:Y:S01]  /*f920*/  WARPGROUP.ARRIVE ;  /* 0x00000000000079c5 */ /* 0x000fe20000000000 */
[----:B------:R-:W-:Y:S01]  /*f930*/  UMOV UR7, 0x40000040 ;  /* 0x4000004000077882 */ /* 0x000fe20000000000 */
[----:B------:R-:W-:Y:S01]  /*f940*/  ULDC.64 UR10, c[0x0][0x9a0] ;  /* 0x00026800000a7ab9 */ /* 0x000fe20000000a00 */
[----:B------:R-:W-:Y:S01]  /*f950*/  USHF.R.U32.HI UR36, URZ, 0x4, UR36 ;  /* 0x000000043f247899 */ /* 0x000fe20008011624 */
[----:B------:R-:W-:Y:S01]  /*f960*/  IMAD.MOV.U32 R6, RZ, RZ, 0x3f800000 ;  /* 0x3f800000ff067424 */ /* 0x000fe200078e00ff */
[----:B------:R-:W-:Y:S02]  /*f970*/  UISETP.NE.U32.AND UP0, UPT, UR10, URZ, UPT ;  /* 0x0000003f0a00728c */ /* 0x000fe4000bf05070 */
[----:B------:R-:W-:Y:S02]  /*f980*/  ULOP3.LUT UR36, UR36, 0x3fff, URZ, 0xc0, !UPT ;  /* 0x00003fff24247892 */ /* 0x000fe4000f8ec03f */
[----:B------:R-:W-:-:S02]  /*f990*/  UISETP.NE.AND.EX UP0, UPT, UR11, URZ, UPT, UP0 ;  /* 0x0000003f0b00728c */ /* 0x000fc4000bf05300 */
[----:B------:R-:W-:-:S04]  /*f9a0*/  ULOP3.LUT UR8, UR36, 0x10000, URZ, 0xfc, !UPT ;  /* 0x0001000024087892 */ /* 0x000fc8000f8efc3f */
[----:B------:R-:W-:Y:S01]  /*f9b0*/  ULEA UR8, UR48, UR8, 0xa ;  /* 0x0000000830087291 */ /* 0x000fe2000f8e503f */
[----:B------:R-:W-:-:S04]  /*f9c0*/  PLOP3.LUT P1, PT, PT, PT, UP0, 0x80, 0x0 ;  /* 0x000000000000781c */ /* 0x000fc80003f2f008 */
[----:B------:R-:W-:Y:S02]  /*f9d0*/  @UP0 ULDC.64 UR12, c[0x0][0x9c8] ;  /* 0x00027200000c0ab9 */ /* 0x000fe40000000a00 */
[----:B------:R-:W-:Y:S01]  /*f9e0*/  UMOV UR6, UR8 ;  /* 0x0000000800067c82 */ /* 0x000fe20008000000 */
[----:B------:R-:W-:-:S09]  /*f9f0*/  @UP0 UIMAD.WIDE.U32 UR4, UR52, UR12, URZ ;  /* 0x0000000c340402a5 */ /* 0x000fd2000f8e003f */
[----:B------:R-:W-:Y:S01]  /*fa00*/  QGMMA.64x128x32.F32.E4M3.E4M3 R88, R164, gdesc[UR4], R88, gsb0 ;  /* 0x01e00004a4587df3 */ /* 0x000fe20008000858 */
[----:B------:R-:W-:-:S04]  /*fa10*/  @UP0 USHF.R.S32.HI UR6, URZ, 0x1f, UR52 ;  /* 0x0000001f3f060899 */ /* 0x000fc80008011434 */
[----:B------:R-:W-:-:S04]  /*fa20*/  @UP0 UIMAD UR6, UR6, UR12, URZ ;  /* 0x0000000c060602a4 */ /* 0x000fc8000f8e023f */
[----:B------:R-:W-:-:S04]  /*fa30*/  @UP0 UIMAD UR6, UR52, UR13, UR6 ;  /* 0x0000000d340602a4 */ /* 0x000fc8000f8e0206 */
[----:B------:R-:W-:-:S03]  /*fa40*/  @UP0 UIADD3 UR5, UR5, UR6, URZ ;  /* 0x0000000605050290 */ /* 0x000fc6000fffe03f */
[----:B------:R-:W-:Y:S02]  /*fa50*/  @UP0 ULDC.64 UR6, c[0x0][0x9d0] ;  /* 0x0002740000060ab9 */ /* 0x000fe40000000a00 */
[----:B------:R-:W-:-:S04]  /*fa60*/  @UP0 UIMAD.WIDE.U32 UR4, UR43, UR6, UR4 ;  /* 0x000000062b0402a5 */ /* 0x000fc8000f8e0004 */
[----:B------:R-:W-:Y:S02]  /*fa70*/  @UP0 ULEA UR6, UP1, UR4, UR10, 0x2 ;  /* 0x0000000a04060291 */ /* 0x000fe4000f82103f */
[----:B------:R-:W-:-:S04]  /*fa80*/  @UP0 UIMAD UR5, UR43, UR7, UR5 ;  /* 0x000000072b0502a4 */ /* 0x000fc8000f8e0205 */
[----:B------:R-:W-:Y:S01]  /*fa90*/  IMAD.U32 R4, RZ, RZ, UR6 ;  /* 0x00000006ff047e24 */ /* 0x000fe2000f8e00ff */
[----:B------:R-:W-:Y:S02]  /*faa0*/  @UP0 ULEA.HI.X UR7, UR4, UR11, UR5, 0x2, UP1 ;  /* 0x0000000b04070291 */ /* 0x000fe400088f1405 */
[----:B------:R-:W-:-:S04]  /*fab0*/  UIADD3 UR6, UR8, 0x2, URZ ;  /* 0x0000000208067890 */ /* 0x000fc8000fffe03f */
[----:B-1----:R-:W-:Y:S01]  /*fac0*/  IMAD.U32 R5, RZ, RZ, UR7 ;  /* 0x00000007ff057e24 */ /* 0x002fe2000f8e00ff */
[----:B------:R-:W-:-:S04]  /*fad0*/  UMOV UR7, 0x40000040 ;  /* 0x4000004000077882 */ /* 0x000fc80000000000 */
[----:B------:R1:W2:Y:S01]  /*fae0*/  @P1 LDG.E R6, desc[UR56][R4.64] ;  /* 0x0000003804061981 */ /* 0x0002a2000c1e1900 */
[----:B------:R-:W-:Y:S02]  /*faf0*/  WARPGROUP.DEPBAR.LE gsb0, 0x0 ;  /* 0x00008000000079c5 */ /* 0x000fe40000010000 */
[----:B------:R-:W-:-:S06]  /*fb00*/  WARPGROUP.ARRIVE ;  /* 0x00000000000079c5 */ /* 0x000fcc0000000000 */
[----:B------:R-:W-:Y:S01]  /*fb10*/  QGMMA.64x128x32.F32.E4M3.E4M3 R88, R160, gdesc[UR4], R88, gsb0 ;  /* 0x01e00004a0587df3 */ /* 0x000fe20008000858 */
[----:B------:R-:W-:Y:S01]  /*fb20*/  UIADD3 UR6, UR8, 0x4, URZ ;  /* 0x0000000408067890 */ /* 0x000fe2000fffe03f */
[----:B------:R-:W-:Y:S01]  /*fb30*/  UMOV UR7, 0x40000040 ;  /* 0x4000004000077882 */ /* 0x000fe20000000000 */
[----:B------:R-:W-:Y:S01]  /*fb40*/  UIADD3 UR8, UR8, 0x6, URZ ;  /* 0x0000000608087890 */ /* 0x000fe2000fffe03f */
[----:B0-----:R-:W0:Y:S04]  /*fb50*/  SHFL.BFLY PT, R0, R3, 0x2, 0x1f ;  /* 0x0c401f0003007f89 */ /* 0x001e2800000e0000 */
[----:B------:R-:W3:Y:S01]  /*fb60*/  SHFL.BFLY PT, R9, R2, 0x2, 0x1f ;  /* 0x0c401f0002097f89 */ /* 0x000ee200000e0000 */
[----:B------:R-:W-:Y:S02]  /*fb70*/  WARPGROUP.DEPBAR.LE gsb0, 0x0 ;  /* 0x00008000000079c5 */ /* 0x000fe40000010000 */
[----:B------:R-:W-:-:S06]  /*fb80*/  WARPGROUP.ARRIVE ;  /* 0x00000000000079c5 */ /* 0x000fcc0000000000 */
[----:B------:R-:W-:Y:S01]  /*fb90*/  QGMMA.64x128x32.F32.E4M3.E4M3 R88, R156, gdesc[UR4], R88, gsb0 ;  /* 0x01e000049c587df3 */ /* 0x000fe20008000858 */
[----:B------:R-:W-:Y:S01]  /*fba0*/  UMOV UR6, UR8 ;  /* 0x0000000800067c82 */ /* 0x000fe20008000000 */
[----:B------:R-:W-:Y:S01]  /*fbb0*/  UMOV UR7, 0x40000040 ;  /* 0x4000004000077882 */ /* 0x000fe20000000000 */
[----:B0-----:R-:W-:-:S01]  /*fbc0*/  FADD.FTZ R0, R0, R3 ;  /* 0x0000000300007221 */ /* 0x001fc20000010000 */
[----:B---3--:R-:W-:-:S04]  /*fbd0*/  FADD.FTZ R9, R9, R2 ;  /* 0x0000000209097221 */ /* 0x008fc80000010000 */
[----:B-1----:R-:W0:Y:S04]  /*fbe0*/  SHFL.BFLY PT, R5, R0, 0x1, 0x1f ;  /* 0x0c201f0000057f89 */ /* 0x002e2800000e0000 */
        /* <DEDUP_REMOVED lines=25> */
[----:B------:R-:W-:Y:S01]  /*fd80*/  @P2 FFMA.FTZ R2, R5, R8, R4 ;  /* 0x0000000805022223 */ /* 0x000fe20000010004 */
[----:B------:R-:W-:Y:S02]  /*fd90*/  IMAD.MOV.U32 R0, RZ, RZ, -0x800000 ;  /* 0xff800000ff007424 */ /* 0x000fe400078e00ff */
[----:B------:R-:W-:Y:S01]  /*fda0*/  @P3 FFMA.FTZ R0, R15, R7, R10 ;  /* 0x000000070f003223 */ /* 0x000fe2000001000a */
[-C--:B--2---:R-:W-:Y:S01]  /*fdb0*/  FMUL.FTZ R3, R3, R6.reuse ;  /* 0x0000000603037220 */ /* 0x084fe20000410000 */
[----:B---3--:R-:W-:Y:S01]  /*fdc0*/  FMUL.FTZ R9, R9, R6 ;  /* 0x0000000609097220 */ /* 0x008fe20000410000 */
[----:B------:R-:W-:-:S02]  /*fdd0*/  WARPGROUP.DEPBAR.LE gsb0, 0x0 ;  /* 0x00008000000079c5 */ /* 0x000fc40000010000 */
[----:B------:R-:W-:Y:S05]  /*fde0*/  @!P0 BRA `(.L_x_1365) ;  /* 0x0000000000048947 */ /* 0x000fea0003800000 */
[----:B------:R-:W-:Y:S01]  /*fdf0*/  BPT.TRAP 0x1 ;  /* 0x000000040000795c */ /* 0x000fe20000300000 */
.L_x_1365:
        /* <DEDUP_REMOVED lines=13> */
[----:B------:R-:W-:Y:S01]  /*fed0*/  SYNCS.ARRIVE.TRANS64.RED.A1T0 RZ, [UR4], RZ ;  /* 0x000000ffffff79a7 */ /* 0x000fe20008100404 */
        /* <DEDUP_REMOVED lines=60> */
.L_x_1287:
        /* <DEDUP_REMOVED lines=9> */
[----:B------:R-:W-:Y:S02]  /*10330*/  R2UR UR5, R30 ;  /* 0x000000001e0572ca */ /* 0x000fe400000e0000 */
[----:B------:R-:W-:Y:S01]  /*10340*/  R2UR UR52, R31 ;  /* 0x000000001f3472ca */ /* 0x000fe200000e0000 */
[----:B------:R-:W-:Y:S06]  /*10350*/  BAR.ARV 0x4, 0x180 ;  /* 0x0106000000007b1d */ /* 0x000fec0000002000 */
[----:B------:R-:W-:Y:S08]  /*10360*/  @P0 BRA `(.L_x_1367) ;  /* 0x0000002c007c0947 */ /* 0x000ff00003800000 */
[----:B------:R-:W0:Y:S01]  /*10370*/  S2R R7, SR_TID.X ;  /* 0x0000000000077919 */ /* 0x000e220000002100 */
[----:B------:R-:W-:Y:S01]  /*10380*/  ULDC.64 UR8, c[0x4][0x40] ;  /* 0x0100100000087ab9 */ /* 0x000fe20000000a00 */
[----:B------:R-:W-:Y:S01]  /*10390*/  ULDC.64 UR10, c[0x0][0xc00] ;  /* 0x00030000000a7ab9 */ /* 0x000fe20000000a00 */
[----:B0-----:R-:W-:-:S05]  /*103a0*/  IMAD.SHL.U32 R4, R7, 0x4, RZ ;  /* 0x0000000407047824 */ /* 0x001fca00078e00ff */
[----:B------:R-:W-:Y:S01]  /*103b0*/  LOP3.LUT R4, R4, 0xc, RZ, 0xc0, !PT ;  /* 0x0000000c04047812 */ /* 0x000fe200078ec0ff */
[----:B------:R-:W-:Y:S03]  /*103c0*/  BAR.SYNC.DEFER_BLOCKING 0x1, 0x100 ;  /* 0x0044000000007b1d */ /* 0x000fe60000010000 */
[----:B------:R-:W-:-:S05]  /*103d0*/  IADD3 R4, P0, R4, UR8, RZ ;  /* 0x0000000804047c10 */ /* 0x000fca000ff1e0ff */
[----:B------:R-:W-:Y:S01]  /*103e0*/  IMAD.X R5, RZ, RZ, UR9, P0 ;  /* 0x00000009ff057e24 */ /* 0x000fe200080e06ff */
[----:B------:R-:W-:-:S04]  /*103f0*/  ULDC.64 UR8, c[0x0][0xc00] ;  /* 0x0003000000087ab9 */ /* 0x000fc80000000a00 */
[----:B------:R0:W2:Y:S01]  /*10400*/  LDG.E.CONSTANT R14, desc[UR56][R4.64] ;  /* 0x00000038040e7981 */ /* 0x0000a2000c1e9900 */
[----:B------:R-:W-:Y:S01]  /*10410*/  LOP3.LUT P0, R7, R7, 0x3, RZ, 0xc0, !PT ;  /* 0x0000000307077812 */ /* 0x000fe2000780c0ff */
[----:B------:R-:W-:-:S03]  /*10420*/  UIMAD.WIDE UR8, UR42, 0x4, UR8 ;  /* 0x000000042a0878a5 */ /* 0x000fc6000f8e0208 */
[----:B------:R-:W-:-:S04]  /*10430*/  ISETP.EQ.OR P0, PT, R7, 0x3, !P0 ;  /* 0x000000030700780c */ /* 0x000fc80004702670 */
        /* <DEDUP_REMOVED lines=26> */
[C---:B------:R-:W-:Y:S02]  /*105e0*/  IADD3 R115, P2, R10.reuse, 0x60, RZ ;  /* 0x000000600a737810 */ /* 0x040fe40007f5e0ff */
[----:B------:R-:W-:Y:S01]  /*105f0*/  LOP3.LUT R4, R93, 0x380, RZ, 0xc0, !PT ;  /* 0x000003805d047812 */ /* 0x000fe200078ec0ff */
[--C-:B------:R-:W-:Y:S01]  /*10600*/  IMAD.X R25, RZ, RZ, R11.reuse, P6 ;  /* 0x000000ffff197224 */ /* 0x100fe200030e060b */
[----:B------:R-:W-:Y:S01]  /*10610*/  IADD3 R121, P3, R10, 0x4000, RZ ;  /* 0x000040000a797810 */ /* 0x000fe20007f7e0ff */
[--C-:B------:R-:W-:Y:S01]  /*10620*/  IMAD.X R13, RZ, RZ, R11.reuse, P2 ;  /* 0x000000ffff0d7224 */ /* 0x100fe200010e060b */
[----:B------:R-:W-:Y:S02]  /*10630*/  SHF.R.U64 R4, R4, 0x3, RZ ;  /* 0x0000000304047819 */ /* 0x000fe400000012ff */
[----:B------:R-:W-:Y:S01]  /*10640*/  IADD3 R99, P1, R10, 0x40, RZ ;  /* 0x000000400a637810 */ /* 0x000fe20007f3e0ff */
[----:B------:R-:W-:Y:S01]  /*10650*/  IMAD.X R9, RZ, RZ, R11, P3 ;  /* 0x000000ffff097224 */ /* 0x000fe200018e060b */
[----:B------:R-:W-:-:S02]  /*10660*/  LOP3.LUT R8, R115, 0x380, RZ, 0xc0, !PT ;  /* 0x0000038073087812 */ /* 0x000fc400078ec0ff */
[----:B------:R-:W-:Y:S02]  /*10670*/  LOP3.LUT R24, R4, R93, RZ, 0x3c, !PT ;  /* 0x0000005d04187212 */ /* 0x000fe400078e3cff */
[----:B------:R-:W-:Y:S02]  /*10680*/  LOP3.LUT R4, R121, 0x380, RZ, 0xc0, !PT ;  /* 0x0000038079047812 */ /* 0x000fe400078ec0ff */
[----:B------:R-:W-:Y:S02]  /*10690*/  LOP3.LUT R6, R99, 0x380, RZ, 0xc0, !PT ;  /* 0x0000038063067812 */ /* 0x000fe400078ec0ff */
[----:B------:R-:W-:Y:S02]  /*106a0*/  SEL R35, R34, R35, P0 ;  /* 0x0000002322237207 */ /* 0x000fe40000000000 */
[----:B------:R-:W-:Y:S02]  /*106b0*/  SEL R79, R51, R50, P0 ;  /* 0x00000032334f7207 */ /* 0x000fe40000000000 */
[----:B------:R-:W-:-:S02]  /*106c0*/  SEL R113, R128, R129, P0 ;  /* 0x0000008180717207 */ /* 0x000fc40000000000 */
[----:B------:R-:W-:Y:S02]  /*106d0*/  SEL R34, R129, R128, P0 ;  /* 0x0000008081227207 */ /* 0x000fe40000000000 */
[----:B------:R-:W-:Y:S02]  /*106e0*/  SEL R61, R42, R91, P0 ;  /* 0x0000005b2a3d7207 */ /* 0x000fe40000000000 */
[----:B------:R-:W-:Y:S02]  /*106f0*/  SEL R83, R49, R48, P0 ;  /* 0x0000003031537207 */ /* 0x000fe40000000000 */
[----:B------:R-:W-:Y:S02]  /*10700*/  SEL R51, R50, R51, P0 ;  /* 0x0000003332337207 */ /* 0x000fe40000000000 */
[----:B------:R-:W-:Y:S02]  /*10710*/  SHF.R.U64 R8, R8, 0x3, RZ ;  /* 0x0000000308087819 */ /* 0x000fe400000012ff */
[----:B------:R-:W-:-:S02]  /*10720*/  SEL R42, R91, R42, P0 ;  /* 0x0000002a5b2a7207 */ /* 0x000fc40000000000 */
[----:B------:R-:W-:Y:S02]  /*10730*/  SEL R49, R48, R49, P0 ;  /* 0x0000003130317207 */ /* 0x000fe40000000000 */
[----:B------:R-:W-:Y:S02]  /*10740*/  SEL R87, R130, R131, P0 ;  /* 0x0000008382577207 */ /* 0x000fe40000000000 */
[----:B------:R-:W-:Y:S02]  /*10750*/  SEL R50, R131, R130, P0 ;  /* 0x0000008283327207 */ /* 0x000fe40000000000 */
[----:B------:R-:W-:Y:S02]  /*10760*/  IADD3 R129, P5, R10, 0x4040, RZ ;  /* 0x000040400a817810 */ /* 0x000fe40007fbe0ff */
[----:B------:R-:W-:Y:S02]  /*10770*/  SHF.R.U64 R4, R4, 0x3, RZ ;  /* 0x0000000304047819 */ /* 0x000fe400000012ff */
[----:B------:R-:W-:Y:S01]  /*10780*/  SEL R127, R104, R105, P0 ;  /* 0x00000069687f7207 */ /* 0x000fe20000000000 */
[----:B------:R-:W-:Y:S01]  /*10790*/  IMAD.X R95, RZ, RZ, R11, P5 ;  /* 0x000000ffff5f7224 */ /* 0x000fe200028e060b */
[----:B------:R-:W-:-:S02]  /*107a0*/  SEL R28, R105, R104, P0 ;  /* 0x00000068691c7207 */ /* 0x000fc40000000000 */
[----:B------:R-:W-:Y:S02]  /*107b0*/  SEL R91, R45, R12, P0 ;  /* 0x0000000c2d5b7207 */ /* 0x000fe40000000000 */
[----:B------:R-:W-:Y:S02]  /*107c0*/  SEL R77, R122, R123, P0 ;  /* 0x0000007b7a4d7207 */ /* 0x000fe40000000000 */
[----:B------:R-:W-:Y:S02]  /*107d0*/  SEL R48, R123, R122, P0 ;  /* 0x0000007a7b307207 */ /* 0x000fe40000000000 */
[----:B------:R-:W-:Y:S02]  /*107e0*/  IADD3 R131, P6, R10, 0x4060, RZ ;  /* 0x000040600a837810 */ /* 0x000fe40007fde0ff */
[----:B------:R-:W-:Y:S02]  /*107f0*/  SHF.R.U64 R6, R6, 0x3, RZ ;  /* 0x0000000306067819 */ /* 0x000fe400000012ff */
[----:B------:R-:W-:-:S02]  /*10800*/  SEL R105, R39, R56, P0 ;  /* 0x0000003827697207 */ /* 0x000fc40000000000 */
[----:B------:R-:W-:Y:S02]  /*10810*/  SEL R45, R12, R45, P0 ;  /* 0x0000002d0c2d7207 */ /* 0x000fe40000000000 */
[C---:B------:R-:W-:Y:S02]  /*10820*/  LOP3.LUT R5, R10.reuse, 0x380, RZ, 0xc0, !PT ;  /* 0x000003800a057812 */ /* 0x040fe400078ec0ff */
[----:B------:R-:W-:Y:S02]  /*10830*/  IADD3 R123, P4, R10, 0x4020, RZ ;  /* 0x000040200a7b7810 */ /* 0x000fe40007f9e0ff */
[----:B------:R-:W-:Y:S02]  /*10840*/  SEL R103, R37, R58, P0 ;  /* 0x0000003a25677207 */ /* 0x000fe40000000000 */
[----:B------:R-:W-:Y:S01]  /*10850*/  SEL R39, R56, R39, P0 ;  /* 0x0000002738277207 */ /* 0x000fe20000000000 */
[----:B------:R-:W-:Y:S01]  /*10860*/  IMAD.X R7, RZ, RZ, R11, P4 ;  /* 0x000000ffff077224 */ /* 0x000fe200020e060b */
[----:B------:R-:W-:-:S02]  /*10870*/  LOP3.LUT R12, R8, R115, RZ, 0x3c, !PT ;  /* 0x00000073080c7212 */ /* 0x000fc400078e3cff */
[----:B------:R-:W-:Y:S02]  /*10880*/  SEL R37, R58, R37, P0 ;  /* 0x000000253a257207 */ /* 0x000fe40000000000 */
[----:B------:R-:W-:Y:S02]  /*10890*/  LOP3.LUT R56, R129, 0x380, RZ, 0xc0, !PT ;  /* 0x0000038081387812 */ /* 0x000fe400078ec0ff */
[----:B------:R-:W-:Y:S02]  /*108a0*/  LOP3.LUT R8, R4, R121, RZ, 0x3c, !PT ;  /* 0x0000007904087212 */ /* 0x000fe400078e3cff */
[----:B------:R-:W-:Y:S02]  /*108b0*/  LOP3.LUT R96, R6, R99, RZ, 0x3c, !PT ;  /* 0x0000006306607212 */ /* 0x000fe400078e3cff */
[----:B------:R-:W-:Y:S02]  /*108c0*/  LOP3.LUT R58, R131, 0x380, RZ, 0xc0, !PT ;  /* 0x00000380833a7812 */ /* 0x000fe400078ec0ff */
[----:B------:R-:W-:-:S02]  /*108d0*/  SHF.R.U64 R5, R5, 0x3, RZ ;  /* 0x0000000305057819 */ /* 0x000fc400000012ff */
[----:B------:R-:W-:Y:S02]  /*108e0*/  LOP3.LUT R6, R123, 0x380, RZ, 0xc0, !PT ;  /* 0x000003807b067812 */ /* 0x000fe400078ec0ff */
[----:B------:R-:W-:Y:S02]  /*108f0*/  SHF.R.U64 R56, R56, 0x3, RZ ;  /* 0x0000000338387819 */ /* 0x000fe400000012ff */
[----:B------:R-:W-:Y:S02]  /*10900*/  MOV R93, R8 ;  /* 0x00000008005d7202 */ /* 0x000fe40000000f00 */
[----:B------:R-:W-:Y:S02]  /*10910*/  SEL R59, R138, R139, P0 ;  /* 0x0000008b8a3b7207 */ /* 0x000fe40000000000 */
[----:B------:R-:W-:Y:S02]  /*10920*/  SEL R71, R54, R143, P0 ;  /* 0x0000008f36477207 */ /* 0x000fe40000000000 */
[----:B------:R-:W-:-:S02]  /*10930*/  SHF.R.U64 R58, R58, 0x3, RZ ;  /* 0x000000033a3a7819 */ /* 0x000fc400000012ff */
[----:B------:R-:W-:Y:S02]  /*10940*/  SEL R65, R55, R60, P0 ;  /* 0x0000003c37417207 */ /* 0x000fe40000000000 */
[----:B------:R-:W-:Y:S01]  /*10950*/  LOP3.LUT R10, R5, R10, RZ, 0x3c, !PT ;  /* 0x0000000a050a7212 */ /* 0x000fe200078e3cff */
[--C-:B------:R-:W-:Y:S01]  /*10960*/  IMAD.X R5, RZ, RZ, R11.reuse, P6 ;  /* 0x000000ffff057224 */ /* 0x100fe200030e060b */
[----:B------:R-:W-:Y:S02]  /*10970*/  SHF.R.U64 R6, R6, 0x3, RZ ;  /* 0x0000000306067819 */ /* 0x000fe400000012ff */
[----:B------:R-:W-:Y:S02]  /*10980*/  SEL R69, R150, R151, P0 ;  /* 0x0000009796457207 */ /* 0x000fe40000000000 */
[----:B------:R-:W-:Y:S02]  /*10990*/  SEL R145, R26, R97, P0 ;  /* 0x000000611a917207 */ /* 0x000fe40000000000 */
[----:B------:R-:W-:Y:S01]  /*109a0*/  SEL R26, R97, R26, P0 ;  /* 0x0000001a611a7207 */ /* 0x000fe20000000000 */
[----:B------:R-:W-:Y:S01]  /*109b0*/  IMAD.X R97, RZ, RZ, R11, P1 ;  /* 0x000000ffff617224 */ /* 0x000fe200008e060b */
[----:B------:R-:W-:-:S02]  /*109c0*/  SEL R85, R44, R107, P0 ;  /* 0x0000006b2c557207 */ /* 0x000fc40000000000 */
[----:B------:R-:W-:Y:S02]  /*109d0*/  SEL R73, R53, R52, P0 ;  /* 0x0000003435497207 */ /* 0x000fe40000000000 */
[----:B------:R-:W-:Y:S02]  /*109e0*/  LOP3.LUT R94, R56, R129, RZ, 0x3c, !PT ;  /* 0x00000081385e7212 */ /* 0x000fe400078e3cff */
[----:B------:R-:W-:Y:S02]  /*109f0*/  SEL R135, R108, R109, P0 ;  /* 0x0000006d6c877207 */ /* 0x000fe40000000000 */
[----:B------:R-:W-:Y:S02]  /*10a00*/  SEL R31, R109, R108, P0 ;  /* 0x0000006c6d1f7207 */ /* 0x000fe40000000000 */
[----:B------:R-:W-:Y:S02]  /*10a10*/  SEL R44, R107, R44, P0 ;  /* 0x0000002c6b2c7207 */ /* 0x000fe40000000000 */
[----:B------:R-:W-:-:S02]  /*10a20*/  LOP3.LUT R6, R6, R123, RZ, 0x3c, !PT ;  /* 0x0000007b06067212 */ /* 0x000fc400078e3cff */
[----:B------:R-:W-:Y:S02]  /*10a30*/  LOP3.LUT R4, R58, R131, RZ, 0x3c, !PT ;  /* 0x000000833a047212 */ /* 0x000fe400078e3cff */
[----:B------:R-:W-:Y:S02]  /*10a40*/  SEL R109, R36, R137, P0 ;  /* 0x00000089246d7207 */ /* 0x000fe40000000000 */
[----:B------:R-:W-:Y:S02]  /*10a50*/  MOV R98, R10 ;  /* 0x0000000a00627202 */ /* 0x000fe40000000f00 */
[----:B------:R-:W-:Y:S02]  /*10a60*/  SEL R36, R137, R36, P0 ;  /* 0x0000002489247207 */ /* 0x000fe40000000000 */
[----:B------:R-:W-:Y:S02]  /*10a70*/  SEL R55, R60, R55, P0 ;  /* 0x000000373c377207 */ /* 0x000fe40000000000 */
[----:B------:R-:W-:-:S02]  /*10a80*/  MOV R99, R24 ;  /* 0x0000001800637202 */ /* 0x000fc40000000f00 */
[----:B------:R-:W-:Y:S02]  /*10a90*/  SEL R75, R38, R133, P0 ;  /* 0x00000085264b7207 */ /* 0x000fe40000000000 */
[----:B------:R-:W-:Y:S02]  /*10aa0*/  SEL R111, R40, R141, P0 ;  /* 0x0000008d286f7207 */ /* 0x000fe40000000000 */
[----:B------:R-:W-:Y:S02]  /*10ab0*/  SEL R40, R141, R40, P0 ;  /* 0x000000288d287207 */ /* 0x000fe40000000000 */
[----:B------:R-:W-:Y:S02]  /*10ac0*/  SEL R38, R133, R38, P0 ;  /* 0x0000002685267207 */ /* 0x000fe40000000000 */
[----:B------:R-:W-:Y:S02]  /*10ad0*/  MOV R96, R96 ;  /* 0x0000006000607202 */ /* 0x000fe40000000f00 */
[----:B------:R-:W-:-:S02]  /*10ae0*/  MOV R92, R6 ;  /* 0x00000006005c7202 */ /* 0x000fc40000000f00 */
[----:B------:R-:W-:Y:S02]  /*10af0*/  MOV R97, R12 ;  /* 0x0000000c00617202 */ /* 0x000fe40000000f00 */
[----:B------:R-:W-:Y:S02]  /*10b00*/  MOV R94, R94 ;  /* 0x0000005e005e7202 */ /* 0x000fe40000000f00 */
[----:B------:R-:W-:Y:S02]  /*10b10*/  MOV R95, R4 ;  /* 0x00000004005f7202 */ /* 0x000fe40000000f00 */
[----:B------:R-:W-:Y:S02]  /*10b20*/  SEL R53, R52, R53, P0 ;  /* 0x0000003534357207 */ /* 0x000fe40000000000 */
[----:B------:R-:W-:Y:S02]  /*10b30*/  SEL R52, R139, R138, P0 ;  /* 0x0000008a8b347207 */ /* 0x000fe40000000000 */
[----:B------:R-:W-:-:S02]  /*10b40*/  SEL R54, R143, R54, P0 ;  /* 0x000000368f367207 */ /* 0x000fc40000000000 */
[----:B------:R-:W-:Y:S02]  /*10b50*/  SEL R107, R151, R150, P0 ;  /* 0x00000096976b7207 */ /* 0x000fe40000000000 */
        /* <DEDUP_REMOVED lines=14> */
[----:B------:R0:W-:Y:S04]  /*10c40*/  SHFL.IDX PT, R65, R32, R8, 0x1c1f ;  /* 0x001c1f0820417589 */ /* 0x0001e800000e0000 */
[----:B------:R-:W-:Y:S04]  /*10c50*/  SHFL.IDX PT, R25, R125, R14, 0x1c1f ;  /* 0x001c1f0e7d197589 */ /* 0x000fe800000e0000 */
[----:B------:R-:W-:Y:S04]  /*10c60*/  SHFL.IDX PT, R62, R91, R14, 0x1c1f ;  /* 0x001c1f0e5b3e7589 */ /* 0x000fe800000e0000 */
[----:B------:R-:W-:Y:S04]  /*10c70*/  SHFL.IDX PT, R76, R81, R14, 0x1c1f ;  /* 0x001c1f0e514c7589 */ /* 0x000fe800000e0000 */
[----:B------:R-:W-:Y:S04]  /*10c80*/  SHFL.IDX PT, R78, R79, R14, 0x1c1f ;  /* 0x001c1f0e4f4e7589 */ /* 0x000fe800000e0000 */
[----:B------:R-:W-:Y:S01]  /*10c90*/  SHFL.IDX PT, R60, R33, R8, 0x1c1f ;  /* 0x001c1f08213c7589 */ /* 0x000fe200000e0000 */
[----:B0-----:R-:W-:-:S03]  /*10ca0*/  SEL R32, R57, R10, P0 ;  /* 0x0000000a39207207 */ /* 0x001fc60000000000 */
[----:B------:R-:W0:Y:S04]  /*10cb0*/  SHFL.IDX PT, R69, R45, R8, 0x1c1f ;  /* 0x001c1f082d457589 */ /* 0x000e2800000e0000 */
[----:B------:R-:W-:Y:S04]  /*10cc0*/  SHFL.IDX PT, R67, R67, R14, 0x1c1f ;  /* 0x001c1f0e43437589 */ /* 0x000fe800000e0000 */
[----:B------:R-:W-:Y:S04]  /*10cd0*/  SHFL.IDX PT, R86, R73, R14, 0x1c1f ;  /* 0x001c1f0e49567589 */ /* 0x000fe800000e0000 */
[----:B------:R-:W-:Y:S04]  /*10ce0*/  SHFL.IDX PT, R68, R35, R8, 0x1c1f ;  /* 0x001c1f0823447589 */ /* 0x000fe800000e0000 */
[----:B------:R-:W1:Y:S04]  /*10cf0*/  SHFL.IDX PT, R79, R46, R8, 0x1c1f ;  /* 0x001c1f082e4f7589 */ /* 0x000e6800000e0000 */
[----:B------:R-:W2:Y:S04]  /*10d00*/  SHFL.IDX PT, R81, R51, R8, 0x1c1f ;  /* 0x001c1f0833517589 */ /* 0x000ea800000e0000 */
[----:B------:R-:W-:Y:S01]  /*10d10*/  SHFL.IDX PT, R70, R85, R14, 0x1c1f ;  /* 0x001c1f0e55467589 */ /* 0x000fe200000e0000 */
[----:B0-----:R-:W-:-:S02]  /*10d20*/  SEL R45, R62, R69, P0 ;  /* 0x000000453e2d7207 */ /* 0x001fc40000000000 */
[----:B------:R-:W-:Y:S01]  /*10d30*/  SEL R47, R69, R62, P0 ;  /* 0x0000003e452f7207 */ /* 0x000fe20000000000 */
[----:B------:R-:W-:Y:S04]  /*10d40*/  SHFL.IDX PT, R87, R87, R14, 0x1c1f ;  /* 0x001c1f0e57577589 */ /* 0x000fe800000e0000 */
[----:B------:R-:W-:Y:S04]  /*10d50*/  SHFL.IDX PT, R73, R44, R8, 0x1c1f ;  /* 0x001c1f082c497589 */ /* 0x000fe800000e0000 */
[----:B------:R-:W-:Y:S04]  /*10d60*/  SHFL.IDX PT, R88, R50, R8, 0x1c1f ;  /* 0x001c1f0832587589 */ /* 0x000fe800000e0000 */
[----:B------:R-:W-:Y:S01]  /*10d70*/  SHFL.IDX PT, R6, R149, R14, 0x1c1f ;  /* 0x001c1f0e95067589 */ /* 0x000fe200000e0000 */
[----:B-1----:R-:W-:-:S03]  /*10d80*/  SEL R62, R79, R76, P0 ;  /* 0x0000004c4f3e7207 */ /* 0x002fc60000000000 */
[----:B------:R-:W-:Y:S01]  /*10d90*/  SHFL.IDX PT, R90, R103, R14, 0x1c1f ;  /* 0x001c1f0e675a7589 */ /* 0x000fe200000e0000 */
[----:B--2---:R-:W-:-:S03]  /*10da0*/  SEL R69, R78, R81, P0 ;  /* 0x000000514e457207 */ /* 0x004fc60000000000 */
[----:B------:R-:W-:Y:S04]  /*10db0*/  SHFL.IDX PT, R61, R61, R14, 0x1c1f ;  /* 0x001c1f0e3d3d7589 */ /* 0x000fe800000e0000 */
[----:B------:R-:W-:Y:S04]  /*10dc0*/  SHFL.IDX PT, R72, R83, R14, 0x1c1f ;  /* 0x001c1f0e53487589 */ /* 0x000fe800000e0000 */
[----:B------:R-:W-:Y:S04]  /*10dd0*/  SHFL.IDX PT, R80, R77, R14, 0x1c1f ;  /* 0x001c1f0e4d507589 */ /* 0x000fe800000e0000 */
[----:B------:R-:W0:Y:S04]  /*10de0*/  SHFL.IDX PT, R27, R27, R8, 0x1c1f ;  /* 0x001c1f081b1b7589 */ /* 0x000e2800000e0000 */
[----:B------:R-:W1:Y:S04]  /*10df0*/  SHFL.IDX PT, R42, R42, R8, 0x1c1f ;  /* 0x001c1f082a2a7589 */ /* 0x000e6800000e0000 */
[----:B------:R2:W-:Y:S04]  /*10e00*/  SHFL.IDX PT, R89, R37, R8, 0x1c1f ;  /* 0x001c1f0825597589 */ /* 0x0005e800000e0000 */
[----:B------:R-:W-:Y:S04]  /*10e10*/  SHFL.IDX PT, R85, R48, R8, 0x1c1f ;  /* 0x001c1f0830557589 */ /* 0x000fe800000e0000 */
[----:B------:R-:W-:Y:S01]  /*10e20*/  SHFL.IDX PT, R9, R145, R14, 0x1c1f ;  /* 0x001c1f0e91097589 */ /* 0x000fe200000e0000 */
[----:B--2---:R-:W-:-:S03]  /*10e30*/  SEL R37, R56, R43, P0 ;  /* 0x0000002b38257207 */ /* 0x004fc60000000000 */
[----:B------:R-:W-:Y:S04]  /*10e40*/  SHFL.IDX PT, R7, R147, R14, 0x1c1f ;  /* 0x001c1f0e93077589 */ /* 0x000fe800000e0000 */
[----:B------:R-:W-:Y:S01]  /*10e50*/  SHFL.IDX PT, R82, R109, R14, 0x1c1f ;  /* 0x001c1f0e6d527589 */ /* 0x000fe200000e0000 */
[----:B0-----:R-:W-:Y:S02]  /*10e60*/  SEL R33, R6, R27, P0 ;  /* 0x0000001b06217207 */ /* 0x001fe40000000000 */
[----:B------:R-:W-:Y:S01]  /*10e70*/  SEL R35, R27, R6, P0 ;  /* 0x000000061b237207 */ /* 0x000fe20000000000 */
[----:B------:R-:W-:Y:S04]  /*10e80*/  SHFL.IDX PT, R63, R63, R14, 0x1c1f ;  /* 0x001c1f0e3f3f7589 */ /* 0x000fe800000e0000 */
[----:B------:R-:W0:Y:S04]  /*10e90*/  SHFL.IDX PT, R12, R29, R8, 0x1c1f ;  /* 0x001c1f081d0c7589 */ /* 0x000e2800000e0000 */
[----:B------:R-:W-:Y:S04]  /*10ea0*/  SHFL.IDX PT, R26, R26, R8, 0x1c1f ;  /* 0x001c1f081a1a7589 */ /* 0x000fe800000e0000 */
[----:B------:R1:W-:Y:S04]  /*10eb0*/  SHFL.IDX PT, R83, R36, R8, 0x1c1f ;  /* 0x001c1f0824537589 */ /* 0x0003e800000e0000 */
[----:B------:R0:W2:Y:S04]  /*10ec0*/  SHFL.IDX PT, R30, R41, R8, 0x1c1f ;  /* 0x001c1f08291e7589 */ /* 0x0000a800000e0000 */
[----:B------:R-:W-:Y:S01]  /*10ed0*/  SHFL.IDX PT, R13, R127, R14, 0x1c1f ;  /* 0x001c1f0e7f0d7589 */ /* 0x000fe200000e0000 */
[----:B-1----:R-:W-:-:S03]  /*10ee0*/  SEL R36, R61, R42, P0 ;  /* 0x0000002a3d247207 */ /* 0x002fc60000000000 */
[----:B------:R-:W-:Y:S04]  /*10ef0*/  SHFL.IDX PT, R11, R135, R14, 0x1c1f ;  /* 0x001c1f0e870b7589 */ /* 0x000fe800000e0000 */
[----:B------:R-:W-:Y:S01]  /*10f00*/  SHFL.IDX PT, R4, R105, R14, 0x1c1f ;  /* 0x001c1f0e69047589 */ /* 0x000fe200000e0000 */
[----:B0-----:R-:W-:-:S03]  /*10f10*/  SEL R41, R7, R12, P0 ;  /* 0x0000000c07297207 */ /* 0x001fc60000000000 */
[----:B------:R-:W-:Y:S04]  /*10f20*/  SHFL.IDX PT, R24, R31, R8, 0x1c1f ;  /* 0x001c1f081f187589 */ /* 0x000fe800000e0000 */
[----:B------:R-:W0:Y:S04]  /*10f30*/  SHFL.IDX PT, R28, R28, R8, 0x1c1f ;  /* 0x001c1f081c1c7589 */ /* 0x000e2800000e0000 */
[----:B------:R1:W-:Y:S01]  /*10f40*/  SHFL.IDX PT, R91, R39, R8, 0x1c1f ;  /* 0x001c1f08275b7589 */ /* 0x0003e200000e0000 */
[----:B--2---:R-:W-:Y:S02]  /*10f50*/  SEL R44, R63, R30, P0 ;  /* 0x0000001e3f2c7207 */ /* 0x004fe40000000000 */
[----:B------:R-:W-:Y:S01]  /*10f60*/  SEL R46, R30, R63, P0 ;  /* 0x0000003f1e2e7207 */ /* 0x000fe20000000000 */
[----:B------:R-:W-:Y:S04]  /*10f70*/  SHFL.IDX PT, R74, R113, R14, 0x1c1f ;  /* 0x001c1f0e714a7589 */ /* 0x000fe800000e0000 */
[----:B------:R-:W-:Y:S01]  /*10f80*/  SHFL.IDX PT, R75, R75, R14, 0x1c1f ;  /* 0x001c1f0e4b4b7589 */ /* 0x000fe200000e0000 */
[----:B-1----:R-:W-:-:S03]  /*10f90*/  SEL R39, R43, R56, P0 ;  /* 0x000000382b277207 */ /* 0x002fc60000000000 */
[----:B------:R-:W-:Y:S01]  /*10fa0*/  SHFL.IDX PT, R5, R111, R14, 0x1c1f ;  /* 0x001c1f0e6f057589 */ /* 0x000fe200000e0000 */
[----:B------:R-:W-:Y:S02]  /*10fb0*/  SEL R56, R58, R59, P0 ;  /* 0x0000003b3a387207 */ /* 0x000fe40000000000 */
[----:B------:R-:W-:Y:S01]  /*10fc0*/  SEL R58, R59, R58, P0 ;  /* 0x0000003a3b3a7207 */ /* 0x000fe20000000000 */
[----:B------:R1:W-:Y:S01]  /*10fd0*/  SHFL.IDX PT, R84, R40, R8, 0x1c1f ;  /* 0x001c1f0828547589 */ /* 0x0003e200000e0000 */
[----:B------:R-:W-:Y:S02]  /*10fe0*/  SEL R59, R60, R25, P0 ;  /* 0x000000193c3b7207 */ /* 0x000fe40000000000 */
[----:B------:R-:W-:Y:S01]  /*10ff0*/  SEL R43, R12, R7, P0 ;  /* 0x000000070c2b7207 */ /* 0x000fe20000000000 */
[----:B------:R2:W3:Y:S01]  /*11000*/  SHFL.IDX PT, R77, R49, R8, 0x1c1f ;  /* 0x001c1f08314d7589 */ /* 0x0004e200000e0000 */
[----:B0-----:R-:W-:Y:S02]  /*11010*/  SEL R48, R13, R28, P0 ;  /* 0x0000001c0d307207 */ /* 0x001fe40000000000 */
[----:B------:R-:W-:Y:S01]  /*11020*/  SEL R50, R28, R13, P0 ;  /* 0x0000000d1c327207 */ /* 0x000fe20000000000 */
[----:B------:R0:W-:Y:S01]  /*11030*/  SHFL.IDX PT, R14, R38, R8, 0x1c1f ;  /* 0x001c1f08260e7589 */ /* 0x0001e200000e0000 */
[----:B------:R-:W-:-:S02]  /*11040*/  SEL R51, R24, R11, P0 ;  /* 0x0000000b18337207 */ /* 0x000fc40000000000 */
[----:B-1----:R-:W-:Y:S01]  /*11050*/  SEL R40, R9, R26, P0 ;  /* 0x0000001a09287207 */ /* 0x002fe20000000000 */
[----:B------:R1:W4:Y:S01]  /*11060*/  SHFL.IDX PT, R15, R34, R8, 0x1c1f ;  /* 0x001c1f08220f7589 */ /* 0x00032200000e0000 */
[----:B--2---:R-:W-:-:S03]  /*11070*/  SEL R49, R11, R24, P0 ;  /* 0x000000180b317207 */ /* 0x004fc60000000000 */
[----:B------:R2:W4:Y:S01]  /*11080*/  SHFL.IDX PT, R101, R53, R8, 0x1c1f ;  /* 0x001c1f0835657589 */ /* 0x00052200000e0000 */
[----:B------:R-:W-:Y:S02]  /*11090*/  F2FP.BF16.F32.PACK_AB R11, R47, R46 ;  /* 0x0000002e2f0b723e */ /* 0x000fe400000010ff */
[----:B0-----:R-:W-:Y:S01]  /*110a0*/  SEL R38, R42, R61, P0 ;  /* 0x0000003d2a267207 */ /* 0x001fe20000000000 */
[----:B------:R0:W-:Y:S01]  /*110b0*/  SHFL.IDX PT, R103, R54, R8, 0x1c1f ;  /* 0x001c1f0836677589 */ /* 0x0001e200000e0000 */
[----:B------:R-:W-:Y:S02]  /*110c0*/  SEL R42, R26, R9, P0 ;  /* 0x000000091a2a7207 */ /* 0x000fe40000000000 */
[----:B-1----:R-:W-:Y:S01]  /*110d0*/  SEL R34, R10, R57, P0 ;  /* 0x000000390a227207 */ /* 0x002fe20000000000 */
[----:B------:R1:W4:Y:S01]  /*110e0*/  SHFL.IDX PT, R105, R52, R8, 0x1c1f ;  /* 0x001c1f0834697589 */ /* 0x00032200000e0000 */
[----:B------:R-:W-:Y:S02]  /*110f0*/  SEL R57, R25, R60, P0 ;  /* 0x0000003c19397207 */ /* 0x000fe40000000000 */
[----:B--2---:R-:W-:Y:S01]  /*11100*/  SEL R53, R64, R71, P0 ;  /* 0x0000004740357207 */ /* 0x004fe20000000000 */
[----:B------:R-:W2:Y:S01]  /*11110*/  SHFL.IDX PT, R107, R107, R8, 0x1c1f ;  /* 0x001c1f086b6b7589 */ /* 0x000ea200000e0000 */
[----:B------:R-:W-:-:S02]  /*11120*/  SEL R60, R76, R79, P0 ;  /* 0x0000004f4c3c7207 */ /* 0x000fc40000000000 */
[----:B0-----:R-:W-:Y:S01]  /*11130*/  SEL R54, R73, R70, P0 ;  /* 0x0000004649367207 */ /* 0x001fe20000000000 */
[----:B------:R0:W2:Y:S01]  /*11140*/  SHFL.IDX PT, R109, R55, R8, 0x1c1f ;  /* 0x001c1f08376d7589 */ /* 0x0000a200000e0000 */
[----:B------:R-:W-:Y:S02]  /*11150*/  SEL R76, R87, R88, P0 ;  /* 0x00000058574c7207 */ /* 0x000fe40000000000 */
[----:B-1----:R-:W-:Y:S02]  /*11160*/  SEL R52, R70, R73, P0 ;  /* 0x0000004946347207 */ /* 0x002fe40000000000 */
[----:B------:R-:W-:Y:S02]  /*11170*/  SEL R70, R85, R80, P0 ;  /* 0x0000005055467207 */ /* 0x000fe40000000000 */
[----:B---3--:R-:W-:Y:S02]  /*11180*/  SEL R61, R72, R77, P0 ;  /* 0x0000004d483d7207 */ /* 0x008fe40000000000 */
[----:B------:R-:W-:-:S02]  /*11190*/  SEL R63, R77, R72, P0 ;  /* 0x000000484d3f7207 */ /* 0x000fc40000000000 */
[----:B0-----:R-:W-:Y:S02]  /*111a0*/  SEL R55, R71, R64, P0 ;  /* 0x0000004047377207 */ /* 0x001fe40000000000 */
        /* <DEDUP_REMOVED lines=15> */
[----:B----4-:R-:W-:Y:S02]  /*112a0*/  SEL R72, R74, R15, P0 ;  /* 0x0000000f4a487207 */ /* 0x010fe40000000000 */
[----:B------:R-:W-:-:S02]  /*112b0*/  SEL R73, R75, R14, P0 ;  /* 0x0000000e4b497207 */ /* 0x000fc40000000000 */
[----:B------:R-:W-:Y:S02]  /*112c0*/  F2FP.BF16.F32.PACK_AB R4, R33, R32 ;  /* 0x000000202104723e */ /* 0x000fe400000010ff */
[----:B------:R-:W-:Y:S02]  /*112d0*/  F2FP.BF16.F32.PACK_AB R5, R37, R36 ;  /* 0x000000242505723e */ /* 0x000fe400000010ff */
[----:B------:R-:W-:Y:S02]  /*112e0*/  F2FP.BF16.F32.PACK_AB R6, R35, R34 ;  /* 0x000000222306723e */ /* 0x000fe400000010ff */
[----:B------:R-:W-:Y:S02]  /*112f0*/  F2FP.BF16.F32.PACK_AB R7, R39, R38 ;  /* 0x000000262707723e */ /* 0x000fe400000010ff */
[----:B------:R-:W-:Y:S02]  /*11300*/  SEL R74, R15, R74, P0 ;  /* 0x0000004a0f4a7207 */ /* 0x000fe40000000000 */
[----:B------:R-:W-:Y:S01]  /*11310*/  SEL R75, R14, R75, P0 ;  /* 0x0000004b0e4b7207 */ /* 0x000fe20000000000 */
[----:B------:R-:W-:Y:S01]  /*11320*/  STSM.16.M88.4 [R98], R4 ;  /* 0x0000000462007844 */ /* 0x000fe20000000200 */
[----:B------:R-:W-:-:S02]  /*11330*/  F2FP.BF16.F32.PACK_AB R8, R41, R40 ;  /* 0x000000282908723e */ /* 0x000fc400000010ff */
[----:B------:R-:W-:Y:S02]  /*11340*/  F2FP.BF16.F32.PACK_AB R9, R45, R44 ;  /* 0x0000002c2d09723e */ /* 0x000fe400000010ff */
[----:B------:R-:W-:Y:S02]  /*11350*/  F2FP.BF16.F32.PACK_AB R10, R43, R42 ;  /* 0x0000002a2b0a723e */ /* 0x000fe400000010ff */
[----:B------:R-:W-:Y:S02]  /*11360*/  F2FP.BF16.F32.PACK_AB R12, R49, R48 ;  /* 0x00000030310c723e */ /* 0x000fe400000010ff */
[----:B------:R-:W-:Y:S01]  /*11370*/  F2FP.BF16.F32.PACK_AB R13, R53, R52 ;  /* 0x00000034350d723e */ /* 0x000fe200000010ff */
[----:B------:R-:W-:Y:S01]  /*11380*/  STSM.16.M88.4 [R99], R8 ;  /* 0x0000000863007844 */ /* 0x000fe20000000200 */
        /* <DEDUP_REMOVED lines=9> */
[----:B------:R-:W-:Y:S02]  /*11420*/  SEL R84, R102, R105, P0 ;  /* 0x0000006966547207 */ /* 0x000fe40000000000 */
[----:B------:R-:W-:Y:S01]  /*11430*/  SEL R86, R105, R102, P0 ;  /* 0x0000006669567207 */ /* 0x000fe20000000000 */
[----:B------:R1:W-:Y:S01]  /*11440*/  STSM.16.M88.4 [R97], R24 ;  /* 0x0000001861007844 */ /* 0x0003e20000000200 */
[----:B------:R-:W-:Y:S02]  /*11450*/  SEL R85, R100, R103, P0 ;  /* 0x0000006764557207 */ /* 0x000fe40000000000 */
[----:B------:R-:W-:Y:S01]  /*11460*/  SEL R87, R103, R100, P0 ;  /* 0x0000006467577207 */ /* 0x000fe20000000000 */
[----:B0-----:R-:W-:Y:S01]  /*11470*/  IMAD.U32 R96, RZ, RZ, UR8 ;  /* 0x00000008ff607e24 */ /* 0x001fe2000f8e00ff */
[----:B--2---:R-:W-:Y:S02]  /*11480*/  SEL R29, R104, R107, P0 ;  /* 0x0000006b681d7207 */ /* 0x004fe40000000000 */
[----:B------:R-:W-:-:S02]  /*11490*/  SEL R31, R107, R104, P0 ;  /* 0x000000686b1f7207 */ /* 0x000fc40000000000 */
[----:B------:R-:W-:Y:S02]  /*114a0*/  SEL R28, R106, R109, P0 ;  /* 0x0000006d6a1c7207 */ /* 0x000fe40000000000 */
[----:B------:R-:W-:Y:S02]  /*114b0*/  SEL R30, R109, R106, P0 ;  /* 0x0000006a6d1e7207 */ /* 0x000fe40000000000 */
[----:B------:R-:W-:Y:S02]  /*114c0*/  F2FP.BF16.F32.PACK_AB R4, R65, R64 ;  /* 0x000000404104723e */ /* 0x000fe400000010ff */
[----:B------:R-:W-:Y:S01]  /*114d0*/  F2FP.BF16.F32.PACK_AB R5, R69, R68 ;  /* 0x000000444505723e */ /* 0x000fe200000010ff */
[----:B-1----:R-:W-:Y:S01]  /*114e0*/  IMAD.U32 R97, RZ, RZ, UR9 ;  /* 0x00000009ff617e24 */ /* 0x002fe2000f8e00ff */
[----:B------:R-:W-:Y:S01]  /*114f0*/  F2FP.BF16.F32.PACK_AB R6, R67, R66 ;  /* 0x000000424306723e */ /* 0x000fe200000010ff */
[----:B------:R-:W-:Y:S01]  /*11500*/  ULDC.64 UR8, c[0x0][0xc08] ;  /* 0x0003020000087ab9 */ /* 0x000fe20000000a00 */
        /* <DEDUP_REMOVED lines=11> */
[----:B------:R-:W-:Y:S02]  /*115c0*/  F2FP.BF16.F32.PACK_AB R24, R89, R88 ;  /* 0x000000585918723e */ /* 0x000fe400000010ff */
[----:B------:R-:W-:Y:S01]  /*115d0*/  F2FP.BF16.F32.PACK_AB R25, R29, R28 ;  /* 0x0000001c1d19723e */ /* 0x000fe200000010ff */
[----:B------:R2:W-:Y:S01]  /*115e0*/  STSM.16.M88.4 [R94], R12 ;  /* 0x0000000c5e007844 */ /* 0x0005e20000000200 */
[----:B------:R-:W-:Y:S01]  /*115f0*/  F2FP.BF16.F32.PACK_AB R26, R91, R90 ;  /* 0x0000005a5b1a723e */ /* 0x000fe200000010ff */
[----:B0-----:R-:W0:Y:S01]  /*11600*/  LDC R93, c[0x0][0xbe8] ;  /* 0x0002fa00ff5d7b82 */ /* 0x001e220000000800 */
[----:B------:R-:W-:Y:S02]  /*11610*/  F2FP.BF16.F32.PACK_AB R27, R31, R30 ;  /* 0x0000001e1f1b723e */ /* 0x000fe400000010ff */
[----:B------:R-:W-:-:S03]  /*11620*/  ISETP.NE.U32.AND P0, PT, RZ, UR10, PT ;  /* 0x0000000aff007c0c */ /* 0x000fc6000bf05070 */
[----:B------:R3:W-:Y:S01]  /*11630*/  STSM.16.M88.4 [R95], R24 ;  /* 0x000000185f007844 */ /* 0x0007e20000000200 */
[----:B------:R-:W-:Y:S01]  /*11640*/  ISETP.NE.AND.EX P0, PT, RZ, UR11, PT, P0 ;  /* 0x0000000bff007c0c */ /* 0x000fe2000bf05300 */
[----:B------:R-:W-:-:S12]  /*11650*/  BAR.SYNC.DEFER_BLOCKING 0x1, 0x100 ;  /* 0x0044000000007b1d */ /* 0x000fd80000010000 */
[----:B------:R-:W4:Y:S01]  /*11660*/  @P0 LDG.E R98, desc[UR56][R96.64] ;  /* 0x0000003860620981 */ /* 0x000f22000c1e1900 */
[----:B0-----:R-:W-:Y:S01]  /*11670*/  ISETP.NE.AND P1, PT, R93, 0x1, PT ;  /* 0x000000015d00780c */ /* 0x001fe20003f25270 */
[----:B------:R-:W-:Y:S02]  /*11680*/  UISETP.NE.U32.AND UP0, UPT, UR8, URZ, UPT ;  /* 0x0000003f0800728c */ /* 0x000fe4000bf05070 */
[----:B------:R-:W-:Y:S02]  /*11690*/  UISETP.GT.AND UP1, UPT, UR46, 0x1, UPT ;  /* 0x000000012e00788c */ /* 0x000fe4000bf24270 */
[----:B------:R-:W-:Y:S01]  /*116a0*/  UISETP.NE.AND.EX UP0, UPT, UR9, URZ, UPT, UP0 ;  /* 0x0000003f0900728c */ /* 0x000fe2000bf05300 */
[----:B------:R-:W-:Y:S01]  /*116b0*/  UMOV UR18, 0x9b8 ;  /* 0x000009b800127882 */ /* 0x000fe20000000000 */
[----:B------:R-:W-:-:S06]  /*116c0*/  ULDC UR4, c[0x0][0xa88] ;  /* 0x0002a20000047ab9 */ /* 0x000fcc0000000800 */
[----:B------:R-:W0:Y:S01]  /*116d0*/  @P1 LDC R6, c[0x0][0xbec] ;  /* 0x0002fb00ff061b82 */ /* 0x000e220000000800 */
[----:B------:R-:W-:Y:S01]  /*116e0*/  USEL UR18, UR18, 0x978, UP1 ;  /* 0x0000097812127887 */ /* 0x000fe20008800000 */
[----:B------:R-:W-:Y:S01]  /*116f0*/  PLOP3.LUT P4, PT, PT, PT, UP0, 0x80, 0x0 ;  /* 0x000000000000781c */ /* 0x000fe20003f8f008 */
[----:B------:R-:W-:Y:S01]  /*11700*/  @UP0 ULDC.64 UR8, c[0x0][0xc08] ;  /* 0x0003020000080ab9 */ /* 0x000fe20000000a00 */
[----:B-1----:R-:W-:Y:S01]  /*11710*/  IMAD.U32 R92, RZ, RZ, UR4 ;  /* 0x00000004ff5c7e24 */ /* 0x002fe2000f8e00ff */
[----:B------:R-:W-:-:S03]  /*11720*/  @UP0 UIMAD.WIDE UR8, UR42, 0x4, UR8 ;  /* 0x000000042a0808a5 */ /* 0x000fc6000f8e0208 */
[----:B------:R-:W1:Y:S01]  /*11730*/  @P1 LDC R9, c[0x0][0xbf0] ;  /* 0x0002fc00ff091b82 */ /* 0x000e620000000800 */
[----:B------:R-:W-:Y:S02]  /*11740*/  UISETP.NE.U32.AND UP0, UPT, UR10, URZ, UPT ;  /* 0x0000003f0a00728c */ /* 0x000fe4000bf05070 */
[----:B------:R-:W-:Y:S01]  /*11750*/  IMAD.U32 R4, RZ, RZ, UR8 ;  /* 0x00000008ff047e24 */ /* 0x000fe2000f8e00ff */
[----:B------:R-:W-:Y:S01]  /*11760*/  USEL UR16, UR39, URZ, UP1 ;  /* 0x0000003f27107287 */ /* 0x000fe20008800000 */
[----:B------:R-:W-:Y:S01]  /*11770*/  IMAD.U32 R5, RZ, RZ, UR9 ;  /* 0x00000009ff057e24 */ /* 0x000fe2000f8e00ff */
[----:B------:R-:W-:Y:S01]  /*11780*/  UISETP.NE.AND.EX UP0, UPT, UR11, URZ, UPT, UP0 ;  /* 0x0000003f0b00728c */ /* 0x000fe2000bf05300 */
[----:B------:R-:W-:Y:S01]  /*11790*/  ULDC.64 UR12, c[0x0][UR18+0x218] ;  /* 0x00008600120c7abb */ /* 0x000fe20008000a00 */
[----:B------:R-:W-:Y:S01]  /*117a0*/  UMOV UR4, URZ ;  /* 0x0000003f00047c82 */ /* 0x000fe20008000000 */
[----:B------:R-:W-:Y:S01]  /*117b0*/  UIMAD.WIDE.U32 UR8, UR12, UR43, URZ ;  /* 0x0000002b0c0872a5 */ /* 0x000fe2000f8e003f */
[----:B--2---:R-:W-:Y:S01]  /*117c0*/  VIADD R13, R17, UR41 ;  /* 0x00000029110d7c36 */ /* 0x004fe20008000000 */
[----:B------:R-:W-:Y:S01]  /*117d0*/  ULDC.64 UR14, c[0x0][UR18+0x228] ;  /* 0x00008a00120e7abb */ /* 0x000fe20008000a00 */
[----:B------:R-:W-:Y:S01]  /*117e0*/  UIMAD UR12, UR13, UR43, URZ ;  /* 0x0000002b0d0c72a4 */ /* 0x000fe2000f8e023f */
[----:B------:R0:W5:Y:S01]  /*117f0*/  @P4 LDG.E R92, desc[UR56][R4.64] ;  /* 0x00000038045c4981 */ /* 0x000162000c1e1900 */
[----:B------:R-:W-:Y:S01]  /*11800*/  USHF.R.S32.HI UR17, URZ, 0x1f, UR42 ;  /* 0x0000001f3f117899 */ /* 0x000fe2000801142a */
[----:B------:R-:W-:Y:S01]  /*11810*/  IMAD.MOV.U32 R7, RZ, RZ, R13 ;  /* 0x000000ffff077224 */ /* 0x000fe200078e000d */
[----:B------:R-:W-:-:S02]  /*11820*/  USEL UR7, UR42, URZ, !UP0 ;  /* 0x0000003f2a077287 */ /* 0x000fc4000c000000 */
[----:B------:R-:W-:Y:S01]  /*11830*/  UIMAD.WIDE.U32 UR20, UR14, UR16, URZ ;  /* 0x000000100e1472a5 */ /* 0x000fe2000f8e003f */
[----:B------:R-:W-:Y:S01]  /*11840*/  ULDC.64 UR10, c[0x0][UR18+0x220] ;  /* 0x00008800120a7abb */ /* 0x000fe20008000a00 */
[----:B------:R-:W-:Y:S02]  /*11850*/  UIMAD UR14, UR15, UR16, URZ ;  /* 0x000000100f0e72a4 */ /* 0x000fe4000f8e023f */
[----:B------:R-:W-:Y:S01]  /*11860*/  UIADD3 UR15, UR9, UR12, URZ ;  /* 0x0000000c090f7290 */ /* 0x000fe2000fffe03f */
[----:B0-----:R-:W-:Y:S01]  /*11870*/  @P1 IMAD.HI.U32 R4, R13, R6, RZ ;  /* 0x000000060d041227 */ /* 0x001fe200078e00ff */
[----:B------:R-:W-:Y:S02]  /*11880*/  USEL UR17, UR17, URZ, !UP0 ;  /* 0x0000003f11117287 */ /* 0x000fe4000c000000 */
[----:B------:R-:W-:Y:S01]  /*11890*/  UIMAD UR9, UR11, UR7, URZ ;  /* 0x000000070b0972a4 */ /* 0x000fe2000f8e023f */
[----:B------:R-:W-:Y:S01]  /*118a0*/  IMAD.U32 R5, RZ, RZ, UR21 ;  /* 0x00000015ff057e24 */ /* 0x000fe2000f8e00ff */
[----:B------:R-:W-:Y:S01]  /*118b0*/  UIMAD.WIDE.U32 UR12, UR10, UR7, URZ ;  /* 0x000000070a0c72a5 */ /* 0x000fe2000f8e003f */
[----:B-1----:R-:W-:Y:S01]  /*118c0*/  @P1 SHF.R.U32.HI R7, RZ, R9, R4 ;  /* 0x00000009ff071219 */ /* 0x002fe20000011604 */
[----:B------:R-:W-:Y:S01]  /*118d0*/  UIMAD UR9, UR10, UR17, UR9 ;  /* 0x000000110a0972a4 */ /* 0x000fe2000f8e0209 */
[----:B------:R-:W-:Y:S01]  /*118e0*/  IMAD.U32 R4, RZ, RZ, UR20 ;  /* 0x00000014ff047e24 */ /* 0x000fe2000f8e00ff */
[----:B------:R-:W-:Y:S01]  /*118f0*/  UIADD3 UR14, UR21, UR14, URZ ;  /* 0x0000000e150e7290 */ /* 0x000fe2000fffe03f */
[--C-:B------:R-:W-:Y:S01]  /*11900*/  SHF.R.S32.HI R5, RZ, 0x1f, R7.reuse ;  /* 0x0000001fff057819 */ /* 0x100fe20000011407 */
[----:B------:R-:W-:Y:S01]  /*11910*/  UIADD3 UR9, UR13, UR9, URZ ;  /* 0x000000090d097290 */ /* 0x000fe2000fffe03f */
[----:B------:R-:W-:-:S03]  /*11920*/  IMAD.MOV R6, RZ, RZ, -R7 ;  /* 0x000000ffff067224 */ /* 0x000fc600078e0a07 */
[----:B------:R-:W-:Y:S02]  /*11930*/  IMAD.U32 R8, RZ, RZ, UR14 ;  /* 0x0000000eff087e24 */ /* 0x000fe4000f8e00ff */
[----:B------:R-:W-:-:S05]  /*11940*/  IMAD R9, R93, R6, R13 ;  /* 0x000000065d097224 */ /* 0x000fca00078e020d */
[----:B------:R-:W-:Y:S02]  /*11950*/  SHF.R.S32.HI R6, RZ, 0x1f, R9 ;  /* 0x0000001fff067819 */ /* 0x000fe40000011409 */
[----:B----4-:R-:W-:-:S13]  /*11960*/  @P0 R2UR UR4, R98 ;  /* 0x00000000620402ca */ /* 0x010fda00000e0000 */
        /* <DEDUP_REMOVED lines=15> */
[----:B---3--:R-:W-:Y:S08]  /*11a60*/  @P4 BRA `(.L_x_1368) ;  /* 0x0000000000104947 */ /* 0x008ff00003800000 */
[----:B------:R-:W-:Y:S05]  /*11a70*/  @!P0 BRA `(.L_x_1368) ;  /* 0x00000000000c8947 */ /* 0x000fea0003800000 */
[----:B------:R-:W2:Y:S04]  /*11a80*/  LDG.E R5, desc[UR56][R96.64] ;  /* 0x0000003860057981 */ /* 0x000ea8000c1e1900 */
[----:B-----5:R-:W2:Y:S02]  /*11a90*/  LDG.E R92, desc[UR56][R96.64+0x4] ;  /* 0x00000438605c7981 */ /* 0x020ea4000c1e1900 */
[----:B--2---:R-:W-:-:S07]  /*11aa0*/  IMAD.IADD R92, R92, 0x1, -R5 ;  /* 0x000000015c5c7824 */ /* 0x004fce00078e0a05 */
.L_x_1368:
[----:B------:R-:W-:Y:S01]  /*11ab0*/  SHFL.IDX PT, R4, R8, RZ, 0x1c1f ;  /* 0x001c1fff08047589 */ /* 0x000fe200000e0000 */
[----:B------:R-:W-:Y:S01]  /*11ac0*/  VIADD R11, R201, UR41 ;  /* 0x00000029c90b7c36 */ /* 0x000fe20008000000 */
[----:B------:R-:W-:Y:S01]  /*11ad0*/  LOP3.LUT P0, RZ, R183, 0x3, RZ, 0xc0, !PT ;  /* 0x00000003b7ff7812 */ /* 0x000fe2000780c0ff */
[----:B-----5:R-:W-:Y:S01]  /*11ae0*/  IMAD R92, R92, R93, RZ ;  /* 0x0000005d5c5c7224 */ /* 0x020fe200078e02ff */
[----:B------:R-:W0:Y:S01]  /*11af0*/  SHFL.IDX PT, R5, R10, RZ, 0x1c1f ;  /* 0x001c1fff0a057589 */ /* 0x000e2200000e0000 */
[C---:B------:R-:W-:Y:S01]  /*11b00*/  VIADD R9, R11.reuse, 0x8 ;  /* 0x000000080b097836 */ /* 0x040fe20000000000 */
[----:B------:R-:W-:Y:S02]  /*11b10*/  PLOP3.LUT P3, PT, PT, PT, UP1, 0x80, 0x0 ;  /* 0x000000000000781c */ /* 0x000fe40003f6f018 */
[----:B------:R-:W-:Y:S01]  /*11b20*/  SHFL.IDX PT, R6, R8, 0x1, 0x1c1f ;  /* 0x003c1f0008067f89 */ /* 0x000fe200000e0000 */
[-C--:B------:R-:W-:Y:S02]  /*11b30*/  ISETP.GE.OR P2, PT, R11, R92.reuse, P0 ;  /* 0x0000005c0b00720c */ /* 0x080fe40000746670 */
[-C--:B------:R-:W-:Y:S01]  /*11b40*/  ISETP.GE.OR P0, PT, R9, R92.reuse, P0 ;  /* 0x0000005c0900720c */ /* 0x080fe20000706670 */
[----:B------:R-:W1:Y:S10]  /*11b50*/  SHFL.IDX PT, R7, R10, 0x1, 0x1c1f ;  /* 0x003c1f000a077f89 */ /* 0x000e7400000e0000 */
[----:B0-----:R0:W-:Y:S01]  /*11b60*/  @!P2 ST.E desc[UR56][R4.64], R2 ;  /* 0x000000020400a985 */ /* 0x0011e2000c101938 */
[----:B------:R-:W-:-:S03]  /*11b70*/  ISETP.GE.AND P2, PT, R11, R92, PT ;  /* 0x0000005c0b00720c */ /* 0x000fc60003f46270 */
[----:B-1----:R0:W-:Y:S01]  /*11b80*/  @!P0 ST.E desc[UR56][R6.64], R0 ;  /* 0x0000000006008985 */ /* 0x0021e2000c101938 */
[----:B------:R-:W-:Y:S01]  /*11b90*/  ISETP.GE.AND P0, PT, R9, R92, PT ;  /* 0x0000005c0900720c */ /* 0x000fe20003f06270 */
[----:B------:R-:W-:-:S12]  /*11ba0*/  @P3 BRA `(.L_x_1369) ;  /* 0x0000000800883947 */ /* 0x000fd80003800000 */
[----:B0-----:R-:W-:Y:S01]  /*11bb0*/  IMAD R5, R182, 0x40, R18 ;  /* 0x00000040b6057824 */ /* 0x001fe200078e0212 */
[----:B------:R-:W-:Y:S01]  /*11bc0*/  ULDC.64 UR12, c[0x0][0xaa0] ;  /* 0x0002a800000c7ab9 */ /* 0x000fe20000000a00 */
[----:B------:R-:W0:Y:S02]  /*11bd0*/  @P1 LDC R47, c[0x0][0xbf0] ;  /* 0x0002fc00ff2f1b82 */ /* 0x000e240000000800 */
[----:B------:R-:W-:-:S03]  /*11be0*/  IMAD.WIDE R20, R5, 0x2, R20 ;  /* 0x0000000205147825 */ /* 0x000fc600078e0214 */
[C---:B------:R-:W-:Y:S02]  /*11bf0*/  IADD3 R9, P6, R20.reuse, 0x1000, RZ ;  /* 0x0000100014097810 */ /* 0x040fe40007fde0ff */
[C---:B------:R-:W-:Y:S02]  /*11c00*/  IADD3 R13, P5, R20.reuse, 0x2000, RZ ;  /* 0x00002000140d7810 */ /* 0x040fe40007fbe0ff */
[----:B------:R-:W-:Y:S02]  /*11c10*/  LOP3.LUT R8, R9, 0x380, RZ, 0xc0, !PT ;  /* 0x0000038009087812 */ /* 0x000fe400078ec0ff */
[----:B------:R-:W-:Y:S02]  /*11c20*/  IADD3 R25, P4, R20, 0x3000, RZ ;  /* 0x0000300014197810 */ /* 0x000fe40007f9e0ff */
[----:B------:R-:W-:Y:S02]  /*11c30*/  SHF.R.U64 R8, R8, 0x3, RZ ;  /* 0x0000000308087819 */ /* 0x000fe400000012ff */
[----:B------:R-:W-:-:S02]  /*11c40*/  IADD3 R29, P3, R20, 0x4000, RZ ;  /* 0x00004000141d7810 */ /* 0x000fc40007f7e0ff */
[----:B------:R-:W-:Y:S01]  /*11c50*/  LOP3.LUT R8, R8, R9, RZ, 0x3c, !PT ;  /* 0x0000000908087212 */ /* 0x000fe200078e3cff */
[--C-:B------:R-:W-:Y:S01]  /*11c60*/  IMAD.X R9, RZ, RZ, R21.reuse, P6 ;  /* 0x000000ffff097224 */ /* 0x100fe200030e0615 */
[C---:B------:R-:W-:Y:S02]  /*11c70*/  IADD3 R33, P2, R20.reuse, 0x5000, RZ ;  /* 0x0000500014217810 */ /* 0x040fe40007f5e0ff */
[C---:B------:R-:W-:Y:S02]  /*11c80*/  IADD3 R37, P0, R20.reuse, 0x6000, RZ ;  /* 0x0000600014257810 */ /* 0x040fe40007f1e0ff */
[C---:B------:R-:W-:Y:S01]  /*11c90*/  LOP3.LUT R7, R20.reuse, 0x380, RZ, 0xc0, !PT ;  /* 0x0000038014077812 */ /* 0x040fe200078ec0ff */
[----:B------:R-:W-:Y:S01]  /*11ca0*/  UIMAD UR10, UR11, UR12, URZ ;  /* 0x0000000c0b0a72a4 */ /* 0x000fe2000f8e023f */
[----:B------:R-:W-:Y:S01]  /*11cb0*/  IADD3 R5, P6, R20, 0x7000, RZ ;  /* 0x0000700014057810 */ /* 0x000fe20007fde0ff */
[----:B------:R-:W-:Y:S01]  /*11cc0*/  UIMAD.WIDE.U32 UR8, UR4, UR12, URZ ;  /* 0x0000000c040872a5 */ /* 0x000fe2000f8e003f */
[----:B------:R-:W-:Y:S01]  /*11cd0*/  LOP3.LUT R12, R13, 0x380, RZ, 0xc0, !PT ;  /* 0x000003800d0c7812 */ /* 0x000fe200078ec0ff */
[----:B------:R-:W5:Y:S01]  /*11ce0*/  LD.E.128 R8, desc[UR56][R8.64] ;  /* 0x0000003808087980 */ /* 0x000f62000c101d00 */
[----:B------:R-:W-:Y:S01]  /*11cf0*/  LOP3.LUT R24, R25, 0x380, RZ, 0xc0, !PT ;  /* 0x0000038019187812 */ /* 0x000fe200078ec0ff */
[----:B------:R-:W-:Y:S01]  /*11d00*/  IMAD.X R41, RZ, RZ, R21, P6 ;  /* 0x000000ffff297224 */ /* 0x000fe200030e0615 */
[----:B------:R-:W-:-:S02]  /*11d10*/  LOP3.LUT R28, R29, 0x380, RZ, 0xc0, !PT ;  /* 0x000003801d1c7812 */ /* 0x000fc400078ec0ff */
[----:B------:R-:W-:Y:S02]  /*11d20*/  LOP3.LUT R32, R33, 0x380, RZ, 0xc0, !PT ;  /* 0x0000038021207812 */ /* 0x000fe400078ec0ff */
[----:B------:R-:W-:Y:S02]  /*11d30*/  LOP3.LUT R36, R37, 0x380, RZ, 0xc0, !PT ;  /* 0x0000038025247812 */ /* 0x000fe400078ec0ff */
[----:B------:R-:W-:Y:S02]  /*11d40*/  SHF.R.U64 R7, R7, 0x3, RZ ;  /* 0x0000000307077819 */ /* 0x000fe400000012ff */
[----:B------:R-:W-:Y:S02]  /*11d50*/  LOP3.LUT R0, R5, 0x380, RZ, 0xc0, !PT ;  /* 0x0000038005007812 */ /* 0x000fe400078ec0ff */
[----:B------:R-:W-:Y:S02]  /*11d60*/  SHF.R.U64 R12, R12, 0x3, RZ ;  /* 0x000000030c0c7819 */ /* 0x000fe400000012ff */
[----:B------:R-:W-:-:S02]  /*11d70*/  SHF.R.U64 R24, R24, 0x3, RZ ;  /* 0x0000000318187819 */ /* 0x000fc400000012ff */
[----:B------:R-:W-:Y:S02]  /*11d80*/  SHF.R.U64 R28, R28, 0x3, RZ ;  /* 0x000000031c1c7819 */ /* 0x000fe400000012ff */
[----:B------:R-:W-:Y:S02]  /*11d90*/  SHF.R.U64 R32, R32, 0x3, RZ ;  /* 0x0000000320207819 */ /* 0x000fe400000012ff */
[----:B------:R-:W-:Y:S02]  /*11da0*/  SHF.R.U64 R36, R36, 0x3, RZ ;  /* 0x0000000324247819 */ /* 0x000fe400000012ff */
[----:B------:R-:W-:Y:S02]  /*11db0*/  LOP3.LUT R20, R7, R20, RZ, 0x3c, !PT ;  /* 0x0000001407147212 */ /* 0x000fe400078e3cff */
[----:B------:R-:W-:Y:S02]  /*11dc0*/  SHF.R.U64 R0, R0, 0x3, RZ ;  /* 0x0000000300007819 */ /* 0x000fe400000012ff */
        /* <DEDUP_REMOVED lines=10> */
[----:B------:R-:W-:Y:S01]  /*11e70*/  LOP3.LUT R40, R0, R5, RZ, 0x3c, !PT ;  /* 0x0000000500287212 */ /* 0x000fe200078e3cff */
[----:B------:R-:W-:Y:S01]  /*11e80*/  UIMAD UR10, UR4, UR13, UR10 ;  /* 0x0000000d040a72a4 */ /* 0x000fe2000f8e020a */
[----:B------:R1:W5:Y:S01]  /*11e90*/  LD.E.128 R4, desc[UR56][R20.64] ;  /* 0x0000003814047980 */ /* 0x000362000c101d00 */
[----:B------:R-:W-:-:S03]  /*11ea0*/  IMAD R0, R22, 0x20, R182 ;  /* 0x0000002016007824 */ /* 0x000fc600078e02b6 */
[----:B------:R-:W5:Y:S04]  /*11eb0*/  LD.E.128 R12, desc[UR56][R12.64] ;  /* 0x000000380c0c7980 */ /* 0x000f68000c101d00 */
[----:B------:R-:W5:Y:S01]  /*11ec0*/  LD.E.128 R24, desc[UR56][R24.64] ;  /* 0x0000003818187980 */ /* 0x000f62000c101d00 */
[----:B-1----:R-:W1:Y:S01]  /*11ed0*/  @P1 LDC R21, c[0x0][0xbec] ;  /* 0x0002fb00ff151b82 */ /* 0x002e620000000800 */
[----:B------:R-:W-:Y:S02]  /*11ee0*/  UIADD3 UR9, UR9, UR10, URZ ;  /* 0x0000000a09097290 */ /* 0x000fe4000fffe03f */
[----:B------:R-:W5:Y:S01]  /*11ef0*/  LD.E.128 R28, desc[UR56][R28.64] ;  /* 0x000000381c1c7980 */ /* 0x000f62000c101d00 */
[----:B------:R-:W-:Y:S01]  /*11f00*/  ULDC.64 UR10, c[0x0][0xae8] ;  /* 0x0002ba00000a7ab9 */ /* 0x000fe20000000a00 */
[----:B------:R-:W-:Y:S01]  /*11f10*/  VIADD R44, R0, UR41 ;  /* 0x00000029002c7c36 */ /* 0x000fe20008000000 */
[----:B------:R-:W-:Y:S01]  /*11f20*/  UIMAD.WIDE.U32 UR8, UR43, UR10, UR8 ;  /* 0x0000000a2b0872a5 */ /* 0x000fe2000f8e0008 */
[----:B------:R-:W5:Y:S01]  /*11f30*/  LD.E.128 R32, desc[UR56][R32.64] ;  /* 0x0000003820207980 */ /* 0x000f62000c101d00 */
[----:B------:R-:W-:-:S02]  /*11f40*/  USHF.R.S32.HI UR4, URZ, 0x1f, UR7 ;  /* 0x0000001f3f047899 */ /* 0x000fc40008011407 */
[----:B------:R-:W-:Y:S01]  /*11f50*/  UIMAD UR9, UR43, UR11, UR9 ;  /* 0x0000000b2b0972a4 */ /* 0x000fe2000f8e0209 */
[----:B------:R-:W5:Y:S02]  /*11f60*/  LD.E.128 R36, desc[UR56][R36.64] ;  /* 0x0000003824247980 */ /* 0x000f64000c101d00 */
[----:B------:R-:W-:Y:S02]  /*11f70*/  ULDC.64 UR10, c[0x0][0xaf0] ;  /* 0x0002bc00000a7ab9 */ /* 0x000fe40000000a00 */
[----:B------:R-:W-:Y:S01]  /*11f80*/  UIMAD UR4, UR4, UR10, URZ ;  /* 0x0000000a040472a4 */ /* 0x000fe2000f8e023f */
[----:B------:R-:W-:Y:S01]  /*11f90*/  IMAD.MOV.U32 R45, RZ, RZ, R44 ;  /* 0x000000ffff2d7224 */ /* 0x000fe200078e002c */
[----:B------:R-:W-:Y:S01]  /*11fa0*/  UIMAD.WIDE.U32 UR8, UR7, UR10, UR8 ;  /* 0x0000000a070872a5 */ /* 0x000fe2000f8e0008 */
[----:B------:R-:W5:Y:S01]  /*11fb0*/  LD.E.128 R40, desc[UR56][R40.64] ;  /* 0x0000003828287980 */ /* 0x000f62000c101d00 */
[----:B-1----:R-:W-:Y:S01]  /*11fc0*/  @P1 IMAD.HI.U32 R0, R44, R21, RZ ;  /* 0x000000152c001227 */ /* 0x002fe200078e00ff */
[----:B------:R-:W-:Y:S01]  /*11fd0*/  UIMAD UR4, UR7, UR11, UR4 ;  /* 0x0000000b070472a4 */ /* 0x000fe2000f8e0204 */
[----:B------:R-:W-:Y:S01]  /*11fe0*/  @!PT LDS RZ, [RZ] ;  /* 0x00000000fffff984 */ /* 0x000fe20000000800 */
[----:B------:R-:W-:Y:S01]  /*11ff0*/  @!PT LDS RZ, [RZ] ;  /* 0x00000000fffff984 */ /* 0x000fe20000000800 */
[----:B------:R-:W-:Y:S01]  /*12000*/  @!PT LDS RZ, [RZ] ;  /* 0x00000000fffff984 */ /* 0x000fe20000000800 */
[----:B------:R-:W-:Y:S01]  /*12010*/  @!PT LDS RZ, [RZ] ;  /* 0x00000000fffff984 */ /* 0x000fe20000000800 */
[----:B------:R1:W-:Y:S06]  /*12020*/  MEMBAR.ALL.CTA ;  /* 0x0000000000007992 */ /* 0x0003ec0000008000 */
[----:B-1----:R-:W1:Y:S01]  /*12030*/  FENCE.VIEW.ASYNC.S ;  /* 0x00000000000073c6 */ /* 0x002e620000000000 */
[----:B------:R-:W-:Y:S01]  /*12040*/  ULDC.64 UR10, c[0x0][0xae0] ;  /* 0x0002b800000a7ab9 */ /* 0x000fe20000000a00 */
[----:B0-----:R-:W-:Y:S01]  /*12050*/  @P1 SHF.R.U32.HI R45, RZ, R47, R0 ;  /* 0x0000002fff2d1219 */ /* 0x001fe20000011600 */
[----:B------:R-:W-:-:S03]  /*12060*/  UIADD3 UR4, UR9, UR4, URZ ;  /* 0x0000000409047290 */ /* 0x000fc6000fffe03f */
[--C-:B------:R-:W-:Y:S01]  /*12070*/  SHF.R.S32.HI R0, RZ, 0x1f, R45.reuse ;  /* 0x0000001fff007819 */ /* 0x100fe2000001142d */
[----:B------:R-:W-:Y:S02]  /*12080*/  IMAD.MOV R2, RZ, RZ, -R45 ;  /* 0x000000ffff027224 */ /* 0x000fe400078e0a2d */
[----:B------:R-:W-:Y:S02]  /*12090*/  IMAD.U32 R21, RZ, RZ, UR9 ;  /* 0x00000009ff157e24 */ /* 0x000fe4000f8e00ff */
[----:B------:R-:W-:Y:S02]  /*120a0*/  IMAD R0, R0, UR10, RZ ;  /* 0x0000000a00007c24 */ /* 0x000fe4000f8e02ff */
[----:B------:R-:W-:Y:S02]  /*120b0*/  IMAD R93, R93, R2, R44 ;  /* 0x000000025d5d7224 */ /* 0x000fe400078e022c */
[----:B------:R-:W-:Y:S01]  /*120c0*/  IMAD.U32 R20, RZ, RZ, UR8 ;  /* 0x00000008ff147e24 */ /* 0x000fe2000f8e00ff */
[----:B------:R-:W-:Y:S01]  /*120d0*/  ULDC.64 UR8, c[0x0][0xad8] ;  /* 0x0002b60000087ab9 */ /* 0x000fe20000000a00 */
[----:B------:R-:W-:-:S02]  /*120e0*/  IMAD.U32 R21, RZ, RZ, UR4 ;  /* 0x00000004ff157e24 */ /* 0x000fc4000f8e00ff */
[C---:B------:R-:W-:Y:S01]  /*120f0*/  IMAD R47, R45.reuse, UR11, R0 ;  /* 0x0000000b2d2f7c24 */ /* 0x040fe2000f8e0200 */
[----:B------:R-:W-:Y:S01]  /*12100*/  SHF.R.S32.HI R0, RZ, 0x1f, R93 ;  /* 0x0000001fff007819 */ /* 0x000fe2000001145d */
[----:B------:R-:W-:-:S04]  /*12110*/  IMAD.WIDE.U32 R20, R45, UR10, R20 ;  /* 0x0000000a2d147c25 */ /* 0x000fc8000f8e0014 */
[----:B------:R-:W-:Y:S02]  /*12120*/  IMAD.IADD R21, R21, 0x1, R47 ;  /* 0x0000000115157824 */ /* 0x000fe400078e022f */
[----:B------:R-:W-:Y:S02]  /*12130*/  IMAD R0, R0, UR8, RZ ;  /* 0x0000000800007c24 */ /* 0x000fe4000f8e02ff */
[----:B------:R-:W-:Y:S02]  /*12140*/  VIADD R49, R182, UR41 ;  /* 0x00000029b6317c36 */ /* 0x000fe40008000000 */
[C---:B------:R-:W-:Y:S02]  /*12150*/  IMAD R47, R93.reuse, UR9, R0 ;  /* 0x000000095d2f7c24 */ /* 0x040fe4000f8e0200 */
[----:B------:R-:W-:Y:S01]  /*12160*/  IMAD.WIDE.U32 R20, R93, UR8, R20 ;  /* 0x000000085d147c25 */ /* 0x000fe2000f8e0014 */
[----:B------:R-:W-:Y:S01]  /*12170*/  ISETP.GE.AND P2, PT, R49, R92, PT ;  /* 0x0000005c3100720c */ /* 0x000fe20003f46270 */
[----:B------:R-:W-:-:S02]  /*12180*/  ULDC.64 UR8, c[0x0][0xa80] ;  /* 0x0002a00000087ab9 */ /* 0x000fc40000000a00 */
[----:B------:R-:W-:Y:S01]  /*12190*/  IMAD.IADD R21, R21, 0x1, R47 ;  /* 0x0000000115157824 */ /* 0x000fe200078e022f */
[C---:B------:R-:W-:Y:S01]  /*121a0*/  LEA R0, P3, R20.reuse, UR8, 0x1 ;  /* 0x0000000814007c11 */ /* 0x040fe2000f8608ff */
[----:B------:R-:W-:Y:S02]  /*121b0*/  VIADD R3, R3, 0x22820 ;  /* 0x0002282003037836 */ /* 0x000fe40000000000 */
[----:B------:R-:W-:Y:S01]  /*121c0*/  VIADD R45, R49, 0x20 ;  /* 0x00000020312d7836 */ /* 0x000fe20000000000 */
[----:B------:R-:W-:Y:S02]  /*121d0*/  LEA.HI.X R44, R20, UR9, R21, 0x1, P3 ;  /* 0x00000009142c7c11 */ /* 0x000fe400098f0c15 */
[----:B------:R-:W-:Y:S02]  /*121e0*/  PRMT R3, RZ, 0x654, R3 ;  /* 0x00000654ff037816 */ /* 0x000fe40000000003 */
[-C--:B------:R-:W-:Y:S01]  /*121f0*/  ISETP.GE.AND P0, PT, R45, R92.reuse, PT ;  /* 0x0000005c2d00720c */ /* 0x080fe20003f06270 */
[----:B------:R-:W-:Y:S01]  /*12200*/  VIADD R45, R49, 0x40 ;  /* 0x00000040312d7836 */ /* 0x000fe20000000000 */
[----:B-1----:R0:W-:Y:S01]  /*12210*/  SYNCS.ARRIVE.TRANS64.RED.A1T0 RZ, [R3+URZ], RZ ;  /* 0x000000ff03ff79a7 */ /* 0x0021e2000810043f */
[----:B------:R0:W1:Y:S01]  /*12220*/  SHFL.IDX PT, R20, R0, RZ, 0x181f ;  /* 0x00181fff00147589 */ /* 0x00006200000e0000 */
[----:B------:R-:W-:Y:S03]  /*12230*/  BSSY B1, `(.L_x_1370) ;  /* 0x000000d000017945 */ /* 0x000fe60003800000 */
[----:B------:R0:W2:Y:S01]  /*12240*/  SHFL.IDX PT, R21, R44, RZ, 0x181f ;  /* 0x00181fff2c157589 */ /* 0x0000a200000e0000 */
[----:B------:R-:W-:Y:S01]  /*12250*/  ISETP.GE.AND P1, PT, R45, R92, PT ;  /* 0x0000005c2d00720c */ /* 0x000fe20003f26270 */
[----:B------:R-:W-:-:S12]  /*12260*/  @P2 BRA `(.L_x_1371) ;  /* 0x0000000000242947 */ /* 0x000fd80003800000 */
[----:B------:R-:W-:Y:S02]  /*12270*/  ULDC UR4, c[0x0][0xac8] ;  /* 0x0002b20000047ab9 */ /* 0x000fe40000000800 */
[----:B------:R-:W-:Y:S02]  /*12280*/  ISETP.GE.AND P2, PT, R18, UR4, PT ;  /* 0x0000000412007c0c */ /* 0x000fe4000bf46270 */
[----:B------:R-:W-:-:S11]  /*12290*/  ISETP.GE.AND P3, PT, R19, UR4, PT ;  /* 0x0000000413007c0c */ /* 0x000fd6000bf66270 */
[CC--:B-1----:R-:W-:Y:S02]  /*122a0*/  @!P2 LEA R2, P4, R18.reuse, R20.reuse, 0x1 ;  /* 0x000000141202a211 */ /* 0x0c2fe400078808ff */
[C---:B------:R-:W-:Y:S02]  /*122b0*/  @!P3 LEA R20, P5, R19.reuse, R20, 0x1 ;  /* 0x000000141314b211 */ /* 0x040fe400078a08ff */
[-C--:B0-2---:R-:W-:Y:S02]  /*122c0*/  @!P2 LEA.HI.X R3, R18, R21.reuse, R204, 0x1, P4 ;  /* 0x000000151203a211 */ /* 0x085fe400020f0ccc */
[----:B------:R-:W-:-:S03]  /*122d0*/  @!P3 LEA.HI.X R21, R19, R21, R203, 0x1, P5 ;  /* 0x000000151315b211 */ /* 0x000fc600028f0ccb */
[----:B-----5:R3:W-:Y:S04]  /*122e0*/  @!P2 ST.E.128 desc[UR56][R2.64], R4 ;  /* 0x000000040200a985 */ /* 0x0207e8000c101d38 */
[----:B------:R3:W-:Y:S02]  /*122f0*/  @!P3 ST.E.128 desc[UR56][R20.64], R28 ;  /* 0x0000001c1400b985 */ /* 0x0007e4000c101d38 */
.L_x_1371:
[----:B------:R-:W-:Y:S05]  /*12300*/  BSYNC B1 ;  /* 0x0000000000017941 */ /* 0x000fea0003800000 */
.L_x_1370:
[----:B---3-5:R3:W4:Y:S01]  /*12310*/  SHFL.IDX PT, R5, R44, 0x1, 0x181f ;  /* 0x00381f002c057f89 */ /* 0x02872200000e0000 */
[----:B------:R-:W-:Y:S03]  /*12320*/  BSSY B1, `(.L_x_1372) ;  /* 0x000000c000017945 */ /* 0x000fe60003800000 */
[----:B------:R3:W0:Y:S01]  /*12330*/  SHFL.IDX PT, R4, R0, 0x1, 0x181f ;  /* 0x00381f0000047f89 */ /* 0x00062200000e0000 */
[----:B------:R-:W-:Y:S05]  /*12340*/  @P0 BRA `(.L_x_1373) ;  /* 0x0000000000240947 */ /* 0x000fea0003800000 */
[----:B------:R-:W-:Y:S02]  /*12350*/  ULDC UR4, c[0x0][0xac8] ;  /* 0x0002b20000047ab9 */ /* 0x000fe40000000800 */
[----:B------:R-:W-:Y:S02]  /*12360*/  ISETP.GE.AND P3, PT, R18, UR4, PT ;  /* 0x0000000412007c0c */ /* 0x000fe4000bf66270 */
[----:B------:R-:W-:-:S11]  /*12370*/  ISETP.GE.AND P4, PT, R19, UR4, PT ;  /* 0x0000000413007c0c */ /* 0x000fd6000bf86270 */
[CC--:B0-----:R-:W-:Y:S02]  /*12380*/  @!P3 LEA R2, P0, R18.reuse, R4.reuse, 0x1 ;  /* 0x000000041202b211 */ /* 0x0c1fe400078008ff */
[C---:B------:R-:W-:Y:S02]  /*12390*/  @!P4 LEA R4, P2, R19.reuse, R4, 0x1 ;  /* 0x000000041304c211 */ /* 0x040fe400078408ff */
[-C--:B----4-:R-:W-:Y:S02]  /*123a0*/  @!P3 LEA.HI.X R3, R18, R5.reuse, R204, 0x1, P0 ;  /* 0x000000051203b211 */ /* 0x090fe400000f0ccc */
[----:B------:R-:W-:-:S03]  /*123b0*/  @!P4 LEA.HI.X R5, R19, R5, R203, 0x1, P2 ;  /* 0x000000051305c211 */ /* 0x000fc600010f0ccb */
[----:B------:R0:W-:Y:S04]  /*123c0*/  @!P3 ST.E.128 desc[UR56][R2.64], R8 ;  /* 0x000000080200b985 */ /* 0x0001e8000c101d38 */
[----:B------:R0:W-:Y:S02]  /*123d0*/  @!P4 ST.E.128 desc[UR56][R4.64], R32 ;  /* 0x000000200400c985 */ /* 0x0001e4000c101d38 */
.L_x_1373:
[----:B------:R-:W-:Y:S05]  /*123e0*/  BSYNC B1 ;  /* 0x0000000000017941 */ /* 0x000fea0003800000 */
.L_x_1372:
[----:B0---4-:R0:W4:Y:S01]  /*123f0*/  SHFL.IDX PT, R5, R44, 0x2, 0x181f ;  /* 0x00581f002c057f89 */ /* 0x01112200000e0000 */
        /* <DEDUP_REMOVED lines=12> */
.L_x_1375:
[----:B------:R-:W-:Y:S05]  /*124c0*/  BSYNC B1 ;  /* 0x0000000000017941 */ /* 0x000fea0003800000 */
.L_x_1374:
[----:B0-----:R-:W-:Y:S01]  /*124d0*/  VIADD R3, R49, 0x60 ;  /* 0x0000006031037836 */ /* 0x001fe20000000000 */
[----:B---3--:R-:W0:Y:S04]  /*124e0*/  SHFL.IDX PT, R44, R44, 0x3, 0x181f ;  /* 0x00781f002c2c7f89 */ /* 0x008e2800000e0000 */
[----:B------:R-:W-:Y:S01]  /*124f0*/  ISETP.GE.AND P0, PT, R3, R92, PT ;  /* 0x0000005c0300720c */ /* 0x000fe20003f06270 */
[----:B------:R-:W3:-:S12]  /*12500*/  SHFL.IDX PT, R0, R0, 0x3, 0x181f ;  /* 0x00781f0000007f89 */ /* 0x000ed800000e0000 */
[----:B------:R-:W-:Y:S05]  /*12510*/  @P0 BRA `(.L_x_1376) ;  /* 0x0000001800200947 */ /* 0x000fea0003800000 */
        /* <DEDUP_REMOVED lines=11> */
.L_x_1369:
[----:B------:R-:W-:Y:S01]  /*125d0*/  ULDC.64 UR12, c[0x0][0xb08] ;  /* 0x0002c200000c7ab9 */ /* 0x000fe20000000a00 */
[----:B0-----:R-:W0:Y:S01]  /*125e0*/  @P1 LDC R0, c[0x0][0xbec] ;  /* 0x0002fb00ff001b82 */ /* 0x001e220000000800 */
[----:B------:R-:W-:Y:S01]  /*125f0*/  UIMAD UR10, UR11, UR12, URZ ;  /* 0x0000000c0b0a72a4 */ /* 0x000fe2000f8e023f */
[----:B------:R-:W-:Y:S01]  /*12600*/  IMAD.MOV.U32 R7, RZ, RZ, R13 ;  /* 0x000000ffff077224 */ /* 0x000fe200078e000d */
[----:B------:R-:W-:Y:S01]  /*12610*/  UIMAD.WIDE.U32 UR8, UR4, UR12, URZ ;  /* 0x0000000c040872a5 */ /* 0x000fe2000f8e003f */
[----:B------:R-:W-:Y:S01]  /*12620*/  BSSY B1, `(.L_x_1377) ;  /* 0x000006d000017945 */ /* 0x000fe20003800000 */
[----:B------:R-:W-:Y:S02]  /*12630*/  UIMAD UR10, UR4, UR13, UR10 ;  /* 0x0000000d040a72a4 */ /* 0x000fe4000f8e020a */
[----:B------:R-:W-:Y:S01]  /*12640*/  USHF.R.S32.HI UR4, URZ, 0x1f, UR7 ;  /* 0x0000001f3f047899 */ /* 0x000fe20008011407 */
[----:B------:R-:W1:Y:S01]  /*12650*/  @P1 LDC R5, c[0x0][0xbf0] ;  /* 0x0002fc00ff051b82 */ /* 0x000e620000000800 */
[----:B------:R-:W-:-:S03]  /*12660*/  UIADD3 UR9, UR9, UR10, URZ ;  /* 0x0000000a09097290 */ /* 0x000fc6000fffe03f */
[----:B------:R-:W-:Y:S02]  /*12670*/  ULDC.64 UR10, c[0x0][0xb38] ;  /* 0x0002ce00000a7ab9 */ /* 0x000fe40000000a00 */
[----:B------:R-:W-:-:S04]  /*12680*/  UIMAD.WIDE.U32 UR8, UR43, UR10, UR8 ;  /* 0x0000000a2b0872a5 */ /* 0x000fc8000f8e0008 */
[----:B------:R-:W-:-:S03]  /*12690*/  UIMAD UR9, UR43, UR11, UR9 ;  /* 0x0000000b2b0972a4 */ /* 0x000fc6000f8e0209 */
[----:B------:R-:W-:Y:S02]  /*126a0*/  ULDC.64 UR10, c[0x0][0xb40] ;  /* 0x0002d000000a7ab9 */ /* 0x000fe40000000a00 */
[----:B------:R-:W-:Y:S01]  /*126b0*/  UIMAD UR4, UR4, UR10, URZ ;  /* 0x0000000a040472a4 */ /* 0x000fe2000f8e023f */
[----:B0-----:R-:W-:Y:S01]  /*126c0*/  @P1 IMAD.HI.U32 R0, R13, R0, RZ ;  /* 0x000000000d001227 */ /* 0x001fe200078e00ff */
[----:B------:R-:W-:Y:S02]  /*126d0*/  UIMAD.WIDE.U32 UR8, UR7, UR10, UR8 ;  /* 0x0000000a070872a5 */ /* 0x000fe4000f8e0008 */
[----:B------:R-:W-:-:S03]  /*126e0*/  UIMAD UR4, UR7, UR11, UR4 ;  /* 0x0000000b070472a4 */ /* 0x000fc6000f8e0204 */
[----:B------:R-:W-:Y:S01]  /*126f0*/  ULDC.64 UR10, c[0x0][0xb48] ;  /* 0x0002d200000a7ab9 */ /* 0x000fe20000000a00 */
[----:B------:R-:W-:Y:S01]  /*12700*/  UIADD3 UR9, UR9, UR4, URZ ;  /* 0x0000000409097290 */ /* 0x000fe2000fffe03f */
[----:B-1----:R-:W-:-:S03]  /*12710*/  @P1 SHF.R.U32.HI R7, RZ, R5, R0 ;  /* 0x00000005ff071219 */ /* 0x002fc60000011600 */
[----:B------:R-:W-:Y:S01]  /*12720*/  UIMAD.WIDE.U32 UR8, UR39, UR10, UR8 ;  /* 0x0000000a270872a5 */ /* 0x000fe2000f8e0008 */
[--C-:B------:R-:W-:Y:S01]  /*12730*/  SHF.R.S32.HI R0, RZ, 0x1f, R7.reuse ;  /* 0x0000001fff007819 */ /* 0x100fe20000011407 */
[----:B------:R-:W-:Y:S02]  /*12740*/  IMAD.MOV R2, RZ, RZ, -R7 ;  /* 0x000000ffff027224 */ /* 0x000fe400078e0a07 */
[----:B------:R-:W-:Y:S02]  /*12750*/  UIMAD UR39, UR39, UR11, UR9 ;  /* 0x0000000b272772a4 */ /* 0x000fe4000f8e0209 */
[----:B------:R-:W-:Y:S01]  /*12760*/  IMAD R93, R93, R2, R13 ;  /* 0x000000025d5d7224 */ /* 0x000fe200078e020d */
[----:B------:R-:W-:Y:S01]  /*12770*/  ULDC.64 UR10, c[0x0][0xb30] ;  /* 0x0002cc00000a7ab9 */ /* 0x000fe20000000a00 */
[----:B------:R-:W-:Y:S02]  /*12780*/  IMAD.U32 R5, RZ, RZ, UR9 ;  /* 0x00000009ff057e24 */ /* 0x000fe4000f8e00ff */
[----:B------:R-:W-:-:S02]  /*12790*/  IMAD R0, R0, UR10, RZ ;  /* 0x0000000a00007c24 */ /* 0x000fc4000f8e02ff */
        /* <DEDUP_REMOVED lines=11> */
[----:B------:R-:W-:Y:S01]  /*12850*/  VIADD R2, R3, 0x22820 ;  /* 0x0002282003027836 */ /* 0x000fe20000000000 */
[----:B------:R-:W-:Y:S01]  /*12860*/  LEA R0, P1, R4, UR8, 0x2 ;  /* 0x0000000804007c11 */ /* 0x000fe2000f8210ff */
[----:B------:R-:W-:-:S03]  /*12870*/  IMAD.IADD R3, R5, 0x1, R7 ;  /* 0x0000000105037824 */ /* 0x000fc600078e0207 */
[----:B------:R-:W-:Y:S01]  /*12880*/  PRMT R2, RZ, 0x654, R2 ;  /* 0x00000654ff027816 */ /* 0x000fe20000000002 */
[----:B------:R0:W1:Y:S01]  /*12890*/  SHFL.IDX PT, R12, R0, RZ, 0x1c1f ;  /* 0x001c1fff000c7589 */ /* 0x00006200000e0000 */
[----:B------:R-:W-:Y:S02]  /*128a0*/  LEA.HI.X R14, R4, UR9, R3, 0x2, P1 ;  /* 0x00000009040e7c11 */ /* 0x000fe400088f1403 */
[----:B------:R0:W-:Y:S03]  /*128b0*/  SYNCS.ARRIVE.TRANS64.RED.A1T0 RZ, [R2+URZ], RZ ;  /* 0x000000ff02ff79a7 */ /* 0x0001e6000810043f */
[----:B------:R0:W2:Y:S01]  /*128c0*/  SHFL.IDX PT, R13, R14, RZ, 0x1c1f ;  /* 0x001c1fff0e0d7589 */ /* 0x0000a200000e0000 */
[----:B------:R-:W-:Y:S05]  /*128d0*/  @P2 BRA `(.L_x_1378) ;  /* 0x0000000400042947 */ /* 0x000fea0003800000 */
[----:B------:R-:W-:Y:S02]  /*128e0*/  ULDC UR4, c[0x0][0xac8] ;  /* 0x0002b20000047ab9 */ /* 0x000fe40000000800 */
[----:B------:R-:W-:Y:S02]  /*128f0*/  ISETP.GE.AND P1, PT, R16, UR4, PT ;  /* 0x0000000410007c0c */ /* 0x000fe4000bf26270 */
[----:B------:R-:W-:Y:S02]  /*12900*/  ISETP.GE.AND P4, PT, R181, UR4, PT ;  /* 0x00000004b5007c0c */ /* 0x000fe4000bf86270 */
[----:B------:R-:W-:Y:S02]  /*12910*/  ISETP.GE.AND P3, PT, R180, UR4, PT ;  /* 0x00000004b4007c0c */ /* 0x000fe4000bf66270 */
[----:B------:R-:W-:-:S07]  /*12920*/  ISETP.GE.AND P2, PT, R179, UR4, PT ;  /* 0x00000004b3007c0c */ /* 0x000fce000bf46270 */
[CC--:B01----:R-:W-:Y:S02]  /*12930*/  @!P1 LEA R2, P5, R16.reuse, R12.reuse, 0x2 ;  /* 0x0000000c10029211 */ /* 0x0c3fe400078a10ff */
[CC--:B------:R-:W-:Y:S02]  /*12940*/  @!P4 LEA R4, P6, R181.reuse, R12.reuse, 0x2 ;  /* 0x0000000cb504c211 */ /* 0x0c0fe400078c10ff */
[-C--:B--2---:R-:W-:Y:S02]  /*12950*/  @!P1 LEA.HI.X R3, R16, R13.reuse, R199, 0x2, P5 ;  /* 0x0000000d10039211 */ /* 0x084fe400028f14c7 */
[----:B------:R-:W-:Y:S02]  /*12960*/  @!P4 LEA.HI.X R5, R181, R13, R198, 0x2, P6 ;  /* 0x0000000db505c211 */ /* 0x000fe400030f14c6 */
[----:B------:R-:W-:Y:S01]  /*12970*/  @!P3 LEA R6, P5, R180, R12, 0x2 ;  /* 0x0000000cb406b211 */ /* 0x000fe200078a10ff */
[----:B------:R0:W-:Y:S01]  /*12980*/  @!P1 ST.E.64 desc[UR56][R2.64], R32 ;  /* 0x0000002002009985 */ /* 0x0001e2000c101b38 */
        /* <DEDUP_REMOVED lines=8> */
[CC--:B------:R-:W-:Y:S02]  /*12a10*/  @!P1 LEA R10, P5, R178.reuse, R12.reuse, 0x2 ;  /* 0x0000000cb20a9211 */ /* 0x0c0fe400078a10ff */
[----:B------:R3:W-:Y:S01]  /*12a20*/  @!P2 ST.E.64 desc[UR56][R8.64], R42 ;  /* 0x0000002a0800a985 */ /* 0x0007e2000c101b38 */
[----:B------:R-:W-:Y:S02]  /*12a30*/  ISETP.GE.AND P2, PT, R175, UR4, PT ;  /* 0x00000004af007c0c */ /* 0x000fe4000bf46270 */
[----:B------:R-:W-:Y:S02]  /*12a40*/  @!P1 LEA.HI.X R11, R178, R13, R195, 0x2, P5 ;  /* 0x0000000db20b9211 */ /* 0x000fe400028f14c3 */
[----:B0-----:R-:W-:-:S03]  /*12a50*/  @!P4 LEA R2, P6, R177, R12, 0x2 ;  /* 0x0000000cb102c211 */ /* 0x001fc600078c10ff */
[----:B------:R0:W-:Y:S01]  /*12a60*/  @!P1 ST.E.64 desc[UR56][R10.64], R48 ;  /* 0x000000300a009985 */ /* 0x0001e2000c101b38 */
[----:B------:R-:W-:Y:S02]  /*12a70*/  ISETP.GE.AND P1, PT, R174, UR4, PT ;  /* 0x00000004ae007c0c */ /* 0x000fe4000bf26270 */
[-C--:B------:R-:W-:Y:S02]  /*12a80*/  @!P4 LEA.HI.X R3, R177, R13.reuse, R194, 0x2, P6 ;  /* 0x0000000db103c211 */ /* 0x080fe400030f14c2 */
[CC--:B-1----:R-:W-:Y:S02]  /*12a90*/  @!P3 LEA R4, P6, R176.reuse, R12.reuse, 0x2 ;  /* 0x0000000cb004b211 */ /* 0x0c2fe400078c10ff */
[----:B--2---:R-:W-:Y:S01]  /*12aa0*/  @!P2 LEA R6, P5, R175, R12, 0x2 ;  /* 0x0000000caf06a211 */ /* 0x004fe200078a10ff */
[----:B------:R1:W-:Y:S01]  /*12ab0*/  @!P4 ST.E.64 desc[UR56][R2.64], R50 ;  /* 0x000000320200c985 */ /* 0x0003e2000c101b38 */
[----:B------:R-:W-:Y:S02]  /*12ac0*/  @!P3 LEA.HI.X R5, R176, R13, R193, 0x2, P6 ;  /* 0x0000000db005b211 */ /* 0x000fe400030f14c1 */
[----:B------:R-:W-:-:S02]  /*12ad0*/  ISETP.GE.AND P4, PT, R173, UR4, PT ;  /* 0x00000004ad007c0c */ /* 0x000fc4000bf86270 */
[----:B------:R-:W-:Y:S01]  /*12ae0*/  ISETP.GE.AND P6, PT, R172, UR4, PT ;  /* 0x00000004ac007c0c */ /* 0x000fe2000bfc6270 */
[----:B------:R2:W-:Y:S01]  /*12af0*/  @!P3 ST.E.64 desc[UR56][R4.64], R56 ;  /* 0x000000380400b985 */ /* 0x0005e2000c101b38 */
[----:B------:R-:W-:Y:S02]  /*12b00*/  @!P2 LEA.HI.X R7, R175, R13, R192, 0x2, P5 ;  /* 0x0000000daf07a211 */ /* 0x000fe400028f14c0 */
[----:B---3--:R-:W-:-:S03]  /*12b10*/  @!P1 LEA R8, P3, R174, R12, 0x2 ;  /* 0x0000000cae089211 */ /* 0x008fc600078610ff */
        /* <DEDUP_REMOVED lines=11> */
[----:B--2---:R-:W-:Y:S02]  /*12bd0*/  @!P2 LEA R4, P3, R171, R12, 0x2 ;  /* 0x0000000cab04a211 */ /* 0x004fe400078610ff */
[----:B------:R-:W-:Y:S01]  /*12be0*/  ISETP.GE.AND P4, PT, R169, UR4, PT ;  /* 0x00000004a9007c0c */ /* 0x000fe2000bf86270 */
[----:B------:R4:W-:Y:S01]  /*12bf0*/  @!P6 ST.E.64 desc[UR56][R2.64], R72 ;  /* 0x000000480200e985 */ /* 0x0009e2000c101b38 */
[----:B------:R-:W-:Y:S02]  /*12c00*/  ISETP.GE.AND P6, PT, R168, UR4, PT ;  /* 0x00000004a8007c0c */ /* 0x000fe4000bfc6270 */
[----:B------:R-:W-:-:S02]  /*12c10*/  @!P2 LEA.HI.X R5, R171, R13, R188, 0x2, P3 ;  /* 0x0000000dab05a211 */ /* 0x000fc400018f14bc */
[----:B---3--:R-:W-:-:S03]  /*12c20*/  @!P1 LEA R6, P3, R170, R12, 0x2 ;  /* 0x0000000caa069211 */ /* 0x008fc600078610ff */
        /* <DEDUP_REMOVED lines=12> */
.L_x_1378:
[----:B------:R-:W-:Y:S05]  /*12cf0*/  BSYNC B1 ;  /* 0x0000000000017941 */ /* 0x000fea0003800000 */
.L_x_1377:
[----:B0-----:R-:W0:Y:S04]  /*12d00*/  SHFL.IDX PT, R14, R14, 0x1, 0x1c1f ;  /* 0x003c1f000e0e7f89 */ /* 0x001e2800000e0000 */
[----:B------:R-:W3:Y:S01]  /*12d10*/  SHFL.IDX PT, R0, R0, 0x1, 0x1c1f ;  /* 0x003c1f0000007f89 */ /* 0x000ee200000e0000 */
[----:B------:R-:W-:Y:S05]  /*12d20*/  @P0 BRA `(.L_x_1376) ;  /* 0x00000010001c0947 */ /* 0x000fea0003800000 */
[----:B------:R-:W-:Y:S02]  /*12d30*/  ULDC UR4, c[0x0][0xac8] ;  /* 0x0002b20000047ab9 */ /* 0x000fe40000000800 */
[----:B------:R-:W-:Y:S02]  /*12d40*/  ISETP.GE.AND P3, PT, R16, UR4, PT ;  /* 0x0000000410007c0c */ /* 0x000fe4000bf66270 */
[----:B------:R-:W-:Y:S02]  /*12d50*/  ISETP.GE.AND P1, PT, R181, UR4, PT ;  /* 0x00000004b5007c0c */ /* 0x000fe4000bf26270 */
[----:B------:R-:W-:Y:S02]  /*12d60*/  ISETP.GE.AND P0, PT, R180, UR4, PT ;  /* 0x00000004b4007c0c */ /* 0x000fe4000bf06270 */
[----:B------:R-:W-:-:S07]  /*12d70*/  ISETP.GE.AND P4, PT, R179, UR4, PT ;  /* 0x00000004b3007c0c */ /* 0x000fce000bf86270 */
[CC--:B---34-:R-:W-:Y:S02]  /*12d80*/  @!P3 LEA R2, P2, R16.reuse, R0.reuse, 0x2 ;  /* 0x000000001002b211 */ /* 0x0d8fe400078410ff */
[----:B------:R-:W-:Y:S02]  /*12d90*/  @!P1 LEA R4, P6, R181, R0, 0x2 ;  /* 0x00000000b5049211 */ /* 0x000fe400078c10ff */
[----:B0-----:R-:W-:Y:S02]  /*12da0*/  @!P3 LEA.HI.X R3, R16, R14, R199, 0x2, P2 ;  /* 0x0000000e1003b211 */ /* 0x001fe400010f14c7 */
[----:B------:R-:W-:Y:S02]  /*12db0*/  ISETP.GE.AND P2, PT, R178, UR4, PT ;  /* 0x00000004b2007c0c */ /* 0x000fe4000bf46270 */
[----:B------:R-:W-:Y:S01]  /*12dc0*/  @!P0 LEA R6, P5, R180, R0, 0x2 ;  /* 0x00000000b4068211 */ /* 0x000fe200078a10ff */
[----:B------:R0:W-:Y:S01]  /*12dd0*/  @!P3 ST.E.64 desc[UR56][R2.64], R36 ;  /* 0x000000240200b985 */ /* 0x0001e2000c101b38 */
[----:B------:R-:W-:-:S02]  /*12de0*/  ISETP.GE.AND P3, PT, R177, UR4, PT ;  /* 0x00000004b1007c0c */ /* 0x000fc4000bf66270 */
[-C--:B------:R-:W-:Y:S02]  /*12df0*/  @!P1 LEA.HI.X R5, R181, R14.reuse, R198, 0x2, P6 ;  /* 0x0000000eb5059211 */ /* 0x080fe400030f14c6 */
[----:B------:R-:W-:-:S03]  /*12e00*/  @!P0 LEA.HI.X R7, R180, R14, R197, 0x2, P5 ;  /* 0x0000000eb4078211 */ /* 0x000fc600028f14c5 */
[----:B------:R3:W-:Y:S01]  /*12e10*/  @!P1 ST.E.64 desc[UR56][R4.64], R38 ;  /* 0x0000002604009985 */ /* 0x0007e2000c101b38 */
[CC--:B------:R-:W-:Y:S02]  /*12e20*/  @!P4 LEA R8, P1, R179.reuse, R0.reuse, 0x2 ;  /* 0x00000000b308c211 */ /* 0x0c0fe400078210ff */
[----:B------:R-:W-:Y:S01]  /*12e30*/  @!P2 LEA R10, P6, R178, R0, 0x2 ;  /* 0x00000000b20aa211 */ /* 0x000fe200078c10ff */
[----:B------:R4:W-:Y:S01]  /*12e40*/  @!P0 ST.E.64 desc[UR56][R6.64], R44 ;  /* 0x0000002c06008985 */ /* 0x0009e2000c101b38 */
[----:B------:R-:W-:Y:S02]  /*12e50*/  ISETP.GE.AND P0, PT, R176, UR4, PT ;  /* 0x00000004b0007c0c */ /* 0x000fe4000bf06270 */
[----:B------:R-:W-:Y:S02]  /*12e60*/  @!P4 LEA.HI.X R9, R179, R14, R196, 0x2, P1 ;  /* 0x0000000eb309c211 */ /* 0x000fe400008f14c4 */
[----:B------:R-:W-:Y:S02]  /*12e70*/  ISETP.GE.AND P1, PT, R175, UR4, PT ;  /* 0x00000004af007c0c */ /* 0x000fe4000bf26270 */
[----:B-1----:R-:W-:Y:S01]  /*12e80*/  @!P3 LEA R12, P5, R177, R0, 0x2 ;  /* 0x00000000b10cb211 */ /* 0x002fe200078a10ff */
[----:B------:R1:W-:Y:S01]  /*12e90*/  @!P4 ST.E.64 desc[UR56][R8.64], R46 ;  /* 0x0000002e0800c985 */ /* 0x0003e2000c101b38 */
[----:B------:R-:W-:-:S02]  /*12ea0*/  @!P2 LEA.HI.X R11, R178, R14, R195, 0x2, P6 ;  /* 0x0000000eb20ba211 */ /* 0x000fc400030f14c3 */
[----:B------:R-:W-:Y:S02]  /*12eb0*/  ISETP.GE.AND P4, PT, R174, UR4, PT ;  /* 0x00000004ae007c0c */ /* 0x000fe4000bf86270 */
[----:B--2---:R-:W-:Y:S01]  /*12ec0*/  @!P3 LEA.HI.X R13, R177, R14, R194, 0x2, P5 ;  /* 0x0000000eb10db211 */ /* 0x004fe200028f14c2 */
[----:B------:R2:W-:Y:S01]  /*12ed0*/  @!P2 ST.E.64 desc[UR56][R10.64], R52 ;  /* 0x000000340a00a985 */ /* 0x0005e2000c101b38 */
[----:B0-----:R-:W-:-:S03]  /*12ee0*/  @!P0 LEA R2, P2, R176, R0, 0x2 ;  /* 0x00000000b0028211 */ /* 0x001fc600078410ff */
[----:B------:R-:W-:Y:S01]  /*12ef0*/  @!P3 ST.E.64 desc[UR56][R12.64], R54 ;  /* 0x000000360c00b985 */ /* 0x000fe2000c101b38 */
[----:B------:R-:W-:Y:S02]  /*12f00*/  ISETP.GE.AND P3, PT, R173, UR4, PT ;  /* 0x00000004ad007c0c */ /* 0x000fe4000bf66270 */
[C---:B---3--:R-:W-:Y:S02]  /*12f10*/  @!P1 LEA R4, P5, R175.reuse, R0, 0x2 ;  /* 0x00000000af049211 */ /* 0x048fe400078a10ff */
[----:B------:R-:W-:Y:S02]  /*12f20*/  @!P0 LEA.HI.X R3, R176, R14, R193, 0x2, P2 ;  /* 0x0000000eb0038211 */ /* 0x000fe400010f14c1 */
[----:B------:R-:W-:Y:S02]  /*12f30*/  ISETP.GE.AND P2, PT, R172, UR4, PT ;  /* 0x00000004ac007c0c */ /* 0x000fe4000bf46270 */
[----:B----4-:R-:W-:Y:S01]  /*12f40*/  @!P4 LEA R6, P6, R174, R0, 0x2 ;  /* 0x00000000ae06c211 */ /* 0x010fe200078c10ff */
[----:B------:R0:W-:Y:S01]  /*12f50*/  @!P0 ST.E.64 desc[UR56][R2.64], R60 ;  /* 0x0000003c02008985 */ /* 0x0001e2000c101b38 */
[----:B------:R-:W-:-:S02]  /*12f60*/  @!P1 LEA.HI.X R5, R175, R14, R192, 0x2, P5 ;  /* 0x0000000eaf059211 */ /* 0x000fc400028f14c0 */
[----:B------:R-:W-:Y:S02]  /*12f70*/  @!P4 LEA.HI.X R7, R174, R14, R191, 0x2, P6 ;  /* 0x0000000eae07c211 */ /* 0x000fe400030f14bf */
[----:B------:R-:W-:Y:S01]  /*12f80*/  ISETP.GE.AND P0, PT, R171, UR4, PT ;  /* 0x00000004ab007c0c */ /* 0x000fe2000bf06270 */
[----:B------:R3:W-:Y:S01]  /*12f90*/  @!P1 ST.E.64 desc[UR56][R4.64], R62 ;  /* 0x0000003e04009985 */ /* 0x0007e2000c101b38 */
[C---:B-1----:R-:W-:Y:S02]  /*12fa0*/  @!P3 LEA R8, P1, R173.reuse, R0, 0x2 ;  /* 0x00000000ad08b211 */ /* 0x042fe400078210ff */
[----:B------:R-:W-:Y:S01]  /*12fb0*/  ISETP.GE.AND P5, PT, R170, UR4, PT ;  /* 0x00000004aa007c0c */ /* 0x000fe2000bfa6270 */
[----:B------:R1:W-:Y:S01]  /*12fc0*/  @!P4 ST.E.64 desc[UR56][R6.64], R68 ;  /* 0x000000440600c985 */ /* 0x0003e2000c101b38 */
[----:B------:R-:W-:Y:S02]  /*12fd0*/  @!P3 LEA.HI.X R9, R173, R14, R190, 0x2, P1 ;  /* 0x0000000ead09b211 */ /* 0x000fe400008f14be */
[----:B------:R-:W-:-:S02]  /*12fe0*/  ISETP.GE.AND P4, PT, R169, UR4, PT ;  /* 0x00000004a9007c0c */ /* 0x000fc4000bf86270 */
[----:B------:R-:W-:Y:S01]  /*12ff0*/  ISETP.GE.AND P1, PT, R168, UR4, PT ;  /* 0x00000004a8007c0c */ /* 0x000fe2000bf26270 */
[----:B------:R4:W-:Y:S01]  /*13000*/  @!P3 ST.E.64 desc[UR56][R8.64], R70 ;  /* 0x000000460800b985 */ /* 0x0009e2000c101b38 */
[CC--:B--2---:R-:W-:Y:S02]  /*13010*/  @!P2 LEA R10, P6, R172.reuse, R0.reuse, 0x2 ;  /* 0x00000000ac0aa211 */ /* 0x0c4fe400078c10ff */
[C---:B0-----:R-:W-:Y:S02]  /*13020*/  @!P0 LEA R2, P3, R171.reuse, R0, 0x2 ;  /* 0x00000000ab028211 */ /* 0x041fe400078610ff */
[-C--:B------:R-:W-:Y:S02]  /*13030*/  @!P2 LEA.HI.X R11, R172, R14.reuse, R189, 0x2, P6 ;  /* 0x0000000eac0ba211 */ /* 0x080fe400030f14bd */
[----:B------:R-:W-:-:S03]  /*13040*/  @!P0 LEA.HI.X R3, R171, R14, R188, 0x2, P3 ;  /* 0x0000000eab038211 */ /* 0x000fc600018f14bc */
[----:B------:R4:W-:Y:S01]  /*13050*/  @!P2 ST.E.64 desc[UR56][R10.64], R76 ;  /* 0x0000004c0a00a985 */ /* 0x0009e2000c101b38 */
[-C--:B---3--:R-:W-:Y:S02]  /*13060*/  @!P5 LEA R4, P2, R170, R0.reuse, 0x2 ;  /* 0x00000000aa04d211 */ /* 0x088fe400078410ff */
[CC--:B-1----:R-:W-:Y:S01]  /*13070*/  @!P4 LEA R6, P3, R169.reuse, R0.reuse, 0x2 ;  /* 0x00000000a906c211 */ /* 0x0c2fe200078610ff */
        /* <DEDUP_REMOVED lines=10> */
[----:B----4-:R-:W-:-:S04]  /*13120*/  LEA R2, P0, R23, R0, 0x2 ;  /* 0x0000000017027211 */ /* 0x010fc800078010ff */
[----:B------:R-:W-:-:S05]  /*13130*/  LEA.HI.X R3, R23, R14, R184, 0x2, P0 ;  /* 0x0000000e17037211 */ /* 0x000fca00000f14b8 */
[----:B------:R0:W-:Y:S01]  /*13140*/  ST.E.64 desc[UR56][R2.64], R30 ;  /* 0x0000001e02007985 */ /* 0x0001e2000c101b38 */
[----:B------:R-:W-:Y:S05]  /*13150*/  BRA `(.L_x_1376) ;  /* 0x0000000c00107947 */ /* 0x000fea0003800000 */
.L_x_1367:
[----:B------:R-:W-:Y:S02]  /*13160*/  ULDC.64 UR8, c[0x0][0xc00] ;  /* 0x0003000000087ab9 */ /* 0x000fe40000000a00 */
[----:B------:R-:W-:-:S04]  /*13170*/  UISETP.NE.U32.AND UP0, UPT, UR8, URZ, UPT ;  /* 0x0000003f0800728c */ /* 0x000fc8000bf05070 */
[----:B------:R-:W-:-:S03]  /*13180*/  UISETP.NE.AND.EX UP0, UPT, UR9, URZ, UPT, UP0 ;  /* 0x0000003f0900728c */ /* 0x000fc6000bf05300 */
[----:B------:R-:W-:Y:S02]  /*13190*/  ULDC.64 UR8, c[0x0][0xc00] ;  /* 0x0003000000087ab9 */ /* 0x000fe40000000a00 */
[----:B------:R-:W-:Y:S01]  /*131a0*/  UIMAD.WIDE UR8, UR42, 0x4, UR8 ;  /* 0x000000042a0878a5 */ /* 0x000fe2000f8e0208 */
[----:B------:R-:W-:-:S05]  /*131b0*/  PLOP3.LUT P1, PT, PT, PT, UP0, 0x80, 0x0 ;  /* 0x000000000000781c */ /* 0x000fca0003f2f008 */
[----:B------:R-:W-:Y:S02]  /*131c0*/  IMAD.U32 R2, RZ, RZ, UR8 ;  /* 0x00000008ff027e24 */ /* 0x000fe4000f8e00ff */
[----:B------:R-:W-:Y:S01]  /*131d0*/  IMAD.U32 R3, RZ, RZ, UR9 ;  /* 0x00000009ff037e24 */ /* 0x000fe2000f8e00ff */
[----:B------:R-:W-:Y:S02]  /*131e0*/  ULDC.64 UR8, c[0x0][0xc08] ;  /* 0x0003020000087ab9 */ /* 0x000fe40000000a00 */
[----:B------:R-:W-:Y:S01]  /*131f0*/  UISETP.NE.U32.AND UP1, UPT, UR8, URZ, UPT ;  /* 0x0000003f0800728c */ /* 0x000fe2000bf25070 */
[----:B------:R-:W-:Y:S02]  /*13200*/  ULDC UR4, c[0x0][0xa88] ;  /* 0x0002a20000047ab9 */ /* 0x000fe40000000800 */
[----:B------:R-:W2:Y:S01]  /*13210*/  @P1 LDG.E R6, desc[UR56][R2.64] ;  /* 0x0000003802061981 */ /* 0x000ea2000c1e1900 */
[----:B------:R-:W-:Y:S01]  /*13220*/  UISETP.NE.AND.EX UP1, UPT, UR9, URZ, UPT, UP1 ;  /* 0x0000003f0900728c */ /* 0x000fe2000bf25310 */
[----:B------:R-:W-:-:S05]  /*13230*/  IMAD.U32 R0, RZ, RZ, UR4 ;  /* 0x00000004ff007e24 */ /* 0x000fca000f8e00ff */
        /* <DEDUP_REMOVED lines=8> */
[----:B--2---:R-:W-:Y:S01]  /*132c0*/  @P1 R2UR UR4, R6 ;  /* 0x00000000060412ca */ /* 0x004fe200000e0000 */
[----:B0-----:R-:W-:-:S14]  /*132d0*/  @P2 BRA `(.L_x_1379) ;  /* 0x0000000000102947 */ /* 0x001fdc0003800000 */
[----:B------:R-:W-:Y:S05]  /*132e0*/  @!P1 BRA `(.L_x_1379) ;  /* 0x00000000000c9947 */ /* 0x000fea0003800000 */
[----:B------:R-:W2:Y:S04]  /*132f0*/  LDG.E R5, desc[UR56][R2.64] ;  /* 0x0000003802057981 */ /* 0x000ea8000c1e1900 */
[----:B-----5:R-:W2:Y:S02]  /*13300*/  LDG.E R0, desc[UR56][R2.64+0x4] ;  /* 0x0000043802007981 */ /* 0x020ea4000c1e1900 */
[----:B--2---:R-:W-:-:S07]  /*13310*/  IMAD.IADD R0, R0, 0x1, -R5 ;  /* 0x0000000100007824 */ /* 0x004fce00078e0a05 */
.L_x_1379:
[----:B------:R-:W-:Y:S01]  /*13320*/  USHF.R.S32.HI UR12, URZ, 0x1f, UR42 ;  /* 0x0000001f3f0c7899 */ /* 0x000fe2000801142a */
[----:B------:R-:W-:Y:S01]  /*13330*/  BSSY B1, `(.L_x_1380) ;  /* 0x000003a000017945 */ /* 0x000fe20003800000 */
[----:B------:R-:W-:Y:S02]  /*13340*/  USHF.R.S32.HI UR18, URZ, 0x1f, UR4 ;  /* 0x0000001f3f127899 */ /* 0x000fe40008011404 */
[----:B------:R-:W-:Y:S02]  /*13350*/  USEL UR7, UR42, URZ, !UP0 ;  /* 0x0000003f2a077287 */ /* 0x000fe4000c000000 */
[----:B------:R-:W-:Y:S01]  /*13360*/  USEL UR12, UR12, URZ, !UP0 ;  /* 0x0000003f0c0c7287 */ /* 0x000fe2000c000000 */
[----:B------:R-:W-:Y:S11]  /*13370*/  @P0 BRA `(.L_x_1381) ;  /* 0x0000000000d40947 */ /* 0x000ff60003800000 */
[----:B------:R-:W0:Y:S01]  /*13380*/  S2R R3, SR_TID.X ;  /* 0x0000000000037919 */ /* 0x000e220000002100 */
[----:B------:R-:W1:Y:S01]  /*13390*/  LDC R9, c[0x0][0xbe8] ;  /* 0x0002fa00ff097b82 */ /* 0x000e620000000800 */
[----:B------:R-:W-:Y:S02]  /*133a0*/  IMAD.U32 R4, RZ, RZ, UR41 ;  /* 0x00000029ff047e24 */ /* 0x000fe4000f8e00ff */
[----:B-1---5:R-:W-:-:S03]  /*133b0*/  IMAD R2, R0, R9, RZ ;  /* 0x0000000900027224 */ /* 0x022fc600078e02ff */
[----:B0-----:R-:W-:-:S04]  /*133c0*/  IADD3 R4, R4, -0x80, R3 ;  /* 0xffffff8004047810 */ /* 0x001fc80007ffe003 */
[----:B------:R-:W-:-:S13]  /*133d0*/  ISETP.GE.AND P0, PT, R4, R2, PT ;  /* 0x000000020400720c */ /* 0x000fda0003f06270 */
[----:B------:R-:W-:Y:S05]  /*133e0*/  @P0 BRA `(.L_x_1381) ;  /* 0x0000000000b80947 */ /* 0x000fea0003800000 */
[----:B------:R-:W-:Y:S01]  /*133f0*/  ISETP.NE.AND P0, PT, R9, 0x1, PT ;  /* 0x000000010900780c */ /* 0x000fe20003f05270 */
[----:B------:R-:W-:Y:S01]  /*13400*/  UISETP.GT.AND UP2, UPT, UR46, 0x1, UPT ;  /* 0x000000012e00788c */ /* 0x000fe2000bf44270 */
[----:B------:R-:W-:Y:S01]  /*13410*/  IMAD.MOV.U32 R5, RZ, RZ, R4 ;  /* 0x000000ffff057224 */ /* 0x000fe200078e0004 */
[----:B------:R-:W-:Y:S02]  /*13420*/  UMOV UR8, 0x9b8 ;  /* 0x000009b800087882 */ /* 0x000fe40000000000 */
[----:B------:R-:W-:Y:S02]  /*13430*/  USEL UR19, UR8, 0x978, UP2 ;  /* 0x0000097808137887 */ /* 0x000fe40009000000 */
[----:B------:R-:W-:-:S06]  /*13440*/  USEL UR21, UR39, URZ, UP2 ;  /* 0x0000003f27157287 */ /* 0x000fcc0009000000 */
[----:B------:R-:W0:Y:S04]  /*13450*/  @P0 LDC R3, c[0x0][0xbec] ;  /* 0x0002fb00ff030b82 */ /* 0x000e280000000800 */
[----:B------:R-:W-:Y:S01]  /*13460*/  ULDC.64 UR8, c[0x0][UR19+0x218] ;  /* 0x0000860013087abb */ /* 0x000fe20008000a00 */
[----:B------:R-:W-:Y:S01]  /*13470*/  ULDC.64 UR14, c[0x0][UR19+0x220] ;  /* 0x00008800130e7abb */ /* 0x000fe20008000a00 */
[----:B------:R-:W-:Y:S01]  /*13480*/  ULDC.64 UR16, c[0x0][UR19+0x228] ;  /* 0x00008a0013107abb */ /* 0x000fe20008000a00 */
[----:B------:R-:W-:Y:S01]  /*13490*/  UIMAD.WIDE.U32 UR10, UR8, UR43, URZ ;  /* 0x0000002b080a72a5 */ /* 0x000fe2000f8e003f */
[----:B------:R-:W1:Y:S01]  /*134a0*/  @P0 LDC R7, c[0x0][0xbf0] ;  /* 0x0002fc00ff070b82 */ /* 0x000e620000000800 */
[----:B------:R-:W-:Y:S02]  /*134b0*/  UIMAD UR20, UR9, UR43, URZ ;  /* 0x0000002b091472a4 */ /* 0x000fe4000f8e023f */
        /* <DEDUP_REMOVED lines=10> */
[----:B------:R-:W-:Y:S02]  /*13560*/  IMAD.U32 R3, RZ, RZ, UR23 ;  /* 0x00000017ff037e24 */ /* 0x000fe4000f8e00ff */
[----:B------:R-:W-:Y:S01]  /*13570*/  IMAD.U32 R6, RZ, RZ, UR8 ;  /* 0x00000008ff067e24 */ /* 0x000fe2000f8e00ff */
[----:B------:R-:W-:Y:S01]  /*13580*/  ULDC.64 UR8, c[0x0][UR19+0x210] ;  /* 0x0000840013087abb */ /* 0x000fe20008000a00 */
[----:B-1----:R-:W-:Y:S01]  /*13590*/  @P0 SHF.R.U32.HI R5, RZ, R7, R2 ;  /* 0x00000007ff050219 */ /* 0x002fe20000011602 */
[----:B------:R-:W-:-:S04]  /*135a0*/  IMAD.U32 R2, RZ, RZ, UR22 ;  /* 0x00000016ff027e24 */ /* 0x000fc8000f8e00ff */
[--C-:B------:R-:W-:Y:S01]  /*135b0*/  IMAD.MOV R7, RZ, RZ, -R5.reuse ;  /* 0x000000ffff077224 */ /* 0x100fe200078e0a05 */
[----:B------:R-:W-:Y:S01]  /*135c0*/  IADD3 R2, P0, P1, R5, UR10, R2 ;  /* 0x0000000a05027c10 */ /* 0x000fe2000f91e002 */
[----:B------:R-:W-:Y:S01]  /*135d0*/  UIADD3.X UR10, UR13, UR11, UR18, UP0, UP1 ;  /* 0x0000000b0d0a7290 */ /* 0x000fe200087e2412 */
[----:B------:R-:W-:Y:S01]  /*135e0*/  SHF.R.S32.HI R5, RZ, 0x1f, R5 ;  /* 0x0000001fff057819 */ /* 0x000fe20000011405 */
[----:B------:R-:W-:-:S04]  /*135f0*/  IMAD R7, R9, R7, R4 ;  /* 0x0000000709077224 */ /* 0x000fc800078e0204 */
[----:B------:R-:W-:Y:S01]  /*13600*/  IADD3.X R3, R5, UR10, R6, P0, P1 ;  /* 0x0000000a05037c10 */ /* 0x000fe200087e2406 */
[C---:B------:R-:W-:Y:S01]  /*13610*/  IMAD R9, R7.reuse, UR9, RZ ;  /* 0x0000000907097c24 */ /* 0x040fe2000f8e02ff */
[----:B------:R-:W-:Y:S01]  /*13620*/  SHF.R.S32.HI R4, RZ, 0x1f, R7 ;  /* 0x0000001fff047819 */ /* 0x000fe20000011407 */
[----:B------:R-:W-:Y:S01]  /*13630*/  ULDC.64 UR10, c[0x0][0xba8] ;  /* 0x0002ea00000a7ab9 */ /* 0x000fe20000000a00 */
[----:B------:R-:W-:Y:S01]  /*13640*/  @!UP2 ULDC UR10, c[0x0][0xb50] ;  /* 0x0002d400000aaab9 */ /* 0x000fe20000000800 */
[----:B------:R-:W-:Y:S01]  /*13650*/  IMAD.WIDE.U32 R2, R7, UR8, R2 ;  /* 0x0000000807027c25 */ /* 0x000fe2000f8e0002 */
[----:B------:R-:W-:-:S03]  /*13660*/  @!UP2 ULDC UR11, c[0x0][0xb54] ;  /* 0x0002d500000baab9 */ /* 0x000fc60000000800 */
[----:B------:R-:W-:Y:S01]  /*13670*/  IMAD R9, R4, UR8, R9 ;  /* 0x0000000804097c24 */ /* 0x000fe2000f8e0209 */
[----:B------:R-:W-:-:S03]  /*13680*/  LEA R4, P0, R2, UR10, 0x2 ;  /* 0x0000000a02047c11 */ /* 0x000fc6000f8010ff */
[----:B------:R-:W-:-:S05]  /*13690*/  IMAD.IADD R3, R3, 0x1, R9 ;  /* 0x0000000103037824 */ /* 0x000fca00078e0209 */
[----:B------:R-:W-:Y:S01]  /*136a0*/  LEA.HI.X R5, R2, UR11, R3, 0x2, P0 ;  /* 0x0000000b02057c11 */ /* 0x000fe200080f1403 */
[----:B------:R-:W-:-:S05]  /*136b0*/  IMAD.MOV.U32 R3, RZ, RZ, -0x800000 ;  /* 0xff800000ff037424 */ /* 0x000fca00078e00ff */
[----:B------:R0:W-:Y:S02]  /*136c0*/  STG.E desc[UR56][R4.64], R3 ;  /* 0x0000000304007986 */ /* 0x0001e4000c101938 */
.L_x_1381:
[----:B------:R-:W-:Y:S05]  /*136d0*/  BSYNC B1 ;  /* 0x0000000000017941 */ /* 0x000fea0003800000 */
.L_x_1380:
[----:B------:R-:W-:-:S06]  /*136e0*/  UISETP.GT.AND UP0, UPT, UR46, 0x1, UPT ;  /* 0x000000012e00788c */ /* 0x000fcc000bf04270 */
[----:B------:R-:W-:-:S13]  /*136f0*/  PLOP3.LUT P0, PT, PT, PT, UP0, 0x80, 0x0 ;  /* 0x000000000000781c */ /* 0x000fda0003f0f008 */
[----:B------:R-:W-:Y:S05]  /*13700*/  @P0 BRA `(.L_x_1376) ;  /* 0x0000000400a40947 */ /* 0x000fea0003800000 */
[----:B------:R-:W1:Y:S01]  /*13710*/  LDC R11, c[0x0][0xbe8] ;  /* 0x0002fa00ff0b7b82 */ /* 0x000e620000000800 */
[----:B------:R-:W-:Y:S01]  /*13720*/  ULDC.64 UR14, c[0x0][0xaa0] ;  /* 0x0002a800000e7ab9 */ /* 0x000fe20000000a00 */
[----:B------:R-:W-:Y:S01]  /*13730*/  IMAD R2, R22, 0x20, R182 ;  /* 0x0000002016027824 */ /* 0x000fe200078e02b6 */
[----:B------:R-:W-:Y:S01]  /*13740*/  UIMAD UR10, UR18, UR14, URZ ;  /* 0x0000000e120a72a4 */ /* 0x000fe2000f8e023f */
[----:B------:R-:W-:Y:S01]  /*13750*/  BSSY B1, `(.L_x_1382) ;  /* 0x000003a000017945 */ /* 0x000fe20003800000 */
[----:B------:R-:W-:Y:S01]  /*13760*/  UIMAD.WIDE.U32 UR8, UR4, UR14, URZ ;  /* 0x0000000e040872a5 */ /* 0x000fe2000f8e003f */
[----:B------:R-:W-:Y:S01]  /*13770*/  VIADD R6, R2, UR41 ;  /* 0x0000002902067c36 */ /* 0x000fe20008000000 */
[----:B------:R-:W-:-:S03]  /*13780*/  UIMAD UR10, UR4, UR15, UR10 ;  /* 0x0000000f040a72a4 */ /* 0x000fc6000f8e020a */
[----:B0-----:R-:W-:Y:S01]  /*13790*/  IMAD.MOV.U32 R5, RZ, RZ, R6 ;  /* 0x000000ffff057224 */ /* 0x001fe200078e0006 */
[----:B------:R-:W-:-:S03]  /*137a0*/  UIADD3 UR9, UR9, UR10, URZ ;  /* 0x0000000a09097290 */ /* 0x000fc6000fffe03f */
[----:B------:R-:W-:Y:S02]  /*137b0*/  ULDC.64 UR10, c[0x0][0xae8] ;  /* 0x0002ba00000a7ab9 */ /* 0x000fe40000000a00 */
[----:B------:R-:W-:-:S04]  /*137c0*/  UIMAD.WIDE.U32 UR8, UR43, UR10, UR8 ;  /* 0x0000000a2b0872a5 */ /* 0x000fc8000f8e0008 */
[----:B------:R-:W-:-:S03]  /*137d0*/  UIMAD UR9, UR43, UR11, UR9 ;  /* 0x0000000b2b0972a4 */ /* 0x000fc6000f8e0209 */
[----:B------:R-:W-:Y:S01]  /*137e0*/  ULDC.64 UR10, c[0x0][0xaf0] ;  /* 0x0002bc00000a7ab9 */ /* 0x000fe20000000a00 */
[----:B-1----:R-:W-:Y:S01]  /*137f0*/  ISETP.NE.AND P0, PT, R11, 0x1, PT ;  /* 0x000000010b00780c */ /* 0x002fe20003f05270 */
[----:B------:R-:W-:Y:S02]  /*13800*/  UIMAD UR12, UR12, UR10, URZ ;  /* 0x0000000a0c0c72a4 */ /* 0x000fe4000f8e023f */
[----:B------:R-:W-:Y:S02]  /*13810*/  UIMAD.WIDE.U32 UR8, UR7, UR10, UR8 ;  /* 0x0000000a070872a5 */ /* 0x000fe4000f8e0008 */
[----:B------:R-:W-:-:S03]  /*13820*/  UIMAD UR4, UR7, UR11, UR12 ;  /* 0x0000000b070472a4 */ /* 0x000fc6000f8e020c */
[----:B------:R-:W-:Y:S01]  /*13830*/  ULDC.64 UR10, c[0x0][0xae0] ;  /* 0x0002b800000a7ab9 */ /* 0x000fe20000000a00 */
[----:B------:R-:W-:-:S04]  /*13840*/  UIADD3 UR4, UR9, UR4, URZ ;  /* 0x0000000409047290 */ /* 0x000fc8000fffe03f */
        /* <DEDUP_REMOVED lines=9> */
[----:B------:R-:W-:Y:S02]  /*138e0*/  IMAD R7, R11, R7, R6 ;  /* 0x000000070b077224 */ /* 0x000fe400078e0206 */
[----:B------:R-:W-:Y:S01]  /*138f0*/  IMAD.U32 R2, RZ, RZ, UR8 ;  /* 0x00000008ff027e24 */ /* 0x000fe2000f8e00ff */
[----:B------:R-:W-:Y:S01]  /*13900*/  ULDC.64 UR8, c[0x0][0xad8] ;  /* 0x0002b60000087ab9 */ /* 0x000fe20000000a00 */
[C---:B------:R-:W-:Y:S01]  /*13910*/  IMAD R9, R5.reuse, UR11, R4 ;  /* 0x0000000b05097c24 */ /* 0x040fe2000f8e0204 */
[----:B------:R-:W-:Y:S01]  /*13920*/  SHF.R.S32.HI R4, RZ, 0x1f, R7 ;  /* 0x0000001fff047819 */ /* 0x000fe20000011407 */
[----:B------:R-:W-:-:S04]  /*13930*/  IMAD.WIDE.U32 R2, R5, UR10, R2 ;  /* 0x0000000a05027c25 */ /* 0x000fc8000f8e0002 */
[----:B------:R-:W-:Y:S02]  /*13940*/  IMAD.IADD R3, R3, 0x1, R9 ;  /* 0x0000000103037824 */ /* 0x000fe400078e0209 */
[----:B------:R-:W-:Y:S02]  /*13950*/  IMAD R4, R4, UR8, RZ ;  /* 0x0000000804047c24 */ /* 0x000fe4000f8e02ff */
[----:B------:R-:W-:Y:S02]  /*13960*/  VIADD R6, R182, UR41 ;  /* 0x00000029b6067c36 */ /* 0x000fe40008000000 */
[----:B-----5:R-:W-:Y:S02]  /*13970*/  IMAD R11, R0, R11, RZ ;  /* 0x0000000b000b7224 */ /* 0x020fe400078e02ff */
[C---:B------:R-:W-:Y:S02]  /*13980*/  IMAD R5, R7.reuse, UR9, R4 ;  /* 0x0000000907057c24 */ /* 0x040fe4000f8e0204 */
[----:B------:R-:W-:Y:S01]  /*13990*/  IMAD.WIDE.U32 R2, R7, UR8, R2 ;  /* 0x0000000807027c25 */ /* 0x000fe2000f8e0002 */
[----:B------:R-:W-:Y:S01]  /*139a0*/  ISETP.GE.AND P2, PT, R6, R11, PT ;  /* 0x0000000b0600720c */ /* 0x000fe20003f46270 */
[----:B------:R-:W-:-:S02]  /*139b0*/  ULDC.64 UR8, c[0x0][0xa80] ;  /* 0x0002a00000087ab9 */ /* 0x000fc40000000a00 */
[----:B------:R-:W-:Y:S01]  /*139c0*/  VIADD R0, R6, 0x20 ;  /* 0x0000002006007836 */ /* 0x000fe20000000000 */
[----:B------:R-:W-:Y:S01]  /*139d0*/  LEA R4, P3, R2, UR8, 0x1 ;  /* 0x0000000802047c11 */ /* 0x000fe2000f8608ff */
[----:B------:R-:W-:-:S03]  /*139e0*/  IMAD.IADD R3, R3, 0x1, R5 ;  /* 0x0000000103037824 */ /* 0x000fc600078e0205 */
[-C--:B------:R-:W-:Y:S01]  /*139f0*/  ISETP.GE.AND P1, PT, R0, R11.reuse, PT ;  /* 0x0000000b0000720c */ /* 0x080fe20003f26270 */
[----:B------:R-:W-:Y:S01]  /*13a00*/  VIADD R0, R6, 0x40 ;  /* 0x0000004006007836 */ /* 0x000fe20000000000 */
[----:B------:R-:W-:Y:S02]  /*13a10*/  LEA.HI.X R5, R2, UR9, R3, 0x1, P3 ;  /* 0x0000000902057c11 */ /* 0x000fe400098f0c03 */
[----:B------:R0:W1:Y:S02]  /*13a20*/  SHFL.IDX PT, R2, R4, RZ, 0x181f ;  /* 0x00181fff04027589 */ /* 0x00006400000e0000 */
[----:B------:R-:W-:Y:S02]  /*13a30*/  ISETP.GE.AND P0, PT, R0, R11, PT ;  /* 0x0000000b0000720c */ /* 0x000fe40003f06270 */
[----:B------:R0:W2:Y:S01]  /*13a40*/  SHFL.IDX PT, R0, R5, RZ, 0x181f ;  /* 0x00181fff05007589 */ /* 0x0000a200000e0000 */
[----:B------:R-:W-:Y:S10]  /*13a50*/  @P2 BRA `(.L_x_1383) ;  /* 0x0000000000242947 */ /* 0x000ff40003800000 */
[----:B------:R-:W-:Y:S02]  /*13a60*/  ULDC UR4, c[0x0][0xac8] ;  /* 0x0002b20000047ab9 */ /* 0x000fe40000000800 */
[----:B------:R-:W-:Y:S02]  /*13a70*/  ISETP.GE.AND P4, PT, R18, UR4, PT ;  /* 0x0000000412007c0c */ /* 0x000fe4000bf86270 */
[----:B------:R-:W-:-:S11]  /*13a80*/  ISETP.GE.AND P5, PT, R19, UR4, PT ;  /* 0x0000000413007c0c */ /* 0x000fd6000bfa6270 */
[CC--:B-1----:R-:W-:Y:S02]  /*13a90*/  @!P4 LEA R8, P2, R18.reuse, R2.reuse, 0x1 ;  /* 0x000000021208c211 */ /* 0x0c2fe400078408ff */
[C---:B------:R-:W-:Y:S02]  /*13aa0*/  @!P5 LEA R2, P3, R19.reuse, R2, 0x1 ;  /* 0x000000021302d211 */ /* 0x040fe400078608ff */
[-C--:B--2---:R-:W-:Y:S02]  /*13ab0*/  @!P4 LEA.HI.X R9, R18, R0.reuse, R204, 0x1, P2 ;  /* 0x000000001209c211 */ /* 0x084fe400010f0ccc */
[----:B------:R-:W-:-:S03]  /*13ac0*/  @!P5 LEA.HI.X R3, R19, R0, R203, 0x1, P3 ;  /* 0x000000001303d211 */ /* 0x000fc600018f0ccb */
[----:B------:R3:W-:Y:S04]  /*13ad0*/  @!P4 ST.E.128 desc[UR56][R8.64], RZ ;  /* 0x000000ff0800c985 */ /* 0x0007e8000c101d38 */
[----:B------:R3:W-:Y:S02]  /*13ae0*/  @!P5 ST.E.128 desc[UR56][R2.64], RZ ;  /* 0x000000ff0200d985 */ /* 0x0007e4000c101d38 */
.L_x_1383:
[----:B------:R-:W-:Y:S05]  /*13af0*/  BSYNC B1 ;  /* 0x0000000000017941 */ /* 0x000fea0003800000 */
.L_x_1382:
[----:B--2---:R2:W4:Y:S01]  /*13b00*/  SHFL.IDX PT, R0, R5, 0x1, 0x181f ;  /* 0x00381f0005007f89 */ /* 0x00452200000e0000 */
[----:B------:R-:W-:Y:S03]  /*13b10*/  BSSY B1, `(.L_x_1384) ;  /* 0x000000c000017945 */ /* 0x000fe60003800000 */
[----:B-1-3--:R2:W1:Y:S01]  /*13b20*/  SHFL.IDX PT, R2, R4, 0x1, 0x181f ;  /* 0x00381f0004027f89 */ /* 0x00a46200000e0000 */
[----:B------:R-:W-:Y:S05]  /*13b30*/  @P1 BRA `(.L_x_1385) ;  /* 0x0000000000241947 */ /* 0x000fea0003800000 */
[----:B------:R-:W-:Y:S02]  /*13b40*/  ULDC UR4, c[0x0][0xac8] ;  /* 0x0002b20000047ab9 */ /* 0x000fe40000000800 */
[----:B------:R-:W-:Y:S02]  /*13b50*/  ISETP.GE.AND P3, PT, R18, UR4, PT ;  /* 0x0000000412007c0c */ /* 0x000fe4000bf66270 */
[----:B------:R-:W-:-:S11]  /*13b60*/  ISETP.GE.AND P4, PT, R19, UR4, PT ;  /* 0x0000000413007c0c */ /* 0x000fd6000bf86270 */
[CC--:B-1----:R-:W-:Y:S02]  /*13b70*/  @!P3 LEA R8, P1, R18.reuse, R2.reuse, 0x1 ;  /* 0x000000021208b211 */ /* 0x0c2fe400078208ff */
[C---:B------:R-:W-:Y:S02]  /*13b80*/  @!P4 LEA R2, P2, R19.reuse, R2, 0x1 ;  /* 0x000000021302c211 */ /* 0x040fe400078408ff */
[-C--:B----4-:R-:W-:Y:S02]  /*13b90*/  @!P3 LEA.HI.X R9, R18, R0.reuse, R204, 0x1, P1 ;  /* 0x000000001209b211 */ /* 0x090fe400008f0ccc */
[----:B------:R-:W-:-:S03]  /*13ba0*/  @!P4 LEA.HI.X R3, R19, R0, R203, 0x1, P2 ;  /* 0x000000001303c211 */ /* 0x000fc600010f0ccb */
[----:B------:R3:W-:Y:S04]  /*13bb0*/  @!P3 ST.E.128 desc[UR56][R8.64], RZ ;  /* 0x000000ff0800b985 */ /* 0x0007e8000c101d38 */
[----:B------:R3:W-:Y:S02]  /*13bc0*/  @!P4 ST.E.128 desc[UR56][R2.64], RZ ;  /* 0x000000ff0200c985 */ /* 0x0007e4000c101d38 */
.L_x_1385:
[----:B------:R-:W-:Y:S05]  /*13bd0*/  BSYNC B1 ;  /* 0x0000000000017941 */ /* 0x000fea0003800000 */
.L_x_1384:
[----:B----4-:R4:W0:Y:S01]  /*13be0*/  SHFL.IDX PT, R0, R5, 0x2, 0x181f ;  /* 0x00581f0005007f89 */ /* 0x01082200000e0000 */
        /* <DEDUP_REMOVED lines=8> */
[-C--:B0-----:R-:W-:Y:S02]  /*13c70*/  @!P2 LEA.HI.X R9, R18, R0.reuse, R204, 0x1, P0 ;  /* 0x000000001209a211 */ /* 0x081fe400000f0ccc */
[----:B------:R-:W-:-:S03]  /*13c80*/  @!P3 LEA.HI.X R3, R19, R0, R203, 0x1, P1 ;  /* 0x000000001303b211 */ /* 0x000fc600008f0ccb */
[----:B------:R3:W-:Y:S04]  /*13c90*/  @!P2 ST.E.128 desc[UR56][R8.64], RZ ;  /* 0x000000ff0800a985 */ /* 0x0007e8000c101d38 */
[----:B------:R3:W-:Y:S02]  /*13ca0*/  @!P3 ST.E.128 desc[UR56][R2.64], RZ ;  /* 0x000000ff0200b985 */ /* 0x0007e4000c101d38 */
.L_x_1387:
[----:B------:R-:W-:Y:S05]  /*13cb0*/  BSYNC B1 ;  /* 0x0000000000017941 */ /* 0x000fea0003800000 */
.L_x_1386:
[----:B0-----:R-:W-:Y:S01]  /*13cc0*/  VIADD R0, R6, 0x60 ;  /* 0x0000006006007836 */ /* 0x001fe20000000000 */
[----:B--2-4-:R-:W0:Y:S04]  /*13cd0*/  SHFL.IDX PT, R5, R5, 0x3, 0x181f ;  /* 0x00781f0005057f89 */ /* 0x014e2800000e0000 */
[----:B------:R-:W-:Y:S01]  /*13ce0*/  ISETP.GE.AND P0, PT, R0, R11, PT ;  /* 0x0000000b0000720c */ /* 0x000fe20003f06270 */
[----:B-1-3--:R1:W2:-:S12]  /*13cf0*/  SHFL.IDX PT, R2, R4, 0x3, 0x181f ;  /* 0x00781f0004027f89 */ /* 0x00a29800000e0000 */
[----:B-1----:R-:W-:Y:S05]  /*13d00*/  @P0 BRA `(.L_x_1376) ;  /* 0x0000000000240947 */ /* 0x002fea0003800000 */
[----:B------:R-:W-:Y:S02]  /*13d10*/  ULDC UR4, c[0x0][0xac8] ;  /* 0x0002b20000047ab9 */ /* 0x000fe40000000800 */
[----:B------:R-:W-:Y:S02]  /*13d20*/  ISETP.GE.AND P2, PT, R18, UR4, PT ;  /* 0x0000000412007c0c */ /* 0x000fe4000bf46270 */
[----:B------:R-:W-:-:S11]  /*13d30*/  ISETP.GE.AND P3, PT, R19, UR4, PT ;  /* 0x0000000413007c0c */ /* 0x000fd6000bf66270 */
[CC--:B--2---:R-:W-:Y:S02]  /*13d40*/  @!P2 LEA R6, P0, R18.reuse, R2.reuse, 0x1 ;  /* 0x000000021206a211 */ /* 0x0c4fe400078008ff */
[C---:B------:R-:W-:Y:S02]  /*13d50*/  @!P3 LEA R2, P1, R19.reuse, R2, 0x1 ;  /* 0x000000021302b211 */ /* 0x040fe400078208ff */
[-C--:B0-----:R-:W-:Y:S02]  /*13d60*/  @!P2 LEA.HI.X R7, R18, R5.reuse, R204, 0x1, P0 ;  /* 0x000000051207a211 */ /* 0x081fe400000f0ccc */
[----:B------:R-:W-:-:S03]  /*13d70*/  @!P3 LEA.HI.X R3, R19, R5, R203, 0x1, P1 ;  /* 0x000000051303b211 */ /* 0x000fc600008f0ccb */
[----:B------:R0:W-:Y:S04]  /*13d80*/  @!P2 ST.E.128 desc[UR56][R6.64], RZ ;  /* 0x000000ff0600a985 */ /* 0x0001e8000c101d38 */
[----:B------:R0:W-:Y:S02]  /*13d90*/  @!P3 ST.E.128 desc[UR56][R2.64], RZ ;  /* 0x000000ff0200b985 */ /* 0x0001e4000c101d38 */
.L_x_1376:
[----:B------:R-:W-:Y:S05]  /*13da0*/  BSYNC B0 ;  /* 0x0000000000007941 */ /* 0x000fea0003800000 */
.L_x_1366:
[----:B------:R-:W-:Y:S02]  /*13db0*/  ULDC UR4, c[0x0][0xc3c] ;  /* 0x00030f0000047ab9 */ /* 0x000fe40000000800 */
[----:B------:R-:W-:-:S06]  /*13dc0*/  UISETP.GE.AND UP0, UPT, UR52, UR4, UPT ;  /* 0x000000043400728c */ /* 0x000fcc000bf06270 */
[----:B------:R-:W-:-:S13]  /*13dd0*/  PLOP3.LUT P0, PT, PT, PT, UP0, 0x80, 0x0 ;  /* 0x000000000000781c */ /* 0x000fda0003f0f008 */
[----:B------:R-:W-:Y:S05]  /*13de0*/  @!P0 BRA `(.L_x_1388) ;  /* 0xfffffed000588947 */ /* 0x000fea000383ffff */
[----:B------:R-:W-:Y:S05]  /*13df0*/  EXIT ;  /* 0x000000000000794d */ /* 0x000fea0003800000 */
.L_x_1275:
        /* <DEDUP_REMOVED lines=10> */
[----:B------:R-:W0:Y:S02]  /*13ea0*/  @P0 LDS.128 R24, [R2+0x228d0] ;  /* 0x0228d00002180984 */ /* 0x000e240000000c00 */
[----:B0-----:R-:W-:Y:S01]  /*13eb0*/  @P0 R2UR UR40, R27 ;  /* 0x000000001b2802ca */ /* 0x001fe200000e0000 */
[----:B------:R-:W-:Y:S06]  /*13ec0*/  @P0 BAR.ARV 0x4, 0x180 ;  /* 0x0106000000000b1d */ /* 0x000fec0000002000 */
[----:B------:R-:W-:Y:S08]  /*13ed0*/  @P0 BRA `(.L_x_1389) ;  /* 0x0000000c00b80947 */ /* 0x000ff00003800000 */
[----:B------:R-:W0:Y:S01]  /*13ee0*/  S2R R4, SR_TID.X ;  /* 0x0000000000047919 */ /* 0x000e220000002100 */
[----:B------:R-:W-:Y:S01]  /*13ef0*/  ULDC UR4, c[0x0][0xc3c] ;  /* 0x00030f0000047ab9 */ /* 0x000fe20000000800 */
[----:B------:R-:W-:Y:S02]  /*13f00*/  IMAD.MOV.U32 R0, RZ, RZ, RZ ;  /* 0x000000ffff007224 */ /* 0x000fe400078e00ff */
[----:B------:R-:W-:Y:S01]  /*13f10*/  IMAD.MOV.U32 R9, RZ, RZ, RZ ;  /* 0x000000ffff097224 */ /* 0x000fe200078e00ff */
[----:B0-----:R-:W-:-:S04]  /*13f20*/  LOP3.LUT R7, R4, 0x1f, RZ, 0xc0, !PT ;  /* 0x0000001f04077812 */ /* 0x001fc800078ec0ff */
[----:B------:R-:W-:-:S04]  /*13f30*/  ISETP.NE.AND P0, PT, R7, 0x1f, PT ;  /* 0x0000001f0700780c */ /* 0x000fc80003f05270 */
[----:B------:R-:W-:-:S13]  /*13f40*/  ISETP.GE.OR P1, PT, R7, UR4, !P0 ;  /* 0x0000000407007c0c */ /* 0x000fda000c726670 */
[----:B------:R-:W0:Y:S08]  /*13f50*/  @!P1 LDC.64 R4, c[0x0][0xc80] ;  /* 0x00032000ff049b82 */ /* 0x000e300000000a00 */
[----:B------:R-:W1:Y:S01]  /*13f60*/  @!P1 LDC.64 R2, c[0x0][0xc78] ;  /* 0x00031e00ff029b82 */ /* 0x000e620000000a00 */
[----:B0-----:R-:W-:-:S05]  /*13f70*/  @!P1 IMAD.WIDE.U32 R4, R7, 0x4, R4 ;  /* 0x0000000407049825 */ /* 0x001fca00078e0004 */
[----:B------:R-:W2:Y:S01]  /*13f80*/  @!P1 LDG.E R0, desc[UR56][R4.64] ;  /* 0x0000003804009981 */ /* 0x000ea2000c1e1900 */
[----:B-1----:R-:W-:-:S05]  /*13f90*/  @!P1 IMAD.WIDE.U32 R2, R7, 0x4, R2 ;  /* 0x0000000407029825 */ /* 0x002fca00078e0002 */
        /* <DEDUP_REMOVED lines=21> */
[----:B------:R-:W1:Y:S01]  /*140f0*/  S2R R11, SR_CTAID.X ;  /* 0x00000000000b7919 */ /* 0x000e620000002500 */
[----:B0-----:R-:W-:Y:S02]  /*14100*/  SEL R5, R4, RZ, P5 ;  /* 0x000000ff04057207 */ /* 0x001fe40002800000 */
[----:B------:R-:W0:Y:S03]  /*14110*/  LDC R4, c[0x0][0xc38] ;  /* 0x00030e00ff047b82 */ /* 0x000e260000000800 */
[----:B------:R-:W-:-:S05]  /*14120*/  IMAD.IADD R13, R2, 0x1, R5 ;  /* 0x00000001020d7824 */ /* 0x000fca00078e0205 */
[----:B------:R-:W0:Y:S02]  /*14130*/  SHFL.IDX PT, R5, R13, 0x1f, 0x1f ;  /* 0x03e01f000d057f89 */ /* 0x000e2400000e0000 */
[----:B0-----:R-:W-:-:S05]  /*14140*/  IMAD R6, R5, R4, RZ ;  /* 0x0000000405067224 */ /* 0x001fca00078e02ff */
[----:B-1----:R-:W-:Y:S01]  /*14150*/  ISETP.GT.AND P6, PT, R6, R11, PT ;  /* 0x0000000b0600720c */ /* 0x002fe20003fc4270 */
[----:B------:R-:W-:-:S12]  /*14160*/  IMAD.MOV.U32 R3, RZ, RZ, R6 ;  /* 0x000000ffff037224 */ /* 0x000fd800078e0006 */
[----:B------:R-:W-:Y:S05]  /*14170*/  @P6 BRA `(.L_x_1390) ;  /* 0x0000000000a46947 */ /* 0x000fea0003800000 */
[----:B------:R-:W-:Y:S01]  /*14180*/  IMAD.MOV.U32 R6, RZ, RZ, R3 ;  /* 0x000000ffff067224 */ /* 0x000fe200078e0003 */
[----:B------:R-:W-:Y:S01]  /*14190*/  UMOV UR4, URZ ;  /* 0x0000003f00047c82 */ /* 0x000fe20008000000 */
[----:B------:R-:W-:-:S05]  /*141a0*/  ULDC UR5, c[0x0][0xc3c] ;  /* 0x00030f0000057ab9 */ /* 0x000fca0000000800 */
.L_x_1392:
[----:B------:R-:W-:-:S04]  /*141b0*/  UIADD3 UR4, UR4, 0x1f, URZ ;  /* 0x0000001f04047890 */ /* 0x000fc8000fffe03f */
[----:B------:R-:W-:-:S06]  /*141c0*/  UISETP.GE.AND UP0, UPT, UR4, UR5, UPT ;  /* 0x000000050400728c */ /* 0x000fcc000bf06270 */
[----:B------:R-:W-:-:S13]  /*141d0*/  PLOP3.LUT P6, PT, PT, PT, UP0, 0x40, 0x0 ;  /* 0x000000000000781c */ /* 0x000fda0003fce808 */
[----:B------:R-:W-:Y:S05]  /*141e0*/  @!P6 BRA `(.L_x_1391) ;  /* 0x0000000800c8e947 */ /* 0x000fea0003800000 */
[----:B------:R-:W-:Y:S02]  /*141f0*/  VIADD R9, R7, UR4 ;  /* 0x0000000407097c36 */ /* 0x000fe40008000000 */
[----:B------:R-:W-:-:S03]  /*14200*/  IMAD.MOV.U32 R0, RZ, RZ, RZ ;  /* 0x000000ffff007224 */ /* 0x000fc600078e00ff */
[----:B------:R-:W-:-:S13]  /*14210*/  ISETP.GE.OR P6, PT, R9, UR5, !P0 ;  /* 0x0000000509007c0c */ /* 0x000fda000c7c6670 */
[----:B------:R-:W0:Y:S08]  /*14220*/  @!P6 LDC.64 R4, c[0x0][0xc80] ;  /* 0x00032000ff04eb82 */ /* 0x000e300000000a00 */
[----:B------:R-:W1:Y:S01]  /*14230*/  @!P6 LDC.64 R2, c[0x0][0xc78] ;  /* 0x00031e00ff02eb82 */ /* 0x000e620000000a00 */
[----:B0-----:R-:W-:-:S05]  /*14240*/  @!P6 IMAD.WIDE R4, R9, 0x4, R4 ;  /* 0x000000040904e825 */ /* 0x001fca00078e0204 */
[----:B------:R0:W2:Y:S01]  /*14250*/  @!P6 LDG.E R0, desc[UR56][R4.64] ;  /* 0x000000380400e981 */ /* 0x0000a2000c1e1900 */
[----:B-1----:R-:W-:-:S04]  /*14260*/  @!P6 IMAD.WIDE R2, R9, 0x4, R2 ;  /* 0x000000040902e825 */ /* 0x002fc800078e0202 */
[----:B------:R-:W-:Y:S01]  /*14270*/  IMAD.MOV.U32 R9, RZ, RZ, RZ ;  /* 0x000000ffff097224 */ /* 0x000fe200078e00ff */
[----:B0-----:R-:W0:Y:S05]  /*14280*/  LDC R4, c[0x0][0xc38] ;  /* 0x00030e00ff047b82 */ /* 0x001e2a0000000800 */
[----:B------:R-:W2:Y:S02]  /*14290*/  @!P6 LDG.E R9, desc[UR56][R2.64] ;  /* 0x000000380209e981 */ /* 0x000ea4000c1e1900 */
[----:B--2---:R-:W-:-:S05]  /*142a0*/  IMAD R15, R0, R9, RZ ;  /* 0x00000009000f7224 */ /* 0x004fca00078e02ff */
        /* <DEDUP_REMOVED lines=20> */
[----:B------:R-:W-:Y:S02]  /*143f0*/  IMAD.MOV.U32 R13, RZ, RZ, R2 ;  /* 0x000000ffff0d7224 */ /* 0x000fe400078e0002 */
[----:B------:R-:W-:-:S07]  /*14400*/  IMAD.MOV.U32 R3, RZ, RZ, R5 ;  /* 0x000000ffff037224 */ /* 0x000fce00078e0005 */
.L_x_1390:
[----:B------:R-:W-:Y:S02]  /*14410*/  IMAD.IADD R24, R6, 0x1, -R3 ;  /* 0x0000000106187824 */ /* 0x000fe400078e0a03 */
[----:B------:R-:W-:Y:S02]  /*14420*/  IMAD.MOV.U32 R3, RZ, RZ, RZ ;  /* 0x000000ffff037224 */ /* 0x000fe400078e00ff */
[----:B------:R-:W-:-:S05]  /*14430*/  IMAD R2, R13, R4, R24 ;  /* 0x000000040d027224 */ /* 0x000fca00078e0218 */
[----:B------:R-:W-:-:S13]  /*14440*/  ISETP.GT.AND P0, PT, R2, R11, PT ;  /* 0x0000000b0200720c */ /* 0x000fda0003f04270 */
[----:B------:R-:W-:Y:S02]  /*14450*/  VOTEU.ANY UR6, UPT, !P0 ;  /* 0x0000000000067886 */ /* 0x000fe400040e0100 */
[----:B------:R-:W-:Y:S02]  /*14460*/  UPOPC UR5, UR6 ;  /* 0x00000006000572bf */ /* 0x000fe40008000000 */
[----:B------:R-:W-:Y:S02]  /*14470*/  ISETP.NE.AND P0, PT, RZ, UR6, PT ;  /* 0x00000006ff007c0c */ /* 0x000fe4000bf05270 */
[----:B------:R-:W-:Y:S02]  /*14480*/  UIADD3 UR40, UR5, UR4, URZ ;  /* 0x0000000405287290 */ /* 0x000fe4000fffe03f */
[----:B------:R-:W-:Y:S02]  /*14490*/  IMAD.U32 R2, RZ, RZ, UR5 ;  /* 0x00000005ff027e24 */ /* 0x000fe4000f8e00ff */
[----:B------:R-:W-:-:S03]  /*144a0*/  IMAD.U32 R5, RZ, RZ, UR5 ;  /* 0x00000005ff057e24 */ /* 0x000fc6000f8e00ff */
[----:B------:R-:W0:Y:S04]  /*144b0*/  SHFL.IDX PT, R9, R9, R2, 0x1f ;  /* 0x00001f0209097589 */ /* 0x000e2800000e0000 */
[----:B------:R1:W2:Y:S01]  /*144c0*/  SHFL.IDX PT, R0, R0, R5, 0x1f ;  /* 0x00001f0500007589 */ /* 0x0002a200000e0000 */
[----:B0-----:R-:W-:Y:S01]  /*144d0*/  ISETP.NE.AND P1, PT, R9, 0x1, PT ;  /* 0x000000010900780c */ /* 0x001fe20003f25270 */
[----:B-1----:R-:W-:-:S12]  /*144e0*/  @!P0 BRA `(.L_x_1393) ;  /* 0x00000000000c8947 */ /* 0x002fd80003800000 */
[----:B------:R-:W-:-:S06]  /*144f0*/  UIADD3 UR4, UR5, -0x1, URZ ;  /* 0xffffffff05047890 */ /* 0x000fcc000fffe03f */
[----:B------:R-:W-:-:S05]  /*14500*/  IMAD.U32 R2, RZ, RZ, UR4 ;  /* 0x00000004ff027e24 */ /* 0x000fca000f8e00ff */
[----:B------:R0:W1:Y:S02]  /*14510*/  SHFL.IDX PT, R3, R13, R2, 0x1f ;  /* 0x00001f020d037589 */ /* 0x00006400000e0000 */
.L_x_1393:
[----:B-1----:R-:W-:-:S04]  /*14520*/  IMAD R24, R3, R4, R24 ;  /* 0x0000000403187224 */ /* 0x002fc800078e0218 */
[----:B------:R-:W-:Y:S01]  /*14530*/  IMAD.IADD R5, R11, 0x1, -R24 ;  /* 0x000000010b057824 */ /* 0x000fe200078e0a18 */
[----:B------:R-:W-:Y:S06]  /*14540*/  @!P1 BRA `(.L_x_1394) ;  /* 0x0000000000e89947 */ /* 0x000fec0003800000 */
[-C--:B--2---:R-:W-:Y:S02]  /*14550*/  IABS R12, R0.reuse ;  /* 0x00000000000c7213 */ /* 0x084fe40000000000 */
[----:B------:R-:W-:Y:S02]  /*14560*/  IABS R4, R9 ;  /* 0x0000000900047213 */ /* 0x000fe40000000000 */
[----:B------:R-:W1:Y:S01]  /*14570*/  I2F.RP R6, R12 ;  /* 0x0000000c00067306 */ /* 0x000e620000209400 */
[----:B------:R-:W-:-:S07]  /*14580*/  IABS R10, R0 ;  /* 0x00000000000a7213 */ /* 0x000fce0000000000 */
[----:B------:R-:W2:Y:S08]  /*14590*/  I2F.RP R8, R4 ;  /* 0x0000000400087306 */ /* 0x000eb00000209400 */
[----:B-1----:R-:W0:Y:S08]  /*145a0*/  MUFU.RCP R6, R6 ;  /* 0x0000000600067308 */ /* 0x002e300000001000 */
[----:B--2---:R-:W-:Y:S01]  /*145b0*/  MUFU.RCP R8, R8 ;  /* 0x0000000800087308 */ /* 0x004fe20000001000 */
[----:B0-----:R-:W-:Y:S01]  /*145c0*/  VIADD R2, R6, 0xffffffe ;  /* 0x0ffffffe06027836 */ /* 0x001fe20000000000 */
[----:B------:R-:W-:-:S06]  /*145d0*/  IABS R6, R5 ;  /* 0x0000000500067213 */ /* 0x000fcc0000000000 */
[----:B------:R0:W1:Y:S02]  /*145e0*/  F2I.FTZ.U32.TRUNC.NTZ R3, R2 ;  /* 0x0000000200037305 */ /* 0x000064000021f000 */
[----:B0-----:R-:W-:Y:S02]  /*145f0*/  IMAD.MOV.U32 R2, RZ, RZ, RZ ;  /* 0x000000ffff027224 */ /* 0x001fe400078e00ff */
[----:B-1----:R-:W-:-:S04]  /*14600*/  IMAD.MOV R11, RZ, RZ, -R3 ;  /* 0x000000ffff0b7224 */ /* 0x002fc800078e0a03 */
[----:B------:R-:W-:-:S04]  /*14610*/  IMAD R11, R11, R12, RZ ;  /* 0x0000000c0b0b7224 */ /* 0x000fc800078e02ff */
[----:B------:R-:W-:-:S04]  /*14620*/  IMAD.HI.U32 R3, R3, R11, R2 ;  /* 0x0000000b03037227 */ /* 0x000fc800078e0002 */
[----:B------:R-:W-:Y:S02]  /*14630*/  IMAD.MOV R11, RZ, RZ, -R10 ;  /* 0x000000ffff0b7224 */ /* 0x000fe400078e0a0a */
[----:B------:R-:W-:-:S04]  /*14640*/  IMAD.HI.U32 R2, R3, R6, RZ ;  /* 0x0000000603027227 */ /* 0x000fc800078e00ff */
[----:B------:R-:W-:Y:S01]  /*14650*/  IMAD R3, R2, R11, R6 ;  /* 0x0000000b02037224 */ /* 0x000fe200078e0206 */
[----:B------:R-:W-:Y:S01]  /*14660*/  LOP3.LUT R6, R5, R0, RZ, 0x3c, !PT ;  /* 0x0000000005067212 */ /* 0x000fe200078e3cff */
[----:B------:R-:W-:-:S03]  /*14670*/  VIADD R10, R8, 0xffffffe ;  /* 0x0ffffffe080a7836 */ /* 0x000fc60000000000 */
[----:B------:R-:W-:Y:S02]  /*14680*/  ISETP.GT.U32.AND P1, PT, R12, R3, PT ;  /* 0x000000030c00720c */ /* 0x000fe40003f24070 */
[----:B------:R-:W-:-:S11]  /*14690*/  ISETP.GE.AND P2, PT, R6, RZ, PT ;  /* 0x000000ff0600720c */ /* 0x000fd60003f46270 */
[----:B------:R-:W-:Y:S02]  /*146a0*/  @!P1 IMAD.IADD R3, R3, 0x1, -R12 ;  /* 0x0000000103039824 */ /* 0x000fe400078e0a0c */
[----:B------:R-:W-:Y:S01]  /*146b0*/  @!P1 VIADD R2, R2, 0x1 ;  /* 0x0000000102029836 */ /* 0x000fe20000000000 */
[----:B------:R-:W-:Y:S02]  /*146c0*/  ISETP.NE.AND P1, PT, R0, RZ, PT ;  /* 0x000000ff0000720c */ /* 0x000fe40003f25270 */
[----:B------:R-:W-:Y:S02]  /*146d0*/  ISETP.GE.U32.AND P0, PT, R3, R12, PT ;  /* 0x0000000c0300720c */ /* 0x000fe40003f06070 */
[----:B------:R-:W0:Y:S11]  /*146e0*/  F2I.FTZ.U32.TRUNC.NTZ R3, R10 ;  /* 0x0000000a00037305 */ /* 0x000e36000021f000 */
[----:B------:R-:W-:-:S04]  /*146f0*/  @P0 VIADD R2, R2, 0x1 ;  /* 0x0000000102020836 */ /* 0x000fc80000000000 */
[----:B------:R-:W-:Y:S01]  /*14700*/  IMAD.MOV.U32 R8, RZ, RZ, R2 ;  /* 0x000000ffff087224 */ /* 0x000fe200078e0002 */
[----:B------:R-:W-:Y:S01]  /*14710*/  IABS R2, R9 ;  /* 0x0000000900027213 */ /* 0x000fe20000000000 */
[----:B0-----:R-:W-:Y:S02]  /*14720*/  IMAD.MOV R11, RZ, RZ, -R3 ;  /* 0x000000ffff0b7224 */ /* 0x001fe400078e0a03 */
[----:B------:R-:W-:Y:S01]  /*14730*/  @!P2 IMAD.MOV R8, RZ, RZ, -R8 ;  /* 0x000000ffff08a224 */ /* 0x000fe200078e0a08 */
[----:B------:R-:W-:Y:S01]  /*14740*/  @!P1 LOP3.LUT R8, RZ, R0, RZ, 0x33, !PT ;  /* 0x00000000ff089212 */ /* 0x000fe200078e33ff */
[----:B------:R-:W-:Y:S02]  /*14750*/  IMAD.MOV R10, RZ, RZ, -R2 ;  /* 0x000000ffff0a7224 */ /* 0x000fe400078e0a02 */
[----:B------:R-:W-:Y:S01]  /*14760*/  IMAD R11, R11, R4, RZ ;  /* 0x000000040b0b7224 */ /* 0x000fe200078e02ff */
[----:B------:R-:W-:Y:S01]  /*14770*/  IABS R6, R8 ;  /* 0x0000000800067213 */ /* 0x000fe20000000000 */
[----:B------:R-:W-:-:S04]  /*14780*/  IMAD.MOV.U32 R2, RZ, RZ, RZ ;  /* 0x000000ffff027224 */ /* 0x000fc800078e00ff */
        /* <DEDUP_REMOVED lines=11> */
[----:B------:R-:W-:Y:S01]  /*14840*/  ISETP.GE.AND P2, PT, R3, RZ, PT ;  /* 0x000000ff0300720c */ /* 0x000fe20003f46270 */
[----:B------:R-:W-:-:S06]  /*14850*/  IMAD.MOV R3, RZ, RZ, -R8 ;  /* 0x000000ffff037224 */ /* 0x000fcc00078e0a08 */
[----:B------:R-:W-:-:S06]  /*14860*/  @P0 VIADD R2, R2, 0x1 ;  /* 0x0000000102020836 */ /* 0x000fcc0000000000 */
[----:B------:R-:W-:Y:S01]  /*14870*/  @!P2 IMAD.MOV R2, RZ, RZ, -R2 ;  /* 0x000000ffff02a224 */ /* 0x000fe200078e0a02 */
[----:B------:R-:W-:-:S05]  /*14880*/  @!P1 LOP3.LUT R2, RZ, R9, RZ, 0x33, !PT ;  /* 0x00000009ff029212 */ /* 0x000fca00078e33ff */
[----:B------:R-:W-:-:S04]  /*14890*/  IMAD.MOV R26, RZ, RZ, -R2 ;  /* 0x000000ffff1a7224 */ /* 0x000fc800078e0a02 */
[C---:B------:R-:W-:Y:S02]  /*148a0*/  IMAD R26, R9.reuse, R26, R8 ;  /* 0x0000001a091a7224 */ /* 0x040fe400078e0208 */
[----:B------:R-:W-:Y:S02]  /*148b0*/  IMAD R9, R9, 0x1000000, R2 ;  /* 0x0100000009097824 */ /* 0x000fe400078e0202 */
[----:B------:R-:W-:Y:S02]  /*148c0*/  IMAD R2, R0, R3, R5 ;  /* 0x0000000300027224 */ /* 0x000fe400078e0205 */
[----:B------:R-:W-:Y:S01]  /*148d0*/  IMAD R26, R26, 0x10000, R9 ;  /* 0x000100001a1a7824 */ /* 0x000fe200078e0209 */
[----:B------:R-:W-:Y:S06]  /*148e0*/  BRA `(.L_x_1395) ;  /* 0x0000000000fc7947 */ /* 0x000fec0003800000 */
.L_x_1394:
[----:B------:R-:W-:Y:S02]  /*148f0*/  ULDC.64 UR4, c[0x0][0xc90] ;  /* 0x0003240000047ab9 */ /* 0x000fe40000000a00 */
[----:B------:R-:W-:-:S06]  /*14900*/  UIMAD.WIDE UR4, UR40, 0x4, UR4 ;  /* 0x00000004280478a5 */ /* 0x000fcc000f8e0204 */
[----:B0-----:R-:W-:Y:S02]  /*14910*/  IMAD.U32 R2, RZ, RZ, UR4 ;  /* 0x00000004ff027e24 */ /* 0x001fe4000f8e00ff */
[----:B------:R-:W-:-:S05]  /*14920*/  IMAD.U32 R3, RZ, RZ, UR5 ;  /* 0x00000005ff037e24 */ /* 0x000fca000f8e00ff */
[----:B------:R0:W2:Y:S01]  /*14930*/  LDG.E R13, desc[UR56][R2.64] ;  /* 0x00000038020d7981 */ /* 0x0000a2000c1e1900 */
[----:B------:R-:W-:Y:S01]  /*14940*/  IABS R15, R5 ;  /* 0x00000005000f7213 */ /* 0x000fe20000000000 */
[----:B0-----:R-:W-:Y:S02]  /*14950*/  IMAD.MOV.U32 R2, RZ, RZ, RZ ;  /* 0x000000ffff027224 */ /* 0x001fe400078e00ff */
[----:B--2---:R-:W-:-:S05]  /*14960*/  IMAD R6, R0, R13, RZ ;  /* 0x0000000d00067224 */ /* 0x004fca00078e02ff */
[-C--:B------:R-:W-:Y:S02]  /*14970*/  IABS R10, R6.reuse ;  /* 0x00000006000a7213 */ /* 0x080fe40000000000 */
[----:B------:R-:W-:Y:S02]  /*14980*/  IABS R12, R6 ;  /* 0x00000006000c7213 */ /* 0x000fe40000000000 */
[----:B------:R-:W0:Y:S08]  /*14990*/  I2F.RP R8, R10 ;  /* 0x0000000a00087306 */ /* 0x000e300000209400 */
[----:B0-----:R-:W0:Y:S02]  /*149a0*/  MUFU.RCP R8, R8 ;  /* 0x0000000800087308 */ /* 0x001e240000001000 */
[----:B0-----:R-:W-:-:S06]  /*149b0*/  VIADD R9, R8, 0xffffffe ;  /* 0x0ffffffe08097836 */ /* 0x001fcc0000000000 */
[----:B------:R-:W0:Y:S02]  /*149c0*/  F2I.FTZ.U32.TRUNC.NTZ R3, R9 ;  /* 0x0000000900037305 */ /* 0x000e24000021f000 */
[----:B0-----:R-:W-:-:S04]  /*149d0*/  IMAD.MOV R11, RZ, RZ, -R3 ;  /* 0x000000ffff0b7224 */ /* 0x001fc800078e0a03 */
[----:B------:R-:W-:-:S04]  /*149e0*/  IMAD R11, R11, R10, RZ ;  /* 0x0000000a0b0b7224 */ /* 0x000fc800078e02ff */
[----:B------:R-:W-:-:S04]  /*149f0*/  IMAD.HI.U32 R2, R3, R11, R2 ;  /* 0x0000000b03027227 */ /* 0x000fc800078e0002 */
[----:B------:R-:W-:Y:S02]  /*14a00*/  IMAD.MOV R3, RZ, RZ, -R12 ;  /* 0x000000ffff037224 */ /* 0x000fe400078e0a0c */
        /* <DEDUP_REMOVED lines=12> */
[----:B------:R-:W-:Y:S02]  /*14ad0*/  IMAD R11, R13, R2, RZ ;  /* 0x000000020d0b7224 */ /* 0x000fe400078e02ff */
[----:B------:R-:W-:Y:S02]  /*14ae0*/  IMAD.MOV R2, RZ, RZ, -R2 ;  /* 0x000000ffff027224 */ /* 0x000fe400078e0a02 */
[----:B------:R-:W-:Y:S02]  /*14af0*/  IMAD.MOV R3, RZ, RZ, -R11 ;  /* 0x000000ffff037224 */ /* 0x000fe400078e0a0b */
[----:B------:R-:W-:Y:S02]  /*14b00*/  IMAD R6, R6, R2, R5 ;  /* 0x0000000206067224 */ /* 0x000fe400078e0205 */
[----:B------:R-:W-:Y:S01]  /*14b10*/  IMAD.MOV.U32 R2, RZ, RZ, RZ ;  /* 0x000000ffff027224 */ /* 0x000fe200078e00ff */
[----:B------:R-:W-:-:S04]  /*14b20*/  VIADDMNMX R13, R3, R4, R13, PT ;  /* 0x00000004030d7246 */ /* 0x000fc8000380010d */
[-C--:B------:R-:W-:Y:S01]  /*14b30*/  IABS R8, R13.reuse ;  /* 0x0000000d00087213 */ /* 0x080fe20000000000 */
[----:B------:R-:W-:Y:S01]  /*14b40*/  IMAD.MOV R26, RZ, RZ, -R13 ;  /* 0x000000ffff1a7224 */ /* 0x000fe200078e0a0d */
[----:B------:R-:W-:Y:S02]  /*14b50*/  IABS R10, R13 ;  /* 0x0000000d000a7213 */ /* 0x000fe40000000000 */
[----:B------:R-:W0:Y:S08]  /*14b60*/  I2F.RP R4, R8 ;  /* 0x0000000800047306 */ /* 0x000e300000209400 */
[----:B0-----:R-:W0:Y:S02]  /*14b70*/  MUFU.RCP R4, R4 ;  /* 0x0000000400047308 */ /* 0x001e240000001000 */
[----:B0-----:R-:W-:-:S06]  /*14b80*/  VIADD R3, R4, 0xffffffe ;  /* 0x0ffffffe04037836 */ /* 0x001fcc0000000000 */
[----:B------:R-:W0:Y:S02]  /*14b90*/  F2I.FTZ.U32.TRUNC.NTZ R3, R3 ;  /* 0x0000000300037305 */ /* 0x000e24000021f000 */
[----:B0-----:R-:W-:-:S04]  /*14ba0*/  IMAD.MOV R9, RZ, RZ, -R3 ;  /* 0x000000ffff097224 */ /* 0x001fc800078e0a03 */
[----:B------:R-:W-:Y:S01]  /*14bb0*/  IMAD.MOV.U32 R5, RZ, RZ, R9 ;  /* 0x000000ffff057224 */ /* 0x000fe200078e0009 */
[----:B------:R-:W-:-:S03]  /*14bc0*/  IABS R9, R6 ;  /* 0x0000000600097213 */ /* 0x000fc60000000000 */
        /* <DEDUP_REMOVED lines=11> */
[----:B------:R-:W-:Y:S02]  /*14c80*/  ISETP.GE.AND P2, PT, R3, RZ, PT ;  /* 0x000000ff0300720c */ /* 0x000fe40003f46270 */
[----:B------:R-:W-:-:S05]  /*14c90*/  IADD3 R3, R11, 0x1000000, R6 ;  /* 0x010000000b037810 */ /* 0x000fca0007ffe006 */
[----:B------:R-:W-:-:S06]  /*14ca0*/  @P0 VIADD R2, R2, 0x1 ;  /* 0x0000000102020836 */ /* 0x000fcc0000000000 */
[----:B------:R-:W-:Y:S01]  /*14cb0*/  @!P2 IMAD.MOV R2, RZ, RZ, -R2 ;  /* 0x000000ffff02a224 */ /* 0x000fe200078e0a02 */
[----:B------:R-:W-:-:S05]  /*14cc0*/  @!P1 LOP3.LUT R2, RZ, R13, RZ, 0x33, !PT ;  /* 0x0000000dff029212 */ /* 0x000fca00078e33ff */
[----:B------:R-:W-:-:S07]  /*14cd0*/  IMAD R26, R2, R26, R3 ;  /* 0x0000001a021a7224 */ /* 0x000fce00078e0203 */
.L_x_1395:
[----:B------:R-:W-:-:S05]  /*14ce0*/  LOP3.LUT R25, RZ, R2, RZ, 0x33, !PT ;  /* 0x00000002ff197212 */ /* 0x000fca00078e33ff */
[----:B------:R-:W-:Y:S01]  /*14cf0*/  IMAD.IADD R25, R0, 0x1, R25 ;  /* 0x0000000100197824 */ /* 0x000fe200078e0219 */
[----:B------:R-:W-:Y:S06]  /*14d00*/  BRA `(.L_x_1396) ;  /* 0x0000000000107947 */ /* 0x000fec0003800000 */
.L_x_1391:
[----:B------:R-:W-:Y:S01]  /*14d10*/  IMAD.MOV.U32 R24, RZ, RZ, R11 ;  /* 0x000000ffff187224 */ /* 0x000fe200078e000b */
[----:B------:R-:W-:Y:S01]  /*14d20*/  ULDC UR40, c[0x0][0xc3c] ;  /* 0x00030f0000287ab9 */ /* 0x000fe20000000800 */
[----:B------:R-:W-:Y:S02]  /*14d30*/  IMAD.MOV.U32 R25, RZ, RZ, RZ ;  /* 0x000000ffff197224 */ /* 0x000fe400078e00ff */
[----:B------:R-:W-:-:S07]  /*14d40*/  IMAD.MOV.U32 R26, RZ, RZ, RZ ;  /* 0x000000ffff1a7224 */ /* 0x000fce00078e00ff */
.L_x_1396:
[----:B------:R-:W-:Y:S01]  /*14d50*/  ISETP.NE.AND P0, PT, R7, RZ, PT ;  /* 0x000000ff0700720c */ /* 0x000fe20003f05270 */
[----:B------:R-:W-:-:S12]  /*14d60*/  IMAD.U32 R27, RZ, RZ, UR40 ;  /* 0x00000028ff1b7e24 */ /* 0x000fd8000f8e00ff */
[----:B------:R-:W0:Y:S01]  /*14d70*/  @!P0 S2R R3, SR_CgaCtaId ;  /* 0x0000000000038919 */ /* 0x000e220000008800 */
[----:B------:R-:W-:-:S04]  /*14d80*/  @!P0 MOV R0, 0x400 ;  /* 0x0000040000008802 */ /* 0x000fc80000000f00 */
[----:B0-----:R-:W-:-:S05]  /*14d90*/  @!P0 LEA R0, R3, R0, 0x18 ;  /* 0x0000000003008211 */ /* 0x001fca00078ec0ff */
[----:B------:R0:W-:Y:S01]  /*14da0*/  @!P0 STS.128 [R0+0x228d0], R24 ;  /* 0x0228d01800008388 */ /* 0x0001e20000000c00 */
[----:B------:R-:W-:Y:S06]  /*14db0*/  BAR.ARV 0x5, 0x180 ;  /* 0x0146000000007b1d */ /* 0x000fec0000002000 */
.L_x_1389:
[----:B------:R-:W-:Y:S01]  /*14dc0*/  ULDC UR4, c[0x0][0xc3c] ;  /* 0x00030f0000047ab9 */ /* 0x000fe20000000800 */
[----:B------:R1:W-:Y:S01]  /*14dd0*/  STL [R1+0x10], RZ ;  /* 0x000010ff01007387 */ /* 0x0003e20000100800 */
[----:B------:R-:W-:Y:S01]  /*14de0*/  UISETP.GE.AND UP0, UPT, UR40, UR4, UPT ;  /* 0x000000042800728c */ /* 0x000fe2000bf06270 */
[----:B------:R-:W-:Y:S02]  /*14df0*/  IMAD.MOV.U32 R23, RZ, RZ, 0x1 ;  /* 0x00000001ff177424 */ /* 0x000fe400078e00ff */
[----:B------:R-:W-:-:S03]  /*14e00*/  IMAD.MOV.U32 R19, RZ, RZ, RZ ;  /* 0x000000ffff137224 */ /* 0x000fc600078e00ff */
[----:B------:R-:W-:-:S13]  /*14e10*/  PLOP3.LUT P0, PT, PT, PT, UP0, 0x80, 0x0 ;  /* 0x000000000000781c */ /* 0x000fda0003f0f008 */
[----:B-1----:R-:W-:Y:S05]  /*14e20*/  @P0 BRA `(.L_x_1397) ;  /* 0x0000005800780947 */ /* 0x002fea0003800000 */
[----:B------:R-:W1:Y:S01]  /*14e30*/  S2R R14, SR_TID.X ;  /* 0x00000000000e7919 */ /* 0x000e620000002100 */
[----:B------:R-:W2:Y:S01]  /*14e40*/  S2UR UR4, SR_CgaCtaId ;  /* 0x00000000000479c3 */ /* 0x000ea20000008800 */
[----:B------:R-:W-:Y:S01]  /*14e50*/  MOV R16, 0x400 ;  /* 0x0000040000107802 */ /* 0x000fe20000000f00 */
[----:B------:R-:W-:Y:S01]  /*14e60*/  IMAD.MOV.U32 R30, RZ, RZ, 0x40 ;  /* 0x00000040ff1e7424 */ /* 0x000fe200078e00ff */
[----:B------:R-:W-:Y:S01]  /*14e70*/  ULOP3.LUT UR43, UR44, 0x2, URZ, 0xfc, !UPT ;  /* 0x000000022c2b7892 */ /* 0x000fe2000f8efc3f */
[----:B------:R-:W-:Y:S01]  /*14e80*/  IMAD.MOV.U32 R28, RZ, RZ, 0x20 ;  /* 0x00000020ff1c7424 */ /* 0x000fe200078e00ff */
[----:B------:R-:W-:Y:S01]  /*14e90*/  ULOP3.LUT UR45, UR44, 0x1, URZ, 0xfc, !UPT ;  /* 0x000000012c2d7892 */ /* 0x000fe2000f8efc3f */
[----:B------:R-:W-:Y:S01]  /*14ea0*/  IMAD.MOV.U32 R23, RZ, RZ, 0x1 ;  /* 0x00000001ff177424 */ /* 0x000fe200078e00ff */
[----:B------:R-:W-:Y:S01]  /*14eb0*/  ULDC UR46, c[0x0][0xc] ;  /* 0x00000300002e7ab9 */ /* 0x000fe20000000800 */
[----:B------:R-:W-:Y:S02]  /*14ec0*/  IMAD.MOV.U32 R19, RZ, RZ, RZ ;  /* 0x000000ffff137224 */ /* 0x000fe400078e00ff */
[----:B--2---:R-:W-:-:S05]  /*14ed0*/  IMAD.U32 R37, RZ, RZ, UR4 ;  /* 0x00000004ff257e24 */ /* 0x004fca000f8e00ff */
[----:B------:R-:W-:Y:S01]  /*14ee0*/  LEA R16, R37, R16, 0x18 ;  /* 0x0000001025107211 */ /* 0x000fe200078ec0ff */
[C---:B-1----:R-:W-:Y:S01]  /*14ef0*/  IMAD.SHL.U32 R7, R14.reuse, 0x10, RZ ;  /* 0x000000100e077824 */ /* 0x042fe200078e00ff */
[C---:B------:R-:W-:Y:S01]  /*14f00*/  LOP3.LUT R13, R14.reuse, 0x7f, RZ, 0xc0, !PT ;  /* 0x0000007f0e0d7812 */ /* 0x040fe200078ec0ff */
[C---:B------:R-:W-:Y:S01]  /*14f10*/  IMAD.SHL.U32 R3, R14.reuse, 0x2, RZ ;  /* 0x000000020e037824 */ /* 0x040fe200078e00ff */
[C---:B------:R-:W-:Y:S01]  /*14f20*/  R2P PR, R14.reuse, 0x16 ;  /* 0x000000160e007804 */ /* 0x040fe20000000000 */
[----:B------:R-:W-:Y:S01]  /*14f30*/  IMAD.SHL.U32 R29, R14, 0x4, RZ ;  /* 0x000000040e1d7824 */ /* 0x000fe200078e00ff */
[C---:B0-----:R-:W-:Y:S02]  /*14f40*/  LOP3.LUT R0, R7.reuse, 0x1b0, RZ, 0xc0, !PT ;  /* 0x000001b007007812 */ /* 0x041fe400078ec0ff */
[----:B------:R-:W-:Y:S02]  /*14f50*/  SHF.R.U32.HI R2, RZ, 0x5, R13 ;  /* 0x00000005ff027819 */ /* 0x000fe4000001160d */
[----:B------:R-:W-:Y:S01]  /*14f60*/  LOP3.LUT R8, R0, 0x30, R3, 0x78, !PT ;  /* 0x0000003000087812 */ /* 0x000fe200078e7803 */
[C---:B------:R-:W-:Y:S01]  /*14f70*/  IMAD.SHL.U32 R3, R14.reuse, 0x80, RZ ;  /* 0x000000800e037824 */ /* 0x040fe200078e00ff */
[C---:B------:R-:W-:Y:S01]  /*14f80*/  LOP3.LUT R11, R7.reuse, 0x40, RZ, 0xc0, !PT ;  /* 0x00000040070b7812 */ /* 0x040fe200078ec0ff */
[----:B------:R-:W-:Y:S01]  /*14f90*/  IMAD.SHL.U32 R0, R14, 0x20, RZ ;  /* 0x000000200e007824 */ /* 0x000fe200078e00ff */
[----:B------:R-:W-:-:S02]  /*14fa0*/  LOP3.LUT R36, R7, 0x30, RZ, 0xc0, !PT ;  /* 0x0000003007247812 */ /* 0x000fc400078ec0ff */
[C---:B------:R-:W-:Y:S01]  /*14fb0*/  LOP3.LUT R5, R3.reuse, 0x380, RZ, 0xc0, !PT ;  /* 0x0000038003057812 */ /* 0x040fe200078ec0ff */
[C---:B------:R-:W-:Y:S01]  /*14fc0*/  IMAD R11, R2.reuse, 0x200, R11 ;  /* 0x00000200020b7824 */ /* 0x040fe200078e020b */
[----:B------:R-:W-:Y:S02]  /*14fd0*/  LOP3.LUT R9, R3, 0x400, RZ, 0xc0, !PT ;  /* 0x0000040003097812 */ /* 0x000fe400078ec0ff */
[----:B------:R-:W-:Y:S01]  /*14fe0*/  LOP3.LUT R6, R5, 0x10, R14, 0xf8, !PT ;  /* 0x0000001005067812 */ /* 0x000fe200078ef80e */
[----:B------:R-:W-:Y:S01]  /*14ff0*/  IMAD R4, R2, 0x10, R5 ;  /* 0x0000001002047824 */ /* 0x000fe200078e0205 */
[----:B------:R-:W-:Y:S01]  /*15000*/  LOP3.LUT R10, R0, 0x380, RZ, 0xc0, !PT ;  /* 0x00000380000a7812 */ /* 0x000fe200078ec0ff */
[----:B------:R-:W-:Y:S01]  /*15010*/  IMAD R9, R2, 0x800, R9 ;  /* 0x0000080002097824 */ /* 0x000fe200078e0209 */
[----:B------:R-:W-:Y:S01]  /*15020*/  LOP3.LUT R6, R6, 0x70, R7, 0x78, !PT ;  /* 0x0000007006067812 */ /* 0x000fe200078e7807 */
[----:B------:R-:W-:Y:S01]  /*15030*/  IMAD.IADD R12, R8, 0x1, R11 ;  /* 0x00000001080c7824 */ /* 0x000fe200078e020b */
[--C-:B------:R-:W-:Y:S01]  /*15040*/  LOP3.LUT R4, R4, 0x70, R7.reuse, 0x78, !PT ;  /* 0x0000007004047812 */ /* 0x100fe200078e7807 */
[----:B------:R-:W-:Y:S01]  /*15050*/  IMAD.SHL.U32 R2, R2, 0x400, RZ ;  /* 0x0000040002027824 */ /* 0x000fe200078e00ff */
[----:B------:R-:W-:-:S02]  /*15060*/  LOP3.LUT R10, R10, 0x30, R7, 0xf8, !PT ;  /* 0x000000300a0a7812 */ /* 0x000fc400078ef807 */
[----:B------:R-:W-:Y:S01]  /*15070*/  LOP3.LUT R4, R4, 0xc00, R3, 0xf8, !PT ;  /* 0x00000c0004047812 */ /* 0x000fe200078ef803 */
[----:B------:R-:W-:Y:S01]  /*15080*/  IMAD.IADD R3, R9, 0x1, R6 ;  /* 0x0000000109037824 */ /* 0x000fe200078e0206 */
[----:B------:R-:W-:Y:S01]  /*15090*/  STL [R1], R12 ;  /* 0x0000000c01007387 */ /* 0x000fe20000100800 */
[----:B------:R-:W-:Y:S02]  /*150a0*/  SEL R31, R30, 0xffffffc0, !P2 ;  /* 0xffffffc01e1f7807 */ /* 0x000fe40005000000 */
[----:B------:R-:W-:Y:S01]  /*150b0*/  LOP3.LUT R29, R10, 0x70, R29, 0x78, !PT ;  /* 0x000000700a1d7812 */ /* 0x000fe200078e781d */
[----:B------:R-:W-:Y:S01]  /*150c0*/  STL [R1+0x8], R4 ;  /* 0x0000080401007387 */ /* 0x000fe20000100800 */
[----:B------:R-:W-:Y:S02]  /*150d0*/  SEL R30, R30, 0xffffffc0, !P4 ;  /* 0xffffffc01e1e7807 */ /* 0x000fe40006000000 */
[----:B------:R-:W-:Y:S01]  /*150e0*/  SEL R28, R28, 0xffffffe0, !P1 ;  /* 0xffffffe01c1c7807 */ /* 0x000fe20004800000 */
[----:B------:R0:W-:Y:S01]  /*150f0*/  STL [R1+0x4], R3 ;  /* 0x0000040301007387 */ /* 0x0001e20000100800 */
[----:B------:R-:W-:-:S03]  /*15100*/  LOP3.LUT R2, R36, 0x80, RZ, 0xfc, !PT ;  /* 0x0000008024027812 */ /* 0x000fc600078efcff */
[----:B------:R1:W-:Y:S01]  /*15110*/  STL [R1+0x10], RZ ;  /* 0x000010ff01007387 */ /* 0x0003e20000100800 */
[----:B0-----:R-:W-:-:S04]  /*15120*/  SHF.R.U32.HI R3, RZ, 0x2, R13 ;  /* 0x00000002ff037819 */ /* 0x001fc8000001160d */
[----:B------:R-:W-:Y:S01]  /*15130*/  LOP3.LUT R0, R3, 0x60, R0, 0xf8, !PT ;  /* 0x0000006003007812 */ /* 0x000fe200078ef800 */
[----:B------:R-:W-:Y:S01]  /*15140*/  IMAD.IADD R0, R16, 0x1, R12 ;  /* 0x0000000110007824 */ /* 0x000fe200078e020c */
[----:B------:R-:W-:-:S04]  /*15150*/  LOP3.LUT R3, R36, 0x40, RZ, 0xfc, !PT ;  /* 0x0000004024037812 */ /* 0x000fc800078efcff */
[----:B------:R1:W-:Y:S03]  /*15160*/  STL [R1+0xc], R0 ;  /* 0x00000c0001007387 */ /* 0x0003e60000100800 */
.L_x_1479:
[----:B------:R-:W-:Y:S01]  /*15170*/  ULDC.64 UR4, c[0x0][0xa28] ;  /* 0x00028a0000047ab9 */ /* 0x000fe20000000a00 */
[----:B------:R-:W-:Y:S01]  /*15180*/  ULDC.64 UR6, c[0x0][0xa18] ;  /* 0x0002860000067ab9 */ /* 0x000fe20000000a00 */
[----:B------:R-:W-:Y:S02]  /*15190*/  UISETP.NE.U32.AND UP0, UPT, UR4, URZ, UPT ;  /* 0x0000003f0400728c */ /* 0x000fe4000bf05070 */
[----:B------:R-:W-:Y:S02]  /*151a0*/  UISETP.NE.U32.AND UP2, UPT, UR6, URZ, UPT ;  /* 0x0000003f0600728c */ /* 0x000fe4000bf45070 */
[----:B------:R-:W-:Y:S02]  /*151b0*/  UISETP.NE.AND.EX UP0, UPT, UR5, URZ, UPT, UP0 ;  /* 0x0000003f0500728c */ /* 0x000fe4000bf05300 */
[----:B------:R-:W-:Y:S01]  /*151c0*/  UISETP.NE.AND.EX UP2, UPT, UR7, URZ, UPT, UP2 ;  /* 0x0000003f0700728c */ /* 0x000fe2000bf45320 */
[----:B------:R-:W-:Y:S02]  /*151d0*/  ULDC.64 UR4, c[0x0][0xa00] ;  /* 0x0002800000047ab9 */ /* 0x000fe40000000a00 */
[----:B------:R-:W-:Y:S01]  /*151e0*/  ULDC.64 UR6, c[0x0][0xa00] ;  /* 0x0002800000067ab9 */ /* 0x000fe20000000a00 */
[----:B------:R-:W-:Y:S01]  /*151f0*/  UISETP.NE.U32.AND UP1, UPT, UR4, URZ, UPT ;  /* 0x0000003f0400728c */ /* 0x000fe2000bf25070 */
[----:B------:R-:W-:Y:S01]  /*15200*/  PLOP3.LUT P0, PT, PT, PT, UP0, 0x80, 0x0 ;  /* 0x000000000000781c */ /* 0x000fe20003f0f008 */
[----:B------:R-:W-:-:S02]  /*15210*/  UIMAD.WIDE UR6, UR40, 0x4, UR6 ;  /* 0x00000004280678a5 */ /* 0x000fc4000f8e0206 */
[----:B------:R-:W-:Y:S01]  /*15220*/  UISETP.NE.AND.EX UP3, UPT, UR5, URZ, UPT, UP1 ;  /* 0x0000003f0500728c */ /* 0x000fe2000bf65310 */
[----:B------:R-:W-:Y:S02]  /*15230*/  UMOV UR38, URZ ;  /* 0x0000003f00267c82 */ /* 0x000fe40008000000 */
[----:B------:R-:W-:Y:S01]  /*15240*/  @UP0 ULDC.64 UR4, c[0x0][0xa28] ;  /* 0x00028a0000040ab9 */ /* 0x000fe20000000a00 */
[----:B------:R-:W-:Y:S01]  /*15250*/  ULDC.64 UR8, c[0x0][0xa20] ;  /* 0x0002880000087ab9 */ /* 0x000fe20000000a00 */
[----:B------:R-:W-:Y:S01]  /*15260*/  @UP0 UIMAD.WIDE UR4, UR40, 0x4, UR4 ;  /* 0x00000004280408a5 */ /* 0x000fe2000f8e0204 */
[----:B------:R-:W-:Y:S01]  /*15270*/  PLOP3.LUT P1, PT, PT, PT, UP3, 0x80, 0x0 ;  /* 0x000000000000781c */ /* 0x000fe20003f2f038 */
[----:B------:R-:W-:Y:S01]  /*15280*/  ULDC UR36, c[0x0][0x2f0] ;  /* 0x0000bc0000247ab9 */ /* 0x000fe20000000800 */
[----:B------:R-:W-:Y:S01]  /*15290*/  PLOP3.LUT P2, PT, PT, PT, UP3, 0x80, 0x0 ;  /* 0x000000000000781c */ /* 0x000fe20003f4f038 */
[----:B------:R-:W-:Y:S01]  /*152a0*/  UMOV UR39, URZ ;  /* 0x0000003f00277c82 */ /* 0x000fe20008000000 */
[----:B------:R-:W-:Y:S01]  /*152b0*/  UP2UR UR47, UPR, URZ, 0x8 ;  /* 0x000000083f2f7883 */ /* 0x000fe20008000000 */
[----:B--2---:R-:W-:-:S02]  /*152c0*/  IMAD.U32 R2, RZ, RZ, UR4 ;  /* 0x00000004ff027e24 */ /* 0x004fc4000f8e00ff */
[----:B------:R-:W-:Y:S01]  /*152d0*/  IMAD.U32 R3, RZ, RZ, UR5 ;  /* 0x00000005ff037e24 */ /* 0x000fe2000f8e00ff */
[----:B------:R-:W-:-:S04]  /*152e0*/  @UP2 ULDC.64 UR4, c[0x0][0xa18] ;  /* 0x0002860000042ab9 */ /* 0x000fc80000000a00 */
[----:B01----:R0:W2:Y:S01]  /*152f0*/  @P0 LDG.E R0, desc[UR56][R2.64] ;  /* 0x0000003802000981 */ /* 0x0030a2000c1e1900 */
[----:B------:R-:W-:Y:S01]  /*15300*/  @UP2 UIMAD.WIDE UR4, UR40, 0x4, UR4 ;  /* 0x00000004280428a5 */ /* 0x000fe2000f8e0204 */
[----:B0-----:R-:W-:Y:S02]  /*15310*/  IMAD.U32 R2, RZ, RZ, UR6 ;  /* 0x00000006ff027e24 */ /* 0x001fe4000f8e00ff */
[----:B------:R-:W-:-:S05]  /*15320*/  IMAD.U32 R3, RZ, RZ, UR7 ;  /* 0x00000007ff037e24 */ /* 0x000fca000f8e00ff */
[----:B------:R0:W3:Y:S01]  /*15330*/  @P1 LDG.E R4, desc[UR56][R2.64] ;  /* 0x0000003802041981 */ /* 0x0000e2000c1e1900 */
[----:B------:R-:W-:Y:S01]  /*15340*/  PLOP3.LUT P1, PT, PT, PT, UP2, 0x80, 0x0 ;  /* 0x000000000000781c */ /* 0x000fe20003f2f028 */
[----:B0-----:R-:W-:Y:S02]  /*15350*/  IMAD.U32 R2, RZ, RZ, UR4 ;  /* 0x00000004ff027e24 */ /* 0x001fe4000f8e00ff */
[----:B------:R-:W-:Y:S01]  /*15360*/  IMAD.U32 R3, RZ, RZ, UR5 ;  /* 0x00000005ff037e24 */ /* 0x000fe2000f8e00ff */
[----:B------:R-:W-:-:S09]  /*15370*/  ULDC.64 UR4, c[0x0][0x418] ;  /* 0x0001060000047ab9 */ /* 0x000fd20000000a00 */
[----:B------:R-:W4:Y:S01]  /*15380*/  @P1 LDG.E R5, desc[UR56][R2.64] ;  /* 0x0000003802051981 */ /* 0x000f22000c1e1900 */
[----:B------:R-:W-:-:S03]  /*15390*/  UISETP.NE.U32.AND UP0, UPT, UR4, URZ, UPT ;  /* 0x0000003f0400728c */ /* 0x000fc6000bf05070 */
[----:B------:R-:W-:Y:S01]  /*153a0*/  ULDC UR4, c[0x0][0x424] ;  /* 0x0001090000047ab9 */ /* 0x000fe20000000800 */
[----:B------:R-:W-:-:S04]  /*153b0*/  UISETP.NE.AND.EX UP0, UPT, UR5, URZ, UPT, UP0 ;  /* 0x0000003f0500728c */ /* 0x000fc8000bf05300 */
[----:B------:R-:W-:-:S04]  /*153c0*/  USEL UR4, UR4, 0x1, UP0 ;  /* 0x0000000104047887 */ /* 0x000fc80008000000 */
[----:B------:R-:W-:Y:S01]  /*153d0*/  UIMAD UR36, UR4, UR36, URZ ;  /* 0x00000024042472a4 */ /* 0x000fe2000f8e023f */
[----:B--2---:R-:W-:Y:S02]  /*153e0*/  @P0 R2UR UR38, R0 ;  /* 0x00000000002602ca */ /* 0x004fe400000e0000 */
[----:B------:R-:W-:-:S04]  /*153f0*/  ISETP.NE.U32.AND P0, PT, RZ, UR8, PT ;  /* 0x00000008ff007c0c */ /* 0x000fc8000bf05070 */
[----:B------:R-:W-:Y:S02]  /*15400*/  ISETP.NE.AND.EX P0, PT, RZ, UR9, PT, P0 ;  /* 0x00000009ff007c0c */ /* 0x000fe4000bf05300 */
[----:B---3--:R-:W-:Y:S02]  /*15410*/  @P2 R2UR UR39, R4 ;  /* 0x00000000042722ca */ /* 0x008fe400000e0000 */
[----:B----4-:R-:W-:Y:S01]  /*15420*/  @P1 R2UR UR41, R5 ;  /* 0x00000000052912ca */ /* 0x010fe200000e0000 */
[----:B------:R-:W-:-:S14]  /*15430*/  @P1 BRA `(.L_x_1398) ;  /* 0x00000000002c1947 */ /* 0x000fdc0003800000 */
[----:B------:R-:W-:Y:S01]  /*15440*/  UISETP.NE.AND UP0, UPT, UR47, URZ, UPT ;  /* 0x0000003f2f00728c */ /* 0x000fe2000bf05270 */
[----:B------:R-:W-:-:S05]  /*15450*/  ULDC UR41, c[0x0][0x288] ;  /* 0x0000a20000297ab9 */ /* 0x000fca0000000800 */
[----:B------:R-:W-:-:S13]  /*15460*/  PLOP3.LUT P1, PT, PT, PT, UP0, 0x40, 0x0 ;  /* 0x000000000000781c */ /* 0x000fda0003f2e808 */
[----:B------:R-:W-:Y:S05]  /*15470*/  @P1 BRA `(.L_x_1398) ;  /* 0x00000000001c1947 */ /* 0x000fea0003800000 */
[----:B------:R-:W-:Y:S02]  /*15480*/  IMAD.U32 R2, RZ, RZ, UR6 ;  /* 0x00000006ff027e24 */ /* 0x000fe4000f8e00ff */
[----:B------:R-:W-:-:S05]  /*15490*/  IMAD.U32 R3, RZ, RZ, UR7 ;  /* 0x00000007ff037e24 */ /* 0x000fca000f8e00ff */
[----:B------:R-:W2:Y:S04]  /*154a0*/  LDG.E R0, desc[UR56][R2.64] ;  /* 0x0000003802007981 */ /* 0x000ea8000c1e1900 */
[----:B------:R-:W3:Y:S01]  /*154b0*/  LDG.E R4, desc[UR56][R2.64+0x4] ;  /* 0x0000043802047981 */ /* 0x000ee2000c1e1900 */
[----:B--2---:R-:W-:Y:S02]  /*154c0*/  R2UR UR4, R0 ;  /* 0x00000000000472ca */ /* 0x004fe400000e0000 */
[----:B---3--:R-:W-:-:S13]  /*154d0*/  R2UR UR41, R4 ;  /* 0x00000000042972ca */ /* 0x008fda00000e0000 */
[----:B------:R-:W-:-:S12]  /*154e0*/  UIADD3 UR41, -UR4, UR41, URZ ;  /* 0x0000002904297290 */ /* 0x000fd8000fffe13f */
.L_x_1398:
        /* <DEDUP_REMOVED lines=8> */
.L_x_1399:
        /* <DEDUP_REMOVED lines=13> */
.L_x_1400:
[----:B------:R-:W-:Y:S01]  /*15640*/  ULDC UR4, c[0x0][0x448] ;  /* 0x0001120000047ab9 */ /* 0x000fe20000000800 */
[----:B------:R-:W-:Y:S01]  /*15650*/  IMAD.SHL.U32 R18, R25, 0x80, RZ ;  /* 0x0000008019127824 */ /* 0x000fe200078e00ff */
[----:B------:R-:W-:Y:S02]  /*15660*/  UISETP.NE.AND UP0, UPT, UR4, 0x1, UPT ;  /* 0x000000010400788c */ /* 0x000fe4000bf05270 */
[----:B------:R-:W-:Y:S01]  /*15670*/  UIADD3 UR36, -UR38, UR36, URZ ;  /* 0x0000002426247290 */ /* 0x000fe2000fffe13f */
[----:B------:R-:W-:Y:S01]  /*15680*/  VIADD R0, R18, 0x7f ;  /* 0x0000007f12007836 */ /* 0x000fe20000000000 */
[----:B------:R-:W-:Y:S02]  /*15690*/  UP2UR UR48, UPR, URZ, 0x1 ;  /* 0x000000013f307883 */ /* 0x000fe40008000000 */
[----:B------:R-:W-:Y:S01]  /*156a0*/  PLOP3.LUT P0, PT, PT, PT, UP0, 0x80, 0x0 ;  /* 0x000000000000781c */ /* 0x000fe20003f0f008 */
[----:B------:R-:W-:Y:S01]  /*156b0*/  UIADD3 UR6, UR36, 0x1, -UR41 ;  /* 0x0000000124067890 */ /* 0x000fe2000fffe829 */
[----:B------:R-:W-:-:S03]  /*156c0*/  PLOP3.LUT P1, PT, PT, PT, UP0, 0x80, 0x0 ;  /* 0x000000000000781c */ /* 0x000fc60003f2f008 */
[----:B------:R-:W-:-:S08]  /*156d0*/  @UP0 ULDC UR4, c[0x0][0x44c] ;  /* 0x0001130000040ab9 */ /* 0x000fd00000000800 */
[----:B------:R-:W-:Y:S01]  /*156e0*/  @P0 IMAD.HI.U32 R2, R0, UR4, RZ ;  /* 0x0000000400020c27 */ /* 0x000fe2000f8e00ff */
[----:B------:R-:W-:-:S04]  /*156f0*/  @UP0 ULDC UR4, c[0x0][0x450] ;  /* 0x0001140000040ab9 */ /* 0x000fc80000000800 */
[----:B------:R-:W-:Y:S01]  /*15700*/  @P1 SHF.R.U32.HI R0, RZ, UR4, R2 ;  /* 0x00000004ff001c19 */ /* 0x000fe20008011602 */
[----:B------:R-:W-:Y:S02]  /*15710*/  ULDC.64 UR4, c[0x0][0x9e0] ;  /* 0x0002780000047ab9 */ /* 0x000fe40000000a00 */
[----:B------:R-:W-:Y:S01]  /*15720*/  UISETP.GE.AND UP0, UPT, UR5, 0x1, UPT ;  /* 0x000000010500788c */ /* 0x000fe2000bf06270 */
[----:B------:R-:W-:-:S05]  /*15730*/  R2UR UR7, R0 ;  /* 0x00000000000772ca */ /* 0x000fca00000e0000 */
[----:B------:R-:W-:-:S08]  /*15740*/  PLOP3.LUT P1, PT, PT, PT, UP0, 0x80, 0x0 ;  /* 0x000000000000781c */ /* 0x000fd00003f2f008 */
[----:B------:R-:W-:-:S04]  /*15750*/  UIADD3 UR6, UR6, UR7, URZ ;  /* 0x0000000706067290 */ /* 0x000fc8000fffe03f */
[----:B------:R-:W-:-:S06]  /*15760*/  UIADD3 UR4, UR6, UR4, URZ ;  /* 0x0000000406047290 */ /* 0x000fcc000fffe03f */
[----:B------:R-:W-:Y:S01]  /*15770*/  IMAD.U32 R0, RZ, RZ, UR4 ;  /* 0x00000004ff007e24 */ /* 0x000fe2000f8e00ff */
[----:B------:R-:W-:Y:S06]  /*15780*/  @!P1 BRA `(.L_x_1401) ;  /* 0x0000000000409947 */ /* 0x000fec0003800000 */
        /* <DEDUP_REMOVED lines=10> */
.L_x_1402:
[----:B------:R-:W-:-:S11]  /*15830*/  UISETP.NE.AND UP0, UPT, UR5, 0x1, UPT ;  /* 0x000000010500788c */ /* 0x000fd6000bf05270 */
[----:B------:R-:W-:Y:S02]  /*15840*/  @UP0 ULDC.64 UR8, c[0x0][0x9e8] ;  /* 0x00027a0000080ab9 */ /* 0x000fe40000000a00 */
[----:B------:R-:W-:-:S04]  /*15850*/  UIMAD.WIDE.U32 UR6, UR4, UR8, URZ ;  /* 0x00000008040672a5 */ /* 0x000fc8000f8e003f */
[----:B------:R-:W-:-:S12]  /*15860*/  @UP0 USHF.R.U32.HI UR4, URZ, UR9, UR7 ;  /* 0x000000093f040299 */ /* 0x000fd80008011607 */
.L_x_1403:
[----:B------:R-:W-:-:S06]  /*15870*/  UIMAD UR4, UR4, UR5, UR5 ;  /* 0x00000005040472a4 */ /* 0x000fcc000f8e0205 */
[----:B------:R-:W-:-:S07]  /*15880*/  VIMNMX R0, R0, UR4, PT ;  /* 0x0000000400007c48 */ /* 0x000fce000bfe0100 */
.L_x_1401:
[----:B------:R-:W-:Y:S01]  /*15890*/  UISETP.NE.AND UP0, UPT, UR48, URZ, UPT ;  /* 0x0000003f3000728c */ /* 0x000fe2000bf05270 */
[----:B------:R-:W-:Y:S01]  /*158a0*/  R2UR UR9, R18 ;  /* 0x00000000120972ca */ /* 0x000fe200000e0000 */
[----:B------:R-:W-:Y:S01]  /*158b0*/  UIADD3 UR4, UR36, 0x7f, URZ ;  /* 0x0000007f24047890 */ /* 0x000fe2000fffe03f */
[----:B------:R-:W-:-:S03]  /*158c0*/  VIADD R0, R0, 0x7f ;  /* 0x0000007f00007836 */ /* 0x000fc60000000000 */
[----:B------:R-:W-:Y:S02]  /*158d0*/  USHF.R.S32.HI UR8, URZ, 0x1f, UR4 ;  /* 0x0000001f3f087899 */ /* 0x000fe40008011404 */
[----:B------:R-:W-:Y:S02]  /*158e0*/  SHF.R.S32.HI R3, RZ, 0x1f, R0 ;  /* 0x0000001fff037819 */ /* 0x000fe40000011400 */
[----:B------:R-:W-:Y:S01]  /*158f0*/  ULEA.HI UR8, UR8, UR4, URZ, 0x7 ;  /* 0x0000000408087291 */ /* 0x000fe2000f8f383f */
[----:B------:R-:W-:Y:S01]  /*15900*/  @UP0 ULDC UR6, c[0x0][0x44c] ;  /* 0x0001130000060ab9 */ /* 0x000fe20000000800 */
[----:B------:R-:W-:Y:S02]  /*15910*/  @UP0 ULDC UR10, c[0x0][0x450] ;  /* 0x00011400000a0ab9 */ /* 0x000fe40000000800 */
[----:B------:R-:W-:Y:S01]  /*15920*/  UIMAD.WIDE.U32 UR6, UR9, UR6, URZ ;  /* 0x00000006090672a5 */ /* 0x000fe2000f8e003f */
[----:B------:R-:W-:Y:S01]  /*15930*/  LEA.HI R3, R3, R0, RZ, 0x7 ;  /* 0x0000000003037211 */ /* 0x000fe200078f38ff */
[----:B------:R-:W-:-:S02]  /*15940*/  USHF.R.S32.HI UR8, URZ, 0x7, UR8 ;  /* 0x000000073f087899 */ /* 0x000fc40008011408 */
[----:B------:R-:W-:Y:S01]  /*15950*/  @UP0 USHF.R.U32.HI UR9, URZ, UR10, UR7 ;  /* 0x0000000a3f090299 */ /* 0x000fe20008011607 */
[----:B------:R-:W-:Y:S01]  /*15960*/  SHF.R.S32.HI R3, RZ, 0x7, R3 ;  /* 0x00000007ff037819 */ /* 0x000fe20000011403 */
[----:B------:R-:W-:Y:S02]  /*15970*/  ULDC UR4, c[0x0][0x9dc] ;  /* 0x0002770000047ab9 */ /* 0x000fe40000000800 */
[----:B------:R-:W-:Y:S01]  /*15980*/  UIADD3 UR9, UR9, UR36, -UR41 ;  /* 0x0000002409097290 */ /* 0x000fe2000fffe829 */
[----:B------:R-:W-:-:S03]  /*15990*/  VIMNMX R27, R3, UR8, PT ;  /* 0x00000008031b7c48 */ /* 0x000fc6000bfe0100 */
        /* <DEDUP_REMOVED lines=12> */
.L_x_1405:
[----:B------:R-:W-:-:S11]  /*15a60*/  UISETP.NE.AND UP0, UPT, UR5, 0x1, UPT ;  /* 0x000000010500788c */ /* 0x000fd6000bf05270 */
[----:B------:R-:W-:Y:S02]  /*15a70*/  @UP0 ULDC.64 UR10, c[0x0][0x9e8] ;  /* 0x00027a00000a0ab9 */ /* 0x000fe40000000a00 */
[----:B------:R-:W-:-:S04]  /*15a80*/  UIMAD.WIDE.U32 UR6, UR9, UR10, URZ ;  /* 0x0000000a090672a5 */ /* 0x000fc8000f8e003f */
[----:B------:R-:W-:-:S12]  /*15a90*/  @UP0 USHF.R.U32.HI UR9, URZ, UR11, UR7 ;  /* 0x0000000b3f090299 */ /* 0x000fd80008011607 */
.L_x_1406:
[----:B------:R-:W-:-:S04]  /*15aa0*/  UIMAD UR5, UR9, UR5, URZ ;  /* 0x00000005090572a4 */ /* 0x000fc8000f8e023f */
[----:B------:R-:W-:-:S04]  /*15ab0*/  UISETP.LT.AND UP0, UPT, UR4, UR5, UPT ;  /* 0x000000050400728c */ /* 0x000fc8000bf01270 */
[----:B------:R-:W-:-:S12]  /*15ac0*/  USEL UR4, UR4, UR5, !UP0 ;  /* 0x0000000504047287 */ /* 0x000fd8000c000000 */
.L_x_1404:
[----:B------:R-:W-:Y:S01]  /*15ad0*/  USHF.R.S32.HI UR5, URZ, 0x1f, UR4 ;  /* 0x0000001f3f057899 */ /* 0x000fe20008011404 */
[----:B------:R-:W-:-:S03]  /*15ae0*/  R2UR UR7, R26 ;  /* 0x000000001a0772ca */ /* 0x000fc600000e0000 */
[----:B------:R-:W-:-:S04]  /*15af0*/  ULEA.HI UR5, UR5, UR4, URZ, 0x7 ;  /* 0x0000000405057291 */ /* 0x000fc8000f8f383f */
[----:B------:R-:W-:-:S04]  /*15b00*/  USHF.R.S32.HI UR6, URZ, 0x7, UR5 ;  /* 0x000000073f067899 */ /* 0x000fc80008011405 */
[----:B------:R-:W-:Y:S02]  /*15b10*/  UISETP.LT.AND UP0, UPT, URZ, UR6, UPT ;  /* 0x000000063f00728c */ /* 0x000fe4000bf01270 */
[----:B------:R-:W-:Y:S02]  /*15b20*/  ULOP3.LUT UR5, UR7, 0xff000000, URZ, 0xc0, !UPT ;  /* 0xff00000007057892 */ /* 0x000fe4000f8ec03f */
[----:B------:R-:W-:Y:S02]  /*15b30*/  USEL UR11, URZ, UR6, !UP0 ;  /* 0x000000063f0b7287 */ /* 0x000fe4000c000000 */
[----:B------:R-:W-:Y:S02]  /*15b40*/  ULOP3.LUT UR4, UR7, 0xff0000, URZ, 0xc0, !UPT ;  /* 0x00ff000007047892 */ /* 0x000fe4000f8ec03f */
[----:B------:R-:W-:Y:S02]  /*15b50*/  USHF.R.U32.HI UR5, URZ, 0x8, UR5 ;  /* 0x000000083f057899 */ /* 0x000fe40008011605 */
[----:B------:R-:W-:-:S02]  /*15b60*/  ISETP.GT.AND P0, PT, R27, UR11, PT ;  /* 0x0000000b1b007c0c */ /* 0x000fc4000bf04270 */
[----:B------:R-:W-:-:S03]  /*15b70*/  ULEA.HI UR5, UR4, UR5, URZ, 0x10 ;  /* 0x0000000504057291 */ /* 0x000fc6000f8f803f */
[----:B------:R-:W-:Y:S01]  /*15b80*/  UMOV UR4, URZ ;  /* 0x0000003f00047c82 */ /* 0x000fe20008000000 */
[----:B------:R-:W-:-:S07]  /*15b90*/  ULOP3.LUT UR42, UR5, 0xff, URZ, 0xc0, !UPT ;  /* 0x000000ff052a7892 */ /* 0x000fce000f8ec03f */
[----:B------:R-:W-:Y:S05]  /*15ba0*/  @!P0 BRA `(.L_x_1407) ;  /* 0x0000000000908947 */ /* 0x000fea0003800000 */
[----:B------:R-:W-:Y:S01]  /*15bb0*/  USHF.R.U32.HI UR6, URZ, 0x10, UR5 ;  /* 0x000000103f067899 */ /* 0x000fe20008011605 */
[----:B------:R-:W-:-:S03]  /*15bc0*/  UMOV UR4, URZ ;  /* 0x0000003f00047c82 */ /* 0x000fc60008000000 */
[----:B------:R-:W-:-:S11]  /*15bd0*/  UISETP.NE.AND UP0, UPT, UR6, URZ, UPT ;  /* 0x0000003f0600728c */ /* 0x000fd6000bf05270 */
[----:B------:R-:W-:Y:S02]  /*15be0*/  @!UP0 ULDC UR6, c[0x0][0x9f0] ;  /* 0x00027c0000068ab9 */ /* 0x000fe40000000800 */
[----:B------:R-:W-:-:S04]  /*15bf0*/  IABS R0, UR6 ;  /* 0x0000000600007c13 */ /* 0x000fc80008000000 */
[----:B------:R-:W-:Y:S01]  /*15c00*/  R2UR UR12, R0 ;  /* 0x00000000000c72ca */ /* 0x000fe200000e0000 */
[----:B------:R-:W-:-:S05]  /*15c10*/  IMAD.U32 R0, RZ, RZ, UR6 ;  /* 0x00000006ff007e24 */ /* 0x000fca000f8e00ff */
[----:B------:R-:W-:-:S04]  /*15c20*/  IADD3 R0, R0, -0x1, R27 ;  /* 0xffffffff00007810 */ /* 0x000fc80007ffe01b */
[----:B------:R-:W-:Y:S02]  /*15c30*/  R2UR UR7, R0 ;  /* 0x00000000000772ca */ /* 0x000fe400000e0000 */
[----:B------:R-:W-:Y:S01]  /*15c40*/  IABS R0, UR6 ;  /* 0x0000000600007c13 */ /* 0x000fe20008000000 */
[----:B------:R-:W0:Y:S10]  /*15c50*/  I2F.RP R2, UR12 ;  /* 0x0000000c00027d06 */ /* 0x000e340008209400 */
[----:B------:R-:W-:Y:S01]  /*15c60*/  UIADD3 UR7, -UR11, UR7, URZ ;  /* 0x000000070b077290 */ /* 0x000fe2000fffe13f */
[----:B0-----:R-:W0:Y:S02]  /*15c70*/  MUFU.RCP R2, R2 ;  /* 0x0000000200027308 */ /* 0x001e240000001000 */
[----:B0-----:R-:W-:-:S02]  /*15c80*/  VIADD R3, R2, 0xffffffe ;  /* 0x0ffffffe02037836 */ /* 0x001fc40000000000 */
[----:B------:R-:W-:Y:S01]  /*15c90*/  IMAD.MOV R2, RZ, RZ, -R0 ;  /* 0x000000ffff027224 */ /* 0x000fe200078e0a00 */
[----:B------:R-:W-:Y:S01]  /*15ca0*/  IABS R0, UR7 ;  /* 0x0000000700007c13 */ /* 0x000fe20008000000 */
[----:B------:R-:W-:Y:S02]  /*15cb0*/  ULOP3.LUT UR7, UR7, UR6, URZ, 0x3c, !UPT ;  /* 0x0000000607077292 */ /* 0x000fe4000f8e3c3f */
[----:B------:R-:W0:Y:S01]  /*15cc0*/  F2I.FTZ.U32.TRUNC.NTZ R3, R3 ;  /* 0x0000000300037305 */ /* 0x000e22000021f000 */
[----:B------:R-:W-:Y:S02]  /*15cd0*/  R2UR UR9, R0 ;  /* 0x00000000000972ca */ /* 0x000fe400000e0000 */
[----:B------:R-:W-:Y:S02]  /*15ce0*/  R2UR UR10, R2 ;  /* 0x00000000020a72ca */ /* 0x000fe400000e0000 */
[----:B0-----:R-:W-:-:S13]  /*15cf0*/  R2UR UR5, R3 ;  /* 0x00000000030572ca */ /* 0x001fda00000e0000 */
[----:B------:R-:W-:-:S04]  /*15d00*/  UIADD3 UR8, URZ, -UR5, URZ ;  /* 0x800000053f087290 */ /* 0x000fc8000fffe03f */
[----:B------:R-:W-:-:S04]  /*15d10*/  UIMAD UR8, UR8, UR12, URZ ;  /* 0x0000000c080872a4 */ /* 0x000fc8000f8e023f */
[----:B------:R-:W-:-:S04]  /*15d20*/  UIMAD.WIDE.U32 UR4, UR5, UR8, UR4 ;  /* 0x00000008050472a5 */ /* 0x000fc8000f8e0004 */
[----:B------:R-:W-:-:S04]  /*15d30*/  UIMAD.WIDE.U32 UR4, UR5, UR9, URZ ;  /* 0x00000009050472a5 */ /* 0x000fc8000f8e003f */
        /* <DEDUP_REMOVED lines=11> */
.L_x_1407:
[----:B------:R-:W-:Y:S01]  /*15df0*/  UIMAD UR42, UR42, UR4, UR11 ;  /* 0x000000042a2a72a4 */ /* 0x000fe2000f8e020b */
[----:B------:R-:W-:Y:S05]  /*15e00*/  BSSY B7, `(.L_x_1408) ;  /* 0x00003a5000077945 */ /* 0x000fea0003800000 */
[----:B------:R-:W-:-:S05]  /*15e10*/  IMAD.U32 R0, RZ, RZ, UR42 ;  /* 0x0000002aff007e24 */ /* 0x000fca000f8e00ff */
[----:B------:R-:W-:-:S04]  /*15e20*/  VIADDMNMX R27, R0, UR4, R27, PT ;  /* 0x00000004001b7c46 */ /* 0x000fc8000b80011b */
[----:B------:R-:W-:-:S13]  /*15e30*/  ISETP.GT.AND P0, PT, R27, UR42, PT ;  /* 0x0000002a1b007c0c */ /* 0x000fda000bf04270 */
[----:B------:R-:W-:Y:S05]  /*15e40*/  @P0 BRA `(.L_x_1409) ;  /* 0x0000000000440947 */ /* 0x000fea0003800000 */
        /* <DEDUP_REMOVED lines=15> */
[----:B0-----:R-:W-:Y:S01]  /*15f40*/  IADD3 R24, R0, UR46, R7 ;  /* 0x0000002e00187c10 */ /* 0x001fe2000fffe007 */
[----:B------:R-:W-:Y:S06]  /*15f50*/  BRA `(.L_x_1410) ;  /* 0x00000038003c7947 */ /* 0x000fec0003800000 */
.L_x_1409:
        /* <DEDUP_REMOVED lines=20> */
.L_x_1412:
[----:B------:R-:W-:Y:S05]  /*160a0*/  BSYNC B6 ;  /* 0x0000000000067941 */ /* 0x000fea0003800000 */
.L_x_1411:
        /* <DEDUP_REMOVED lines=22> */
.L_x_1414:
[----:B------:R-:W-:Y:S05]  /*16210*/  BSYNC B6 ;  /* 0x0000000000067941 */ /* 0x000fea0003800000 */
.L_x_1413:
        /* <DEDUP_REMOVED lines=20> */
.L_x_1416:
[----:B------:R-:W-:Y:S05]  /*16360*/  BSYNC B6 ;  /* 0x0000000000067941 */ /* 0x000fea0003800000 */
.L_x_1415:
        /* <DEDUP_REMOVED lines=19> */
.L_x_1418:
[----:B------:R-:W-:Y:S05]  /*164a0*/  BSYNC B6 ;  /* 0x0000000000067941 */ /* 0x000fea0003800000 */
.L_x_1417:
[----:B------:R-:W0:Y:S01]  /*164b0*/  S2R R2, SR_TID.X ;  /* 0x0000000000027919 */ /* 0x000e220000002100 */
[----:B------:R-:W-:Y:S01]  /*164c0*/  ULDC.64 UR4, c[0x0][0x9f8] ;  /* 0x00027e0000047ab9 */ /* 0x000fe20000000a00 */
[----:B------:R-:W-:Y:S01]  /*164d0*/  IMAD.U32 R25, RZ, RZ, UR40 ;  /* 0x00000028ff197e24 */ /* 0x000fe2000f8e00ff */
[----:B------:R-:W-:Y:S01]  /*164e0*/  UISETP.NE.U32.AND UP0, UPT, UR4, URZ, UPT ;  /* 0x0000003f0400728c */ /* 0x000fe2000bf05070 */
[----:B------:R-:W1:Y:S01]  /*164f0*/  S2R R20, SR_TID.X ;  /* 0x0000000000147919 */ /* 0x000e620000002100 */
[----:B------:R-:W2:Y:S02]  /*16500*/  LDC R33, c[0x0][0x430] ;  /* 0x00010c00ff217b82 */ /* 0x000ea40000000800 */
[----:B------:R-:W-:-:S06]  /*16510*/  UISETP.NE.AND.EX UP0, UPT, UR5, URZ, UPT, UP0 ;  /* 0x0000003f0500728c */ /* 0x000fcc000bf05300 */
[----:B------:R-:W-:-:S05]  /*16520*/  PLOP3.LUT P0, PT, PT, PT, UP0, 0x80, 0x0 ;  /* 0x000000000000781c */ /* 0x000fca0003f0f008 */
[----:B------:R-:W-:Y:S02]  /*16530*/  @UP0 ULDC.64 UR4, c[0x0][0x9f8] ;  /* 0x00027e0000040ab9 */ /* 0x000fe40000000a00 */
[----:B------:R-:W-:-:S06]  /*16540*/  @UP0 UIMAD.WIDE UR4, UR40, 0x4, UR4 ;  /* 0x00000004280408a5 */ /* 0x000fcc000f8e0204 */
[----:B------:R-:W-:Y:S01]  /*16550*/  IMAD.U32 R3, RZ, RZ, UR5 ;  /* 0x00000005ff037e24 */ /* 0x000fe2000f8e00ff */
[----:B------:R-:W-:Y:S01]  /*16560*/  LEA R8, R27, 0xffffff80, 0x7 ;  /* 0xffffff801b087811 */ /* 0x000fe200078e38ff */
[----:B------:R-:W-:Y:S01]  /*16570*/  ULDC UR5, c[0x0][0x320] ;  /* 0x0000c80000057ab9 */ /* 0x000fe20000000800 */
[----:B0-----:R-:W-:-:S04]  /*16580*/  LOP3.LUT R2, R2, 0x7f, RZ, 0xc0, !PT ;  /* 0x0000007f02027812 */ /* 0x001fc800078ec0ff */
[----:B------:R-:W-:Y:S01]  /*16590*/  SHF.R.U32.HI R21, RZ, 0x2, R2 ;  /* 0x00000002ff157819 */ /* 0x000fe20000011602 */
[----:B------:R-:W-:Y:S02]  /*165a0*/  IMAD.U32 R2, RZ, RZ, UR4 ;  /* 0x00000004ff027e24 */ /* 0x000fe4000f8e00ff */
[----:B-1----:R-:W-:Y:S01]  /*165b0*/  IMAD.SHL.U32 R20, R20, 0x20, RZ ;  /* 0x0000002014147824 */ /* 0x002fe200078e00ff */
[----:B--2---:R-:W-:Y:S01]  /*165c0*/  ISETP.NE.AND P1, PT, R33, 0x1, PT ;  /* 0x000000012100780c */ /* 0x004fe20003f25270 */
[----:B------:R-:W-:Y:S01]  /*165d0*/  ULDC UR4, c[0x0][0x2f4] ;  /* 0x0000bd0000047ab9 */ /* 0x000fe20000000800 */
[----:B------:R0:W2:Y:S01]  /*165e0*/  @P0 LDG.E R25, desc[UR56][R2.64] ;  /* 0x0000003802190981 */ /* 0x0000a2000c1e1900 */
[----:B------:R-:W-:Y:S02]  /*165f0*/  LOP3.LUT R17, R17, 0xffffffbf, RZ, 0xc0, !PT ;  /* 0xffffffbf11117812 */ /* 0x000fe400078ec0ff */
[----:B------:R-:W-:-:S04]  /*16600*/  LOP3.LUT R20, R21, 0x60, R20, 0xf8, !PT ;  /* 0x0000006015147812 */ /* 0x000fc800078ef814 */
[----:B------:R-:W-:-:S04]  /*16610*/  LOP3.LUT R0, R20, R8, RZ, 0xfc, !PT ;  /* 0x0000000814007212 */ /* 0x000fc800078efcff */
[C---:B------:R-:W-:Y:S01]  /*16620*/  ISETP.GE.AND P0, PT, R0.reuse, UR36, PT ;  /* 0x0000002400007c0c */ /* 0x040fe2000bf06270 */
[----:B------:R-:W1:Y:S01]  /*16630*/  @P1 LDC R5, c[0x0][0x434] ;  /* 0x00010d00ff051b82 */ /* 0x000e620000000800 */
[----:B------:R-:W-:Y:S01]  /*16640*/  VIADD R0, R0, UR38 ;  /* 0x0000002600007c36 */ /* 0x000fe20008000000 */
[----:B------:R-:W-:-:S03]  /*16650*/  @P1 LOP3.LUT R17, R17, 0x40, RZ, 0xfc, !PT ;  /* 0x0000004011111812 */ /* 0x000fc600078efcff */
[----:B------:R-:W-:-:S03]  /*16660*/  IMAD.MOV.U32 R6, RZ, RZ, R0 ;  /* 0x000000ffff067224 */ /* 0x000fc600078e0000 */
[----:B------:R-:W3:Y:S08]  /*16670*/  @P1 LDC R4, c[0x0][0x438] ;  /* 0x00010e00ff041b82 */ /* 0x000ef00000000800 */
[----:B0-----:R-:W0:Y:S01]  /*16680*/  @!P0 LDC.64 R2, c[0x0][0x428] ;  /* 0x00010a00ff028b82 */ /* 0x001e220000000a00 */
[----:B-1----:R-:W-:-:S05]  /*16690*/  @P1 IMAD.HI.U32 R5, R0, R5, RZ ;  /* 0x0000000500051227 */ /* 0x002fca00078e00ff */
[----:B---3--:R-:W-:-:S04]  /*166a0*/  @P1 SHF.R.U32.HI R6, RZ, R4, R5 ;  /* 0x00000004ff061219 */ /* 0x008fc80000011605 */
[--C-:B------:R-:W-:Y:S01]  /*166b0*/  @!P0 SHF.R.S32.HI R5, RZ, 0x1f, R6.reuse ;  /* 0x0000001fff058819 */ /* 0x100fe20000011406 */
[----:B------:R-:W-:Y:S01]  /*166c0*/  @!P0 IMAD.MOV.U32 R4, RZ, RZ, R6 ;  /* 0x000000ffff048224 */ /* 0x000fe200078e0006 */
[C---:B------:R-:W-:Y:S02]  /*166d0*/  LOP3.LUT R9, R36.reuse, 0x40, RZ, 0xfc, !PT ;  /* 0x0000004024097812 */ /* 0x040fe400078efcff */
[----:B------:R-:W-:Y:S02]  /*166e0*/  LOP3.LUT R17, R17, 0xffffffef, RZ, 0xc0, !PT ;  /* 0xffffffef11117812 */ /* 0x000fe400078ec0ff */
[----:B------:R-:W-:-:S04]  /*166f0*/  LOP3.LUT R10, R36, 0x80, RZ, 0xfc, !PT ;  /* 0x00000080240a7812 */ /* 0x000fc800078efcff */
[----:B------:R-:W-:Y:S01]  /*16700*/  ISETP.GE.AND P2, PT, R10, UR4, PT ;  /* 0x000000040a007c0c */ /* 0x000fe2000bf46270 */
[----:B------:R-:W-:Y:S01]  /*16710*/  UMOV UR6, 0xffffffff ;  /* 0xffffffff00067882 */ /* 0x000fe20000000000 */
[----:B------:R-:W-:Y:S02]  /*16720*/  LOP3.LUT R22, R26, 0xffff, RZ, 0xc0, !PT ;  /* 0x0000ffff1a167812 */ /* 0x000fe400078ec0ff */
[----:B--2---:R-:W-:Y:S01]  /*16730*/  SHF.R.S32.HI R32, RZ, 0x1f, R25 ;  /* 0x0000001fff207819 */ /* 0x004fe20000011419 */
[----:B0-----:R-:W-:-:S04]  /*16740*/  @!P0 IMAD.WIDE.U32 R4, R25, R2, R4 ;  /* 0x0000000219048225 */ /* 0x001fc800078e0004 */
[----:B------:R-:W-:-:S04]  /*16750*/  @!P0 IMAD R7, R32, R2, RZ ;  /* 0x0000000220078224 */ /* 0x000fc800078e02ff */
[----:B------:R-:W-:Y:S02]  /*16760*/  @!P0 IMAD R7, R25, R3, R7 ;  /* 0x0000000319078224 */ /* 0x000fe400078e0207 */
[----:B------:R-:W0:Y:S02]  /*16770*/  @!P0 LDC.64 R2, c[0x0][0x418] ;  /* 0x00010600ff028b82 */ /* 0x000e240000000a00 */
[----:B------:R-:W-:Y:S01]  /*16780*/  @!P0 IMAD.IADD R7, R5, 0x1, R7 ;  /* 0x0000000105078824 */ /* 0x000fe200078e0207 */
[----:B0-----:R-:W-:-:S04]  /*16790*/  @!P0 LEA R2, P1, R4, R2, 0x2 ;  /* 0x0000000204028211 */ /* 0x001fc800078210ff */
[----:B------:R-:W-:Y:S01]  /*167a0*/  @!P0 LEA.HI.X R3, R4, R3, R7, 0x2, P1 ;  /* 0x0000000304038211 */ /* 0x000fe200008f1407 */
[----:B------:R-:W-:Y:S01]  /*167b0*/  IMAD.MOV.U32 R4, RZ, RZ, RZ ;  /* 0x000000ffff047224 */ /* 0x000fe200078e00ff */
[----:B------:R-:W-:-:S05]  /*167c0*/  ISETP.GE.AND P1, PT, R36, UR4, PT ;  /* 0x0000000424007c0c */ /* 0x000fca000bf26270 */
[----:B------:R0:W5:Y:S01]  /*167d0*/  @!P0 LDG.E R4, desc[UR56][R2.64] ;  /* 0x0000003802048981 */ /* 0x000162000c1e1900 */
[----:B------:R-:W-:Y:S01]  /*167e0*/  ISETP.GE.AND P0, PT, R9, UR4, PT ;  /* 0x0000000409007c0c */ /* 0x000fe2000bf06270 */
[----:B------:R-:W-:-:S04]  /*167f0*/  IMAD.MOV R5, RZ, RZ, -R6 ;  /* 0x000000ffff057224 */ /* 0x000fc800078e0a06 */
[----:B------:R-:W-:Y:S02]  /*16800*/  IMAD R5, R33, R5, R0 ;  /* 0x0000000521057224 */ /* 0x000fe400078e0200 */
[----:B------:R-:W-:Y:S01]  /*16810*/  @P1 LOP3.LUT R17, R17, 0x10, RZ, 0xfc, !PT ;  /* 0x0000001011111812 */ /* 0x000fe200078efcff */
[----:B------:R-:W-:Y:S01]  /*16820*/  IMAD.U32 R0, RZ, RZ, UR43 ;  /* 0x0000002bff007e24 */ /* 0x000fe2000f8e00ff */
[----:B------:R-:W-:Y:S02]  /*16830*/  ISETP.GE.AND P1, PT, R36, UR5, PT ;  /* 0x0000000524007c0c */ /* 0x000fe4000bf26270 */
[----:B------:R-:W-:-:S04]  /*16840*/  LOP3.LUT R17, R17, 0xfffffff7, RZ, 0xc0, !PT ;  /* 0xfffffff711117812 */ /* 0x000fc800078ec0ff */
[----:B------:R-:W-:Y:S02]  /*16850*/  @P0 LOP3.LUT R17, R17, 0x8, RZ, 0xfc, !PT ;  /* 0x0000000811110812 */ /* 0x000fe400078efcff */
[----:B------:R-:W-:Y:S02]  /*16860*/  ISETP.GE.AND P0, PT, R9, UR5, PT ;  /* 0x0000000509007c0c */ /* 0x000fe4000bf06270 */
[----:B------:R-:W-:-:S04]  /*16870*/  LOP3.LUT R17, R17, 0xfffffffb, RZ, 0xc0, !PT ;  /* 0xfffffffb11117812 */ /* 0x000fc800078ec0ff */
[----:B------:R-:W-:-:S04]  /*16880*/  @P2 LOP3.LUT R17, R17, 0x4, RZ, 0xfc, !PT ;  /* 0x0000000411112812 */ /* 0x000fc800078efcff */
[----:B------:R-:W-:-:S04]  /*16890*/  LOP3.LUT R17, R17, 0xfffffffd, RZ, 0xc0, !PT ;  /* 0xfffffffd11117812 */ /* 0x000fc800078ec0ff */
[----:B------:R-:W-:-:S04]  /*168a0*/  @P1 LOP3.LUT R17, R17, 0x2, RZ, 0xfc, !PT ;  /* 0x0000000211111812 */ /* 0x000fc800078efcff */
[----:B------:R-:W-:-:S04]  /*168b0*/  LOP3.LUT R17, R17, 0xfffffffe, RZ, 0xc0, !PT ;  /* 0xfffffffe11117812 */ /* 0x000fc800078ec0ff */
[----:B------:R-:W-:Y:S01]  /*168c0*/  @P0 LOP3.LUT R17, R17, 0x1, RZ, 0xfc, !PT ;  /* 0x0000000111110812 */ /* 0x000fe200078efcff */
[----:B0-----:R-:W-:Y:S06]  /*168d0*/  BRA.DIV UR6, `(.L_x_1419) ;  /* 0x0000004606a87947 */ /* 0x001fec000b800000 */
.L_x_1499:
[----:B------:R-:W-:Y:S02]  /*168e0*/  ISETP.NE.AND P0, PT, R0, 0x3, PT ;  /* 0x000000030000780c */ /* 0x000fe40003f05270 */
[----:B------:R-:W-:-:S11]  /*168f0*/  LOP3.LUT R17, R17, 0xffffffdf, RZ, 0xc0, !PT ;  /* 0xffffffdf11117812 */ /* 0x000fd600078ec0ff */
[----:B------:R-:W-:Y:S01]  /*16900*/  @P0 LOP3.LUT R17, R17, 0x20, RZ, 0xfc, !PT ;  /* 0x0000002011110812 */ /* 0x000fe200078efcff */
[----:B------:R-:W-:Y:S06]  /*16910*/  @!P0 BRA `(.L_x_1420) ;  /* 0x0000000000048947 */ /* 0x000fec0003800000 */
[----:B------:R-:W-:Y:S01]  /*16920*/  BPT.TRAP 0x1 ;  /* 0x000000040000795c */ /* 0x000fe20000300000 */
.L_x_1420:
[----:B------:R-:W-:Y:S01]  /*16930*/  IMAD R0, R19, 0x8, R16 ;  /* 0x0000000813007824 */ /* 0x000fe200078e0210 */
[----:B------:R-:W-:Y:S01]  /*16940*/  SHF.L.U32 R26, R23, 0x1f, RZ ;  /* 0x0000001f171a7819 */ /* 0x000fe200000006ff */
[----:B------:R-:W-:Y:S01]  /*16950*/  BSSY B0, `(.L_x_1421) ;  /* 0x0000004000007945 */ /* 0x000fe20003800000 */
[----:B------:R-:W-:Y:S02]  /*16960*/  SHF.R.S32.HI R20, RZ, 0x1f, R5 ;  /* 0x0000001fff147819 */ /* 0x000fe40000011405 */
[----:B------:R-:W0:Y:S02]  /*16970*/  SYNCS.PHASECHK.TRANS64.TRYWAIT P0, [R0+URZ+0x22880], R26 ;  /* 0x0228801a000075a7 */ /* 0x000e24000800017f */
[----:B0-----:R-:W-:Y:S05]  /*16980*/  @!P0 BRA `(.L_x_1422) ;  /* 0x0000004400a88947 */ /* 0x001fea0003800000 */
.L_x_1500:
[----:B------:R-:W-:Y:S05]  /*16990*/  BSYNC B0 ;  /* 0x0000000000007941 */ /* 0x000fea0003800000 */
.L_x_1421:
[----:B------:R-:W1:Y:S01]  /*169a0*/  S2R R7, SR_TID.X ;  /* 0x0000000000077919 */ /* 0x000e620000002100 */
[----:B------:R-:W-:Y:S01]  /*169b0*/  ULDC.64 UR4, c[0x0][0x328] ;  /* 0x0000ca0000047ab9 */ /* 0x000fe20000000a00 */
[----:B-----5:R-:W-:Y:S01]  /*169c0*/  SHF.R.S32.HI R21, RZ, 0x1f, R4 ;  /* 0x0000001fff157819 */ /* 0x020fe20000011404 */
[----:B------:R-:W-:Y:S01]  /*169d0*/  IMAD R6, R20, UR4, RZ ;  /* 0x0000000414067c24 */ /* 0x000fe2000f8e02ff */
[----:B------:R-:W-:Y:S01]  /*169e0*/  ULDC.64 UR6, c[0x0][0x318] ;  /* 0x0000c60000067ab9 */ /* 0x000fe20000000a00 */
[----:B------:R-:W-:Y:S01]  /*169f0*/  IMAD.WIDE.U32 R2, R5, UR4, RZ ;  /* 0x0000000405027c25 */ /* 0x000fe2000f8e00ff */
[----:B------:R-:W-:-:S03]  /*16a00*/  LOP3.LUT P1, RZ, R17, 0x1, RZ, 0xc0, !PT ;  /* 0x0000000111ff7812 */ /* 0x000fc6000782c0ff */
[----:B------:R-:W-:Y:S01]  /*16a10*/  IMAD R6, R5, UR5, R6 ;  /* 0x0000000505067c24 */ /* 0x000fe2000f8e0206 */
[----:B------:R-:W-:-:S03]  /*16a20*/  ULDC.64 UR4, c[0x0][0x338] ;  /* 0x0000ce0000047ab9 */ /* 0x000fc60000000a00 */
[----:B------:R-:W-:Y:S02]  /*16a30*/  IMAD.IADD R3, R3, 0x1, R6 ;  /* 0x0000000103037824 */ /* 0x000fe400078e0206 */
[----:B------:R-:W-:Y:S02]  /*16a40*/  IMAD R6, R21, UR4, RZ ;  /* 0x0000000415067c24 */ /* 0x000fe4000f8e02ff */
[----:B------:R-:W-:-:S04]  /*16a50*/  IMAD.WIDE.U32 R2, R4, UR4, R2 ;  /* 0x0000000404027c25 */ /* 0x000fc8000f8e0002 */
[----:B------:R-:W-:Y:S01]  /*16a60*/  IMAD R6, R4, UR5, R6 ;  /* 0x0000000504067c24 */ /* 0x000fe2000f8e0206 */
[----:B------:R-:W-:-:S03]  /*16a70*/  ULDC.64 UR4, c[0x0][0x330] ;  /* 0x0000cc0000047ab9 */ /* 0x000fc60000000a00 */
[----:B------:R-:W-:Y:S02]  /*16a80*/  IMAD.IADD R3, R3, 0x1, R6 ;  /* 0x0000000103037824 */ /* 0x000fe400078e0206 */
[C---:B------:R-:W-:Y:S01]  /*16a90*/  IMAD.WIDE.U32 R2, R22.reuse, UR4, R2 ;  /* 0x0000000416027c25 */ /* 0x040fe2000f8e0002 */
[----:B------:R-:W-:Y:S01]  /*16aa0*/  UMOV UR4, 0xffffffff ;  /* 0xffffffff00047882 */ /* 0x000fe20000000000 */
[----:B-1----:R-:W-:Y:S02]  /*16ab0*/  LOP3.LUT R7, R7, 0x7f, RZ, 0xc0, !PT ;  /* 0x0000007f07077812 */ /* 0x002fe400078ec0ff */
[----:B------:R-:W-:Y:S01]  /*16ac0*/  IMAD R9, R22, UR5, R3 ;  /* 0x0000000516097c24 */ /* 0x000fe2000f8e0203 */
[----:B------:R-:W-:Y:S02]  /*16ad0*/  IADD3 R10, P0, R2, UR6, RZ ;  /* 0x00000006020a7c10 */ /* 0x000fe4000ff1e0ff */
[--C-:B------:R-:W-:Y:S02]  /*16ae0*/  SHF.R.U32.HI R11, RZ, 0x2, R7.reuse ;  /* 0x00000002ff0b7819 */ /* 0x100fe40000011607 */
[----:B------:R-:W-:-:S02]  /*16af0*/  SHF.R.U32.HI R7, RZ, 0x5, R7 ;  /* 0x00000005ff077819 */ /* 0x000fc40000011607 */
[----:B------:R-:W-:Y:S02]  /*16b00*/  IADD3 R8, -R11, UR36, -R8 ;  /* 0x000000240b087c10 */ /* 0x000fe4000fffe908 */
[----:B------:R-:W-:Y:S01]  /*16b10*/  IADD3.X R9, R9, UR7, RZ, P0, !PT ;  /* 0x0000000709097c10 */ /* 0x000fe200087fe4ff */
[----:B------:R-:W-:Y:S01]  /*16b20*/  IMAD.SHL.U32 R7, R7, 0x400, RZ ;  /* 0x0000040007077824 */ /* 0x000fe200078e00ff */
[----:B------:R-:W-:-:S03]  /*16b30*/  ISETP.GE.AND P4, PT, R8, 0x1, PT ;  /* 0x000000010800780c */ /* 0x000fc60003f86270 */
[----:B------:R-:W-:Y:S01]  /*16b40*/  IMAD R6, R19, 0x4000, R7 ;  /* 0x0000400013067824 */ /* 0x000fe200078e0207 */
[----:B------:R-:W-:Y:S09]  /*16b50*/  BRA.DIV UR4, `(.L_x_1423) ;  /* 0x0000004604487947 */ /* 0x000ff2000b800000 */
[----:B------:R-:W1:Y:S01]  /*16b60*/  SHFL.IDX PT, R2, R10, RZ, 0x1c1f ;  /* 0x001c1fff0a027589 */ /* 0x000e6200000e0000 */
[----:B------:R-:W-:Y:S02]  /*16b70*/  LOP3.LUT P6, RZ, R17, 0x2, RZ, 0xc0, !PT ;  /* 0x0000000211ff7812 */ /* 0x000fe400078cc0ff */
[----:B------:R-:W-:Y:S01]  /*16b80*/  IADD3 R6, R16, R6, R29 ;  /* 0x0000000610067210 */ /* 0x000fe20007ffe01d */
[----:B------:R-:W2:Y:S01]  /*16b90*/  SHFL.IDX PT, R3, R9, RZ, 0x1c1f ;  /* 0x001c1fff09037589 */ /* 0x000ea200000e0000 */
[C---:B------:R-:W-:Y:S02]  /*16ba0*/  ISETP.GE.AND P3, PT, R8.reuse, 0x21, PT ;  /* 0x000000210800780c */ /* 0x040fe40003f66270 */
[----:B------:R-:W-:Y:S01]  /*16bb0*/  ISETP.GE.AND P2, PT, R8, 0x41, PT ;  /* 0x000000410800780c */ /* 0x000fe20003f46270 */
[----:B------:R-:W-:Y:S01]  /*16bc0*/  IMAD.IADD R7, R30, 0x1, R6 ;  /* 0x000000011e077824 */ /* 0x000fe200078e0206 */
[----:B------:R-:W-:Y:S02]  /*16bd0*/  ISETP.GE.AND P5, PT, R8, 0x61, PT ;  /* 0x000000610800780c */ /* 0x000fe40003fa6270 */
[----:B-1----:R-:W-:-:S05]  /*16be0*/  IADD3 R2, P0, R36, R2, RZ ;  /* 0x0000000224027210 */ /* 0x002fca0007f1e0ff */
[----:B--2---:R-:W-:Y:S01]  /*16bf0*/  IMAD.X R3, RZ, RZ, R3, P0 ;  /* 0x000000ffff037224 */ /* 0x004fe200000e0603 */
[----:B------:R-:W-:-:S13]  /*16c00*/  ISETP.LT.OR P0, PT, R8, 0x1, P6 ;  /* 0x000000010800780c */ /* 0x000fda0003701670 */
[----:B------:R-:W-:Y:S01]  /*16c10*/  @!PT LDS RZ, [RZ] ;  /* 0x00000000fffff984 */ /* 0x000fe20000000800 */
[----:B------:R-:W-:Y:S01]  /*16c20*/  LDGSTS.E.BYPASS.LTC128B.128 [R6+0x8400], desc[UR56][R2.64], !P0 ;  /* 0x0840000002067fae */ /* 0x000fe2000c101d78 */
[----:B------:R-:W-:-:S13]  /*16c30*/  ISETP.LT.OR P0, PT, R8, 0x1, P1 ;  /* 0x000000010800780c */ /* 0x000fda0000f01670 */
[----:B------:R1:W-:Y:S04]  /*16c40*/  LDGSTS.E.BYPASS.LTC128B.128 [R7+0x8400], desc[UR56][R2.64+0x40], !P0 ;  /* 0x0840004002077fae */ /* 0x0003e8000c101d78 */
[----:B-1----:R-:W1:Y:S04]  /*16c50*/  SHFL.IDX PT, R2, R10, 0x1, 0x1c1f ;  /* 0x003c1f000a027f89 */ /* 0x002e6800000e0000 */
[----:B------:R-:W2:Y:S01]  /*16c60*/  SHFL.IDX PT, R3, R9, 0x1, 0x1c1f ;  /* 0x003c1f0009037f89 */ /* 0x000ea200000e0000 */
[----:B-1----:R-:W-:-:S05]  /*16c70*/  IADD3 R2, P0, R36, R2, RZ ;  /* 0x0000000224027210 */ /* 0x002fca0007f1e0ff */
[----:B--2---:R-:W-:Y:S01]  /*16c80*/  IMAD.X R3, RZ, RZ, R3, P0 ;  /* 0x000000ffff037224 */ /* 0x004fe200000e0603 */
[----:B------:R-:W-:-:S13]  /*16c90*/  ISETP.LT.OR P0, PT, R8, 0x21, P6 ;  /* 0x000000210800780c */ /* 0x000fda0003701670 */
[----:B------:R-:W-:Y:S01]  /*16ca0*/  LDGSTS.E.BYPASS.LTC128B.128 [R6+0x9400], desc[UR56][R2.64], !P0 ;  /* 0x0940000002067fae */ /* 0x000fe2000c101d78 */
[----:B------:R-:W-:-:S13]  /*16cb0*/  ISETP.LT.OR P0, PT, R8, 0x21, P1 ;  /* 0x000000210800780c */ /* 0x000fda0000f01670 */
[----:B------:R1:W-:Y:S04]  /*16cc0*/  LDGSTS.E.BYPASS.LTC128B.128 [R7+0x9400], desc[UR56][R2.64+0x40], !P0 ;  /* 0x0940004002077fae */ /* 0x0003e8000c101d78 */
[----:B-1----:R-:W1:Y:S04]  /*16cd0*/  SHFL.IDX PT, R2, R10, 0x2, 0x1c1f ;  /* 0x005c1f000a027f89 */ /* 0x002e6800000e0000 */
[----:B------:R-:W2:Y:S04]  /*16ce0*/  SHFL.IDX PT, R3, R9, 0x2, 0x1c1f ;  /* 0x005c1f0009037f89 */ /* 0x000ea800000e0000 */
[----:B------:R-:W3:Y:S01]  /*16cf0*/  SHFL.IDX PT, R9, R9, 0x3, 0x1c1f ;  /* 0x007c1f0009097f89 */ /* 0x000ee200000e0000 */
[----:B-1----:R-:W-:-:S05]  /*16d00*/  IADD3 R2, P0, R36, R2, RZ ;  /* 0x0000000224027210 */ /* 0x002fca0007f1e0ff */
[----:B--2---:R-:W-:Y:S01]  /*16d10*/  IMAD.X R3, RZ, RZ, R3, P0 ;  /* 0x000000ffff037224 */ /* 0x004fe200000e0603 */
[----:B------:R-:W-:-:S13]  /*16d20*/  ISETP.LT.OR P0, PT, R8, 0x41, P6 ;  /* 0x000000410800780c */ /* 0x000fda0003701670 */
[----:B------:R-:W-:Y:S01]  /*16d30*/  LDGSTS.E.BYPASS.LTC128B.128 [R6+0xa400], desc[UR56][R2.64], !P0 ;  /* 0x0a40000002067fae */ /* 0x000fe2000c101d78 */
[----:B------:R-:W-:-:S13]  /*16d40*/  ISETP.LT.OR P0, PT, R8, 0x41, P1 ;  /* 0x000000410800780c */ /* 0x000fda0000f01670 */
[----:B------:R1:W-:Y:S04]  /*16d50*/  LDGSTS.E.BYPASS.LTC128B.128 [R7+0xa400], desc[UR56][R2.64+0x40], !P0 ;  /* 0x0a40004002077fae */ /* 0x0003e8000c101d78 */
[----:B-1-3--:R1:W2:Y:S02]  /*16d60*/  SHFL.IDX PT, R2, R10, 0x3, 0x1c1f ;  /* 0x007c1f000a027f89 */ /* 0x00a2a400000e0000 */
.L_x_1510:
[----:B--2---:R-:W-:Y:S02]  /*16d70*/  IADD3 R2, P0, R36, R2, RZ ;  /* 0x0000000224027210 */ /* 0x004fe40007f1e0ff */
        /* <DEDUP_REMOVED lines=11> */
.L_x_1424:
        /* <DEDUP_REMOVED lines=11> */
.L_x_1425:
[----:B------:R2:W-:Y:S01]  /*16ee0*/  SYNCS.ARRIVE.TRANS64.A1T0 RZ, [R0+URZ+0x22870], RZ ;  /* 0x022870ff00ff79a7 */ /* 0x0005e2000810003f */
[----:B------:R-:W-:Y:S05]  /*16ef0*/  @!P6 BRA `(.L_x_1426) ;  /* 0x000000000004e947 */ /* 0x000fea0003800000 */
[----:B------:R-:W-:Y:S01]  /*16f00*/  BPT.TRAP 0x1 ;  /* 0x000000040000795c */ /* 0x000fe20000300000 */
.L_x_1426:
[----:B------:R-:W3:Y:S01]  /*16f10*/  SYNCS.PHASECHK.TRANS64.TRYWAIT P0, [R0+URZ+0x22840], R26 ;  /* 0x0228401a000075a7 */ /* 0x000ee2000800017f */
[----:B------:R-:W-:Y:S04]  /*16f20*/  BSSY B0, `(.L_x_1427) ;  /* 0x0000002000007945 */ /* 0x000fe80003800000 */
[----:B---3--:R-:W-:Y:S05]  /*16f30*/  @!P0 BRA `(.L_x_1428) ;  /* 0x0000004400b08947 */ /* 0x008fea0003800000 */
.L_x_1511:
[----:B------:R-:W-:Y:S05]  /*16f40*/  BSYNC B0 ;  /* 0x0000000000007941 */ /* 0x000fea0003800000 */
.L_x_1427:
[----:B------:R-:W4:Y:S01]  /*16f50*/  LDL R7, [R1] ;  /* 0x0000000001077983 */ /* 0x000f220000100800 */
[----:B------:R-:W-:Y:S01]  /*16f60*/  ULDC.64 UR4, c[0x0][0x300] ;  /* 0x0000c00000047ab9 */ /* 0x000fe20000000a00 */
[----:B------:R-:W-:Y:S01]  /*16f70*/  ULDC.64 UR6, c[0x0][0x2e8] ;  /* 0x0000ba0000067ab9 */ /* 0x000fe20000000a00 */
[----:B------:R-:W-:Y:S01]  /*16f80*/  IMAD R6, R20, UR4, RZ ;  /* 0x0000000414067c24 */ /* 0x000fe2000f8e02ff */
[----:B------:R-:W-:Y:S01]  /*16f90*/  LOP3.LUT P1, RZ, R17, 0x4, RZ, 0xc0, !PT ;  /* 0x0000000411ff7812 */ /* 0x000fe2000782c0ff */
[----:B------:R-:W-:-:S04]  /*16fa0*/  IMAD.WIDE.U32 R2, R5, UR4, RZ ;  /* 0x0000000405027c25 */ /* 0x000fc8000f8e00ff */
[----:B------:R-:W-:Y:S01]  /*16fb0*/  IMAD R6, R5, UR5, R6 ;  /* 0x0000000505067c24 */ /* 0x000fe2000f8e0206 */
[----:B------:R-:W-:Y:S02]  /*16fc0*/  ULDC.64 UR4, c[0x0][0x310] ;  /* 0x0000c40000047ab9 */ /* 0x000fe40000000a00 */
[----:B------:R-:W-:Y:S02]  /*16fd0*/  IMAD R5, R21, UR4, RZ ;  /* 0x0000000415057c24 */ /* 0x000fe4000f8e02ff */
[----:B------:R-:W-:Y:S02]  /*16fe0*/  IMAD.IADD R3, R3, 0x1, R6 ;  /* 0x0000000103037824 */ /* 0x000fe400078e0206 */
[C---:B------:R-:W-:Y:S02]  /*16ff0*/  IMAD R5, R4.reuse, UR5, R5 ;  /* 0x0000000504057c24 */ /* 0x040fe4000f8e0205 */
[----:B------:R-:W-:Y:S01]  /*17000*/  IMAD.WIDE.U32 R2, R4, UR4, R2 ;  /* 0x0000000404027c25 */ /* 0x000fe2000f8e0002 */
[----:B------:R-:W-:-:S03]  /*17010*/  ULDC.64 UR4, c[0x0][0x308] ;  /* 0x0000c20000047ab9 */ /* 0x000fc60000000a00 */
[----:B------:R-:W-:Y:S02]  /*17020*/  IMAD.IADD R3, R3, 0x1, R5 ;  /* 0x0000000103037824 */ /* 0x000fe400078e0205 */
[----:B------:R-:W-:Y:S01]  /*17030*/  IMAD.WIDE.U32 R2, R22, UR4, R2 ;  /* 0x0000000416027c25 */ /* 0x000fe2000f8e0002 */
[----:B------:R-:W-:-:S03]  /*17040*/  UMOV UR4, 0xffffffff ;  /* 0xffffffff00047882 */ /* 0x000fc60000000000 */
[----:B------:R-:W-:Y:S01]  /*17050*/  IMAD R5, R22, UR5, R3 ;  /* 0x0000000516057c24 */ /* 0x000fe2000f8e0203 */
[----:B------:R-:W-:-:S04]  /*17060*/  IADD3 R4, P0, R2, UR6, RZ ;  /* 0x0000000602047c10 */ /* 0x000fc8000ff1e0ff */
[----:B------:R-:W-:Y:S01]  /*17070*/  IADD3.X R5, R5, UR7, RZ, P0, !PT ;  /* 0x0000000705057c10 */ /* 0x000fe200087fe4ff */
[----:B----4-:R-:W-:Y:S01]  /*17080*/  IMAD R6, R19, 0x6000, R7 ;  /* 0x0000600013067824 */ /* 0x010fe200078e0207 */
[----:B------:R-:W-:Y:S07]  /*17090*/  BRA.DIV UR4, `(.L_x_1429) ;  /* 0x00000046046c7947 */ /* 0x000fee000b800000 */
[----:B------:R-:W4:Y:S01]  /*170a0*/  SHFL.IDX PT, R3, R4, RZ, 0x1c1f ;  /* 0x001c1fff04037589 */ /* 0x000f2200000e0000 */
[----:B------:R-:W-:Y:S01]  /*170b0*/  LOP3.LUT P6, RZ, R17, 0x8, RZ, 0xc0, !PT ;  /* 0x0000000811ff7812 */ /* 0x000fe200078cc0ff */
[C-C-:B------:R-:W-:Y:S02]  /*170c0*/  @P4 IMAD.IADD R7, R16.reuse, 0x1, R6.reuse ;  /* 0x0000000110074824 */ /* 0x140fe400078e0206 */
[----:B------:R-:W5:Y:S01]  /*170d0*/  SHFL.IDX PT, R2, R5, RZ, 0x1c1f ;  /* 0x001c1fff05027589 */ /* 0x000f6200000e0000 */
[----:B------:R-:W-:-:S03]  /*170e0*/  @P3 IMAD.IADD R9, R16, 0x1, R6 ;  /* 0x0000000110093824 */ /* 0x000fc600078e0206 */
[----:B------:R-:W-:Y:S01]  /*170f0*/  SHFL.IDX PT, R14, R4, 0x3, 0x1c1f ;  /* 0x007c1f00040e7f89 */ /* 0x000fe200000e0000 */
        /* <DEDUP_REMOVED lines=11> */
[----:B------:R-:W-:-:S03]  /*171b0*/  @P2 IMAD.IADD R7, R16, 0x1, R6 ;  /* 0x0000000110072824 */ /* 0x000fc600078e0206 */
        /* <DEDUP_REMOVED lines=9> */
[----:B----4-:R-:W4:Y:S04]  /*17250*/  SHFL.IDX PT, R3, R4, 0x2, 0x1c1f ;  /* 0x005c1f0004037f89 */ /* 0x010f2800000e0000 */
[----:B------:R-:W5:Y:S04]  /*17260*/  SHFL.IDX PT, R2, R5, 0x2, 0x1c1f ;  /* 0x005c1f0005027f89 */ /* 0x000f6800000e0000 */
[----:B------:R-:W0:Y:S01]  /*17270*/  SHFL.IDX PT, R5, R5, 0x3, 0x1c1f ;  /* 0x007c1f0005057f89 */ /* 0x000e2200000e0000 */
[----:B----4-:R-:W-:-:S05]  /*17280*/  @P2 IADD3 R3, P0, R36, R3, RZ ;  /* 0x0000000324032210 */ /* 0x010fca0007f1e0ff */
[----:B-----5:R-:W-:-:S05]  /*17290*/  @P2 IMAD.X R2, RZ, RZ, R2, P0 ;  /* 0x000000ffff022224 */ /* 0x020fca00000e0602 */
[----:B------:R-:W-:-:S04]  /*172a0*/  @P2 LOP3.LUT R3, R3, R2, RZ, 0x3c, !PT ;  /* 0x0000000203032212 */ /* 0x000fc800078e3cff */
[----:B------:R-:W-:-:S04]  /*172b0*/  @P2 LOP3.LUT R2, R3, R2, RZ, 0x3c, !PT ;  /* 0x0000000203022212 */ /* 0x000fc800078e3cff */
[----:B------:R-:W-:-:S05]  /*172c0*/  @P2 LOP3.LUT R3, R3, R2, RZ, 0x3c, !PT ;  /* 0x0000000203032212 */ /* 0x000fca00078e3cff */
[----:B------:R4:W-:Y:S04]  /*172d0*/  @P2 LDGSTS.E.BYPASS.LTC128B.128 [R7+0x17400], desc[UR56][R2.64], !P4 ;  /* 0x1740000002072fae */ /* 0x0009e8000e101d78 */
[----:B------:R4:W-:Y:S04]  /*172e0*/  @P2 LDGSTS.E.BYPASS.LTC128B.128 [R7+0x19400], desc[UR56][R2.64+0x40], !P6 ;  /* 0x1940004002072fae */ /* 0x0009e8000f101d78 */
[----:B0-----:R4:W-:Y:S02]  /*172f0*/  @P2 LDGSTS.E.BYPASS.LTC128B.128 [R7+0x1b400], desc[UR56][R2.64+0x80], !P1 ;  /* 0x1b40008002072fae */ /* 0x0019e4000c901d78 */
.L_x_1521:
[C---:B------:R-:W-:Y:S02]  /*17300*/  LOP3.LUT P3, RZ, R17.reuse, 0x10, RZ, 0xc0, !PT ;  /* 0x0000001011ff7812 */ /* 0x040fe4000786c0ff */
[----:B------:R-:W-:Y:S02]  /*17310*/  LOP3.LUT P2, RZ, R17, 0x8, RZ, 0xc0, !PT ;  /* 0x0000000811ff7812 */ /* 0x000fe4000784c0ff */
[----:B----4-:R-:W-:-:S05]  /*17320*/  @P5 IADD3 R2, P0, R36, R14, RZ ;  /* 0x0000000e24025210 */ /* 0x010fca0007f1e0ff */
[----:B------:R-:W-:Y:S01]  /*17330*/  @P5 IMAD.X R3, RZ, RZ, R5, P0 ;  /* 0x000000ffff035224 */ /* 0x000fe200000e0605 */
[----:B------:R-:W-:Y:S01]  /*17340*/  PLOP3.LUT P0, PT, PT, PT, PT, 0x80, 0x0 ;  /* 0x000000000000781c */ /* 0x000fe20003f0f070 */
[----:B------:R-:W-:-:S05]  /*17350*/  @P5 IMAD.IADD R5, R16, 0x1, R6 ;  /* 0x0000000110055824 */ /* 0x000fca00078e0206 */
[----:B------:R-:W-:Y:S01]  /*17360*/  @!PT LDS RZ, [RZ] ;  /* 0x00000000fffff984 */ /* 0x000fe20000000800 */
[----:B------:R-:W-:Y:S01]  /*17370*/  @!PT LDS RZ, [RZ] ;  /* 0x00000000fffff984 */ /* 0x000fe20000000800 */
[----:B------:R-:W-:Y:S01]  /*17380*/  @!PT LDS RZ, [RZ] ;  /* 0x00000000fffff984 */ /* 0x000fe20000000800 */
[----:B------:R0:W-:Y:S04]  /*17390*/  @P5 LDGSTS.E.BYPASS.LTC128B.128 [R5+0x17c00], desc[UR56][R2.64], !P3 ;  /* 0x17c0000002055fae */ /* 0x0001e8000d901d78 */
[----:B------:R0:W-:Y:S04]  /*173a0*/  @P5 LDGSTS.E.BYPASS.LTC128B.128 [R5+0x19c00], desc[UR56][R2.64+0x40], !P2 ;  /* 0x19c0004002055fae */ /* 0x0001e8000d101d78 */
[----:B------:R0:W-:Y:S01]  /*173b0*/  @P5 LDGSTS.E.BYPASS.LTC128B.128 [R5+0x1bc00], desc[UR56][R2.64+0x80], !P1 ;  /* 0x1bc0008002055fae */ /* 0x0001e2000c901d78 */
[----:B------:R-:W-:Y:S01]  /*173c0*/  NOP ;  /* 0x0000000000007918 */ /* 0x000fe20000000000 */
.L_x_1430:
        /* <DEDUP_REMOVED lines=11> */
.L_x_1431:
[----:B------:R0:W-:Y:S02]  /*17480*/  SYNCS.ARRIVE.TRANS64.A1T0 RZ, [R0+URZ+0x22830], RZ ;  /* 0x022830ff00ff79a7 */ /* 0x0001e4000810003f */
[----:B------:R-:W-:Y:S05]  /*17490*/  WARPSYNC.ALL ;  /* 0x0000000000007948 */ /* 0x000fea0003800000 */
[----:B0-23--:R-:W-:Y:S01]  /*174a0*/  VIADD R0, R16, 0x10400 ;  /* 0x0001040010007836 */ /* 0x00dfe20000000000 */
[----:B------:R-:W-:Y:S01]  /*174b0*/  USHF.R.S32.HI UR4, URZ, 0x1f, UR39 ;  /* 0x0000001f3f047899 */ /* 0x000fe20008011427 */
[----:B------:R-:W-:Y:S03]  /*174c0*/  BAR.SYNC.DEFER_BLOCKING 0x8, 0x180 ;  /* 0x0206000000007b1d */ /* 0x000fe60000010000 */
[----:B------:R-:W-:-:S03]  /*174d0*/  LOP3.LUT P0, RZ, R0, 0x1bf, RZ, 0xc0, !PT ;  /* 0x000001bf00ff7812 */ /* 0x000fc6000780c0ff */
[----:B------:R-:W-:Y:S01]  /*174e0*/  ULDC.64 UR6, c[0x0][0x298] ;  /* 0x0000a60000067ab9 */ /* 0x000fe20000000a00 */
[----:B------:R-:W-:Y:S01]  /*174f0*/  BSSY B6, `(.L_x_1432) ;  /* 0x0000016000067945 */ /* 0x000fe20003800000 */
        /* <DEDUP_REMOVED lines=14> */
[----:B-1----:R-:W-:Y:S02]  /*175e0*/  IMAD.U32 R10, RZ, RZ, UR4 ;  /* 0x00000004ff0a7e24 */ /* 0x002fe4000f8e00ff */
[----:B------:R-:W-:Y:S02]  /*175f0*/  IMAD.U32 R11, RZ, RZ, UR5 ;  /* 0x00000005ff0b7e24 */ /* 0x000fe4000f8e00ff */
[----:B------:R-:W-:Y:S02]  /*17600*/  IMAD.MOV.U32 R8, RZ, RZ, 0x70 ;  /* 0x00000070ff087424 */ /* 0x000fe400078e00ff */
[----:B------:R-:W-:Y:S02]  /*17610*/  IMAD.MOV.U32 R12, RZ, RZ, 0x1 ;  /* 0x00000001ff0c7424 */ /* 0x000fe400078e00ff */
[----:B------:R-:W-:-:S07]  /*17620*/  IMAD.MOV.U32 R13, RZ, RZ, RZ ;  /* 0x000000ffff0d7224 */ /* 0x000fce00078e00ff */
[----:B------:R-:W-:-:S07]  /*17630*/  LEPC R20, `(.L_x_1433) ;  /* 0x000000001014794e */ /* 0x000fce0000000000 */
[----:B0-----:R-:W-:Y:S05]  /*17640*/  CALL.ABS.NOINC R2 ;  /* 0x0000000002007343 */ /* 0x001fea0003c00000 */
.L_x_1433:
[----:B------:R-:W-:Y:S05]  /*17650*/  BSYNC B6 ;  /* 0x0000000000067941 */ /* 0x000fea0003800000 */
.L_x_1432:
[----:B------:R0:W5:Y:S01]  /*17660*/  LDL R8, [R1+0xc] ;  /* 0x00000c0001087983 */ /* 0x0001620000100800 */
[----:B------:R-:W-:Y:S01]  /*17670*/  UISETP.NE.AND UP1, UPT, UR48, URZ, UPT ;  /* 0x0000003f3000728c */ /* 0x000fe2000bf25270 */
[----:B------:R-:W2:Y:S01]  /*17680*/  S2R R2, SR_TID.X ;  /* 0x0000000000027919 */ /* 0x000ea20000002100 */
[----:B------:R-:W-:Y:S01]  /*17690*/  R2UR UR7, R22 ;  /* 0x00000000160772ca */ /* 0x000fe200000e0000 */
[----:B------:R-:W3:Y:S03]  /*176a0*/  LDC R7, c[0x0][0x448] ;  /* 0x00011200ff077b82 */ /* 0x000ee60000000800 */
[----:B------:R-:W-:Y:S01]  /*176b0*/  PLOP3.LUT P0, PT, PT, PT, UP1, 0x80, 0x0 ;  /* 0x000000000000781c */ /* 0x000fe20003f0f018 */
[----:B------:R-:W-:Y:S01]  /*176c0*/  ULDC.64 UR8, c[0x0][0x2d8] ;  /* 0x0000b60000087ab9 */ /* 0x000fe20000000a00 */
[----:B------:R-:W-:-:S03]  /*176d0*/  UISETP.NE.AND UP0, UPT, UR47, URZ, UPT ;  /* 0x0000003f2f00728c */ /* 0x000fc6000bf05270 */
[----:B------:R-:W-:Y:S01]  /*176e0*/  @UP1 ULDC UR4, c[0x0][0x44c] ;  /* 0x0001130000041ab9 */ /* 0x000fe20000000800 */
[C---:B--2---:R-:W-:Y:S01]  /*176f0*/  LOP3.LUT R20, R2.reuse, 0x7f, RZ, 0xc0, !PT ;  /* 0x0000007f02147812 */ /* 0x044fe200078ec0ff */
[----:B------:R-:W-:-:S03]  /*17700*/  IMAD.SHL.U32 R2, R2, 0x20, RZ ;  /* 0x0000002002027824 */ /* 0x000fc600078e00ff */
[----:B------:R-:W-:-:S04]  /*17710*/  SHF.R.U32.HI R20, RZ, 0x2, R20 ;  /* 0x00000002ff147819 */ /* 0x000fc80000011614 */
[----:B------:R-:W-:-:S05]  /*17720*/  LOP3.LUT R2, R20, 0x60, R2, 0xf8, !PT ;  /* 0x0000006014027812 */ /* 0x000fca00078ef802 */
[----:B------:R-:W-:-:S04]  /*17730*/  IMAD.IADD R2, R2, 0x1, R18 ;  /* 0x0000000102027824 */ /* 0x000fc800078e0212 */
[----:B------:R-:W-:Y:S01]  /*17740*/  @P0 IMAD.HI.U32 R0, R2, UR4, RZ ;  /* 0x0000000402000c27 */ /* 0x000fe2000f8e00ff */
[----:B------:R-:W-:Y:S01]  /*17750*/  PLOP3.LUT P0, PT, PT, PT, UP1, 0x80, 0x0 ;  /* 0x000000000000781c */ /* 0x000fe20003f0f018 */
[----:B------:R-:W-:Y:S01]  /*17760*/  @UP1 ULDC UR4, c[0x0][0x450] ;  /* 0x0001140000041ab9 */ /* 0x000fe20000000800 */
[----:B------:R-:W-:Y:S01]  /*17770*/  R2UR UR10, R22 ;  /* 0x00000000160a72ca */ /* 0x000fe200000e0000 */
[----:B------:R-:W-:Y:S01]  /*17780*/  IMAD.MOV.U32 R6, RZ, RZ, R2 ;  /* 0x000000ffff067224 */ /* 0x000fe200078e0002 */
[----:B------:R-:W-:Y:S01]  /*17790*/  UMOV UR5, UR39 ;  /* 0x0000002700057c82 */ /* 0x000fe20008000000 */
[----:B------:R-:W-:-:S08]  /*177a0*/  USHF.R.S32.HI UR6, URZ, 0x1f, UR40 ;  /* 0x0000001f3f067899 */ /* 0x000fd00008011428 */
[----:B------:R-:W-:Y:S01]  /*177b0*/  @P0 SHF.R.U32.HI R6, RZ, UR4, R0 ;  /* 0x00000004ff060c19 */ /* 0x000fe20008011600 */
[----:B------:R-:W-:Y:S02]  /*177c0*/  UMOV UR4, UR36 ;  /* 0x0000002400047c82 */ /* 0x000fe40008000000 */
[----:B------:R-:W-:Y:S02]  /*177d0*/  UIMAD.WIDE.U32 UR4, UR7, UR8, UR4 ;  /* 0x00000008070472a5 */ /* 0x000fe4000f8e0004 */
[----:B------:R-:W-:Y:S02]  /*177e0*/  USEL UR7, UR6, URZ, !UP0 ;  /* 0x0000003f06077287 */ /* 0x000fe4000c000000 */
[----:B------:R-:W-:Y:S02]  /*177f0*/  UIMAD UR5, UR10, UR9, UR5 ;  /* 0x000000090a0572a4 */ /* 0x000fe4000f8e0205 */
[----:B------:R-:W-:Y:S01]  /*17800*/  USEL UR6, UR40, URZ, !UP0 ;  /* 0x0000003f28067287 */ /* 0x000fe2000c000000 */
[----:B------:R-:W-:-:S03]  /*17810*/  ULDC.64 UR8, c[0x0][0x2e0] ;  /* 0x0000b80000087ab9 */ /* 0x000fc60000000a00 */
[----:B------:R-:W-:Y:S02]  /*17820*/  UIMAD.WIDE.U32 UR4, UR6, UR8, UR4 ;  /* 0x00000008060472a5 */ /* 0x000fe4000f8e0004 */
[----:B------:R-:W-:Y:S01]  /*17830*/  UIMAD UR7, UR7, UR8, URZ ;  /* 0x00000008070772a4 */ /* 0x000fe2000f8e023f */
[----:B------:R-:W-:Y:S01]  /*17840*/  IMAD.MOV R0, RZ, RZ, -R6 ;  /* 0x000000ffff007224 */ /* 0x000fe200078e0a06 */
[----:B------:R-:W2:Y:S02]  /*17850*/  S2R R20, SR_TID.X ;  /* 0x0000000000147919 */ /* 0x000ea40000002100 */
[----:B------:R-:W-:Y:S01]  /*17860*/  UIMAD UR7, UR6, UR9, UR7 ;  /* 0x00000009060772a4 */ /* 0x000fe2000f8e0207 */
[----:B------:R-:W-:Y:S02]  /*17870*/  IMAD.U32 R4, RZ, RZ, UR4 ;  /* 0x00000004ff047e24 */ /* 0x000fe4000f8e00ff */
[----:B---3--:R-:W-:Y:S01]  /*17880*/  IMAD R0, R7, R0, R2 ;  /* 0x0000000007007224 */ /* 0x008fe200078e0202 */
[----:B------:R-:W-:Y:S01]  /*17890*/  UIADD3 UR6, UR5, UR7, URZ ;  /* 0x0000000705067290 */ /* 0x000fe2000fffe03f */
[----:B------:R-:W-:Y:S01]  /*178a0*/  IMAD.MOV.U32 R2, RZ, RZ, R4 ;  /* 0x000000ffff027224 */ /* 0x000fe200078e0004 */
[----:B------:R-:W-:Y:S01]  /*178b0*/  SHF.R.S32.HI R4, RZ, 0x1f, R6 ;  /* 0x0000001fff047819 */ /* 0x000fe20000011406 */
[----:B------:R-:W-:Y:S01]  /*178c0*/  IMAD.U32 R5, RZ, RZ, UR5 ;  /* 0x00000005ff057e24 */ /* 0x000fe2000f8e00ff */
[----:B------:R-:W-:-:S02]  /*178d0*/  ULDC.64 UR4, c[0x0][0x2d0] ;  /* 0x0000b40000047ab9 */ /* 0x000fc40000000a00 */
[----:B------:R-:W-:Y:S02]  /*178e0*/  IMAD.U32 R3, RZ, RZ, UR6 ;  /* 0x00000006ff037e24 */ /* 0x000fe4000f8e00ff */
[----:B------:R-:W-:Y:S02]  /*178f0*/  IMAD R4, R4, UR4, RZ ;  /* 0x0000000404047c24 */ /* 0x000fe4000f8e02ff */
[----:B------:R-:W-:-:S04]  /*17900*/  IMAD.WIDE.U32 R2, R6, UR4, R2 ;  /* 0x0000000406027c25 */ /* 0x000fc8000f8e0002 */
[----:B------:R-:W-:Y:S01]  /*17910*/  IMAD R5, R6, UR5, R4 ;  /* 0x0000000506057c24 */ /* 0x000fe2000f8e0204 */
[----:B------:R-:W-:Y:S01]  /*17920*/  SHF.R.S32.HI R4, RZ, 0x1f, R0 ;  /* 0x0000001fff047819 */ /* 0x000fe20000011400 */
[----:B------:R-:W-:Y:S02]  /*17930*/  ULDC.64 UR4, c[0x0][0x2c8] ;  /* 0x0000b20000047ab9 */ /* 0x000fe40000000a00 */
[----:B------:R-:W-:Y:S02]  /*17940*/  IMAD.IADD R3, R3, 0x1, R5 ;  /* 0x0000000103037824 */ /* 0x000fe400078e0205 */
[----:B------:R-:W-:Y:S02]  /*17950*/  IMAD R4, R4, UR4, RZ ;  /* 0x0000000404047c24 */ /* 0x000fe4000f8e02ff */
[----:B------:R-:W-:-:S04]  /*17960*/  IMAD.WIDE.U32 R2, R0, UR4, R2 ;  /* 0x0000000400027c25 */ /* 0x000fc8000f8e0002 */
[----:B------:R-:W-:Y:S01]  /*17970*/  IMAD R5, R0, UR5, R4 ;  /* 0x0000000500057c24 */ /* 0x000fe2000f8e0204 */
[----:B------:R-:W-:Y:S02]  /*17980*/  ULDC.64 UR4, c[0x0][0x280] ;  /* 0x0000a00000047ab9 */ /* 0x000fe40000000a00 */
[----:B------:R-:W-:Y:S01]  /*17990*/  IADD3 R0, P0, R2, UR4, RZ ;  /* 0x0000000402007c10 */ /* 0x000fe2000ff1e0ff */
[----:B------:R-:W-:Y:S01]  /*179a0*/  ULDC UR4, c[0x0][0x2b8] ;  /* 0x0000ae0000047ab9 */ /* 0x000fe20000000800 */
[C---:B------:R-:W-:Y:S02]  /*179b0*/  LOP3.LUT R9, R36.reuse, 0x40, RZ, 0xfc, !PT ;  /* 0x0000004024097812 */ /* 0x040fe400078efcff */
[----:B-1----:R-:W-:Y:S02]  /*179c0*/  LOP3.LUT R10, R36, 0x80, RZ, 0xfc, !PT ;  /* 0x00000080240a7812 */ /* 0x002fe400078efcff */
[----:B------:R-:W-:Y:S01]  /*179d0*/  IADD3.X R5, R3, UR5, R5, P0, !PT ;  /* 0x0000000503057c10 */ /* 0x000fe200087fe405 */
[----:B------:R-:W-:Y:S01]  /*179e0*/  UMOV UR5, 0xffffffff ;  /* 0xffffffff00057882 */ /* 0x000fe20000000000 */
[----:B--2---:R-:W-:-:S02]  /*179f0*/  LOP3.LUT R20, R20, 0x7f, RZ, 0xc0, !PT ;  /* 0x0000007f14147812 */ /* 0x004fc400078ec0ff */
[----:B------:R-:W-:Y:S02]  /*17a00*/  ISETP.GE.AND P3, PT, R36, UR4, PT ;  /* 0x0000000424007c0c */ /* 0x000fe4000bf66270 */
[----:B------:R-:W-:Y:S02]  /*17a10*/  ISETP.GE.AND P2, PT, R9, UR4, PT ;  /* 0x0000000409007c0c */ /* 0x000fe4000bf46270 */
[----:B------:R-:W-:Y:S02]  /*17a20*/  ISETP.GE.AND P1, PT, R10, UR4, PT ;  /* 0x000000040a007c0c */ /* 0x000fe4000bf26270 */
[----:B------:R-:W-:Y:S01]  /*17a30*/  SHF.R.U32.HI R9, RZ, 0x2, R20 ;  /* 0x00000002ff097819 */ /* 0x000fe20000011614 */
[----:B0-----:R-:W-:Y:S10]  /*17a40*/  BRA.DIV UR5, `(.L_x_1434) ;  /* 0x0000004205807947 */ /* 0x001ff4000b800000 */
[----:B------:R-:W0:Y:S01]  /*17a50*/  SHFL.IDX PT, R3, R0, RZ, 0x1c1f ;  /* 0x001c1fff00037589 */ /* 0x000e2200000e0000 */
[----:B------:R-:W-:Y:S02]  /*17a60*/  IMAD R4, R7, UR41, RZ ;  /* 0x0000002907047c24 */ /* 0x000fe4000f8e02ff */
[----:B------:R-:W-:Y:S01]  /*17a70*/  IMAD.IADD R18, R9, 0x1, R18 ;  /* 0x0000000109127824 */ /* 0x000fe200078e0212 */
[----:B------:R-:W1:Y:S03]  /*17a80*/  SHFL.IDX PT, R2, R5, RZ, 0x1c1f ;  /* 0x001c1fff05027589 */ /* 0x000e6600000e0000 */
[C---:B------:R-:W-:Y:S01]  /*17a90*/  VIADD R7, R18.reuse, 0x20 ;  /* 0x0000002012077836 */ /* 0x040fe20000000000 */
[----:B------:R-:W-:Y:S01]  /*17aa0*/  ISETP.GE.AND P0, PT, R18, R4, PT ;  /* 0x000000041200720c */ /* 0x000fe20003f06270 */
[----:B------:R-:W2:-:S12]  /*17ab0*/  SHFL.IDX PT, R14, R0, 0x1, 0x1c1f ;  /* 0x003c1f00000e7f89 */ /* 0x000e9800000e0000 */
[----:B0-----:R-:W-:-:S05]  /*17ac0*/  @!P0 IADD3 R6, P4, R36, R3, RZ ;  /* 0x0000000324068210 */ /* 0x001fca0007f9e0ff */
[----:B-1----:R-:W-:Y:S02]  /*17ad0*/  @!P0 IMAD.X R3, RZ, RZ, R2, P4 ;  /* 0x000000ffff038224 */ /* 0x002fe400020e0602 */
[----:B------:R-:W-:-:S05]  /*17ae0*/  @!P0 IMAD.MOV.U32 R2, RZ, RZ, R6 ;  /* 0x000000ffff028224 */ /* 0x000fca00078e0006 */
[----:B-----5:R-:W-:Y:S04]  /*17af0*/  @!P0 LDGSTS.E.BYPASS.LTC128B.128 [R8+0x10400], desc[UR56][R2.64], !P3 ;  /* 0x1040000002088fae */ /* 0x020fe8000d901d78 */
[----:B------:R-:W-:Y:S04]  /*17b00*/  @!P0 LDGSTS.E.BYPASS.LTC128B.128 [R8+0x12400], desc[UR56][R2.64+0x40], !P2 ;  /* 0x1240004002088fae */ /* 0x000fe8000d101d78 */
[----:B------:R0:W-:Y:S01]  /*17b10*/  @!P0 LDGSTS.E.BYPASS.LTC128B.128 [R8+0x14400], desc[UR56][R2.64+0x80], !P1 ;  /* 0x1440008002088fae */ /* 0x0001e2000c901d78 */
[----:B------:R-:W-:-:S03]  /*17b20*/  ISETP.GE.AND P0, PT, R7, R4, PT ;  /* 0x000000040700720c */ /* 0x000fc60003f06270 */
[----:B0-----:R-:W0:Y:S10]  /*17b30*/  SHFL.IDX PT, R2, R5, 0x1, 0x1c1f ;  /* 0x003c1f0005027f89 */ /* 0x001e3400000e0000 */
[----:B--2---:R-:W-:-:S02]  /*17b40*/  @!P0 IADD3 R6, P4, R36, R14, RZ ;  /* 0x0000000e24068210 */ /* 0x004fc40007f9e0ff */
[----:B------:R-:W1:Y:S03]  /*17b50*/  SHFL.IDX PT, R14, R0, 0x2, 0x1c1f ;  /* 0x005c1f00000e7f89 */ /* 0x000e6600000e0000 */
        /* <DEDUP_REMOVED lines=9> */
[----:B-1----:R-:W-:-:S02]  /*17bf0*/  @!P0 IADD3 R6, P4, R36, R14, RZ ;  /* 0x0000000e24068210 */ /* 0x002fc40007f9e0ff */
[----:B------:R1:W2:Y:S04]  /*17c00*/  SHFL.IDX PT, R14, R0, 0x3, 0x1c1f ;  /* 0x007c1f00000e7f89 */ /* 0x0002a800000e0000 */
[----:B------:R-:W3:Y:S01]  /*17c10*/  SHFL.IDX PT, R5, R5, 0x3, 0x1c1f ;  /* 0x007c1f0005057f89 */ /* 0x000ee200000e0000 */
[----:B0-----:R-:W-:Y:S02]  /*17c20*/  @!P0 IMAD.X R7, RZ, RZ, R2, P4 ;  /* 0x000000ffff078224 */ /* 0x001fe400020e0602 */
[----:B------:R-:W-:Y:S02]  /*17c30*/  @!P0 IMAD.MOV.U32 R2, RZ, RZ, R6 ;  /* 0x000000ffff028224 */ /* 0x000fe400078e0006 */
[----:B------:R-:W-:-:S05]  /*17c40*/  @!P0 IMAD.MOV.U32 R3, RZ, RZ, R7 ;  /* 0x000000ffff038224 */ /* 0x000fca00078e0007 */
[----:B------:R1:W-:Y:S04]  /*17c50*/  @!P0 LDGSTS.E.BYPASS.LTC128B.128 [R8+0x11400], desc[UR56][R2.64], !P3 ;  /* 0x1140000002088fae */ /* 0x0003e8000d901d78 */
[----:B------:R1:W-:Y:S04]  /*17c60*/  @!P0 LDGSTS.E.BYPASS.LTC128B.128 [R8+0x13400], desc[UR56][R2.64+0x40], !P2 ;  /* 0x1340004002088fae */ /* 0x0003e8000d101d78 */
[----:B--23--:R1:W-:Y:S02]  /*17c70*/  @!P0 LDGSTS.E.BYPASS.LTC128B.128 [R8+0x15400], desc[UR56][R2.64+0x80], !P1 ;  /* 0x1540008002088fae */ /* 0x00c3e4000c901d78 */
.L_x_1530:
[----:B-1----:R-:W-:Y:S01]  /*17c80*/  VIADD R3, R18, 0x60 ;  /* 0x0000006012037836 */ /* 0x002fe20000000000 */
[----:B------:R-:W-:Y:S04]  /*17c90*/  BSSY B0, `(.L_x_1435) ;  /* 0x000000b000007945 */ /* 0x000fe80003800000 */
[----:B------:R-:W-:-:S13]  /*17ca0*/  ISETP.GE.AND P0, PT, R3, R4, PT ;  /* 0x000000040300720c */ /* 0x000fda0003f06270 */
[----:B------:R-:W-:Y:S05]  /*17cb0*/  @P0 BRA `(.L_x_1436) ;  /* 0x0000000000200947 */ /* 0x000fea0003800000 */
[----:B------:R-:W-:-:S05]  /*17cc0*/  IADD3 R2, P0, R36, R14, RZ ;  /* 0x0000000e24027210 */ /* 0x000fca0007f1e0ff */
[----:B------:R-:W-:-:S05]  /*17cd0*/  IMAD.X R3, RZ, RZ, R5, P0 ;  /* 0x000000ffff037224 */ /* 0x000fca00000e0605 */
[----:B------:R-:W-:Y:S01]  /*17ce0*/  @!PT LDS RZ, [RZ] ;  /* 0x00000000fffff984 */ /* 0x000fe20000000800 */
[----:B------:R-:W-:Y:S01]  /*17cf0*/  @!PT LDS RZ, [RZ] ;  /* 0x00000000fffff984 */ /* 0x000fe20000000800 */
[----:B------:R-:W-:Y:S01]  /*17d00*/  @!PT LDS RZ, [RZ] ;  /* 0x00000000fffff984 */ /* 0x000fe20000000800 */
[----:B------:R0:W-:Y:S04]  /*17d10*/  LDGSTS.E.BYPASS.LTC128B.128 [R8+0x11c00], desc[UR56][R2.64], !P3 ;  /* 0x11c0000002087fae */ /* 0x0001e8000d901d78 */
[----:B------:R0:W-:Y:S04]  /*17d20*/  LDGSTS.E.BYPASS.LTC128B.128 [R8+0x13c00], desc[UR56][R2.64+0x40], !P2 ;  /* 0x13c0004002087fae */ /* 0x0001e8000d101d78 */
[----:B------:R0:W-:Y:S02]  /*17d30*/  LDGSTS.E.BYPASS.LTC128B.128 [R8+0x15c00], desc[UR56][R2.64+0x80], !P1 ;  /* 0x15c0008002087fae */ /* 0x0001e4000c901d78 */
.L_x_1436:
[----:B------:R-:W-:Y:S05]  /*17d40*/  BSYNC B0 ;  /* 0x0000000000007941 */ /* 0x000fea0003800000 */
.L_x_1435:
[----:B------:R-:W-:Y:S01]  /*17d50*/  NOP ;  /* 0x0000000000007918 */ /* 0x000fe20000000000 */
[----:B------:R-:W-:-:S13]  /*17d60*/  PLOP3.LUT P0, PT, PT, PT, PT, 0x80, 0x0 ;  /* 0x000000000000781c */ /* 0x000fda0003f0f070 */
.L_x_1437:
[----:B------:R-:W-:Y:S02]  /*17d70*/  PLOP3.LUT P1, PT, P1, P0, PT, 0xa2, 0x0 ;  /* 0x000000000000781c */ /* 0x000fe40000f21472 */
[----:B------:R-:W-:-:S08]  /*17d80*/  @P0 R2UR P1, UR4, R16 ;  /* 0x00000000100402ca */ /* 0x000fd00000020000 */
[----:B------:R-:W-:-:S05]  /*17d90*/  @P0 PLOP3.LUT P0, PT, P1, PT, PT, 0x80, 0x0 ;  /* 0x000000000000081c */ /* 0x000fca0000f0f070 */
[----:B------:R-:W-:Y:S01]  /*17da0*/  @!P1 SYNCS.ARRIVE.TRANS64.RED.A0T1 RZ, [UR4+0x22800], RZ ;  /* 0x022800ffffff99a7 */ /* 0x000fe20008200404 */
[----:B------:R-:W-:Y:S07]  /*17db0*/  @!P1 ARRIVES.LDGSTSBAR.64.TRANSCNT [UR4+0x22800] ;  /* 0x02280000ff0099b0 */ /* 0x000fee0008000a84 */
[----:B------:R-:W-:Y:S05]  /*17dc0*/  @P0 BRA.U.ANY `(.L_x_1437) ;  /* 0xfffffffd00e80947 */ /* 0x000fea000393ffff */
[----:B0-----:R-:W2:Y:S01]  /*17dd0*/  LDL.LU R2, [R1+0x10] ;  /* 0x0000100001027983 */ /* 0x001ea20000300800 */
        /* <DEDUP_REMOVED lines=12> */
.L_x_1531:
[----:B------:R-:W-:Y:S05]  /*17ea0*/  BSYNC B0 ;  /* 0x0000000000007941 */ /* 0x000fea0003800000 */
.L_x_1438:
[----:B------:R-:W-:-:S13]  /*17eb0*/  ISETP.GE.AND P0, PT, R20, UR42, PT ;  /* 0x0000002a14007c0c */ /* 0x000fda000bf06270 */
[----:B------:R-:W-:Y:S05]  /*17ec0*/  @!P0 BRA `(.L_x_1440) ;  /* 0x00000010008c8947 */ /* 0x000fea0003800000 */
[----:B------:R-:W-:Y:S02]  /*17ed0*/  IMAD.MOV.U32 R4, RZ, RZ, R19 ;  /* 0x000000ffff047224 */ /* 0x000fe400078e0013 */
[----:B------:R-:W-:-:S07]  /*17ee0*/  IMAD.MOV.U32 R5, RZ, RZ, R23 ;  /* 0x000000ffff057224 */ /* 0x000fce00078e0017 */
.L_x_1460:
[----:B-1----:R-:W1:Y:S01]  /*17ef0*/  S2R R2, SR_TID.X ;  /* 0x0000000000027919 */ /* 0x002e620000002100 */
[----:B------:R-:W-:Y:S01]  /*17f00*/  ISETP.NE.AND P0, PT, R33, 0x1, PT ;  /* 0x000000012100780c */ /* 0x000fe20003f05270 */
[----:B------:R-:W-:Y:S05]  /*17f10*/  YIELD ;  /* 0x0000000000007946 */ /* 0x000fea0003800000 */
[----:B------:R-:W-:Y:S01]  /*17f20*/  ULDC.64 UR4, c[0x0][0x428] ;  /* 0x00010a0000047ab9 */ /* 0x000fe20000000a00 */
[----:B------:R-:W-:Y:S02]  /*17f30*/  VIADD R19, R4, 0x1 ;  /* 0x0000000104137836 */ /* 0x000fe40000000000 */
[----:B------:R-:W-:-:S04]  /*17f40*/  IMAD R6, R32, UR4, RZ ;  /* 0x0000000420067c24 */ /* 0x000fc8000f8e02ff */
[----:B0-----:R-:W0:Y:S01]  /*17f50*/  @P0 LDC R3, c[0x0][0x434] ;  /* 0x00010d00ff030b82 */ /* 0x001e220000000800 */
[----:B------:R-:W-:-:S07]  /*17f60*/  IMAD R6, R25, UR5, R6 ;  /* 0x0000000519067c24 */ /* 0x000fce000f8e0206 */
[----:B--2---:R-:W2:Y:S01]  /*17f70*/  @P0 LDC R7, c[0x0][0x438] ;  /* 0x00010e00ff070b82 */ /* 0x004ea20000000800 */
[C---:B-1-3--:R-:W-:Y:S01]  /*17f80*/  LOP3.LUT R0, R2.reuse, 0x7f, RZ, 0xc0, !PT ;  /* 0x0000007f02007812 */ /* 0x04afe200078ec0ff */
[----:B------:R-:W-:-:S03]  /*17f90*/  IMAD.SHL.U32 R2, R2, 0x20, RZ ;  /* 0x0000002002027824 */ /* 0x000fc600078e00ff */
[----:B------:R-:W-:Y:S02]  /*17fa0*/  SHF.R.U32.HI R0, RZ, 0x2, R0 ;  /* 0x00000002ff007819 */ /* 0x000fe40000011600 */
[----:B------:R-:W-:-:S03]  /*17fb0*/  LOP3.LUT R2, R2, 0x60, RZ, 0xc0, !PT ;  /* 0x0000006002027812 */ /* 0x000fc600078ec0ff */
[----:B------:R-:W-:-:S05]  /*17fc0*/  IMAD R0, R20, 0x80, R0 ;  /* 0x0000008014007824 */ /* 0x000fca00078e0200 */
[----:B------:R-:W-:-:S05]  /*17fd0*/  IADD3 R0, R2, UR38, R0 ;  /* 0x0000002602007c10 */ /* 0x000fca000fffe000 */
[----:B0-----:R-:W-:-:S04]  /*17fe0*/  @P0 IMAD.HI.U32 R2, R0, R3, RZ ;  /* 0x0000000300020227 */ /* 0x001fc800078e00ff */
[----:B------:R-:W-:Y:S01]  /*17ff0*/  IMAD.MOV.U32 R8, RZ, RZ, R0 ;  /* 0x000000ffff087224 */ /* 0x000fe200078e0000 */
[----:B--2---:R-:W-:-:S04]  /*18000*/  @P0 SHF.R.U32.HI R8, RZ, R7, R2 ;  /* 0x00000007ff080219 */ /* 0x004fc80000011602 */
[--C-:B------:R-:W-:Y:S01]  /*18010*/  SHF.R.S32.HI R3, RZ, 0x1f, R8.reuse ;  /* 0x0000001fff037819 */ /* 0x100fe20000011408 */
[----:B------:R-:W-:-:S04]  /*18020*/  IMAD.MOV.U32 R2, RZ, RZ, R8 ;  /* 0x000000ffff027224 */ /* 0x000fc800078e0008 */
[----:B------:R-:W-:Y:S01]  /*18030*/  IMAD.WIDE.U32 R2, R25, UR4, R2 ;  /* 0x0000000419027c25 */ /* 0x000fe2000f8e0002 */
[----:B------:R-:W-:-:S03]  /*18040*/  ULDC.64 UR4, c[0x0][0x418] ;  /* 0x0001060000047ab9 */ /* 0x000fc60000000a00 */
[----:B------:R-:W-:Y:S01]  /*18050*/  IMAD.IADD R3, R6, 0x1, R3 ;  /* 0x0000000106037824 */ /* 0x000fe200078e0203 */
[C---:B------:R-:W-:Y:S01]  /*18060*/  LEA R6, P0, R2.reuse, UR4, 0x2 ;  /* 0x0000000402067c11 */ /* 0x040fe2000f8010ff */
[----:B------:R-:W-:Y:S01]  /*18070*/  IMAD.U32 R9, RZ, RZ, UR43 ;  /* 0x0000002bff097e24 */ /* 0x000fe2000f8e00ff */
[----:B------:R-:W-:Y:S02]  /*18080*/  ULDC UR4, c[0x0][0x430] ;  /* 0x00010c0000047ab9 */ /* 0x000fe40000000800 */
[----:B------:R-:W-:Y:S02]  /*18090*/  LEA.HI.X R7, R2, UR5, R3, 0x2, P0 ;  /* 0x0000000502077c11 */ /* 0x000fe400080f1403 */
[----:B------:R-:W-:Y:S01]  /*180a0*/  ISETP.NE.AND P1, PT, R9, 0x3, PT ;  /* 0x000000030900780c */ /* 0x000fe20003f25270 */
[----:B------:R-:W-:Y:S01]  /*180b0*/  IMAD.MOV R3, RZ, RZ, -R8 ;  /* 0x000000ffff037224 */ /* 0x000fe200078e0a08 */
[----:B------:R-:W-:Y:S01]  /*180c0*/  ISETP.NE.AND P0, PT, R19, 0x2, PT ;  /* 0x000000021300780c */ /* 0x000fe20003f05270 */
[----:B------:R0:W2:Y:S03]  /*180d0*/  LDG.E R6, desc[UR56][R6.64] ;  /* 0x0000003806067981 */ /* 0x0000a6000c1e1900 */
[----:B------:R-:W-:-:S02]  /*180e0*/  SEL R23, RZ, 0x1, P0 ;  /* 0x00000001ff177807 */ /* 0x000fc40000000000 */
[----:B------:R-:W-:Y:S01]  /*180f0*/  SEL R19, R19, RZ, P0 ;  /* 0x000000ff13137207 */ /* 0x000fe20000000000 */
[----:B0-----:R-:W-:Y:S02]  /*18100*/  IMAD R7, R3, UR4, R0 ;  /* 0x0000000403077c24 */ /* 0x001fe4000f8e0200 */
[----:B------:R-:W-:Y:S01]  /*18110*/  IMAD.MOV.U32 R0, RZ, RZ, R20 ;  /* 0x000000ffff007224 */ /* 0x000fe200078e0014 */
[----:B------:R-:W-:Y:S01]  /*18120*/  LOP3.LUT R23, R5, R23, RZ, 0x3c, !PT ;  /* 0x0000001705177212 */ /* 0x000fe200078e3cff */
[----:B------:R-:W-:-:S03]  /*18130*/  VIADD R20, R20, 0xffffffff ;  /* 0xffffffff14147836 */ /* 0x000fc60000000000 */
[----:B------:R-:W-:Y:S02]  /*18140*/  ISETP.GT.AND P2, PT, R0, UR42, PT ;  /* 0x0000002a00007c0c */ /* 0x000fe4000bf44270 */
[----:B--2---:R-:W-:Y:S01]  /*18150*/  SHF.R.S32.HI R9, RZ, 0x1f, R6 ;  /* 0x0000001fff097819 */ /* 0x004fe20000011406 */
[----:B------:R-:W-:Y:S10]  /*18160*/  @!P1 BRA `(.L_x_1441) ;  /* 0x0000000000049947 */ /* 0x000ff40003800000 */
[----:B------:R-:W-:Y:S01]  /*18170*/  BPT.TRAP 0x1 ;  /* 0x000000040000795c */ /* 0x000fe20000300000 */
.L_x_1441:
[----:B------:R-:W-:Y:S01]  /*18180*/  IMAD R0, R19, 0x8, R16 ;  /* 0x0000000813007824 */ /* 0x000fe200078e0210 */
[----:B------:R-:W-:Y:S01]  /*18190*/  SHF.L.U32 R10, R23, 0x1f, RZ ;  /* 0x0000001f170a7819 */ /* 0x000fe200000006ff */
[----:B------:R-:W-:Y:S01]  /*181a0*/  BSSY B0, `(.L_x_1442) ;  /* 0x0000004000007945 */ /* 0x000fe20003800000 */
[----:B------:R-:W-:Y:S02]  /*181b0*/  SHF.R.S32.HI R8, RZ, 0x1f, R7 ;  /* 0x0000001fff087819 */ /* 0x000fe40000011407 */
[----:B------:R-:W0:Y:S02]  /*181c0*/  SYNCS.PHASECHK.TRANS64.TRYWAIT P0, [R0+URZ+0x22880], R10 ;  /* 0x0228800a000075a7 */ /* 0x000e24000800017f */
[----:B0-----:R-:W-:Y:S05]  /*181d0*/  @!P0 BRA `(.L_x_1443) ;  /* 0x0000003c00f08947 */ /* 0x001fea0003800000 */
.L_x_1532:
[----:B------:R-:W-:Y:S05]  /*181e0*/  BSYNC B0 ;  /* 0x0000000000007941 */ /* 0x000fea0003800000 */
.L_x_1442:
[----:B------:R-:W1:Y:S01]  /*181f0*/  S2R R12, SR_TID.X ;  /* 0x00000000000c7919 */ /* 0x000e620000002100 */
[----:B------:R-:W-:Y:S01]  /*18200*/  ULDC.64 UR4, c[0x0][0x328] ;  /* 0x0000ca0000047ab9 */ /* 0x000fe20000000a00 */
[----:B------:R-:W-:Y:S01]  /*18210*/  ULDC.64 UR6, c[0x0][0x318] ;  /* 0x0000c60000067ab9 */ /* 0x000fe20000000a00 */
[----:B------:R-:W-:Y:S01]  /*18220*/  IMAD R11, R8, UR4, RZ ;  /* 0x00000004080b7c24 */ /* 0x000fe2000f8e02ff */
[----:B------:R-:W-:Y:S01]  /*18230*/  LOP3.LUT P3, RZ, R17, 0x2, RZ, 0xc0, !PT ;  /* 0x0000000211ff7812 */ /* 0x000fe2000786c0ff */
        /* <DEDUP_REMOVED lines=10> */
[----:B------:R-:W-:Y:S01]  /*182e0*/  IMAD.WIDE.U32 R2, R22, UR4, R2 ;  /* 0x0000000416027c25 */ /* 0x000fe2000f8e0002 */
[----:B------:R-:W-:Y:S01]  /*182f0*/  UMOV UR4, 0xffffffff ;  /* 0xffffffff00047882 */ /* 0x000fe20000000000 */
[----:B-1----:R-:W-:Y:S02]  /*18300*/  LOP3.LUT R12, R12, 0x7f, RZ, 0xc0, !PT ;  /* 0x0000007f0c0c7812 */ /* 0x002fe400078ec0ff */
[----:B------:R-:W-:Y:S01]  /*18310*/  IMAD R27, R22, UR5, R3 ;  /* 0x00000005161b7c24 */ /* 0x000fe2000f8e0203 */
[----:B------:R-:W-:Y:S02]  /*18320*/  IADD3 R26, P0, R2, UR6, RZ ;  /* 0x00000006021a7c10 */ /* 0x000fe4000ff1e0ff */
[----:B------:R-:W-:Y:S02]  /*18330*/  SHF.R.U32.HI R12, RZ, 0x5, R12 ;  /* 0x00000005ff0c7819 */ /* 0x000fe4000001160c */
[----:B------:R-:W-:-:S03]  /*18340*/  IADD3.X R27, R27, UR7, RZ, P0, !PT ;  /* 0x000000071b1b7c10 */ /* 0x000fc600087fe4ff */
[----:B------:R-:W-:-:S04]  /*18350*/  IMAD.SHL.U32 R12, R12, 0x400, RZ ;  /* 0x000004000c0c7824 */ /* 0x000fc800078e00ff */
[----:B------:R-:W-:Y:S01]  /*18360*/  IMAD R18, R19, 0x4000, R12 ;  /* 0x0000400013127824 */ /* 0x000fe200078e020c */
[----:B------:R-:W-:Y:S06]  /*18370*/  BRA.DIV UR4, `(.L_x_1444) ;  /* 0x0000003e049c7947 */ /* 0x000fec000b800000 */
[----:B------:R-:W1:Y:S01]  /*18380*/  SHFL.IDX PT, R2, R26, RZ, 0x1c1f ;  /* 0x001c1fff1a027589 */ /* 0x000e6200000e0000 */
[----:B------:R-:W-:-:S03]  /*18390*/  IADD3 R18, R16, R18, R29 ;  /* 0x0000001210127210 */ /* 0x000fc60007ffe01d */
[----:B------:R-:W2:Y:S02]  /*183a0*/  SHFL.IDX PT, R3, R27, RZ, 0x1c1f ;  /* 0x001c1fff1b037589 */ /* 0x000ea400000e0000 */
[----:B------:R-:W-:Y:S01]  /*183b0*/  IMAD.IADD R21, R30, 0x1, R18 ;  /* 0x000000011e157824 */ /* 0x000fe200078e0212 */
[----:B-1----:R-:W-:-:S05]  /*183c0*/  IADD3 R2, P0, R36, R2, RZ ;  /* 0x0000000224027210 */ /* 0x002fca0007f1e0ff */
[----:B--2---:R-:W-:-:S05]  /*183d0*/  IMAD.X R3, RZ, RZ, R3, P0 ;  /* 0x000000ffff037224 */ /* 0x004fca00000e0603 */
[----:B------:R-:W-:Y:S01]  /*183e0*/  @!PT LDS RZ, [RZ] ;  /* 0x00000000fffff984 */ /* 0x000fe20000000800 */
        /* <DEDUP_REMOVED lines=10> */
[----:B------:R-:W3:Y:S01]  /*18490*/  SHFL.IDX PT, R27, R27, 0x3, 0x1c1f ;  /* 0x007c1f001b1b7f89 */ /* 0x000ee200000e0000 */
[----:B-1----:R-:W-:-:S05]  /*184a0*/  IADD3 R2, P0, R36, R2, RZ ;  /* 0x0000000224027210 */ /* 0x002fca0007f1e0ff */
[----:B--2---:R-:W-:-:S05]  /*184b0*/  IMAD.X R3, RZ, RZ, R3, P0 ;  /* 0x000000ffff037224 */ /* 0x004fca00000e0603 */
[----:B------:R-:W-:Y:S04]  /*184c0*/  LDGSTS.E.BYPASS.LTC128B.128 [R18+0xa400], desc[UR56][R2.64], !P3 ;  /* 0x0a40000002127fae */ /* 0x000fe8000d901d78 */
[----:B------:R1:W-:Y:S04]  /*184d0*/  LDGSTS.E.BYPASS.LTC128B.128 [R21+0xa400], desc[UR56][R2.64+0x40], !P1 ;  /* 0x0a40004002157fae */ /* 0x0003e8000c901d78 */
[----:B-1-3--:R1:W2:Y:S02]  /*184e0*/  SHFL.IDX PT, R2, R26, 0x3, 0x1c1f ;  /* 0x007c1f001a027f89 */ /* 0x00a2a400000e0000 */
.L_x_1542:
        /* <DEDUP_REMOVED lines=9> */
.L_x_1445:
        /* <DEDUP_REMOVED lines=11> */
.L_x_1446:
[----:B------:R2:W-:Y:S01]  /*18630*/  SYNCS.ARRIVE.TRANS64.A1T0 RZ, [R0+URZ+0x22870], RZ ;  /* 0x022870ff00ff79a7 */ /* 0x0005e2000810003f */
[----:B------:R-:W-:Y:S05]  /*18640*/  @!P3 BRA `(.L_x_1447) ;  /* 0x000000000004b947 */ /* 0x000fea0003800000 */
[----:B------:R-:W-:Y:S01]  /*18650*/  BPT.TRAP 0x1 ;  /* 0x000000040000795c */ /* 0x000fe20000300000 */
.L_x_1447:
[----:B------:R-:W3:Y:S01]  /*18660*/  SYNCS.PHASECHK.TRANS64.TRYWAIT P0, [R0+URZ+0x22840], R10 ;  /* 0x0228400a000075a7 */ /* 0x000ee2000800017f */
[----:B------:R-:W-:Y:S04]  /*18670*/  BSSY B0, `(.L_x_1448) ;  /* 0x0000002000007945 */ /* 0x000fe80003800000 */
[----:B---3--:R-:W-:Y:S05]  /*18680*/  @!P0 BRA `(.L_x_1449) ;  /* 0x0000004000048947 */ /* 0x008fea0003800000 */
.L_x_1543:
[----:B------:R-:W-:Y:S05]  /*18690*/  BSYNC B0 ;  /* 0x0000000000007941 */ /* 0x000fea0003800000 */
.L_x_1448:
[----:B------:R-:W4:Y:S01]  /*186a0*/  LDL R11, [R1] ;  /* 0x00000000010b7983 */ /* 0x000f220000100800 */
[----:B------:R-:W-:Y:S01]  /*186b0*/  ULDC.64 UR4, c[0x0][0x300] ;  /* 0x0000c00000047ab9 */ /* 0x000fe20000000a00 */
[----:B------:R-:W-:Y:S01]  /*186c0*/  ULDC.64 UR6, c[0x0][0x2e8] ;  /* 0x0000ba0000067ab9 */ /* 0x000fe20000000a00 */
[----:B------:R-:W-:Y:S01]  /*186d0*/  IMAD R8, R8, UR4, RZ ;  /* 0x0000000408087c24 */ /* 0x000fe2000f8e02ff */
[----:B------:R-:W-:Y:S01]  /*186e0*/  LOP3.LUT P4, RZ, R17, 0x10, RZ, 0xc0, !PT ;  /* 0x0000001011ff7812 */ /* 0x000fe2000788c0ff */
[----:B------:R-:W-:Y:S01]  /*186f0*/  IMAD.WIDE.U32 R2, R7, UR4, RZ ;  /* 0x0000000407027c25 */ /* 0x000fe2000f8e00ff */
[C---:B------:R-:W-:Y:S02]  /*18700*/  LOP3.LUT P3, RZ, R17.reuse, 0x8, RZ, 0xc0, !PT ;  /* 0x0000000811ff7812 */ /* 0x040fe4000786c0ff */
[----:B------:R-:W-:Y:S01]  /*18710*/  LOP3.LUT P1, RZ, R17, 0x4, RZ, 0xc0, !PT ;  /* 0x0000000411ff7812 */ /* 0x000fe2000782c0ff */
[----:B------:R-:W-:Y:S01]  /*18720*/  IMAD R8, R7, UR5, R8 ;  /* 0x0000000507087c24 */ /* 0x000fe2000f8e0208 */
[----:B------:R-:W-:-:S02]  /*18730*/  ULDC.64 UR4, c[0x0][0x310] ;  /* 0x0000c40000047ab9 */ /* 0x000fc40000000a00 */
        /* <DEDUP_REMOVED lines=14> */
[----:B------:R-:W-:-:S03]  /*18820*/  IMAD.IADD R6, R16, 0x1, R6 ;  /* 0x0000000110067824 */ /* 0x000fc600078e0206 */
[----:B------:R-:W5:Y:S04]  /*18830*/  SHFL.IDX PT, R3, R8, RZ, 0x1c1f ;  /* 0x001c1fff08037589 */ /* 0x000f6800000e0000 */
[----:B------:R-:W-:Y:S01]  /*18840*/  SHFL.IDX PT, R9, R8, 0x2, 0x1c1f ;  /* 0x005c1f0008097f89 */ /* 0x000fe200000e0000 */
        /* <DEDUP_REMOVED lines=15> */
[----:B------:R4:W0:Y:S04]  /*18940*/  SHFL.IDX PT, R9, R8, 0x3, 0x1c1f ;  /* 0x007c1f0008097f89 */ /* 0x00082800000e0000 */
[----:B------:R-:W-:Y:S04]  /*18950*/  LDGSTS.E.BYPASS.LTC128B.128 [R6+0x17400], desc[UR56][R2.64], !P4 ;  /* 0x1740000002067fae */ /* 0x000fe8000e101d78 */
[----:B------:R-:W-:Y:S04]  /*18960*/  LDGSTS.E.BYPASS.LTC128B.128 [R6+0x19400], desc[UR56][R2.64+0x40], !P3 ;  /* 0x1940004002067fae */ /* 0x000fe8000d901d78 */
[----:B------:R5:W-:Y:S04]  /*18970*/  LDGSTS.E.BYPASS.LTC128B.128 [R6+0x1b400], desc[UR56][R2.64+0x80], !P1 ;  /* 0x1b40008002067fae */ /* 0x000be8000c901d78 */
[----:B-----5:R4:W0:Y:S02]  /*18980*/  SHFL.IDX PT, R2, R7, 0x3, 0x1c1f ;  /* 0x007c1f0007027f89 */ /* 0x02082400000e0000 */
.L_x_1553:
        /* <DEDUP_REMOVED lines=10> */
.L_x_1451:
        /* <DEDUP_REMOVED lines=11> */
.L_x_1452:
[----:B------:R2:W-:Y:S02]  /*18ae0*/  SYNCS.ARRIVE.TRANS64.A1T0 RZ, [R0+URZ+0x22830], RZ ;  /* 0x022830ff00ff79a7 */ /* 0x0005e4000810003f */
[----:B--23--:R-:W-:-:S05]  /*18af0*/  IMAD.U32 R0, RZ, RZ, UR45 ;  /* 0x0000002dff007e24 */ /* 0x00cfca000f8e00ff */
[----:B------:R-:W-:-:S13]  /*18b00*/  ISETP.NE.AND P0, PT, R0, 0x3, PT ;  /* 0x000000030000780c */ /* 0x000fda0003f05270 */
[----:B------:R-:W-:Y:S05]  /*18b10*/  @!P0 BRA `(.L_x_1453) ;  /* 0x0000000000048947 */ /* 0x000fea0003800000 */
[----:B------:R-:W-:Y:S01]  /*18b20*/  BPT.TRAP 0x1 ;  /* 0x000000040000795c */ /* 0x000fe20000300000 */
.L_x_1453:
[----:B------:R-:W-:Y:S01]  /*18b30*/  LOP3.LUT R3, R5, 0x1, RZ, 0x3c, !PT ;  /* 0x0000000105037812 */ /* 0x000fe200078e3cff */
[----:B------:R-:W-:Y:S01]  /*18b40*/  IMAD R0, R4, 0x8, R16 ;  /* 0x0000000804007824 */ /* 0x000fe200078e0210 */
[----:B------:R-:W-:Y:S02]  /*18b50*/  BSSY B0, `(.L_x_1454) ;  /* 0x0000004000007945 */ /* 0x000fe40003800000 */
[----:B------:R-:W-:-:S04]  /*18b60*/  SHF.L.U32 R3, R3, 0x1f, RZ ;  /* 0x0000001f03037819 */ /* 0x000fc800000006ff */
[----:B------:R-:W0:Y:S02]  /*18b70*/  SYNCS.PHASECHK.TRANS64.TRYWAIT P1, [R0+URZ+0x22870], R3 ;  /* 0x02287003000075a7 */ /* 0x000e24000802017f */
[----:B0-----:R-:W-:Y:S05]  /*18b80*/  @!P1 BRA `(.L_x_1455) ;  /* 0x00000040000c9947 */ /* 0x001fea0003800000 */
.L_x_1554:
[----:B------:R-:W-:Y:S05]  /*18b90*/  BSYNC B0 ;  /* 0x0000000000007941 */ /* 0x000fea0003800000 */
.L_x_1454:
[----:B------:R-:W-:-:S05]  /*18ba0*/  IMAD.U32 R2, RZ, RZ, UR43 ;  /* 0x0000002bff027e24 */ /* 0x000fca000f8e00ff */
[----:B------:R-:W-:-:S13]  /*18bb0*/  ISETP.NE.AND P1, PT, R2, 0x3, PT ;  /* 0x000000030200780c */ /* 0x000fda0003f25270 */
[----:B------:R-:W-:Y:S05]  /*18bc0*/  @!P1 BRA `(.L_x_1456) ;  /* 0x0000000000049947 */ /* 0x000fea0003800000 */
[----:B------:R-:W-:Y:S01]  /*18bd0*/  BPT.TRAP 0x1 ;  /* 0x000000040000795c */ /* 0x000fe20000300000 */
.L_x_1456:
[----:B0-----:R-:W-:Y:S01]  /*18be0*/  SHF.L.U32 R3, R5, 0x1f, RZ ;  /* 0x0000001f05037819 */ /* 0x001fe200000006ff */
[----:B------:R-:W-:-:S03]  /*18bf0*/  IMAD.SHL.U32 R18, R4, 0x4000, RZ ;  /* 0x0000400004127824 */ /* 0x000fc600078e00ff */
[----:B------:R-:W0:Y:S02]  /*18c00*/  SYNCS.PHASECHK.TRANS64.TRYWAIT P1, [R0+URZ+0x22860], R3 ;  /* 0x02286003000075a7 */ /* 0x000e24000802017f */
[----:B0-----:R-:W-:Y:S05]  /*18c10*/  @!P1 BRA `(.L_x_1457) ;  /* 0x0000003c00fc9947 */ /* 0x001fea0003800000 */
.L_x_1555:
[----:B------:R-:W0:Y:S04]  /*18c20*/  LDL R2, [R1+0x8] ;  /* 0x0000080001027983 */ /* 0x000e280000100800 */
[----:B------:R-:W2:Y:S01]  /*18c30*/  LDL R12, [R1+0x4] ;  /* 0x00000400010c7983 */ /* 0x000ea20000100800 */
[----:B------:R-:W-:Y:S05]  /*18c40*/  WARPSYNC.ALL ;  /* 0x0000000000007948 */ /* 0x000fea0003800000 */
[----:B------:R-:W-:-:S05]  /*18c50*/  IMAD.U32 R21, RZ, RZ, UR43 ;  /* 0x0000002bff157e24 */ /* 0x000fca000f8e00ff */
[----:B------:R-:W-:Y:S02]  /*18c60*/  ISETP.NE.AND P1, PT, R21, 0x3, PT ;  /* 0x000000031500780c */ /* 0x000fe40003f25270 */
[----:B0-----:R-:W-:Y:S02]  /*18c70*/  LOP3.LUT R3, R18, R2, RZ, 0xfc, !PT ;  /* 0x0000000212037212 */ /* 0x001fe400078efcff */
[----:B--2---:R-:W-:-:S03]  /*18c80*/  IADD3 R18, R16, R18, R12 ;  /* 0x0000001210127210 */ /* 0x004fc60007ffe00c */
[----:B------:R-:W-:-:S04]  /*18c90*/  IMAD.IADD R3, R16, 0x1, R3 ;  /* 0x0000000110037824 */ /* 0x000fc800078e0203 */
[----:B------:R-:W-:Y:S01]  /*18ca0*/  IMAD.IADD R2, R31, 0x1, R3 ;  /* 0x000000011f027824 */ /* 0x000fe200078e0203 */
[----:B----4-:R-:W0:Y:S02]  /*18cb0*/  LDSM.16.MT88.4 R4, [R3+0x8400] ;  /* 0x008400000304783b */ /* 0x010e240000004200 */
        /* <DEDUP_REMOVED lines=10> */
[----:B------:R0:W-:Y:S04]  /*18d60*/  STSM.16.M88.4 [R18+0x2400], R12 ;  /* 0x0024000c12007844 */ /* 0x0001e80000000200 */
[----:B------:R-:W2:Y:S01]  /*18d70*/  LDSM.16.MT88.4 R8, [R3+0x9400] ;  /* 0x009400000308783b */ /* 0x000ea20000004200 */
[--C-:B0-----:R-:W-:Y:S02]  /*18d80*/  IADD3 R12, R28, 0x400, R18.reuse ;  /* 0x000004001c0c7810 */ /* 0x101fe40007ffe012 */
[----:B------:R-:W-:Y:S02]  /*18d90*/  IADD3 R18, R31, 0x400, R18 ;  /* 0x000004001f127810 */ /* 0x000fe40007ffe012 */
[C-C-:B--2---:R-:W-:Y:S02]  /*18da0*/  PRMT R4, R8.reuse, 0x6420, R9.reuse ;  /* 0x0000642008047816 */ /* 0x144fe40000000009 */
[----:B------:R-:W-:-:S02]  /*18db0*/  PRMT R5, R8, 0x7531, R9 ;  /* 0x0000753108057816 */ /* 0x000fc40000000009 */
[C-C-:B------:R-:W-:Y:S02]  /*18dc0*/  PRMT R6, R10.reuse, 0x6420, R11.reuse ;  /* 0x000064200a067816 */ /* 0x140fe4000000000b */
[----:B------:R-:W-:Y:S02]  /*18dd0*/  PRMT R7, R10, 0x7531, R11 ;  /* 0x000075310a077816 */ /* 0x000fe4000000000b */
[----:B------:R-:W0:Y:S04]  /*18de0*/  LDSM.16.MT88.4 R8, [R2+0x9400] ;  /* 0x009400000208783b */ /* 0x000e280000004200 */
[----:B------:R0:W-:Y:S02]  /*18df0*/  STSM.16.M88.4 [R12], R4 ;  /* 0x000000040c007844 */ /* 0x0001e40000000200 */
[----:B0-----:R-:W-:-:S02]  /*18e00*/  PRMT R4, R8, 0x6420, R9 ;  /* 0x0000642008047816 */ /* 0x001fc40000000009 */
[----:B------:R-:W-:Y:S02]  /*18e10*/  PRMT R5, R8, 0x7531, R9 ;  /* 0x0000753108057816 */ /* 0x000fe40000000009 */
[C-C-:B------:R-:W-:Y:S02]  /*18e20*/  PRMT R6, R10.reuse, 0x6420, R11.reuse ;  /* 0x000064200a067816 */ /* 0x140fe4000000000b */
[----:B------:R-:W-:-:S05]  /*18e30*/  PRMT R7, R10, 0x7531, R11 ;  /* 0x000075310a077816 */ /* 0x000fca000000000b */
[----:B------:R-:W-:Y:S04]  /*18e40*/  STSM.16.M88.4 [R12+0x2000], R4 ;  /* 0x002000040c007844 */ /* 0x000fe80000000200 */
[----:B------:R-:W0:Y:S04]  /*18e50*/  LDSM.16.MT88.4 R12, [R3+0xa400] ;  /* 0x00a40000030c783b */ /* 0x000e280000004200 */
[----:B------:R-:W2:Y:S01]  /*18e60*/  LDSM.16.MT88.4 R4, [R2+0xa400] ;  /* 0x00a400000204783b */ /* 0x000ea20000004200 */
[C-C-:B0-----:R-:W-:Y:S02]  /*18e70*/  PRMT R8, R12.reuse, 0x6420, R13.reuse ;  /* 0x000064200c087816 */ /* 0x141fe4000000000d */
[----:B------:R-:W-:-:S02]  /*18e80*/  PRMT R9, R12, 0x7531, R13 ;  /* 0x000075310c097816 */ /* 0x000fc4000000000d */
[C-C-:B------:R-:W-:Y:S02]  /*18e90*/  PRMT R10, R14.reuse, 0x6420, R15.reuse ;  /* 0x000064200e0a7816 */ /* 0x140fe4000000000f */
[----:B------:R-:W-:-:S05]  /*18ea0*/  PRMT R11, R14, 0x7531, R15 ;  /* 0x000075310e0b7816 */ /* 0x000fca000000000f */
[----:B------:R2:W-:Y:S02]  /*18eb0*/  STSM.16.M88.4 [R18], R8 ;  /* 0x0000000812007844 */ /* 0x0005e40000000200 */
[C-C-:B--2---:R-:W-:Y:S02]  /*18ec0*/  PRMT R8, R4.reuse, 0x6420, R5.reuse ;  /* 0x0000642004087816 */ /* 0x144fe40000000005 */
[----:B------:R-:W-:Y:S02]  /*18ed0*/  PRMT R9, R4, 0x7531, R5 ;  /* 0x0000753104097816 */ /* 0x000fe40000000005 */
[C-C-:B------:R-:W-:Y:S02]  /*18ee0*/  PRMT R10, R6.reuse, 0x6420, R7.reuse ;  /* 0x00006420060a7816 */ /* 0x140fe40000000007 */
[----:B------:R-:W-:-:S05]  /*18ef0*/  PRMT R11, R6, 0x7531, R7 ;  /* 0x00007531060b7816 */ /* 0x000fca0000000007 */
[----:B------:R0:W-:Y:S04]  /*18f00*/  STSM.16.M88.4 [R18+0x2000], R8 ;  /* 0x0020000812007844 */ /* 0x0001e80000000200 */
[----:B------:R-:W2:Y:S01]  /*18f10*/  LDSM.16.MT88.4 R4, [R3+0xb400] ;  /* 0x00b400000304783b */ /* 0x000ea20000004200 */
[----:B0-----:R-:W-:Y:S01]  /*18f20*/  IMAD.IADD R18, R28, 0x1, R18 ;  /* 0x000000011c127824 */ /* 0x001fe200078e0212 */
[C-C-:B--2---:R-:W-:Y:S02]  /*18f30*/  PRMT R12, R4.reuse, 0x6420, R5.reuse ;  /* 0x00006420040c7816 */ /* 0x144fe40000000005 */
[----:B------:R-:W-:Y:S02]  /*18f40*/  PRMT R13, R4, 0x7531, R5 ;  /* 0x00007531040d7816 */ /* 0x000fe40000000005 */
[----:B------:R-:W-:-:S02]  /*18f50*/  PRMT R14, R6, 0x6420, R7 ;  /* 0x00006420060e7816 */ /* 0x000fc40000000007 */
[----:B------:R-:W-:Y:S02]  /*18f60*/  PRMT R15, R6, 0x7531, R7 ;  /* 0x00007531060f7816 */ /* 0x000fe40000000007 */
[----:B------:R-:W0:Y:S04]  /*18f70*/  LDSM.16.MT88.4 R4, [R2+0xb400] ;  /* 0x00b400000204783b */ /* 0x000e280000004200 */
[----:B------:R2:W-:Y:S01]  /*18f80*/  STSM.16.M88.4 [R18], R12 ;  /* 0x0000000c12007844 */ /* 0x0005e20000000200 */
        /* <DEDUP_REMOVED lines=13> */
.L_x_1458:
[----:B0-----:R0:W-:Y:S01]  /*19060*/  SYNCS.ARRIVE.TRANS64.A1T0 RZ, [R0+URZ+0x22850], RZ ;  /* 0x022850ff00ff79a7 */ /* 0x0011e2000810003f */
[----:B------:R-:W-:Y:S06]  /*19070*/  BAR.SYNC.DEFER_BLOCKING 0x2, 0x80 ;  /* 0x0082000000007b1d */ /* 0x000fec0000010000 */
[----:B------:R-:W-:Y:S05]  /*19080*/  @!P0 BRA `(.L_x_1459) ;  /* 0x0000000000048947 */ /* 0x000fea0003800000 */
[----:B------:R-:W-:Y:S01]  /*19090*/  BPT.TRAP 0x1 ;  /* 0x000000040000795c */ /* 0x000fe20000300000 */
.L_x_1459:
[----:B0-----:R-:W-:Y:S02]  /*190a0*/  VIADD R0, R0, 0x22880 ;  /* 0x0002288000007836 */ /* 0x001fe40000000000 */
[----:B------:R-:W-:Y:S02]  /*190b0*/  IMAD.MOV.U32 R4, RZ, RZ, R19 ;  /* 0x000000ffff047224 */ /* 0x000fe400078e0013 */
[----:B------:R-:W-:Y:S01]  /*190c0*/  IMAD.MOV.U32 R5, RZ, RZ, R23 ;  /* 0x000000ffff057224 */ /* 0x000fe200078e0017 */
[----:B------:R-:W-:-:S04]  /*190d0*/  PRMT R0, R37, 0x654, R0 ;  /* 0x0000065425007816 */ /* 0x000fc80000000000 */
[----:B------:R3:W-:Y:S01]  /*190e0*/  SYNCS.ARRIVE.TRANS64.RED.A1T0 RZ, [R0+URZ], RZ ;  /* 0x000000ff00ff79a7 */ /* 0x0007e2000810043f */
[----:B------:R-:W-:Y:S05]  /*190f0*/  @P2 BRA `(.L_x_1460) ;  /* 0xffffffec007c2947 */ /* 0x000fea000383ffff */
.L_x_1440:
[----:B---3--:R-:W3:Y:S01]  /*19100*/  S2R R0, SR_TID.X ;  /* 0x0000000000007919 */ /* 0x008ee20000002100 */
[----:B------:R-:W-:Y:S01]  /*19110*/  BSSY B0, `(.L_x_1461) ;  /* 0x0000012000007945 */ /* 0x000fe20003800000 */
[----:B---3--:R-:W-:Y:S01]  /*19120*/  LOP3.LUT R2, R0, 0x7f, RZ, 0xc0, !PT ;  /* 0x0000007f00027812 */ /* 0x008fe200078ec0ff */
[----:B------:R-:W-:-:S03]  /*19130*/  IMAD.U32 R0, RZ, RZ, UR45 ;  /* 0x0000002dff007e24 */ /* 0x000fc6000f8e00ff */
[----:B------:R-:W-:Y:S02]  /*19140*/  ISETP.NE.AND P1, PT, R2, RZ, PT ;  /* 0x000000ff0200720c */ /* 0x000fe40003f25270 */
[----:B------:R-:W-:-:S11]  /*19150*/  ISETP.NE.AND P0, PT, R0, 0x3, PT ;  /* 0x000000030000780c */ /* 0x000fd60003f05270 */
[----:B------:R-:W-:Y:S05]  /*19160*/  @P1 BRA `(.L_x_1462) ;  /* 0x0000000000301947 */ /* 0x000fea0003800000 */
[----:B------:R-:W3:Y:S01]  /*19170*/  S2R R5, SR_LANEID ;  /* 0x0000000000057919 */ /* 0x000ee20000000000 */
[----:B------:R-:W-:Y:S01]  /*19180*/  VOTEU.ANY UR4, UPT, PT ;  /* 0x0000000000047886 */ /* 0x000fe200038e0100 */
[----:B0-----:R-:W0:Y:S01]  /*19190*/  LDC.64 R2, c[0x0][0xc60] ;  /* 0x00031800ff027b82 */ /* 0x001e220000000a00 */
[----:B------:R-:W3:Y:S02]  /*191a0*/  FLO.U32 R0, UR4 ;  /* 0x0000000400007d00 */ /* 0x000ee400080e0000 */
[----:B---3--:R-:W-:-:S06]  /*191b0*/  ISETP.EQ.U32.AND P1, PT, R0, R5, PT ;  /* 0x000000050000720c */ /* 0x008fcc0003f22070 */
[----:B------:R-:W0:Y:S07]  /*191c0*/  POPC R5, UR4 ;  /* 0x0000000400057d09 */ /* 0x000e2e0008000000 */
[----:B0-----:R-:W3:Y:S01]  /*191d0*/  @P1 ATOMG.E.ADD.STRONG.GPU PT, R3, desc[UR56][R2.64], R5 ;  /* 0x00000005020319a8 */ /* 0x001ee200081ee1f8 */
[----:B------:R-:W0:Y:S02]  /*191e0*/  S2R R4, SR_LTMASK ;  /* 0x0000000000047919 */ /* 0x000e240000003900 */
[----:B0-----:R-:W-:-:S04]  /*191f0*/  LOP3.LUT R4, R4, UR4, RZ, 0xc0, !PT ;  /* 0x0000000404047c12 */ /* 0x001fc8000f8ec0ff */
[----:B------:R-:W0:Y:S01]  /*19200*/  POPC R7, R4 ;  /* 0x0000000400077309 */ /* 0x000e220000000000 */
[----:B---3--:R-:W0:Y:S02]  /*19210*/  SHFL.IDX PT, R0, R3, R0, 0x1f ;  /* 0x00001f0003007589 */ /* 0x008e2400000e0000 */
[----:B0-----:R-:W-:-:S07]  /*19220*/  IADD3 R24, R0, UR46, R7 ;  /* 0x0000002e00187c10 */ /* 0x001fce000fffe007 */
.L_x_1462:
[----:B------:R-:W-:Y:S05]  /*19230*/  BSYNC B0 ;  /* 0x0000000000007941 */ /* 0x000fea0003800000 */
.L_x_1461:
[----:B------:R-:W-:Y:S05]  /*19240*/  @!P0 BRA `(.L_x_1463) ;  /* 0x0000000000048947 */ /* 0x000fea0003800000 */
[----:B------:R-:W-:Y:S01]  /*19250*/  BPT.TRAP 0x1 ;  /* 0x000000040000795c */ /* 0x000fe20000300000 */
.L_x_1463:
[----:B0-----:R-:W-:Y:S01]  /*19260*/  LOP3.LUT R3, R23, 0x1, RZ, 0x3c, !PT ;  /* 0x0000000117037812 */ /* 0x001fe200078e3cff */
[----:B--2---:R-:W-:Y:S01]  /*19270*/  IMAD R18, R19, 0x8, R16 ;  /* 0x0000000813127824 */ /* 0x004fe200078e0210 */
[----:B------:R-:W-:Y:S02]  /*19280*/  BSSY B0, `(.L_x_1464) ;  /* 0x0000004000007945 */ /* 0x000fe40003800000 */
[----:B------:R-:W-:-:S04]  /*19290*/  SHF.L.U32 R3, R3, 0x1f, RZ ;  /* 0x0000001f03037819 */ /* 0x000fc800000006ff */
[----:B------:R-:W0:Y:S02]  /*192a0*/  SYNCS.PHASECHK.TRANS64.TRYWAIT P1, [R18+URZ+0x22870], R3 ;  /* 0x02287003120075a7 */ /* 0x000e24000802017f */
[----:B0-----:R-:W-:Y:S05]  /*192b0*/  @!P1 BRA `(.L_x_1465) ;  /* 0x0000003800689947 */ /* 0x001fea0003800000 */
.L_x_1556:
[----:B------:R-:W-:Y:S05]  /*192c0*/  BSYNC B0 ;  /* 0x0000000000007941 */ /* 0x000fea0003800000 */
.L_x_1464:
[----:B------:R-:W-:-:S05]  /*192d0*/  IMAD.U32 R0, RZ, RZ, UR43 ;  /* 0x0000002bff007e24 */ /* 0x000fca000f8e00ff */
[----:B------:R-:W-:-:S13]  /*192e0*/  ISETP.NE.AND P1, PT, R0, 0x3, PT ;  /* 0x000000030000780c */ /* 0x000fda0003f25270 */
[----:B------:R-:W-:Y:S05]  /*192f0*/  @!P1 BRA `(.L_x_1466) ;  /* 0x0000000000049947 */ /* 0x000fea0003800000 */
[----:B------:R-:W-:Y:S01]  /*19300*/  BPT.TRAP 0x1 ;  /* 0x000000040000795c */ /* 0x000fe20000300000 */
.L_x_1466:
[----:B0-----:R-:W-:-:S04]  /*19310*/  SHF.L.U32 R3, R23, 0x1f, RZ ;  /* 0x0000001f17037819 */ /* 0x001fc800000006ff */
[----:B------:R-:W0:Y:S02]  /*19320*/  SYNCS.PHASECHK.TRANS64.TRYWAIT P1, [R18+URZ+0x22860], R3 ;  /* 0x02286003120075a7 */ /* 0x000e24000802017f */
[----:B0-----:R-:W-:Y:S05]  /*19330*/  @!P1 BRA `(.L_x_1467) ;  /* 0x00000038005c9947 */ /* 0x001fea0003800000 */
.L_x_1557:
[----:B------:R-:W0:Y:S04]  /*19340*/  LDL R0, [R1+0x8] ;  /* 0x0000080001007983 */ /* 0x000e280000100800 */
[----:B------:R-:W2:Y:S01]  /*19350*/  LDL R12, [R1+0x4] ;  /* 0x00000400010c7983 */ /* 0x000ea20000100800 */
[----:B------:R-:W-:Y:S01]  /*19360*/  IMAD.SHL.U32 R2, R19, 0x4000, RZ ;  /* 0x0000400013027824 */ /* 0x000fe200078e00ff */
[----:B------:R-:W-:Y:S05]  /*19370*/  WARPSYNC.ALL ;  /* 0x0000000000007948 */ /* 0x000fea0003800000 */
[----:B------:R-:W-:-:S05]  /*19380*/  IMAD.U32 R21, RZ, RZ, UR43 ;  /* 0x0000002bff157e24 */ /* 0x000fca000f8e00ff */
[----:B------:R-:W-:Y:S02]  /*19390*/  ISETP.NE.AND P1, PT, R21, 0x3, PT ;  /* 0x000000031500780c */ /* 0x000fe40003f25270 */
[----:B0-----:R-:W-:Y:S02]  /*193a0*/  LOP3.LUT R3, R2, R0, RZ, 0xfc, !PT ;  /* 0x0000000002037212 */ /* 0x001fe400078efcff */
[----:B--2---:R-:W-:-:S03]  /*193b0*/  IADD3 R2, R16, R2, R12 ;  /* 0x0000000210027210 */ /* 0x004fc60007ffe00c */
[----:B------:R-:W-:Y:S01]  /*193c0*/  IMAD.IADD R0, R16, 0x1, R3 ;  /* 0x0000000110007824 */ /* 0x000fe200078e0203 */
[----:B------:R-:W-:-:S03]  /*193d0*/  IADD3 R20, R28, 0x400, R2 ;  /* 0x000004001c147810 */ /* 0x000fc60007ffe002 */
[----:B------:R-:W-:Y:S01]  /*193e0*/  IMAD.IADD R3, R31, 0x1, R0 ;  /* 0x000000011f037824 */ /* 0x000fe200078e0200 */
[----:B------:R-:W0:Y:S02]  /*193f0*/  LDSM.16.MT88.4 R4, [R0+0x8400] ;  /* 0x008400000004783b */ /* 0x000e240000004200 */
[C-C-:B0-----:R-:W-:Y:S02]  /*19400*/  PRMT R8, R4.reuse, 0x6420, R5.reuse ;  /* 0x0000642004087816 */ /* 0x141fe40000000005 */
[----:B------:R-:W-:Y:S02]  /*19410*/  PRMT R9, R4, 0x7531, R5 ;  /* 0x0000753104097816 */ /* 0x000fe40000000005 */
[C-C-:B------:R-:W-:Y:S02]  /*19420*/  PRMT R10, R6.reuse, 0x6420, R7.reuse ;  /* 0x00006420060a7816 */ /* 0x140fe40000000007 */
[----:B------:R-:W-:Y:S02]  /*19430*/  PRMT R11, R6, 0x7531, R7 ;  /* 0x00007531060b7816 */ /* 0x000fe40000000007 */
[----:B------:R-:W0:Y:S04]  /*19440*/  LDSM.16.MT88.4 R4, [R3+0x8400] ;  /* 0x008400000304783b */ /* 0x000e280000004200 */
[----:B------:R0:W-:Y:S02]  /*19450*/  STSM.16.M88.4 [R2+0x400], R8 ;  /* 0x0004000802007844 */ /* 0x0001e40000000200 */
[----:B0-----:R-:W-:-:S02]  /*19460*/  PRMT R8, R4, 0x6420, R5 ;  /* 0x0000642004087816 */ /* 0x001fc40000000005 */
[----:B------:R-:W-:Y:S02]  /*19470*/  PRMT R9, R4, 0x7531, R5 ;  /* 0x0000753104097816 */ /* 0x000fe40000000005 */
[C-C-:B------:R-:W-:Y:S02]  /*19480*/  PRMT R10, R6.reuse, 0x6420, R7.reuse ;  /* 0x00006420060a7816 */ /* 0x140fe40000000007 */
[----:B------:R-:W-:-:S05]  /*19490*/  PRMT R11, R6, 0x7531, R7 ;  /* 0x00007531060b7816 */ /* 0x000fca0000000007 */
[----:B------:R0:W-:Y:S04]  /*194a0*/  STSM.16.M88.4 [R2+0x2400], R8 ;  /* 0x0024000802007844 */ /* 0x0001e80000000200 */
[----:B------:R-:W2:Y:S01]  /*194b0*/  LDSM.16.MT88.4 R4, [R0+0x9400] ;  /* 0x009400000004783b */ /* 0x000ea20000004200 */
[----:B0-----:R-:W-:Y:S02]  /*194c0*/  IADD3 R2, R31, 0x400, R2 ;  /* 0x000004001f027810 */ /* 0x001fe40007ffe002 */
[C-C-:B--2---:R-:W-:Y:S02]  /*194d0*/  PRMT R12, R4.reuse, 0x6420, R5.reuse ;  /* 0x00006420040c7816 */ /* 0x144fe40000000005 */
[----:B------:R-:W-:Y:S02]  /*194e0*/  PRMT R13, R4, 0x7531, R5 ;  /* 0x00007531040d7816 */ /* 0x000fe40000000005 */
[----:B------:R-:W-:-:S02]  /*194f0*/  PRMT R14, R6, 0x6420, R7 ;  /* 0x00006420060e7816 */ /* 0x000fc40000000007 */
[----:B------:R-:W-:Y:S02]  /*19500*/  PRMT R15, R6, 0x7531, R7 ;  /* 0x00007531060f7816 */ /* 0x000fe40000000007 */
[----:B------:R-:W0:Y:S04]  /*19510*/  LDSM.16.MT88.4 R4, [R3+0x9400] ;  /* 0x009400000304783b */ /* 0x000e280000004200 */
[----:B------:R-:W-:Y:S01]  /*19520*/  STSM.16.M88.4 [R20], R12 ;  /* 0x0000000c14007844 */ /* 0x000fe20000000200 */
        /* <DEDUP_REMOVED lines=38> */
.L_x_1468:
[----:B0-----:R0:W-:Y:S01]  /*19790*/  SYNCS.ARRIVE.TRANS64.A1T0 RZ, [R18+URZ+0x22850], RZ ;  /* 0x022850ff12ff79a7 */ /* 0x0011e2000810003f */
[----:B------:R-:W-:Y:S06]  /*197a0*/  BAR.SYNC.DEFER_BLOCKING 0x2, 0x80 ;  /* 0x0082000000007b1d */ /* 0x000fec0000010000 */
[----:B------:R-:W-:Y:S05]  /*197b0*/  @!P0 BRA `(.L_x_1469) ;  /* 0x0000000000048947 */ /* 0x000fea0003800000 */
[----:B------:R-:W-:Y:S01]  /*197c0*/  BPT.TRAP 0x1 ;  /* 0x000000040000795c */ /* 0x000fe20000300000 */
.L_x_1469:
[----:B0-----:R-:W-:Y:S02]  /*197d0*/  VIADD R18, R18, 0x22880 ;  /* 0x0002288012127836 */ /* 0x001fe40000000000 */
[----:B------:R-:W-:-:S03]  /*197e0*/  VIADD R19, R19, 0x1 ;  /* 0x0000000113137836 */ /* 0x000fc60000000000 */
[----:B------:R-:W-:Y:S02]  /*197f0*/  PRMT R18, R37, 0x654, R18 ;  /* 0x0000065425127816 */ /* 0x000fe40000000012 */
[C---:B------:R-:W-:Y:S02]  /*19800*/  ISETP.NE.AND P0, PT, R19.reuse, 0x2, PT ;  /* 0x000000021300780c */ /* 0x040fe40003f05270 */
[----:B------:R0:W-:Y:S02]  /*19810*/  SYNCS.ARRIVE.TRANS64.RED.A1T0 RZ, [R18+URZ], RZ ;  /* 0x000000ff12ff79a7 */ /* 0x0001e4000810043f */
[----:B------:R-:W-:Y:S02]  /*19820*/  SEL R0, RZ, 0x1, P0 ;  /* 0x00000001ff007807 */ /* 0x000fe40000000000 */
[----:B------:R-:W-:Y:S02]  /*19830*/  SEL R19, R19, RZ, P0 ;  /* 0x000000ff13137207 */ /* 0x000fe40000000000 */
[----:B------:R-:W-:-:S07]  /*19840*/  LOP3.LUT R23, R23, R0, RZ, 0x3c, !PT ;  /* 0x0000000017177212 */ /* 0x000fce00078e3cff */
.L_x_1410:
[----:B------:R-:W-:Y:S05]  /*19850*/  BSYNC B7 ;  /* 0x0000000000077941 */ /* 0x000fea0003800000 */
.L_x_1408:
[----:B------:R-:W-:-:S13]  /*19860*/  LOP3.LUT P0, RZ, R17, 0x80, RZ, 0xc0, !PT ;  /* 0x0000008011ff7812 */ /* 0x000fda000780c0ff */
[----:B------:R-:W-:Y:S05]  /*19870*/  @!P0 BRA `(.L_x_1470) ;  /* 0x0000000000248947 */ /* 0x000fea0003800000 */
[----:B------:R-:W3:Y:S08]  /*19880*/  S2UR UR4, SR_CgaCtaId ;  /* 0x00000000000479c3 */ /* 0x000ef00000008800 */
[----:B------:R-:W-:Y:S01]  /*19890*/  BAR.SYNC.DEFER_BLOCKING 0x5, 0x180 ;  /* 0x0146000000007b1d */ /* 0x000fe20000010000 */
[----:B------:R-:W-:Y:S01]  /*198a0*/  MOV R16, 0x400 ;  /* 0x0000040000107802 */ /* 0x000fe20000000f00 */
[----:B---3--:R-:W-:-:S05]  /*198b0*/  IMAD.U32 R37, RZ, RZ, UR4 ;  /* 0x00000004ff257e24 */ /* 0x008fca000f8e00ff */
[----:B------:R-:W-:-:S05]  /*198c0*/  LEA R16, R37, R16, 0x18 ;  /* 0x0000001025107211 */ /* 0x000fca00078ec0ff */
[----:B-1----:R-:W1:Y:S02]  /*198d0*/  LDS.128 R24, [R16+0x228d0] ;  /* 0x0228d00010187984 */ /* 0x002e640000000c00 */
[----:B-1----:R-:W-:Y:S01]  /*198e0*/  R2UR UR40, R27 ;  /* 0x000000001b2872ca */ /* 0x002fe200000e0000 */
[----:B------:R-:W-:Y:S06]  /*198f0*/  BAR.ARV 0x4, 0x180 ;  /* 0x0106000000007b1d */ /* 0x000fec0000002000 */
[----:B------:R-:W-:Y:S08]  /*19900*/  BRA `(.L_x_1471) ;  /* 0x0000000c00b07947 */ /* 0x000ff00003800000 */
.L_x_1470:
[----:B------:R-:W2:Y:S01]  /*19910*/  S2R R0, SR_TID.X ;  /* 0x0000000000007919 */ /* 0x000ea20000002100 */
[----:B------:R-:W-:Y:S01]  /*19920*/  ULDC UR4, c[0x0][0xc3c] ;  /* 0x00030f0000047ab9 */ /* 0x000fe20000000800 */
[----:B--2---:R-:W-:Y:S01]  /*19930*/  LOP3.LUT R9, R0, 0x1f, RZ, 0xc0, !PT ;  /* 0x0000001f00097812 */ /* 0x004fe200078ec0ff */
[----:B------:R-:W-:-:S03]  /*19940*/  IMAD.MOV.U32 R0, RZ, RZ, RZ ;  /* 0x000000ffff007224 */ /* 0x000fc600078e00ff */
[C---:B------:R-:W-:Y:S01]  /*19950*/  ISETP.NE.AND P0, PT, R9.reuse, 0x1f, PT ;  /* 0x0000001f0900780c */ /* 0x040fe20003f05270 */
[----:B------:R-:W-:-:S05]  /*19960*/  VIADD R7, R9, UR40 ;  /* 0x0000002809077c36 */ /* 0x000fca0008000000 */
[----:B------:R-:W-:Y:S01]  /*19970*/  ISETP.GE.OR P1, PT, R7, UR4, !P0 ;  /* 0x0000000407007c0c */ /* 0x000fe2000c726670 */
[----:B------:R-:W-:-:S12]  /*19980*/  ULDC UR4, c[0x0][0xc3c] ;  /* 0x00030f0000047ab9 */ /* 0x000fd80000000800 */
[----:B------:R-:W2:Y:S08]  /*19990*/  @!P1 LDC.64 R2, c[0x0][0xc80] ;  /* 0x00032000ff029b82 */ /* 0x000eb00000000a00 */
[----:B------:R-:W3:Y:S01]  /*199a0*/  @!P1 LDC.64 R4, c[0x0][0xc78] ;  /* 0x00031e00ff049b82 */ /* 0x000ee20000000a00 */
[----:B--2---:R-:W-:-:S05]  /*199b0*/  @!P1 IMAD.WIDE R2, R7, 0x4, R2 ;  /* 0x0000000407029825 */ /* 0x004fca00078e0202 */
[----:B------:R3:W2:Y:S02]  /*199c0*/  @!P1 LDG.E R0, desc[UR56][R2.64] ;  /* 0x0000003802009981 */ /* 0x0006a4000c1e1900 */
[----:B---3--:R-:W-:-:S04]  /*199d0*/  @!P1 IMAD.WIDE R2, R7, 0x4, R4 ;  /* 0x0000000407029825 */ /* 0x008fc800078e0204 */
[----:B------:R-:W-:-:S06]  /*199e0*/  IMAD.MOV.U32 R5, RZ, RZ, RZ ;  /* 0x000000ffff057224 */ /* 0x000fcc00078e00ff */
[----:B------:R-:W2:Y:S01]  /*199f0*/  @!P1 LDG.E R5, desc[UR56][R2.64] ;  /* 0x0000003802059981 */ /* 0x000ea2000c1e1900 */
[C---:B------:R-:W-:Y:S02]  /*19a00*/  ISETP.NE.AND P1, PT, R9.reuse, RZ, PT ;  /* 0x000000ff0900720c */ /* 0x040fe40003f25270 */
[C---:B------:R-:W-:Y:S02]  /*19a10*/  ISETP.GE.U32.AND P2, PT, R9.reuse, 0x2, PT ;  /* 0x000000020900780c */ /* 0x040fe40003f46070 */
[C---:B------:R-:W-:Y:S02]  /*19a20*/  ISETP.GE.U32.AND P3, PT, R9.reuse, 0x4, PT ;  /* 0x000000040900780c */ /* 0x040fe40003f66070 */
[C---:B------:R-:W-:Y:S02]  /*19a30*/  ISETP.GE.U32.AND P4, PT, R9.reuse, 0x8, PT ;  /* 0x000000080900780c */ /* 0x040fe40003f86070 */
[----:B------:R-:W-:Y:S02]  /*19a40*/  ISETP.GE.U32.AND P5, PT, R9, 0x10, PT ;  /* 0x000000100900780c */ /* 0x000fe40003fa6070 */
[----:B------:R-:W3:Y:S01]  /*19a50*/  LDC R9, c[0x0][0xc38] ;  /* 0x00030e00ff097b82 */ /* 0x000ee20000000800 */
[----:B--2---:R-:W-:-:S05]  /*19a60*/  IMAD R4, R5, R0, RZ ;  /* 0x0000000005047224 */ /* 0x004fca00078e02ff */
[----:B------:R-:W2:Y:S02]  /*19a70*/  SHFL.UP PT, R6, R4, 0x1, RZ ;  /* 0x0420000004067989 */ /* 0x000ea400000e00ff */
[----:B--2---:R-:W-:-:S05]  /*19a80*/  SEL R7, R6, RZ, P1 ;  /* 0x000000ff06077207 */ /* 0x004fca0000800000 */
[----:B------:R-:W-:-:S05]  /*19a90*/  IMAD.IADD R7, R4, 0x1, R7 ;  /* 0x0000000104077824 */ /* 0x000fca00078e0207 */
[----:B------:R-:W2:Y:S02]  /*19aa0*/  SHFL.UP PT, R6, R7, 0x2, RZ ;  /* 0x0440000007067989 */ /* 0x000ea400000e00ff */
[----:B--2---:R-:W-:-:S05]  /*19ab0*/  SEL R6, R6, RZ, P2 ;  /* 0x000000ff06067207 */ /* 0x004fca0001000000 */
[----:B------:R-:W-:-:S05]  /*19ac0*/  IMAD.IADD R6, R7, 0x1, R6 ;  /* 0x0000000107067824 */ /* 0x000fca00078e0206 */
[----:B------:R-:W2:Y:S02]  /*19ad0*/  SHFL.UP PT, R8, R6, 0x4, RZ ;  /* 0x0480000006087989 */ /* 0x000ea400000e00ff */
[----:B--2---:R-:W-:Y:S02]  /*19ae0*/  SEL R3, R8, RZ, P3 ;  /* 0x000000ff08037207 */ /* 0x004fe40001800000 */
[----:B------:R-:W-:Y:S03]  /*19af0*/  SHFL.IDX PT, R8, R24, 0x1, 0x1f ;  /* 0x00201f0018087f89 */ /* 0x000fe600000e0000 */
[----:B------:R-:W-:-:S05]  /*19b00*/  IMAD.IADD R3, R6, 0x1, R3 ;  /* 0x0000000106037824 */ /* 0x000fca00078e0203 */
[----:B------:R-:W2:Y:S02]  /*19b10*/  SHFL.UP PT, R2, R3, 0x8, RZ ;  /* 0x0500000003027989 */ /* 0x000ea400000e00ff */
[----:B--2---:R-:W-:-:S05]  /*19b20*/  SEL R2, R2, RZ, P4 ;  /* 0x000000ff02027207 */ /* 0x004fca0002000000 */
[----:B------:R-:W-:-:S05]  /*19b30*/  IMAD.IADD R4, R3, 0x1, R2 ;  /* 0x0000000103047824 */ /* 0x000fca00078e0202 */
[----:B------:R-:W2:Y:S02]  /*19b40*/  SHFL.UP PT, R2, R4, 0x10, RZ ;  /* 0x0600000004027989 */ /* 0x000ea400000e00ff */
[----:B--2---:R-:W-:-:S05]  /*19b50*/  SEL R7, R2, RZ, P5 ;  /* 0x000000ff02077207 */ /* 0x004fca0002800000 */
[----:B------:R-:W-:Y:S02]  /*19b60*/  IMAD.IADD R2, R4, 0x1, R7 ;  /* 0x0000000104027824 */ /* 0x000fe400078e0207 */
[----:B------:R-:W-:Y:S04]  /*19b70*/  SHFL.IDX PT, R7, R24, RZ, 0x1f ;  /* 0x00001fff18077589 */ /* 0x000fe800000e0000 */
[----:B------:R-:W3:Y:S02]  /*19b80*/  SHFL.IDX PT, R6, R2, 0x1f, 0x1f ;  /* 0x03e01f0002067f89 */ /* 0x000ee400000e0000 */
[----:B---3--:R-:W-:Y:S02]  /*19b90*/  IMAD R3, R6, R9, RZ ;  /* 0x0000000906037224 */ /* 0x008fe400078e02ff */
[----:B------:R-:W-:-:S02]  /*19ba0*/  IMAD.MOV.U32 R6, RZ, RZ, RZ ;  /* 0x000000ffff067224 */ /* 0x000fc400078e00ff */
[----:B------:R-:W-:-:S05]  /*19bb0*/  IMAD.IADD R8, R8, 0x1, R3 ;  /* 0x0000000108087824 */ /* 0x000fca00078e0203 */
[----:B------:R-:W-:-:S13]  /*19bc0*/  ISETP.GT.AND P6, PT, R8, R7, PT ;  /* 0x000000070800720c */ /* 0x000fda0003fc4270 */
[----:B------:R-:W-:Y:S05]  /*19bd0*/  @P6 BRA `(.L_x_1472) ;  /* 0x0000000000986947 */ /* 0x000fea0003800000 */
.L_x_1474:
[----:B------:R-:W-:-:S04]  /*19be0*/  UIADD3 UR40, UR40, 0x1f, URZ ;  /* 0x0000001f28287890 */ /* 0x000fc8000fffe03f */
[----:B------:R-:W-:-:S06]  /*19bf0*/  UISETP.GE.AND UP0, UPT, UR40, UR4, UPT ;  /* 0x000000042800728c */ /* 0x000fcc000bf06270 */
[----:B------:R-:W-:-:S13]  /*19c00*/  PLOP3.LUT P6, PT, PT, PT, UP0, 0x40, 0x0 ;  /* 0x000000000000781c */ /* 0x000fda0003fce808 */
[----:B------:R-:W-:Y:S05]  /*19c10*/  @!P6 BRA `(.L_x_1473) ;  /* 0x0000000800b4e947 */ /* 0x000fea0003800000 */
[----:B------:R-:W2:Y:S02]  /*19c20*/  S2R R0, SR_TID.X ;  /* 0x0000000000007919 */ /* 0x000ea40000002100 */
[----:B--2---:R-:W-:-:S05]  /*19c30*/  LOP3.LUT R0, R0, 0x1f, RZ, 0xc0, !PT ;  /* 0x0000001f00007812 */ /* 0x004fca00078ec0ff */
[----:B------:R-:W-:Y:S02]  /*19c40*/  VIADD R9, R0, UR40 ;  /* 0x0000002800097c36 */ /* 0x000fe40008000000 */
[----:B------:R-:W-:-:S03]  /*19c50*/  IMAD.MOV.U32 R0, RZ, RZ, RZ ;  /* 0x000000ffff007224 */ /* 0x000fc600078e00ff */
[----:B------:R-:W-:-:S13]  /*19c60*/  ISETP.GE.OR P6, PT, R9, UR4, !P0 ;  /* 0x0000000409007c0c */ /* 0x000fda000c7c6670 */
[----:B------:R-:W2:Y:S08]  /*19c70*/  @!P6 LDC.64 R2, c[0x0][0xc80] ;  /* 0x00032000ff02eb82 */ /* 0x000eb00000000a00 */
[----:B------:R-:W3:Y:S01]  /*19c80*/  @!P6 LDC.64 R4, c[0x0][0xc78] ;  /* 0x00031e00ff04eb82 */ /* 0x000ee20000000a00 */
[----:B--2---:R-:W-:-:S05]  /*19c90*/  @!P6 IMAD.WIDE R2, R9, 0x4, R2 ;  /* 0x000000040902e825 */ /* 0x004fca00078e0202 */
[----:B------:R3:W2:Y:S02]  /*19ca0*/  @!P6 LDG.E R0, desc[UR56][R2.64] ;  /* 0x000000380200e981 */ /* 0x0006a4000c1e1900 */
[----:B---3--:R-:W-:-:S04]  /*19cb0*/  @!P6 IMAD.WIDE R2, R9, 0x4, R4 ;  /* 0x000000040902e825 */ /* 0x008fc800078e0204 */
[----:B------:R-:W-:-:S06]  /*19cc0*/  IMAD.MOV.U32 R5, RZ, RZ, RZ ;  /* 0x000000ffff057224 */ /* 0x000fcc00078e00ff */
[----:B------:R-:W2:Y:S02]  /*19cd0*/  @!P6 LDG.E R5, desc[UR56][R2.64] ;  /* 0x000000380205e981 */ /* 0x000ea4000c1e1900 */
        /* <DEDUP_REMOVED lines=8> */
[----:B--2---:R-:W-:-:S05]  /*19d60*/  SEL R9, R9, RZ, P3 ;  /* 0x000000ff09097207 */ /* 0x004fca0001800000 */
[----:B------:R-:W-:Y:S02]  /*19d70*/  IMAD.IADD R11, R10, 0x1, R9 ;  /* 0x000000010a0b7824 */ /* 0x000fe400078e0209 */
[----:B------:R-:W2:Y:S03]  /*19d80*/  LDC R9, c[0x0][0xc38] ;  /* 0x00030e00ff097b82 */ /* 0x000ea60000000800 */
[----:B------:R-:W3:Y:S02]  /*19d90*/  SHFL.UP PT, R2, R11, 0x8, RZ ;  /* 0x050000000b027989 */ /* 0x000ee400000e00ff */
[----:B---3--:R-:W-:-:S05]  /*19da0*/  SEL R2, R2, RZ, P4 ;  /* 0x000000ff02027207 */ /* 0x008fca0002000000 */
[----:B------:R-:W-:-:S05]  /*19db0*/  IMAD.IADD R2, R11, 0x1, R2 ;  /* 0x000000010b027824 */ /* 0x000fca00078e0202 */
[----:B------:R-:W3:Y:S02]  /*19dc0*/  SHFL.UP PT, R3, R2, 0x10, RZ ;  /* 0x0600000002037989 */ /* 0x000ee400000e00ff */
[----:B---3--:R-:W-:-:S05]  /*19dd0*/  SEL R3, R3, RZ, P5 ;  /* 0x000000ff03037207 */ /* 0x008fca0002800000 */
[----:B------:R-:W-:-:S05]  /*19de0*/  IMAD.IADD R2, R2, 0x1, R3 ;  /* 0x0000000102027824 */ /* 0x000fca00078e0203 */
[----:B------:R-:W2:Y:S02]  /*19df0*/  SHFL.IDX PT, R4, R2, 0x1f, 0x1f ;  /* 0x03e01f0002047f89 */ /* 0x000ea400000e0000 */
[----:B--2---:R-:W-:-:S04]  /*19e00*/  IMAD R3, R4, R9, RZ ;  /* 0x0000000904037224 */ /* 0x004fc800078e02ff */
[----:B------:R-:W-:-:S05]  /*19e10*/  IMAD.IADD R8, R3, 0x1, R8 ;  /* 0x0000000103087824 */ /* 0x000fca00078e0208 */
[----:B------:R-:W-:-:S13]  /*19e20*/  ISETP.GT.AND P6, PT, R8, R7, PT ;  /* 0x000000070800720c */ /* 0x000fda0003fc4270 */
[----:B------:R-:W-:Y:S05]  /*19e30*/  @!P6 BRA `(.L_x_1474) ;  /* 0xfffffffc0068e947 */ /* 0x000fea000383ffff */
.L_x_1472:
[----:B------:R-:W-:-:S04]  /*19e40*/  IMAD.IADD R3, R8, 0x1, -R3 ;  /* 0x0000000108037824 */ /* 0x000fc800078e0a03 */
[----:B------:R-:W-:-:S05]  /*19e50*/  IMAD R4, R2, R9, R3 ;  /* 0x0000000902047224 */ /* 0x000fca00078e0203 */
[----:B------:R-:W-:-:S13]  /*19e60*/  ISETP.GT.AND P0, PT, R4, R7, PT ;  /* 0x000000070400720c */ /* 0x000fda0003f04270 */
[----:B------:R-:W-:Y:S02]  /*19e70*/  VOTEU.ANY UR5, UPT, !P0 ;  /* 0x0000000000057886 */ /* 0x000fe400040e0100 */
[----:B------:R-:W-:Y:S02]  /*19e80*/  UPOPC UR4, UR5 ;  /* 0x00000005000472bf */ /* 0x000fe40008000000 */
[----:B------:R-:W-:-:S04]  /*19e90*/  ISETP.NE.AND P0, PT, RZ, UR5, PT ;  /* 0x00000005ff007c0c */ /* 0x000fc8000bf05270 */
[----:B------:R-:W-:Y:S02]  /*19ea0*/  IMAD.U32 R4, RZ, RZ, UR4 ;  /* 0x00000004ff047e24 */ /* 0x000fe4000f8e00ff */
[----:B------:R-:W-:-:S04]  /*19eb0*/  IMAD.U32 R11, RZ, RZ, UR4 ;  /* 0x00000004ff0b7e24 */ /* 0x000fc8000f8e00ff */
[----:B------:R2:W3:Y:S04]  /*19ec0*/  SHFL.IDX PT, R4, R5, R4, 0x1f ;  /* 0x00001f0405047589 */ /* 0x0004e800000e0000 */
[----:B------:R2:W4:Y:S01]  /*19ed0*/  SHFL.IDX PT, R0, R0, R11, 0x1f ;  /* 0x00001f0b00007589 */ /* 0x00052200000e0000 */
[----:B------:R-:W-:Y:S05]  /*19ee0*/  @!P0 BRA `(.L_x_1475) ;  /* 0x00000000000c8947 */ /* 0x000fea0003800000 */
[----:B------:R-:W-:-:S06]  /*19ef0*/  UIADD3 UR5, UR4, -0x1, URZ ;  /* 0xffffffff04057890 */ /* 0x000fcc000fffe03f */
[----:B--2---:R-:W-:-:S05]  /*19f00*/  IMAD.U32 R5, RZ, RZ, UR5 ;  /* 0x00000005ff057e24 */ /* 0x004fca000f8e00ff */
[----:B------:R2:W0:Y:S02]  /*19f10*/  SHFL.IDX PT, R6, R2, R5, 0x1f ;  /* 0x00001f0502067589 */ /* 0x00042400000e0000 */
.L_x_1475:
[----:B---3--:R-:W-:Y:S01]  /*19f20*/  ISETP.NE.AND P0, PT, R4, 0x1, PT ;  /* 0x000000010400780c */ /* 0x008fe20003f05270 */
[----:B0-----:R-:W-:Y:S01]  /*19f30*/  IMAD R24, R6, R9, R3 ;  /* 0x0000000906187224 */ /* 0x001fe200078e0203 */
[----:B------:R-:W-:-:S03]  /*19f40*/  UIADD3 UR40, UR4, UR40, URZ ;  /* 0x0000002804287290 */ /* 0x000fc6000fffe03f */
[----:B--2---:R-:W-:-:S08]  /*19f50*/  IMAD.IADD R5, R7, 0x1, -R24 ;  /* 0x0000000107057824 */ /* 0x004fd000078e0a18 */
[----:B------:R-:W-:Y:S05]  /*19f60*/  @!P0 BRA `(.L_x_1476) ;  /* 0x0000000000dc8947 */ /* 0x000fea0003800000 */
[----:B----4-:R-:W-:Y:S02]  /*19f70*/  IABS R7, R0 ;  /* 0x0000000000077213 */ /* 0x010fe40000000000 */
[----:B------:R-:W-:Y:S02]  /*19f80*/  IABS R6, R4 ;  /* 0x0000000400067213 */ /* 0x000fe40000000000 */
[----:B------:R-:W0:Y:S01]  /*19f90*/  I2F.RP R8, R7 ;  /* 0x0000000700087306 */ /* 0x000e220000209400 */
[----:B------:R-:W-:-:S07]  /*19fa0*/  IABS R10, R5 ;  /* 0x00000005000a7213 */ /* 0x000fce0000000000 */
[----:B------:R-:W-:Y:S08]  /*19fb0*/  I2F.RP R11, R6 ;  /* 0x00000006000b7306 */ /* 0x000ff00000209400 */
[----:B0-----:R-:W0:Y:S02]  /*19fc0*/  MUFU.RCP R8, R8 ;  /* 0x0000000800087308 */ /* 0x001e240000001000 */
[----:B0-----:R-:W-:Y:S01]  /*19fd0*/  VIADD R9, R8, 0xffffffe ;  /* 0x0ffffffe08097836 */ /* 0x001fe20000000000 */
[----:B------:R-:W-:-:S05]  /*19fe0*/  IABS R8, R0 ;  /* 0x0000000000087213 */ /* 0x000fca0000000000 */
[----:B------:R0:W2:Y:S02]  /*19ff0*/  F2I.FTZ.U32.TRUNC.NTZ R3, R9 ;  /* 0x0000000900037305 */ /* 0x0000a4000021f000 */
[----:B0-----:R-:W-:Y:S02]  /*1a000*/  IMAD.MOV R9, RZ, RZ, -R8 ;  /* 0x000000ffff097224 */ /* 0x001fe400078e0a08 */
[----:B--2---:R-:W-:-:S04]  /*1a010*/  IMAD.MOV R2, RZ, RZ, -R3 ;  /* 0x000000ffff027224 */ /* 0x004fc800078e0a03 */
[----:B------:R-:W-:Y:S02]  /*1a020*/  IMAD R13, R2, R7, RZ ;  /* 0x00000007020d7224 */ /* 0x000fe400078e02ff */
[----:B------:R-:W-:-:S04]  /*1a030*/  IMAD.MOV.U32 R2, RZ, RZ, RZ ;  /* 0x000000ffff027224 */ /* 0x000fc800078e00ff */
[----:B------:R-:W-:Y:S02]  /*1a040*/  IMAD.HI.U32 R3, R3, R13, R2 ;  /* 0x0000000d03037227 */ /* 0x000fe400078e0002 */
[----:B------:R-:W0:Y:S04]  /*1a050*/  MUFU.RCP R2, R11 ;  /* 0x0000000b00027308 */ /* 0x000e280000001000 */
[----:B------:R-:W-:-:S04]  /*1a060*/  IMAD.HI.U32 R8, R3, R10, RZ ;  /* 0x0000000a03087227 */ /* 0x000fc800078e00ff */
[----:B------:R-:W-:-:S05]  /*1a070*/  IMAD R10, R8, R9, R10 ;  /* 0x00000009080a7224 */ /* 0x000fca00078e020a */
[----:B------:R-:W-:Y:S01]  /*1a080*/  ISETP.GT.U32.AND P1, PT, R7, R10, PT ;  /* 0x0000000a0700720c */ /* 0x000fe20003f24070 */
[----:B0-----:R-:W-:Y:S02]  /*1a090*/  VIADD R9, R2, 0xffffffe ;  /* 0x0ffffffe02097836 */ /* 0x001fe40000000000 */
[----:B------:R-:W-:Y:S02]  /*1a0a0*/  IMAD.MOV.U32 R2, RZ, RZ, RZ ;  /* 0x000000ffff027224 */ /* 0x000fe400078e00ff */
[----:B------:R-:W0:Y:S08]  /*1a0b0*/  F2I.FTZ.U32.TRUNC.NTZ R3, R9 ;  /* 0x0000000900037305 */ /* 0x000e30000021f000 */
[----:B------:R-:W-:-:S02]  /*1a0c0*/  @!P1 IMAD.IADD R10, R10, 0x1, -R7 ;  /* 0x000000010a0a9824 */ /* 0x000fc400078e0a07 */
[----:B------:R-:W-:Y:S01]  /*1a0d0*/  @!P1 VIADD R8, R8, 0x1 ;  /* 0x0000000108089836 */ /* 0x000fe20000000000 */
[----:B------:R-:W-:Y:S02]  /*1a0e0*/  ISETP.NE.AND P1, PT, R0, RZ, PT ;  /* 0x000000ff0000720c */ /* 0x000fe40003f25270 */
[----:B------:R-:W-:Y:S01]  /*1a0f0*/  ISETP.GE.U32.AND P0, PT, R10, R7, PT ;  /* 0x000000070a00720c */ /* 0x000fe20003f06070 */
[----:B0-----:R-:W-:-:S04]  /*1a100*/  IMAD.MOV R7, RZ, RZ, -R3 ;  /* 0x000000ffff077224 */ /* 0x001fc800078e0a03 */
[----:B------:R-:W-:-:S04]  /*1a110*/  IMAD R7, R7, R6, RZ ;  /* 0x0000000607077224 */ /* 0x000fc800078e02ff */
[----:B------:R-:W-:Y:S01]  /*1a120*/  IMAD.HI.U32 R2, R3, R7, R2 ;  /* 0x0000000703027227 */ /* 0x000fe200078e0002 */
[----:B------:R-:W-:Y:S02]  /*1a130*/  LOP3.LUT R3, R5, R0, RZ, 0x3c, !PT ;  /* 0x0000000005037212 */ /* 0x000fe400078e3cff */
[----:B------:R-:W-:Y:S01]  /*1a140*/  IABS R7, R4 ;  /* 0x0000000400077213 */ /* 0x000fe20000000000 */
[----:B------:R-:W-:Y:S01]  /*1a150*/  @P0 VIADD R8, R8, 0x1 ;  /* 0x0000000108080836 */ /* 0x000fe20000000000 */
[----:B------:R-:W-:-:S03]  /*1a160*/  ISETP.GE.AND P2, PT, R3, RZ, PT ;  /* 0x000000ff0300720c */ /* 0x000fc60003f46270 */
[----:B------:R-:W-:-:S10]  /*1a170*/  IMAD.MOV R7, RZ, RZ, -R7 ;  /* 0x000000ffff077224 */ /* 0x000fd400078e0a07 */
[----:B------:R-:W-:Y:S01]  /*1a180*/  @!P2 IMAD.MOV R8, RZ, RZ, -R8 ;  /* 0x000000ffff08a224 */ /* 0x000fe200078e0a08 */
[----:B------:R-:W-:-:S04]  /*1a190*/  @!P1 LOP3.LUT R8, RZ, R0, RZ, 0x33, !PT ;  /* 0x00000000ff089212 */ /* 0x000fc800078e33ff */
[----:B------:R-:W-:-:S05]  /*1a1a0*/  IABS R3, R8 ;  /* 0x0000000800037213 */ /* 0x000fca0000000000 */
        /* <DEDUP_REMOVED lines=12> */
[--C-:B------:R-:W-:Y:S02]  /*1a270*/  IMAD.MOV R3, RZ, RZ, -R2.reuse ;  /* 0x000000ffff037224 */ /* 0x100fe400078e0a02 */
[C---:B------:R-:W-:Y:S02]  /*1a280*/  IMAD R7, R4.reuse, 0x1000000, R2 ;  /* 0x0100000004077824 */ /* 0x040fe400078e0202 */
[--C-:B------:R-:W-:Y:S02]  /*1a290*/  IMAD R4, R4, R3, R8.reuse ;  /* 0x0000000304047224 */ /* 0x100fe400078e0208 */
[----:B------:R-:W-:Y:S02]  /*1a2a0*/  IMAD.MOV R3, RZ, RZ, -R8 ;  /* 0x000000ffff037224 */ /* 0x000fe400078e0a08 */
[----:B-1----:R-:W-:Y:S02]  /*1a2b0*/  IMAD R26, R4, 0x10000, R7 ;  /* 0x00010000041a7824 */ /* 0x002fe400078e0207 */
[----:B------:R-:W-:Y:S01]  /*1a2c0*/  IMAD R3, R0, R3, R5 ;  /* 0x0000000300037224 */ /* 0x000fe200078e0205 */
[----:B------:R-:W-:Y:S06]  /*1a2d0*/  BRA `(.L_x_1477) ;  /* 0x0000000000f87947 */ /* 0x000fec0003800000 */
.L_x_1476:
[----:B------:R-:W-:Y:S02]  /*1a2e0*/  ULDC.64 UR4, c[0x0][0xc90] ;  /* 0x0003240000047ab9 */ /* 0x000fe40000000a00 */
[----:B------:R-:W-:-:S06]  /*1a2f0*/  UIMAD.WIDE UR4, UR40, 0x4, UR4 ;  /* 0x00000004280478a5 */ /* 0x000fcc000f8e0204 */
[----:B------:R-:W-:Y:S02]  /*1a300*/  IMAD.U32 R2, RZ, RZ, UR4 ;  /* 0x00000004ff027e24 */ /* 0x000fe4000f8e00ff */
[----:B------:R-:W-:-:S05]  /*1a310*/  IMAD.U32 R3, RZ, RZ, UR5 ;  /* 0x00000005ff037e24 */ /* 0x000fca000f8e00ff */
[----:B------:R0:W4:Y:S02]  /*1a320*/  LDG.E R6, desc[UR56][R2.64] ;  /* 0x0000003802067981 */ /* 0x000124000c1e1900 */
[----:B0-----:R-:W-:Y:S02]  /*1a330*/  IMAD.MOV.U32 R2, RZ, RZ, RZ ;  /* 0x000000ffff027224 */ /* 0x001fe400078e00ff */
[----:B----4-:R-:W-:-:S05]  /*1a340*/  IMAD R4, R0, R6, RZ ;  /* 0x0000000600047224 */ /* 0x010fca00078e02ff */
[----:B------:R-:W-:-:S04]  /*1a350*/  IABS R7, R4 ;  /* 0x0000000400077213 */ /* 0x000fc80000000000 */
[----:B------:R-:W0:Y:S08]  /*1a360*/  I2F.RP R8, R7 ;  /* 0x0000000700087306 */ /* 0x000e300000209400 */
[----:B0-----:R-:W0:Y:S02]  /*1a370*/  MUFU.RCP R8, R8 ;  /* 0x0000000800087308 */ /* 0x001e240000001000 */
[----:B0-----:R-:W-:-:S06]  /*1a380*/  VIADD R10, R8, 0xffffffe ;  /* 0x0ffffffe080a7836 */ /* 0x001fcc0000000000 */
[----:B------:R-:W0:Y:S02]  /*1a390*/  F2I.FTZ.U32.TRUNC.NTZ R3, R10 ;  /* 0x0000000a00037305 */ /* 0x000e24000021f000 */
[----:B0-----:R-:W-:-:S04]  /*1a3a0*/  IMAD.MOV R12, RZ, RZ, -R3 ;  /* 0x000000ffff0c7224 */ /* 0x001fc800078e0a03 */
[----:B------:R-:W-:-:S04]  /*1a3b0*/  IMAD R11, R12, R7, RZ ;  /* 0x000000070c0b7224 */ /* 0x000fc800078e02ff */
[----:B------:R-:W-:Y:S01]  /*1a3c0*/  IMAD.HI.U32 R2, R3, R11, R2 ;  /* 0x0000000b03027227 */ /* 0x000fe200078e0002 */
[----:B------:R-:W-:Y:S02]  /*1a3d0*/  IABS R11, R4 ;  /* 0x00000004000b7213 */ /* 0x000fe40000000000 */
[----:B------:R-:W-:-:S03]  /*1a3e0*/  IABS R3, R5 ;  /* 0x0000000500037213 */ /* 0x000fc60000000000 */
        /* <DEDUP_REMOVED lines=16> */
[----:B------:R-:W-:-:S03]  /*1a4f0*/  IMAD R4, R4, R11, R5 ;  /* 0x0000000b04047224 */ /* 0x000fc600078e0205 */
[----:B------:R-:W-:Y:S02]  /*1a500*/  VIADDMNMX R6, R2, R9, R6, PT ;  /* 0x0000000902067246 */ /* 0x000fe40003800106 */
[----:B------:R-:W-:Y:S02]  /*1a510*/  IABS R10, R4 ;  /* 0x00000004000a7213 */ /* 0x000fe40000000000 */
[----:B------:R-:W-:-:S04]  /*1a520*/  IABS R8, R6 ;  /* 0x0000000600087213 */ /* 0x000fc80000000000 */
[----:B------:R-:W0:Y:S08]  /*1a530*/  I2F.RP R9, R8 ;  /* 0x0000000800097306 */ /* 0x000e300000209400 */
[----:B0-----:R-:W0:Y:S02]  /*1a540*/  MUFU.RCP R9, R9 ;  /* 0x0000000900097308 */ /* 0x001e240000001000 */
[----:B0-----:R-:W-:-:S06]  /*1a550*/  VIADD R2, R9, 0xffffffe ;  /* 0x0ffffffe09027836 */ /* 0x001fcc0000000000 */
[----:B------:R0:W2:Y:S02]  /*1a560*/  F2I.FTZ.U32.TRUNC.NTZ R3, R2 ;  /* 0x0000000200037305 */ /* 0x0000a4000021f000 */
[----:B0-----:R-:W-:Y:S02]  /*1a570*/  IMAD.MOV.U32 R2, RZ, RZ, RZ ;  /* 0x000000ffff027224 */ /* 0x001fe400078e00ff */
[----:B--2---:R-:W-:-:S04]  /*1a580*/  IMAD.MOV R5, RZ, RZ, -R3 ;  /* 0x000000ffff057224 */ /* 0x004fc800078e0a03 */
[----:B------:R-:W-:-:S04]  /*1a590*/  IMAD R5, R5, R8, RZ ;  /* 0x0000000805057224 */ /* 0x000fc800078e02ff */
[----:B------:R-:W-:Y:S01]  /*1a5a0*/  IMAD.HI.U32 R3, R3, R5, R2 ;  /* 0x0000000503037227 */ /* 0x000fe200078e0002 */
[-C--:B------:R-:W-:Y:S02]  /*1a5b0*/  IABS R5, R6.reuse ;  /* 0x0000000600057213 */ /* 0x080fe40000000000 */
[----:B------:R-:W-:Y:S02]  /*1a5c0*/  LOP3.LUT R2, R4, R6, RZ, 0x3c, !PT ;  /* 0x0000000604027212 */ /* 0x000fe400078e3cff */
[----:B------:R-:W-:Y:S01]  /*1a5d0*/  IADD3 R4, R7, 0x1000000, R4 ;  /* 0x0100000007047810 */ /* 0x000fe20007ffe004 */
[----:B------:R-:W-:Y:S01]  /*1a5e0*/  IMAD.MOV R5, RZ, RZ, -R5 ;  /* 0x000000ffff057224 */ /* 0x000fe200078e0a05 */
[----:B------:R-:W-:Y:S01]  /*1a5f0*/  ISETP.GE.AND P2, PT, R2, RZ, PT ;  /* 0x000000ff0200720c */ /* 0x000fe20003f46270 */
        /* <DEDUP_REMOVED lines=9> */
[----:B------:R-:W-:Y:S01]  /*1a690*/  @!P1 LOP3.LUT R3, RZ, R6, RZ, 0x33, !PT ;  /* 0x00000006ff039212 */ /* 0x000fe200078e33ff */
[----:B------:R-:W-:-:S04]  /*1a6a0*/  IMAD.MOV R6, RZ, RZ, -R6 ;  /* 0x000000ffff067224 */ /* 0x000fc800078e0a06 */
[----:B-1----:R-:W-:-:S07]  /*1a6b0*/  IMAD R26, R3, R6, R4 ;  /* 0x00000006031a7224 */ /* 0x002fce00078e0204 */
.L_x_1477:
[----:B------:R-:W-:-:S05]  /*1a6c0*/  LOP3.LUT R3, RZ, R3, RZ, 0x33, !PT ;  /* 0x00000003ff037212 */ /* 0x000fca00078e33ff */
[----:B------:R-:W-:Y:S01]  /*1a6d0*/  IMAD.IADD R25, R0, 0x1, R3 ;  /* 0x0000000100197824 */ /* 0x000fe200078e0203 */
[----:B------:R-:W-:Y:S06]  /*1a6e0*/  BRA `(.L_x_1478) ;  /* 0x0000000000107947 */ /* 0x000fec0003800000 */
.L_x_1473:
[----:B------:R-:W-:Y:S01]  /*1a6f0*/  IMAD.MOV.U32 R24, RZ, RZ, R7 ;  /* 0x000000ffff187224 */ /* 0x000fe200078e0007 */
[----:B------:R-:W-:Y:S01]  /*1a700*/  ULDC UR40, c[0x0][0xc3c] ;  /* 0x00030f0000287ab9 */ /* 0x000fe20000000800 */
[----:B------:R-:W-:Y:S02]  /*1a710*/  IMAD.MOV.U32 R25, RZ, RZ, RZ ;  /* 0x000000ffff197224 */ /* 0x000fe400078e00ff */
[----:B-1----:R-:W-:-:S07]  /*1a720*/  IMAD.MOV.U32 R26, RZ, RZ, RZ ;  /* 0x000000ffff1a7224 */ /* 0x002fce00078e00ff */
.L_x_1478:
[----:B------:R-:W1:Y:S01]  /*1a730*/  S2R R0, SR_TID.X ;  /* 0x0000000000007919 */ /* 0x000e620000002100 */
[----:B------:R-:W-:Y:S01]  /*1a740*/  IMAD.U32 R27, RZ, RZ, UR40 ;  /* 0x00000028ff1b7e24 */ /* 0x000fe2000f8e00ff */
[----:B------:R-:W-:Y:S01]  /*1a750*/  BAR.SYNC.DEFER_BLOCKING 0x4, 0x180 ;  /* 0x0106000000007b1d */ /* 0x000fe20000010000 */
[----:B-1----:R-:W-:-:S04]  /*1a760*/  LOP3.LUT R0, R0, 0x1f, RZ, 0xc0, !PT ;  /* 0x0000001f00007812 */ /* 0x002fc800078ec0ff */
[----:B------:R-:W-:-:S13]  /*1a770*/  ISETP.NE.AND P0, PT, R0, RZ, PT ;  /* 0x000000ff0000720c */ /* 0x000fda0003f05270 */
[----:B------:R-:W1:Y:S01]  /*1a780*/  @!P0 S2R R37, SR_CgaCtaId ;  /* 0x0000000000258919 */ /* 0x000e620000008800 */
[----:B------:R-:W-:-:S04]  /*1a790*/  @!P0 MOV R0, 0x400 ;  /* 0x0000040000008802 */ /* 0x000fc80000000f00 */
[----:B-1----:R-:W-:-:S05]  /*1a7a0*/  @!P0 LEA R16, R37, R0, 0x18 ;  /* 0x0000000025108211 */ /* 0x002fca00078ec0ff */
[----:B------:R1:W-:Y:S01]  /*1a7b0*/  @!P0 STS.128 [R16+0x228d0], R24 ;  /* 0x0228d01810008388 */ /* 0x0003e20000000c00 */
[----:B------:R-:W-:Y:S06]  /*1a7c0*/  BAR.ARV 0x5, 0x180 ;  /* 0x0146000000007b1d */ /* 0x000fec0000002000 */
.L_x_1471:
[----:B------:R-:W-:Y:S02]  /*1a7d0*/  ULDC UR4, c[0x0][0xc3c] ;  /* 0x00030f0000047ab9 */ /* 0x000fe40000000800 */
[----:B------:R-:W-:-:S06]  /*1a7e0*/  UISETP.GE.AND UP0, UPT, UR40, UR4, UPT ;  /* 0x000000042800728c */ /* 0x000fcc000bf06270 */
[----:B------:R-:W-:-:S13]  /*1a7f0*/  PLOP3.LUT P0, PT, PT, PT, UP0, 0x80, 0x0 ;  /* 0x000000000000781c */ /* 0x000fda0003f0f008 */
[----:B------:R-:W-:Y:S05]  /*1a800*/  @!P0 BRA `(.L_x_1479) ;  /* 0xffffffa800588947 */ /* 0x000fea000383ffff */
.L_x_1397:
[----:B0-----:R-:W3:Y:S01]  /*1a810*/  LDL.LU R0, [R1+0x10] ;  /* 0x0000100001007983 */ /* 0x001ee20000300800 */
[----:B------:R-:W-:Y:S01]  /*1a820*/  BSSY B0, `(.L_x_1480) ;  /* 0x000000b000007945 */ /* 0x000fe20003800000 */
[----:B------:R-:W0:Y:S01]  /*1a830*/  S2R R5, SR_CgaCtaId ;  /* 0x0000000000057919 */ /* 0x000e220000008800 */
[----:B---3--:R-:W-:-:S05]  /*1a840*/  VIADD R0, R0, 0x1 ;  /* 0x0000000100007836 */ /* 0x008fca0000000000 */
[----:B--2---:R-:W-:-:S04]  /*1a850*/  LEA.HI R2, R0, R0, RZ, 0x1 ;  /* 0x0000000000027211 */ /* 0x004fc800078f08ff */
[----:B------:R-:W-:Y:S02]  /*1a860*/  LOP3.LUT R3, R2, 0xfffffffe, RZ, 0xc0, !PT ;  /* 0xfffffffe02037812 */ /* 0x000fe400078ec0ff */
[----:B------:R-:W-:-:S03]  /*1a870*/  MOV R2, 0x400 ;  /* 0x0000040000027802 */ /* 0x000fc60000000f00 */
[----:B------:R-:W-:Y:S01]  /*1a880*/  IMAD.IADD R0, R0, 0x1, -R3 ;  /* 0x0000000100007824 */ /* 0x000fe200078e0a03 */
[----:B0-----:R-:W-:-:S04]  /*1a890*/  LEA R5, R5, R2, 0x18 ;  /* 0x0000000205057211 */ /* 0x001fc800078ec0ff */
[----:B------:R-:W-:-:S04]  /*1a8a0*/  SHF.L.U32 R0, R0, 0x1f, RZ ;  /* 0x0000001f00007819 */ /* 0x000fc800000006ff */
[----:B------:R-:W0:Y:S02]  /*1a8b0*/  SYNCS.PHASECHK.TRANS64.TRYWAIT P0, [R5+URZ+0x22820], R0 ;  /* 0x02282000050075a7 */ /* 0x000e24000800017f */
[----:B0-----:R-:W-:Y:S05]  /*1a8c0*/  @!P0 BRA `(.L_x_1481) ;  /* 0x00000024000c8947 */ /* 0x001fea0003800000 */
.L_x_1558:
[----:B------:R-:W-:Y:S05]  /*1a8d0*/  BSYNC B0 ;  /* 0x0000000000007941 */ /* 0x000fea0003800000 */
.L_x_1480:
[----:B------:R-:W-:-:S03]  /*1a8e0*/  UMOV UR4, 0xffffffff ;  /* 0xffffffff00047882 */ /* 0x000fc60000000000 */
[----:B------:R-:W-:Y:S05]  /*1a8f0*/  BRA.DIV UR4, `(.L_x_1482) ;  /* 0x0000002604147947 */ /* 0x000fea000b800000 */
[----:B0-----:R-:W0:Y:S02]  /*1a900*/  S2R R0, SR_TID.X ;  /* 0x0000000000007919 */ /* 0x001e240000002100 */
[----:B0-----:R-:W-:-:S04]  /*1a910*/  SHF.R.U32.HI R0, RZ, 0x5, R0 ;  /* 0x00000005ff007819 */ /* 0x001fc80000011600 */
[----:B------:R-:W-:-:S05]  /*1a920*/  LOP3.LUT R0, R0, 0x3, RZ, 0xc0, !PT ;  /* 0x0000000300007812 */ /* 0x000fca00078ec0ff */
[----:B------:R0:W2:Y:S02]  /*1a930*/  SHFL.IDX PT, R14, R0, RZ, 0x1f ;  /* 0x00001fff000e7589 */ /* 0x0000a400000e0000 */
.L_x_1561:
[----:B--2---:R-:W-:Y:S01]  /*1a940*/  ISETP.NE.AND P0, PT, R14, RZ, PT ;  /* 0x000000ff0e00720c */ /* 0x004fe20003f05270 */
[----:B------:R-:W-:-:S12]  /*1a950*/  BSSY B0, `(.L_x_1483) ;  /* 0x000002c000007945 */ /* 0x000fd80003800000 */
[----:B------:R-:W-:Y:S05]  /*1a960*/  @P0 BRA `(.L_x_1484) ;  /* 0x0000000000a80947 */ /* 0x000fea0003800000 */
[----:B------:R-:W-:-:S03]  /*1a970*/  UMOV UR4, 0xffffffff ;  /* 0xffffffff00047882 */ /* 0x000fc60000000000 */
[----:B------:R-:W-:Y:S05]  /*1a980*/  BRA.DIV UR4, `(.L_x_1485) ;  /* 0x0000002604247947 */ /* 0x000fea000b800000 */
[----:B------:R-:W-:-:S13]  /*1a990*/  ELECT P6, URZ, PT ;  /* 0x00000000003f782f */ /* 0x000fda00038c0000 */
.L_x_1564:
[----:B------:R-:W-:Y:S05]  /*1a9a0*/  @!P6 BRA `(.L_x_1484) ;  /* 0x000000000098e947 */ /* 0x000fea0003800000 */
[----:B------:R-:W-:-:S06]  /*1a9b0*/  ULOP3.LUT UR4, UR44, 0x2, URZ, 0xfc, !UPT ;  /* 0x000000022c047892 */ /* 0x000fcc000f8efc3f */
[----:B0-----:R-:W-:-:S05]  /*1a9c0*/  IMAD.U32 R0, RZ, RZ, UR4 ;  /* 0x00000004ff007e24 */ /* 0x001fca000f8e00ff */
[----:B------:R-:W-:-:S13]  /*1a9d0*/  ISETP.NE.AND P0, PT, R0, 0x3, PT ;  /* 0x000000030000780c */ /* 0x000fda0003f05270 */
[----:B------:R-:W-:Y:S05]  /*1a9e0*/  @!P0 BRA `(.L_x_1486) ;  /* 0x0000000000048947 */ /* 0x000fea0003800000 */
[----:B------:R-:W-:Y:S01]  /*1a9f0*/  BPT.TRAP 0x1 ;  /* 0x000000040000795c */ /* 0x000fe20000300000 */
.L_x_1486:
[----:B------:R-:W-:Y:S01]  /*1aa00*/  IMAD R3, R19, 0x8, R5 ;  /* 0x0000000813037824 */ /* 0x000fe200078e0205 */
[----:B------:R-:W-:Y:S01]  /*1aa10*/  SHF.L.U32 R2, R23, 0x1f, RZ ;  /* 0x0000001f17027819 */ /* 0x000fe200000006ff */
[----:B------:R-:W-:-:S03]  /*1aa20*/  VIADD R19, R19, 0x1 ;  /* 0x0000000113137836 */ /* 0x000fc60000000000 */
[----:B------:R-:W0:Y:S02]  /*1aa30*/  SYNCS.PHASECHK.TRANS64.TRYWAIT P1, [R3+URZ+0x22840], R2 ;  /* 0x02284002030075a7 */ /* 0x000e24000802017f */
[----:B------:R-:W-:-:S04]  /*1aa40*/  ISETP.NE.AND P2, PT, R19, 0x2, PT ;  /* 0x000000021300780c */ /* 0x000fc80003f45270 */
[----:B------:R-:W-:Y:S01]  /*1aa50*/  SEL R0, RZ, 0x1, P2 ;  /* 0x00000001ff007807 */ /* 0x000fe20001000000 */
[----:B0-----:R-:W-:Y:S08]  /*1aa60*/  @!P1 BRA `(.L_x_1487) ;  /* 0x00000024000c9947 */ /* 0x001ff00003800000 */
.L_x_1565:
[----:B------:R-:W-:Y:S02]  /*1aa70*/  SEL R19, R19, RZ, P2 ;  /* 0x000000ff13137207 */ /* 0x000fe40001000000 */
[----:B------:R-:W-:Y:S01]  /*1aa80*/  LOP3.LUT R0, R23, R0, RZ, 0x3c, !PT ;  /* 0x0000000017007212 */ /* 0x000fe200078e3cff */
[----:B------:R-:W-:Y:S06]  /*1aa90*/  @!P0 BRA `(.L_x_1488) ;  /* 0x0000000000048947 */ /* 0x000fec0003800000 */
[----:B------:R-:W-:Y:S01]  /*1aaa0*/  BPT.TRAP 0x1 ;  /* 0x000000040000795c */ /* 0x000fe20000300000 */
.L_x_1488:
[----:B------:R-:W-:Y:S01]  /*1aab0*/  IMAD R19, R19, 0x8, R5 ;  /* 0x0000000813137824 */ /* 0x000fe200078e0205 */
[----:B------:R-:W-:-:S04]  /*1aac0*/  SHF.L.U32 R0, R0, 0x1f, RZ ;  /* 0x0000001f00007819 */ /* 0x000fc800000006ff */
[----:B------:R-:W2:Y:S02]  /*1aad0*/  SYNCS.PHASECHK.TRANS64.TRYWAIT P1, [R19+URZ+0x22840], R0 ;  /* 0x02284000130075a7 */ /* 0x000ea4000802017f */
[----:B--2---:R-:W-:Y:S05]  /*1aae0*/  @!P1 BRA `(.L_x_1489) ;  /* 0x0000002400009947 */ /* 0x004fea0003800000 */
.L_x_1566:
[----:B------:R-:W-:Y:S05]  /*1aaf0*/  @!P0 BRA `(.L_x_1490) ;  /* 0x0000000000048947 */ /* 0x000fea0003800000 */
[----:B------:R-:W-:Y:S01]  /*1ab00*/  BPT.TRAP 0x1 ;  /* 0x000000040000795c */ /* 0x000fe20000300000 */
.L_x_1490:
[----:B------:R-:W3:Y:S02]  /*1ab10*/  SYNCS.PHASECHK.TRANS64.TRYWAIT P1, [R3+URZ+0x22860], R2 ;  /* 0x02286002030075a7 */ /* 0x000ee4000802017f */
[----:B---3--:R-:W-:Y:S05]  /*1ab20*/  @!P1 BRA `(.L_x_1491) ;  /* 0x0000002400049947 */ /* 0x008fea0003800000 */
.L_x_1567:
[----:B------:R-:W-:Y:S05]  /*1ab30*/  @!P0 BRA `(.L_x_1492) ;  /* 0x0000000000048947 */ /* 0x000fea0003800000 */
[----:B------:R-:W-:Y:S01]  /*1ab40*/  BPT.TRAP 0x1 ;  /* 0x000000040000795c */ /* 0x000fe20000300000 */
.L_x_1492:
[----:B------:R-:W4:Y:S02]  /*1ab50*/  SYNCS.PHASECHK.TRANS64.TRYWAIT P1, [R19+URZ+0x22860], R0 ;  /* 0x02286000130075a7 */ /* 0x000f24000802017f */
[----:B----4-:R-:W-:Y:S05]  /*1ab60*/  @!P1 BRA `(.L_x_1493) ;  /* 0x0000002400089947 */ /* 0x010fea0003800000 */
.L_x_1568:
[----:B------:R-:W-:Y:S05]  /*1ab70*/  @!P0 BRA `(.L_x_1494) ;  /* 0x0000000000048947 */ /* 0x000fea0003800000 */
[----:B------:R-:W-:Y:S01]  /*1ab80*/  BPT.TRAP 0x1 ;  /* 0x000000040000795c */ /* 0x000fe20000300000 */
.L_x_1494:
[----:B------:R-:W5:Y:S02]  /*1ab90*/  SYNCS.PHASECHK.TRANS64.TRYWAIT P1, [R3+URZ+0x22880], R2 ;  /* 0x02288002030075a7 */ /* 0x000f64000802017f */
[----:B-----5:R-:W-:Y:S05]  /*1aba0*/  @!P1 BRA `(.L_x_1495) ;  /* 0x00000024000c9947 */ /* 0x020fea0003800000 */
.L_x_1569:
[----:B------:R-:W-:Y:S05]  /*1abb0*/  @!P0 BRA `(.L_x_1496) ;  /* 0x0000000000048947 */ /* 0x000fea0003800000 */
[----:B------:R-:W-:Y:S01]  /*1abc0*/  BPT.TRAP 0x1 ;  /* 0x000000040000795c */ /* 0x000fe20000300000 */
.L_x_1496:
[----:B------:R0:W0:Y:S02]  /*1abd0*/  SYNCS.PHASECHK.TRANS64.TRYWAIT P0, [R19+URZ+0x22880], R0 ;  /* 0x02288000130075a7 */ /* 0x000024000800017f */
[----:B0-----:R-:W-:Y:S05]  /*1abe0*/  @!P0 NANOSLEEP.SYNCS 0x989680 ;  /* 0x009896800000895d */ /* 0x001fea0003900000 */
[----:B------:R-:W0:Y:S02]  /*1abf0*/  @!P0 SYNCS.PHASECHK.TRANS64 P0, [R19+URZ+0x22880], R0 ;  /* 0x02288000130085a7 */ /* 0x000e24000800007f */
[----:B0-----:R-:W-:Y:S05]  /*1ac00*/  @!P0 BRA `(.L_x_1496) ;  /* 0xfffffffc00f08947 */ /* 0x001fea000383ffff */
.L_x_1484:
[----:B------:R-:W-:Y:S05]  /*1ac10*/  BSYNC B0 ;  /* 0x0000000000007941 */ /* 0x000fea0003800000 */
.L_x_1483:
[----:B------:R-:W-:Y:S05]  /*1ac20*/  EXIT ;  /* 0x000000000000794d */ /* 0x000fea0003800000 */
.L_x_1289:
[----:B0-----:R-:W-:-:S04]  /*1ac30*/  IMAD.U32 R3, RZ, RZ, UR36 ;  /* 0x00000024ff037e24 */ /* 0x001fc8000f8e00ff */
[----:B------:R0:W1:Y:S03]  /*1ac40*/  SYNCS.PHASECHK.TRANS64.TRYWAIT P1, [R3+URZ+0x22800], R6 ;  /* 0x02280006030075a7 */ /* 0x000066000802017f */
[----:B-1----:R-:W-:Y:S05]  /*1ac50*/  @!P1 NANOSLEEP.SYNCS 0x989680 ;  /* 0x009896800000995d */ /* 0x002fea0003900000 */
[----:B------:R-:W1:Y:S02]  /*1ac60*/  @!P1 SYNCS.PHASECHK.TRANS64 P1, [R3+URZ+0x22800], R6 ;  /* 0x02280006030095a7 */ /* 0x000e64000802007f */
[----:B-1----:R-:W-:Y:S05]  /*1ac70*/  @!P1 BRA `(.L_x_1289) ;  /* 0xfffffffc00ec9947 */ /* 0x002fea000383ffff */
[----:B------:R-:W-:Y:S05]  /*1ac80*/  BRA `(.L_x_1497) ;  /* 0xfffffe7400cc7947 */ /* 0x000fea000383ffff */
.L_x_1293:
[----:B--2---:R2:W3:Y:S02]  /*1ac90*/  SYNCS.PHASECHK.TRANS64.TRYWAIT P1, [R91+URZ+0x22830], R2 ;  /* 0x022830025b0075a7 */ /* 0x0044e4000802017f */
[----:B---3--:R-:W-:Y:S05]  /*1aca0*/  @!P1 NANOSLEEP.SYNCS 0x989680 ;  /* 0x009896800000995d */ /* 0x008fea0003900000 */
[----:B------:R-:W3:Y:S02]  /*1acb0*/  @!P1 SYNCS.PHASECHK.TRANS64 P1, [R91+URZ+0x22830], R2 ;  /* 0x022830025b0095a7 */ /* 0x000ee4000802007f */
[----:B---3--:R-:W-:Y:S05]  /*1acc0*/  @!P1 BRA `(.L_x_1293) ;  /* 0xfffffffc00f09947 */ /* 0x008fea000383ffff */
[----:B------:R-:W-:Y:S05]  /*1acd0*/  BRA `(.L_x_1292) ;  /* 0xfffffe7400e87947 */ /* 0x000fea000383ffff */
.L_x_1310:
[----:B-1----:R-:W-:-:S04]  /*1ace0*/  IMAD.U32 R8, RZ, RZ, UR6 ;  /* 0x00000006ff087e24 */ /* 0x002fc8000f8e00ff */
[----:B------:R1:W2:Y:S03]  /*1acf0*/  SYNCS.PHASECHK.TRANS64.TRYWAIT P1, [R8+URZ+0x22830], R7 ;  /* 0x02283007080075a7 */ /* 0x0002a6000802017f */
[----:B--2---:R-:W-:Y:S05]  /*1ad00*/  @!P1 NANOSLEEP.SYNCS 0x989680 ;  /* 0x009896800000995d */ /* 0x004fea0003900000 */
[----:B------:R-:W2:Y:S02]  /*1ad10*/  @!P1 SYNCS.PHASECHK.TRANS64 P1, [R8+URZ+0x22830], R7 ;  /* 0x02283007080095a7 */ /* 0x000ea4000802007f */
[----:B--2---:R-:W-:Y:S05]  /*1ad20*/  @!P1 BRA `(.L_x_1310) ;  /* 0xfffffffc00ec9947 */ /* 0x004fea000383ffff */
[----:B------:R-:W-:Y:S05]  /*1ad30*/  BRA `(.L_x_1307) ;  /* 0xfffffeb000fc7947 */ /* 0x000fea000383ffff */
.L_x_1314:
[----:B-1----:R-:W-:-:S04]  /*1ad40*/  IMAD.U32 R8, RZ, RZ, UR6 ;  /* 0x00000006ff087e24 */ /* 0x002fc8000f8e00ff */
[----:B------:R1:W2:Y:S03]  /*1ad50*/  SYNCS.PHASECHK.TRANS64.TRYWAIT P1, [R8+URZ+0x22850], R7 ;  /* 0x02285007080075a7 */ /* 0x0002a6000802017f */
[----:B--2---:R-:W-:Y:S05]  /*1ad60*/  @!P1 NANOSLEEP.SYNCS 0x989680 ;  /* 0x009896800000995d */ /* 0x004fea0003900000 */
[----:B------:R-:W2:Y:S02]  /*1ad70*/  @!P1 SYNCS.PHASECHK.TRANS64 P1, [R8+URZ+0x22850], R7 ;  /* 0x02285007080095a7 */ /* 0x000ea4000802007f */
[----:B--2---:R-:W-:Y:S05]  /*1ad80*/  @!P1 BRA `(.L_x_1314) ;  /* 0xfffffffc00ec9947 */ /* 0x004fea000383ffff */
[----:B------:R-:W-:Y:S05]  /*1ad90*/  BRA `(.L_x_1311) ;  /* 0xfffffeb400a87947 */ /* 0x000fea000383ffff */
.L_x_1333:
[----:B-1----:R-:W-:-:S04]  /*1ada0*/  IMAD.U32 R8, RZ, RZ, UR6 ;  /* 0x00000006ff087e24 */ /* 0x002fc8000f8e00ff */
[----:B------:R1:W2:Y:S03]  /*1adb0*/  SYNCS.PHASECHK.TRANS64.TRYWAIT P1, [R8+URZ+0x22830], R7 ;  /* 0x02283007080075a7 */ /* 0x0002a6000802017f */
[----:B--2---:R-:W-:Y:S05]  /*1adc0*/  @!P1 NANOSLEEP.SYNCS 0x989680 ;  /* 0x009896800000995d */ /* 0x004fea0003900000 */
[----:B------:R-:W2:Y:S02]  /*1add0*/  @!P1 SYNCS.PHASECHK.TRANS64 P1, [R8+URZ+0x22830], R7 ;  /* 0x02283007080095a7 */ /* 0x000ea4000802007f */
[----:B--2---:R-:W-:Y:S05]  /*1ade0*/  @!P1 BRA `(.L_x_1333) ;  /* 0xfffffffc00ec9947 */ /* 0x004fea000383ffff */
[----:B------:R-:W-:Y:S05]  /*1adf0*/  BRA `(.L_x_1330) ;  /* 0xfffffeec00587947 */ /* 0x000fea000383ffff */
.L_x_1337:
[----:B-1----:R-:W-:-:S04]  /*1ae00*/  IMAD.U32 R8, RZ, RZ, UR6 ;  /* 0x00000006ff087e24 */ /* 0x002fc8000f8e00ff */
[----:B------:R1:W2:Y:S03]  /*1ae10*/  SYNCS.PHASECHK.TRANS64.TRYWAIT P1, [R8+URZ+0x22850], R7 ;  /* 0x02285007080075a7 */ /* 0x0002a6000802017f */
[----:B--2---:R-:W-:Y:S05]  /*1ae20*/  @!P1 NANOSLEEP.SYNCS 0x989680 ;  /* 0x009896800000995d */ /* 0x004fea0003900000 */
[----:B------:R-:W2:Y:S02]  /*1ae30*/  @!P1 SYNCS.PHASECHK.TRANS64 P1, [R8+URZ+0x22850], R7 ;  /* 0x02285007080095a7 */ /* 0x000ea4000802007f */
[----:B--2---:R-:W-:Y:S05]  /*1ae40*/  @!P1 BRA `(.L_x_1337) ;  /* 0xfffffffc00ec9947 */ /* 0x004fea000383ffff */
[----:B------:R-:W-:Y:S05]  /*1ae50*/  BRA `(.L_x_1334) ;  /* 0xfffffef000047947 */ /* 0x000fea000383ffff */
.L_x_1345:
[----:B-1----:R-:W-:-:S04]  /*1ae60*/  IMAD.U32 R8, RZ, RZ, UR6 ;  /* 0x00000006ff087e24 */ /* 0x002fc8000f8e00ff */
[----:B------:R1:W2:Y:S03]  /*1ae70*/  SYNCS.PHASECHK.TRANS64.TRYWAIT P1, [R8+URZ+0x22830], R7 ;  /* 0x02283007080075a7 */ /* 0x0002a6000802017f */
[----:B--2---:R-:W-:Y:S05]  /*1ae80*/  @!P1 NANOSLEEP.SYNCS 0x989680 ;  /* 0x009896800000995d */ /* 0x004fea0003900000 */
[----:B------:R-:W2:Y:S02]  /*1ae90*/  @!P1 SYNCS.PHASECHK.TRANS64 P1, [R8+URZ+0x22830], R7 ;  /* 0x02283007080095a7 */ /* 0x000ea4000802007f */
[----:B--2---:R-:W-:Y:S05]  /*1aea0*/  @!P1 BRA `(.L_x_1345) ;  /* 0xfffffffc00ec9947 */ /* 0x004fea000383ffff */
[----:B------:R-:W-:Y:S05]  /*1aeb0*/  BRA `(.L_x_1342) ;  /* 0xffffff1000e47947 */ /* 0x000fea000383ffff */
.L_x_1349:
[----:B-1----:R-:W-:-:S04]  /*1aec0*/  IMAD.U32 R8, RZ, RZ, UR6 ;  /* 0x00000006ff087e24 */ /* 0x002fc8000f8e00ff */
[----:B------:R1:W2:Y:S03]  /*1aed0*/  SYNCS.PHASECHK.TRANS64.TRYWAIT P1, [R8+URZ+0x22850], R7 ;  /* 0x02285007080075a7 */ /* 0x0002a6000802017f */
[----:B--2---:R-:W-:Y:S05]  /*1aee0*/  @!P1 NANOSLEEP.SYNCS 0x989680 ;  /* 0x009896800000995d */ /* 0x004fea0003900000 */
[----:B------:R-:W2:Y:S02]  /*1aef0*/  @!P1 SYNCS.PHASECHK.TRANS64 P1, [R8+URZ+0x22850], R7 ;  /* 0x02285007080095a7 */ /* 0x000ea4000802007f */
[----:B--2---:R-:W-:Y:S05]  /*1af00*/  @!P1 BRA `(.L_x_1349) ;  /* 0xfffffffc00ec9947 */ /* 0x004fea000383ffff */
[----:B------:R-:W-:Y:S05]  /*1af10*/  BRA `(.L_x_1346) ;  /* 0xffffff1400847947 */ /* 0x000fea000383ffff */
.L_x_1364:
[----:B-1----:R-:W-:-:S04]  /*1af20*/  IMAD.U32 R5, RZ, RZ, UR9 ;  /* 0x00000009ff057e24 */ /* 0x002fc8000f8e00ff */
[----:B------:R1:W2:Y:S03]  /*1af30*/  SYNCS.PHASECHK.TRANS64.TRYWAIT P1, [R5+URZ+0x22850], R0 ;  /* 0x02285000050075a7 */ /* 0x0002a6000802017f */
[----:B--2---:R-:W-:Y:S05]  /*1af40*/  @!P1 NANOSLEEP.SYNCS 0x989680 ;  /* 0x009896800000995d */ /* 0x004fea0003900000 */
[----:B------:R-:W2:Y:S02]  /*1af50*/  @!P1 SYNCS.PHASECHK.TRANS64 P1, [R5+URZ+0x22850], R0 ;  /* 0x02285000050095a7 */ /* 0x000ea4000802007f */
[----:B--2---:R-:W-:Y:S05]  /*1af60*/  @!P1 BRA `(.L_x_1364) ;  /* 0xfffffffc00ec9947 */ /* 0x004fea000383ffff */
[----:B------:R-:W-:Y:S05]  /*1af70*/  BRA `(.L_x_1363) ;  /* 0xffffff4800647947 */ /* 0x000fea000383ffff */
.L_x_1419:
        /* <DEDUP_REMOVED lines=10> */
.L_x_1498:
[----:B------:R-:W-:Y:S05]  /*1b020*/  BRA `(.L_x_1499) ;  /* 0xffffffb8002c7947 */ /* 0x000fea000383ffff */
.L_x_1422:
[----:B0-----:R0:W1:Y:S02]  /*1b030*/  SYNCS.PHASECHK.TRANS64.TRYWAIT P0, [R0+URZ+0x22880], R26 ;  /* 0x0228801a000075a7 */ /* 0x001064000800017f */
[----:B-1----:R-:W-:Y:S05]  /*1b040*/  @!P0 NANOSLEEP.SYNCS 0x989680 ;  /* 0x009896800000895d */ /* 0x002fea0003900000 */
[----:B------:R-:W1:Y:S02]  /*1b050*/  @!P0 SYNCS.PHASECHK.TRANS64 P0, [R0+URZ+0x22880], R26 ;  /* 0x0228801a000085a7 */ /* 0x000e64000800007f */
[----:B-1----:R-:W-:Y:S05]  /*1b060*/  @!P0 BRA `(.L_x_1422) ;  /* 0xfffffffc00f08947 */ /* 0x002fea000383ffff */
[----:B------:R-:W-:Y:S05]  /*1b070*/  BRA `(.L_x_1500) ;  /* 0xffffffb800447947 */ /* 0x000fea000383ffff */
.L_x_1423:
        /* <DEDUP_REMOVED lines=8> */
.L_x_1502:
[----:B------:R-:W-:Y:S05]  /*1b100*/  BSYNC B0 ;  /* 0x0000000000007941 */ /* 0x000fea0003800000 */
.L_x_1501:
[----:B------:R-:W-:Y:S01]  /*1b110*/  IMAD.MOV.U32 R13, RZ, RZ, R10 ;  /* 0x000000ffff0d7224 */ /* 0x000fe200078e000a */
[----:B------:R-:W-:Y:S01]  /*1b120*/  LOP3.LUT P2, RZ, R17, 0x2, RZ, 0xc0, !PT ;  /* 0x0000000211ff7812 */ /* 0x000fe2000784c0ff */
[----:B------:R-:W-:Y:S01]  /*1b130*/  IMAD.MOV.U32 R12, RZ, RZ, RZ ;  /* 0x000000ffff0c7224 */ /* 0x000fe200078e00ff */
[----:B------:R-:W-:Y:S01]  /*1b140*/  IADD3 R6, R16, R6, R29 ;  /* 0x0000000610067210 */ /* 0x000fe20007ffe01d */
[----:B------:R-:W-:Y:S01]  /*1b150*/  IMAD.MOV.U32 R11, RZ, RZ, 0x1c1f ;  /* 0x00001c1fff0b7424 */ /* 0x000fe200078e00ff */
[C---:B------:R-:W-:Y:S01]  /*1b160*/  ISETP.GE.AND P3, PT, R8.reuse, 0x21, PT ;  /* 0x000000210800780c */ /* 0x040fe20003f66270 */
[----:B------:R-:W-:Y:S01]  /*1b170*/  IMAD.MOV.U32 R15, RZ, RZ, -0x1 ;  /* 0xffffffffff0f7424 */ /* 0x000fe200078e00ff */
[----:B------:R-:W-:Y:S01]  /*1b180*/  ISETP.GE.AND P5, PT, R8, 0x61, PT ;  /* 0x000000610800780c */ /* 0x000fe20003fa6270 */
[----:B------:R-:W-:Y:S02]  /*1b190*/  IMAD.MOV.U32 R3, RZ, RZ, R14 ;  /* 0x000000ffff037224 */ /* 0x000fe400078e000e */
[----:B------:R-:W-:-:S10]  /*1b1a0*/  IMAD.IADD R7, R30, 0x1, R6 ;  /* 0x000000011e077824 */ /* 0x000fd400078e0206 */
[----:B------:R-:W-:Y:S05]  /*1b1b0*/  WARPSYNC.COLLECTIVE R15, `(.L_x_1503) ;  /* 0x000000000f087348 */ /* 0x000fea0003c00000 */
[----:B------:R0:W1:Y:S02]  /*1b1c0*/  SHFL.IDX P6, R14, R13, R12, R11 ;  /* 0x0000000c0d0e7389 */ /* 0x00006400000c000b */
[----:B01----:R-:W-:Y:S01]  /*1b1d0*/  ENDCOLLECTIVE ;  /* 0x000000000000791b */ /* 0x003fe20003800000 */
.L_x_1503:
[----:B------:R-:W-:Y:S02]  /*1b1e0*/  IMAD.MOV.U32 R13, RZ, RZ, R9 ;  /* 0x000000ffff0d7224 */ /* 0x000fe400078e0009 */
[----:B------:R-:W-:Y:S02]  /*1b1f0*/  IMAD.MOV.U32 R12, RZ, RZ, 0x1 ;  /* 0x00000001ff0c7424 */ /* 0x000fe400078e00ff */
[----:B------:R-:W-:-:S07]  /*1b200*/  IMAD.MOV.U32 R2, RZ, RZ, R14 ;  /* 0x000000ffff027224 */ /* 0x000fce00078e000e */
[----:B------:R-:W-:Y:S05]  /*1b210*/  WARPSYNC.COLLECTIVE R15, `(.L_x_1504) ;  /* 0x000000000f087348 */ /* 0x000fea0003c00000 */
[----:B------:R0:W1:Y:S02]  /*1b220*/  SHFL.IDX P6, R14, R13, R12, R11 ;  /* 0x0000000c0d0e7389 */ /* 0x00006400000c000b */
[----:B01----:R-:W-:Y:S01]  /*1b230*/  ENDCOLLECTIVE ;  /* 0x000000000000791b */ /* 0x003fe20003800000 */
.L_x_1504:
        /* <DEDUP_REMOVED lines=14> */
.L_x_1505:
[----:B------:R-:W-:Y:S02]  /*1b320*/  IMAD.MOV.U32 R13, RZ, RZ, R9 ;  /* 0x000000ffff0d7224 */ /* 0x000fe400078e0009 */
[----:B------:R-:W-:Y:S02]  /*1b330*/  IMAD.MOV.U32 R12, RZ, RZ, 0x2 ;  /* 0x00000002ff0c7424 */ /* 0x000fe400078e00ff */
[----:B------:R-:W-:-:S07]  /*1b340*/  IMAD.MOV.U32 R2, RZ, RZ, R14 ;  /* 0x000000ffff027224 */ /* 0x000fce00078e000e */
[----:B------:R-:W-:Y:S05]  /*1b350*/  WARPSYNC.COLLECTIVE R15, `(.L_x_1506) ;  /* 0x000000000f087348 */ /* 0x000fea0003c00000 */
[----:B------:R0:W1:Y:S02]  /*1b360*/  SHFL.IDX P6, R14, R13, R12, R11 ;  /* 0x0000000c0d0e7389 */ /* 0x00006400000c000b */
[----:B01----:R-:W-:Y:S01]  /*1b370*/  ENDCOLLECTIVE ;  /* 0x000000000000791b */ /* 0x003fe20003800000 */
.L_x_1506:
        /* <DEDUP_REMOVED lines=14> */
.L_x_1507:
[----:B------:R-:W-:Y:S02]  /*1b460*/  IMAD.MOV.U32 R13, RZ, RZ, R9 ;  /* 0x000000ffff0d7224 */ /* 0x000fe400078e0009 */
[----:B------:R-:W-:Y:S02]  /*1b470*/  IMAD.MOV.U32 R12, RZ, RZ, 0x3 ;  /* 0x00000003ff0c7424 */ /* 0x000fe400078e00ff */
[----:B------:R-:W-:-:S07]  /*1b480*/  IMAD.MOV.U32 R2, RZ, RZ, R14 ;  /* 0x000000ffff027224 */ /* 0x000fce00078e000e */
[----:B------:R-:W-:Y:S05]  /*1b490*/  WARPSYNC.COLLECTIVE R15, `(.L_x_1508) ;  /* 0x000000000f087348 */ /* 0x000fea0003c00000 */
[----:B------:R0:W1:Y:S02]  /*1b4a0*/  SHFL.IDX P6, R14, R13, R12, R11 ;  /* 0x0000000c0d0e7389 */ /* 0x00006400000c000b */
[----:B01----:R-:W-:Y:S01]  /*1b4b0*/  ENDCOLLECTIVE ;  /* 0x000000000000791b */ /* 0x003fe20003800000 */
.L_x_1508:
        /* <DEDUP_REMOVED lines=14> */
.L_x_1509:
[----:B------:R-:W-:Y:S01]  /*1b5a0*/  @!PT LDS RZ, [RZ] ;  /* 0x00000000fffff984 */ /* 0x000fe20000000800 */
[----:B------:R-:W-:Y:S01]  /*1b5b0*/  @!PT LDS RZ, [RZ] ;  /* 0x00000000fffff984 */ /* 0x000fe20000000800 */
[----:B------:R-:W-:Y:S01]  /*1b5c0*/  @!PT LDS RZ, [RZ] ;  /* 0x00000000fffff984 */ /* 0x000fe20000000800 */
[----:B------:R0:W-:Y:S02]  /*1b5d0*/  LDGSTS.E.BYPASS.LTC128B.128 [R7+0xa400], desc[UR56][R2.64+0x40], !P0 ;  /* 0x0a40004002077fae */ /* 0x0001e4000c101d78 */
[----:B0-----:R-:W-:Y:S01]  /*1b5e0*/  IMAD.MOV.U32 R2, RZ, RZ, R14 ;  /* 0x000000ffff027224 */ /* 0x001fe200078e000e */
[----:B------:R-:W-:Y:S06]  /*1b5f0*/  BRA `(.L_x_1510) ;  /* 0xffffffb400dc7947 */ /* 0x000fec000383ffff */
.L_x_1428:
[----:B---3--:R3:W4:Y:S02]  /*1b600*/  SYNCS.PHASECHK.TRANS64.TRYWAIT P0, [R0+URZ+0x22840], R26 ;  /* 0x0228401a000075a7 */ /* 0x008724000800017f */
[----:B----4-:R-:W-:Y:S05]  /*1b610*/  @!P0 NANOSLEEP.SYNCS 0x989680 ;  /* 0x009896800000895d */ /* 0x010fea0003900000 */
[----:B------:R-:W4:Y:S02]  /*1b620*/  @!P0 SYNCS.PHASECHK.TRANS64 P0, [R0+URZ+0x22840], R26 ;  /* 0x0228401a000085a7 */ /* 0x000f24000800007f */
[----:B----4-:R-:W-:Y:S05]  /*1b630*/  @!P0 BRA `(.L_x_1428) ;  /* 0xfffffffc00f08947 */ /* 0x010fea000383ffff */
[----:B------:R-:W-:Y:S05]  /*1b640*/  BRA `(.L_x_1511) ;  /* 0xffffffb8003c7947 */ /* 0x000fea000383ffff */
.L_x_1429:
        /* <DEDUP_REMOVED lines=8> */
.L_x_1513:
[----:B------:R-:W-:Y:S05]  /*1b6d0*/  BSYNC B0 ;  /* 0x0000000000007941 */ /* 0x000fea0003800000 */
.L_x_1512:
[----:B------:R-:W-:Y:S01]  /*1b6e0*/  IMAD.MOV.U32 R13, RZ, RZ, R4 ;  /* 0x000000ffff0d7224 */ /* 0x000fe200078e0004 */
[----:B------:R-:W-:Y:S01]  /*1b6f0*/  LOP3.LUT R17, R17, 0xf7ffffff, RZ, 0xc0, !PT ;  /* 0xf7ffffff11117812 */ /* 0x000fe200078ec0ff */
[----:B------:R-:W-:Y:S02]  /*1b700*/  IMAD.MOV.U32 R12, RZ, RZ, RZ ;  /* 0x000000ffff0c7224 */ /* 0x000fe400078e00ff */
[----:B------:R-:W-:Y:S01]  /*1b710*/  IMAD.MOV.U32 R11, RZ, RZ, 0x1c1f ;  /* 0x00001c1fff0b7424 */ /* 0x000fe200078e00ff */
[----:B------:R-:W-:Y:S01]  /*1b720*/  @P5 LOP3.LUT R17, R17, 0x8000000, RZ, 0xfc, !PT ;  /* 0x0800000011115812 */ /* 0x000fe200078efcff */
[----:B------:R-:W-:Y:S02]  /*1b730*/  IMAD.MOV.U32 R15, RZ, RZ, -0x1 ;  /* 0xffffffffff0f7424 */ /* 0x000fe400078e00ff */
[----:B------:R-:W-:Y:S01]  /*1b740*/  IMAD.MOV.U32 R2, RZ, RZ, R14 ;  /* 0x000000ffff027224 */ /* 0x000fe200078e000e */
[----:B------:R-:W-:Y:S01]  /*1b750*/  LOP3.LUT P5, RZ, R17, 0x8, RZ, 0xc0, !PT ;  /* 0x0000000811ff7812 */ /* 0x000fe200078ac0ff */
[----:B------:R-:W-:-:S12]  /*1b760*/  @P4 IMAD.IADD R7, R16, 0x1, R6 ;  /* 0x0000000110074824 */ /* 0x000fd800078e0206 */
[----:B------:R-:W-:Y:S05]  /*1b770*/  WARPSYNC.COLLECTIVE R15, `(.L_x_1514) ;  /* 0x000000000f087348 */ /* 0x000fea0003c00000 */
[----:B------:R0:W1:Y:S02]  /*1b780*/  SHFL.IDX P6, R14, R13, R12, R11 ;  /* 0x0000000c0d0e7389 */ /* 0x00006400000c000b */
[----:B01----:R-:W-:Y:S01]  /*1b790*/  ENDCOLLECTIVE ;  /* 0x000000000000791b */ /* 0x003fe20003800000 */
.L_x_1514:
[----:B------:R-:W-:Y:S02]  /*1b7a0*/  @P3 IMAD.IADD R9, R16, 0x1, R6 ;  /* 0x0000000110093824 */ /* 0x000fe400078e0206 */
        /* <DEDUP_REMOVED lines=16> */
.L_x_1515:
        /* <DEDUP_REMOVED lines=12> */
.L_x_1516:
[----:B------:R-:W-:Y:S02]  /*1b970*/  IMAD.MOV.U32 R13, RZ, RZ, R5 ;  /* 0x000000ffff0d7224 */ /* 0x000fe400078e0005 */
[----:B------:R-:W-:Y:S02]  /*1b980*/  IMAD.MOV.U32 R12, RZ, RZ, 0x2 ;  /* 0x00000002ff0c7424 */ /* 0x000fe400078e00ff */
[----:B------:R-:W-:-:S07]  /*1b990*/  IMAD.MOV.U32 R3, RZ, RZ, R14 ;  /* 0x000000ffff037224 */ /* 0x000fce00078e000e */
[----:B------:R-:W-:Y:S05]  /*1b9a0*/  WARPSYNC.COLLECTIVE R15, `(.L_x_1517) ;  /* 0x000000000f087348 */ /* 0x000fea0003c00000 */
[----:B------:R0:W1:Y:S02]  /*1b9b0*/  SHFL.IDX P6, R14, R13, R12, R11 ;  /* 0x0000000c0d0e7389 */ /* 0x00006400000c000b */
[----:B01----:R-:W-:Y:S01]  /*1b9c0*/  ENDCOLLECTIVE ;  /* 0x000000000000791b */ /* 0x003fe20003800000 */
.L_x_1517:
[----:B------:R-:W-:-:S05]  /*1b9d0*/  @P3 IADD3 R3, P0, R36, R3, RZ ;  /* 0x0000000324033210 */ /* 0x000fca0007f1e0ff */
[----:B------:R-:W-:-:S05]  /*1b9e0*/  @P3 IMAD.X R2, RZ, RZ, R2, P0 ;  /* 0x000000ffff023224 */ /* 0x000fca00000e0602 */
[----:B------:R-:W-:Y:S01]  /*1b9f0*/  @P3 LOP3.LUT R3, R3, R2, RZ, 0x3c, !PT ;  /* 0x0000000203033212 */ /* 0x000fe200078e3cff */
[----:B------:R-:W-:-:S03]  /*1ba00*/  IMAD.MOV.U32 R13, RZ, RZ, R4 ;  /* 0x000000ffff0d7224 */ /* 0x000fc600078e0004 */
[----:B------:R-:W-:-:S04]  /*1ba10*/  @P3 LOP3.LUT R2, R3, R2, RZ, 0x3c, !PT ;  /* 0x0000000203023212 */ /* 0x000fc800078e3cff */
[----:B------:R-:W-:-:S05]  /*1ba20*/  @P3 LOP3.LUT R3, R3, R2, RZ, 0x3c, !PT ;  /* 0x0000000203033212 */ /* 0x000fca00078e3cff */
[----:B------:R-:W-:Y:S01]  /*1ba30*/  @!PT LDS RZ, [RZ] ;  /* 0x00000000fffff984 */ /* 0x000fe20000000800 */
[----:B------:R-:W-:Y:S01]  /*1ba40*/  @!PT LDS RZ, [RZ] ;  /* 0x00000000fffff984 */ /* 0x000fe20000000800 */
[----:B------:R-:W-:Y:S01]  /*1ba50*/  @!PT LDS RZ, [RZ] ;  /* 0x00000000fffff984 */ /* 0x000fe20000000800 */
[----:B------:R-:W-:Y:S04]  /*1ba60*/  @P3 LDGSTS.E.BYPASS.LTC128B.128 [R9+0x16c00], desc[UR56][R2.64], !P4 ;  /* 0x16c0000002093fae */ /* 0x000fe8000e101d78 */
[----:B------:R-:W-:Y:S04]  /*1ba70*/  @P3 LDGSTS.E.BYPASS.LTC128B.128 [R9+0x18c00], desc[UR56][R2.64+0x40], !P5 ;  /* 0x18c0004002093fae */ /* 0x000fe8000e901d78 */
[----:B------:R0:W-:Y:S02]  /*1ba80*/  @P3 LDGSTS.E.BYPASS.LTC128B.128 [R9+0x1ac00], desc[UR56][R2.64+0x80], !P1 ;  /* 0x1ac0008002093fae */ /* 0x0001e4000c901d78 */
[----:B0-----:R-:W-:-:S07]  /*1ba90*/  IMAD.MOV.U32 R2, RZ, RZ, R14 ;  /* 0x000000ffff027224 */ /* 0x001fce00078e000e */
[----:B------:R-:W-:Y:S05]  /*1baa0*/  WARPSYNC.COLLECTIVE R15, `(.L_x_1518) ;  /* 0x000000000f087348 */ /* 0x000fea0003c00000 */
[----:B------:R0:W1:Y:S02]  /*1bab0*/  SHFL.IDX P6, R14, R13, R12, R11 ;  /* 0x0000000c0d0e7389 */ /* 0x00006400000c000b */
[----:B01----:R-:W-:Y:S01]  /*1bac0*/  ENDCOLLECTIVE ;  /* 0x000000000000791b */ /* 0x003fe20003800000 */
.L_x_1518:
[----:B------:R-:W-:Y:S02]  /*1bad0*/  IMAD.MOV.U32 R13, RZ, RZ, R5 ;  /* 0x000000ffff0d7224 */ /* 0x000fe400078e0005 */
[----:B------:R-:W-:Y:S02]  /*1bae0*/  IMAD.MOV.U32 R12, RZ, RZ, 0x3 ;  /* 0x00000003ff0c7424 */ /* 0x000fe400078e00ff */
[----:B------:R-:W-:-:S07]  /*1baf0*/  IMAD.MOV.U32 R3, RZ, RZ, R14 ;  /* 0x000000ffff037224 */ /* 0x000fce00078e000e */
[----:B------:R-:W-:Y:S05]  /*1bb00*/  WARPSYNC.COLLECTIVE R15, `(.L_x_1519) ;  /* 0x000000000f087348 */ /* 0x000fea0003c00000 */
[----:B------:R0:W1:Y:S02]  /*1bb10*/  SHFL.IDX P6, R14, R13, R12, R11 ;  /* 0x0000000c0d0e7389 */ /* 0x00006400000c000b */
[----:B01----:R-:W-:Y:S01]  /*1bb20*/  ENDCOLLECTIVE ;  /* 0x000000000000791b */ /* 0x003fe20003800000 */
.L_x_1519:
[----:B------:R-:W-:-:S05]  /*1bb30*/  @P2 IADD3 R3, P0, R36, R3, RZ ;  /* 0x0000000324032210 */ /* 0x000fca0007f1e0ff */
[----:B------:R-:W-:-:S05]  /*1bb40*/  @P2 IMAD.X R2, RZ, RZ, R2, P0 ;  /* 0x000000ffff022224 */ /* 0x000fca00000e0602 */
[----:B------:R-:W-:Y:S01]  /*1bb50*/  @P2 LOP3.LUT R3, R3, R2, RZ, 0x3c, !PT ;  /* 0x0000000203032212 */ /* 0x000fe200078e3cff */
[----:B------:R-:W-:-:S03]  /*1bb60*/  IMAD.MOV.U32 R13, RZ, RZ, R4 ;  /* 0x000000ffff0d7224 */ /* 0x000fc600078e0004 */
[----:B------:R-:W-:-:S04]  /*1bb70*/  @P2 LOP3.LUT R2, R3, R2, RZ, 0x3c, !PT ;  /* 0x0000000203022212 */ /* 0x000fc800078e3cff */
[----:B------:R-:W-:Y:S01]  /*1bb80*/  @P2 LOP3.LUT R3, R3, R2, RZ, 0x3c, !PT ;  /* 0x0000000203032212 */ /* 0x000fe200078e3cff */
[----:B------:R-:W-:-:S04]  /*1bb90*/  IMAD.MOV.U32 R5, RZ, RZ, R14 ;  /* 0x000000ffff057224 */ /* 0x000fc800078e000e */
[----:B------:R-:W-:Y:S01]  /*1bba0*/  @!PT LDS RZ, [RZ] ;  /* 0x00000000fffff984 */ /* 0x000fe20000000800 */
[----:B------:R-:W-:Y:S01]  /*1bbb0*/  @!PT LDS RZ, [RZ] ;  /* 0x00000000fffff984 */ /* 0x000fe20000000800 */
[----:B------:R-:W-:Y:S01]  /*1bbc0*/  @!PT LDS RZ, [RZ] ;  /* 0x00000000fffff984 */ /* 0x000fe20000000800 */
[----:B------:R0:W-:Y:S04]  /*1bbd0*/  @P2 LDGSTS.E.BYPASS.LTC128B.128 [R7+0x17400], desc[UR56][R2.64], !P4 ;  /* 0x1740000002072fae */ /* 0x0001e8000e101d78 */
[----:B------:R0:W-:Y:S01]  /*1bbe0*/  @P2 LDGSTS.E.BYPASS.LTC128B.128 [R7+0x19400], desc[UR56][R2.64+0x40], !P5 ;  /* 0x1940004002072fae */ /* 0x0001e2000e901d78 */
[----:B------:R-:W-:-:S03]  /*1bbf0*/  LOP3.LUT P5, RZ, R17, 0x8000000, RZ, 0xc0, !PT ;  /* 0x0800000011ff7812 */ /* 0x000fc600078ac0ff */
[----:B------:R0:W-:Y:S10]  /*1bc00*/  @P2 LDGSTS.E.BYPASS.LTC128B.128 [R7+0x1b400], desc[UR56][R2.64+0x80], !P1 ;  /* 0x1b40008002072fae */ /* 0x0001f4000c901d78 */
[----:B0-----:R-:W-:Y:S05]  /*1bc10*/  WARPSYNC.COLLECTIVE R15, `(.L_x_1520) ;  /* 0x000000000f087348 */ /* 0x001fea0003c00000 */
[----:B------:R1:W2:Y:S02]  /*1bc20*/  SHFL.IDX P6, R14, R13, R12, R11 ;  /* 0x0000000c0d0e7389 */ /* 0x0002a400000c000b */
[----:B012---:R-:W-:Y:S01]  /*1bc30*/  ENDCOLLECTIVE ;  /* 0x000000000000791b */ /* 0x007fe20003800000 */
.L_x_1520:
[----:B------:R-:W-:Y:S05]  /*1bc40*/  BRA `(.L_x_1521) ;  /* 0xffffffb400ac7947 */ /* 0x000fea000383ffff */
.L_x_1434:
[----:B------:R-:W-:Y:S02]  /*1bc50*/  IMAD.MOV.U32 R13, RZ, RZ, R5 ;  /* 0x000000ffff0d7224 */ /* 0x000fe400078e0005 */
[----:B------:R-:W-:Y:S02]  /*1bc60*/  IMAD.MOV.U32 R12, RZ, RZ, RZ ;  /* 0x000000ffff0c7224 */ /* 0x000fe400078e00ff */
[----:B------:R-:W-:Y:S02]  /*1bc70*/  IMAD.MOV.U32 R11, RZ, RZ, 0x1c1f ;  /* 0x00001c1fff0b7424 */ /* 0x000fe400078e00ff */
[----:B------:R-:W-:Y:S02]  /*1bc80*/  IMAD.MOV.U32 R15, RZ, RZ, -0x1 ;  /* 0xffffffffff0f7424 */ /* 0x000fe400078e00ff */
[----:B------:R-:W-:Y:S02]  /*1bc90*/  IMAD R4, R7, UR41, RZ ;  /* 0x0000002907047c24 */ /* 0x000fe4000f8e02ff */
[----:B------:R-:W-:-:S07]  /*1bca0*/  IMAD.IADD R18, R9, 0x1, R18 ;  /* 0x0000000109127824 */ /* 0x000fce00078e0212 */
[----:B-----5:R-:W-:Y:S05]  /*1bcb0*/  WARPSYNC.COLLECTIVE R15, `(.L_x_1522) ;  /* 0x000000000f087348 */ /* 0x020fea0003c00000 */
[----:B------:R0:W1:Y:S02]  /*1bcc0*/  SHFL.IDX P6, R14, R13, R12, R11 ;  /* 0x0000000c0d0e7389 */ /* 0x00006400000c000b */
[----:B01---5:R-:W-:Y:S01]  /*1bcd0*/  ENDCOLLECTIVE ;  /* 0x000000000000791b */ /* 0x023fe20003800000 */
.L_x_1522:
[C---:B------:R-:W-:Y:S01]  /*1bce0*/  VIADD R7, R18.reuse, 0x20 ;  /* 0x0000002012077836 */ /* 0x040fe20000000000 */
[----:B------:R-:W-:Y:S01]  /*1bcf0*/  ISETP.GE.AND P0, PT, R18, R4, PT ;  /* 0x000000041200720c */ /* 0x000fe20003f06270 */
[----:B------:R-:W-:Y:S02]  /*1bd00*/  IMAD.MOV.U32 R13, RZ, RZ, R0 ;  /* 0x000000ffff0d7224 */ /* 0x000fe400078e0000 */
[----:B------:R-:W-:-:S10]  /*1bd10*/  IMAD.MOV.U32 R2, RZ, RZ, R14 ;  /* 0x000000ffff027224 */ /* 0x000fd400078e000e */
[----:B------:R-:W-:Y:S05]  /*1bd20*/  WARPSYNC.COLLECTIVE R15, `(.L_x_1523) ;  /* 0x000000000f087348 */ /* 0x000fea0003c00000 */
[----:B------:R0:W1:Y:S02]  /*1bd30*/  SHFL.IDX P6, R14, R13, R12, R11 ;  /* 0x0000000c0d0e7389 */ /* 0x00006400000c000b */
[----:B01----:R-:W-:Y:S01]  /*1bd40*/  ENDCOLLECTIVE ;  /* 0x000000000000791b */ /* 0x003fe20003800000 */
.L_x_1523:
[----:B------:R-:W-:Y:S02]  /*1bd50*/  IMAD.MOV.U32 R13, RZ, RZ, R5 ;  /* 0x000000ffff0d7224 */ /* 0x000fe400078e0005 */
[----:B------:R-:W-:Y:S02]  /*1bd60*/  IMAD.MOV.U32 R12, RZ, RZ, 0x1 ;  /* 0x00000001ff0c7424 */ /* 0x000fe400078e00ff */
[----:B------:R-:W-:-:S07]  /*1bd70*/  IMAD.MOV.U32 R3, RZ, RZ, R14 ;  /* 0x000000ffff037224 */ /* 0x000fce00078e000e */
[----:B------:R-:W-:Y:S05]  /*1bd80*/  WARPSYNC.COLLECTIVE R15, `(.L_x_1524) ;  /* 0x000000000f087348 */ /* 0x000fea0003c00000 */
[----:B------:R0:W1:Y:S02]  /*1bd90*/  SHFL.IDX P6, R14, R13, R12, R11 ;  /* 0x0000000c0d0e7389 */ /* 0x00006400000c000b */
[----:B01----:R-:W-:Y:S01]  /*1bda0*/  ENDCOLLECTIVE ;  /* 0x000000000000791b */ /* 0x003fe20003800000 */
.L_x_1524:
        /* <DEDUP_REMOVED lines=15> */
.L_x_1525:
[----:B------:R-:W-:Y:S02]  /*1bea0*/  IMAD.MOV.U32 R13, RZ, RZ, R5 ;  /* 0x000000ffff0d7224 */ /* 0x000fe400078e0005 */
[----:B------:R-:W-:Y:S01]  /*1beb0*/  IMAD.MOV.U32 R12, RZ, RZ, 0x2 ;  /* 0x00000002ff0c7424 */ /* 0x000fe200078e00ff */
[----:B------:R-:W-:-:S13]  /*1bec0*/  @!P0 IADD3 R6, P4, R36, R14, RZ ;  /* 0x0000000e24068210 */ /* 0x000fda0007f9e0ff */
[----:B------:R-:W-:Y:S05]  /*1bed0*/  WARPSYNC.COLLECTIVE R15, `(.L_x_1526) ;  /* 0x000000000f087348 */ /* 0x000fea0003c00000 */
[----:B------:R0:W1:Y:S02]  /*1bee0*/  SHFL.IDX P6, R14, R13, R12, R11 ;  /* 0x0000000c0d0e7389 */ /* 0x00006400000c000b */
[----:B01----:R-:W-:Y:S01]  /*1bef0*/  ENDCOLLECTIVE ;  /* 0x000000000000791b */ /* 0x003fe20003800000 */
.L_x_1526:
        /* <DEDUP_REMOVED lines=16> */
.L_x_1527:
[----:B------:R-:W-:Y:S02]  /*1c000*/  IMAD.MOV.U32 R13, RZ, RZ, R5 ;  /* 0x000000ffff0d7224 */ /* 0x000fe400078e0005 */
[----:B------:R-:W-:Y:S01]  /*1c010*/  IMAD.MOV.U32 R12, RZ, RZ, 0x3 ;  /* 0x00000003ff0c7424 */ /* 0x000fe200078e00ff */
[----:B------:R-:W-:-:S13]  /*1c020*/  @!P0 IADD3 R6, P4, R36, R14, RZ ;  /* 0x0000000e24068210 */ /* 0x000fda0007f9e0ff */
[----:B------:R-:W-:Y:S05]  /*1c030*/  WARPSYNC.COLLECTIVE R15, `(.L_x_1528) ;  /* 0x000000000f087348 */ /* 0x000fea0003c00000 */
[----:B------:R0:W1:Y:S02]  /*1c040*/  SHFL.IDX P6, R14, R13, R12, R11 ;  /* 0x0000000c0d0e7389 */ /* 0x00006400000c000b */
[----:B01----:R-:W-:Y:S01]  /*1c050*/  ENDCOLLECTIVE ;  /* 0x000000000000791b */ /* 0x003fe20003800000 */
.L_x_1528:
        /* <DEDUP_REMOVED lines=14> */
.L_x_1529:
[----:B------:R-:W-:Y:S05]  /*1c140*/  BRA `(.L_x_1530) ;  /* 0xffffffb800cc7947 */ /* 0x000fea000383ffff */
.L_x_1439:
[----:B0-----:R0:W1:Y:S02]  /*1c150*/  SYNCS.PHASECHK.TRANS64.TRYWAIT P0, [R16+URZ+0x22820], R3 ;  /* 0x02282003100075a7 */ /* 0x001064000800017f */
[----:B-1----:R-:W-:Y:S05]  /*1c160*/  @!P0 NANOSLEEP.SYNCS 0x989680 ;  /* 0x009896800000895d */ /* 0x002fea0003900000 */
[----:B------:R-:W1:Y:S02]  /*1c170*/  @!P0 SYNCS.PHASECHK.TRANS64 P0, [R16+URZ+0x22820], R3 ;  /* 0x02282003100085a7 */ /* 0x000e64000800007f */
[----:B-1----:R-:W-:Y:S05]  /*1c180*/  @!P0 BRA `(.L_x_1439) ;  /* 0xfffffffc00f08947 */ /* 0x002fea000383ffff */
[----:B------:R-:W-:Y:S05]  /*1c190*/  BRA `(.L_x_1531) ;  /* 0xffffffbc00407947 */ /* 0x000fea000383ffff */
.L_x_1443:
[----:B0-----:R0:W1:Y:S02]  /*1c1a0*/  SYNCS.PHASECHK.TRANS64.TRYWAIT P0, [R0+URZ+0x22880], R10 ;  /* 0x0228800a000075a7 */ /* 0x001064000800017f */
[----:B-1----:R-:W-:Y:S05]  /*1c1b0*/  @!P0 NANOSLEEP.SYNCS 0x989680 ;  /* 0x009896800000895d */ /* 0x002fea0003900000 */
[----:B------:R-:W1:Y:S02]  /*1c1c0*/  @!P0 SYNCS.PHASECHK.TRANS64 P0, [R0+URZ+0x22880], R10 ;  /* 0x0228800a000085a7 */ /* 0x000e64000800007f */
[----:B-1----:R-:W-:Y:S05]  /*1c1d0*/  @!P0 BRA `(.L_x_1443) ;  /* 0xfffffffc00f08947 */ /* 0x002fea000383ffff */
[----:B------:R-:W-:Y:S05]  /*1c1e0*/  BRA `(.L_x_1532) ;  /* 0xffffffbc00fc7947 */ /* 0x000fea000383ffff */
.L_x_1444:
        /* <DEDUP_REMOVED lines=8> */
.L_x_1534:
[----:B------:R-:W-:Y:S05]  /*1c270*/  BSYNC B0 ;  /* 0x0000000000007941 */ /* 0x000fea0003800000 */
.L_x_1533:
[----:B------:R-:W-:Y:S01]  /*1c280*/  IMAD.MOV.U32 R13, RZ, RZ, R26 ;  /* 0x000000ffff0d7224 */ /* 0x000fe200078e001a */
[----:B------:R-:W-:Y:S01]  /*1c290*/  IADD3 R18, R16, R18, R29 ;  /* 0x0000001210127210 */ /* 0x000fe20007ffe01d */
        /* <DEDUP_REMOVED lines=8> */
.L_x_1535:
[----:B------:R-:W-:Y:S02]  /*1c320*/  IMAD.MOV.U32 R13, RZ, RZ, R27 ;  /* 0x000000ffff0d7224 */ /* 0x000fe400078e001b */
[----:B------:R-:W-:Y:S02]  /*1c330*/  IMAD.MOV.U32 R12, RZ, RZ, 0x1 ;  /* 0x00000001ff0c7424 */ /* 0x000fe400078e00ff */
[----:B------:R-:W-:-:S07]  /*1c340*/  IMAD.MOV.U32 R2, RZ, RZ, R14 ;  /* 0x000000ffff027224 */ /* 0x000fce00078e000e */
[----:B------:R-:W-:Y:S05]  /*1c350*/  WARPSYNC.COLLECTIVE R15, `(.L_x_1536) ;  /* 0x000000000f087348 */ /* 0x000fea0003c00000 */
[----:B------:R0:W1:Y:S02]  /*1c360*/  SHFL.IDX P6, R14, R13, R12, R11 ;  /* 0x0000000c0d0e7389 */ /* 0x00006400000c000b */
[----:B01----:R-:W-:Y:S01]  /*1c370*/  ENDCOLLECTIVE ;  /* 0x000000000000791b */ /* 0x003fe20003800000 */
.L_x_1536:
        /* <DEDUP_REMOVED lines=12> */
.L_x_1537:
[----:B------:R-:W-:Y:S02]  /*1c440*/  IMAD.MOV.U32 R13, RZ, RZ, R27 ;  /* 0x000000ffff0d7224 */ /* 0x000fe400078e001b */
[----:B------:R-:W-:Y:S02]  /*1c450*/  IMAD.MOV.U32 R12, RZ, RZ, 0x2 ;  /* 0x00000002ff0c7424 */ /* 0x000fe400078e00ff */
[----:B------:R-:W-:-:S07]  /*1c460*/  IMAD.MOV.U32 R2, RZ, RZ, R14 ;  /* 0x000000ffff027224 */ /* 0x000fce00078e000e */
[----:B------:R-:W-:Y:S05]  /*1c470*/  WARPSYNC.COLLECTIVE R15, `(.L_x_1538) ;  /* 0x000000000f087348 */ /* 0x000fea0003c00000 */
[----:B------:R0:W1:Y:S02]  /*1c480*/  SHFL.IDX P6, R14, R13, R12, R11 ;  /* 0x0000000c0d0e7389 */ /* 0x00006400000c000b */
[----:B01----:R-:W-:Y:S01]  /*1c490*/  ENDCOLLECTIVE ;  /* 0x000000000000791b */ /* 0x003fe20003800000 */
.L_x_1538:
        /* <DEDUP_REMOVED lines=12> */
.L_x_1539:
[----:B------:R-:W-:Y:S02]  /*1c560*/  IMAD.MOV.U32 R13, RZ, RZ, R27 ;  /* 0x000000ffff0d7224 */ /* 0x000fe400078e001b */
[----:B------:R-:W-:Y:S02]  /*1c570*/  IMAD.MOV.U32 R12, RZ, RZ, 0x3 ;  /* 0x00000003ff0c7424 */ /* 0x000fe400078e00ff */
[----:B------:R-:W-:-:S07]  /*1c580*/  IMAD.MOV.U32 R2, RZ, RZ, R14 ;  /* 0x000000ffff027224 */ /* 0x000fce00078e000e */
[----:B------:R-:W-:Y:S05]  /*1c590*/  WARPSYNC.COLLECTIVE R15, `(.L_x_1540) ;  /* 0x000000000f087348 */ /* 0x000fea0003c00000 */
[----:B------:R0:W1:Y:S02]  /*1c5a0*/  SHFL.IDX P6, R14, R13, R12, R11 ;  /* 0x0000000c0d0e7389 */ /* 0x00006400000c000b */
[----:B01----:R-:W-:Y:S01]  /*1c5b0*/  ENDCOLLECTIVE ;  /* 0x000000000000791b */ /* 0x003fe20003800000 */
.L_x_1540:
        /* <DEDUP_REMOVED lines=12> */
.L_x_1541:
[----:B------:R-:W-:Y:S01]  /*1c680*/  IMAD.MOV.U32 R2, RZ, RZ, R14 ;  /* 0x000000ffff027224 */ /* 0x000fe200078e000e */
[----:B------:R-:W-:Y:S06]  /*1c690*/  BRA `(.L_x_1542) ;  /* 0xffffffbc00947947 */ /* 0x000fec000383ffff */
.L_x_1449:
[----:B---3--:R3:W4:Y:S02]  /*1c6a0*/  SYNCS.PHASECHK.TRANS64.TRYWAIT P0, [R0+URZ+0x22840], R10 ;  /* 0x0228400a000075a7 */ /* 0x008724000800017f */
[----:B----4-:R-:W-:Y:S05]  /*1c6b0*/  @!P0 NANOSLEEP.SYNCS 0x989680 ;  /* 0x009896800000895d */ /* 0x010fea0003900000 */
[----:B------:R-:W4:Y:S02]  /*1c6c0*/  @!P0 SYNCS.PHASECHK.TRANS64 P0, [R0+URZ+0x22840], R10 ;  /* 0x0228400a000085a7 */ /* 0x000f24000800007f */
[----:B----4-:R-:W-:Y:S05]  /*1c6d0*/  @!P0 BRA `(.L_x_1449) ;  /* 0xfffffffc00f08947 */ /* 0x010fea000383ffff */
[----:B------:R-:W-:Y:S05]  /*1c6e0*/  BRA `(.L_x_1543) ;  /* 0xffffffbc00e87947 */ /* 0x000fea000383ffff */
.L_x_1450:
        /* <DEDUP_REMOVED lines=8> */
.L_x_1545:
[----:B------:R-:W-:Y:S05]  /*1c770*/  BSYNC B0 ;  /* 0x0000000000007941 */ /* 0x000fea0003800000 */
.L_x_1544:
        /* <DEDUP_REMOVED lines=9> */
.L_x_1546:
[----:B------:R-:W-:Y:S02]  /*1c810*/  IMAD.MOV.U32 R13, RZ, RZ, R8 ;  /* 0x000000ffff0d7224 */ /* 0x000fe400078e0008 */
[----:B------:R-:W-:Y:S02]  /*1c820*/  IMAD.MOV.U32 R12, RZ, RZ, 0x1 ;  /* 0x00000001ff0c7424 */ /* 0x000fe400078e00ff */
[----:B------:R-:W-:-:S07]  /*1c830*/  IMAD.MOV.U32 R2, RZ, RZ, R14 ;  /* 0x000000ffff027224 */ /* 0x000fce00078e000e */
[----:B------:R-:W-:Y:S05]  /*1c840*/  WARPSYNC.COLLECTIVE R15, `(.L_x_1547) ;  /* 0x000000000f087348 */ /* 0x000fea0003c00000 */
[----:B------:R0:W1:Y:S02]  /*1c850*/  SHFL.IDX P6, R14, R13, R12, R11 ;  /* 0x0000000c0d0e7389 */ /* 0x00006400000c000b */
[----:B01----:R-:W-:Y:S01]  /*1c860*/  ENDCOLLECTIVE ;  /* 0x000000000000791b */ /* 0x003fe20003800000 */
.L_x_1547:
        /* <DEDUP_REMOVED lines=13> */
.L_x_1548:
[----:B------:R-:W-:Y:S02]  /*1c940*/  IMAD.MOV.U32 R13, RZ, RZ, R8 ;  /* 0x000000ffff0d7224 */ /* 0x000fe400078e0008 */
[----:B------:R-:W-:Y:S02]  /*1c950*/  IMAD.MOV.U32 R12, RZ, RZ, 0x2 ;  /* 0x00000002ff0c7424 */ /* 0x000fe400078e00ff */
[----:B------:R-:W-:-:S07]  /*1c960*/  IMAD.MOV.U32 R2, RZ, RZ, R14 ;  /* 0x000000ffff027224 */ /* 0x000fce00078e000e */
[----:B------:R-:W-:Y:S05]  /*1c970*/  WARPSYNC.COLLECTIVE R15, `(.L_x_1549) ;  /* 0x000000000f087348 */ /* 0x000fea0003c00000 */
[----:B------:R0:W1:Y:S02]  /*1c980*/  SHFL.IDX P6, R14, R13, R12, R11 ;  /* 0x0000000c0d0e7389 */ /* 0x00006400000c000b */
[----:B01----:R-:W-:Y:S01]  /*1c990*/  ENDCOLLECTIVE ;  /* 0x000000000000791b */ /* 0x003fe20003800000 */
.L_x_1549:
        /* <DEDUP_REMOVED lines=13> */
.L_x_1550:
[----:B------:R-:W-:Y:S02]  /*1ca70*/  IMAD.MOV.U32 R13, RZ, RZ, R8 ;  /* 0x000000ffff0d7224 */ /* 0x000fe400078e0008 */
[----:B------:R-:W-:Y:S02]  /*1ca80*/  IMAD.MOV.U32 R12, RZ, RZ, 0x3 ;  /* 0x00000003ff0c7424 */ /* 0x000fe400078e00ff */
[----:B------:R-:W-:-:S07]  /*1ca90*/  IMAD.MOV.U32 R2, RZ, RZ, R14 ;  /* 0x000000ffff027224 */ /* 0x000fce00078e000e */
[----:B------:R-:W-:Y:S05]  /*1caa0*/  WARPSYNC.COLLECTIVE R15, `(.L_x_1551) ;  /* 0x000000000f087348 */ /* 0x000fea0003c00000 */
[----:B------:R0:W1:Y:S02]  /*1cab0*/  SHFL.IDX P6, R14, R13, R12, R11 ;  /* 0x0000000c0d0e7389 */ /* 0x00006400000c000b */
[----:B01----:R-:W-:Y:S01]  /*1cac0*/  ENDCOLLECTIVE ;  /* 0x000000000000791b */ /* 0x003fe20003800000 */
.L_x_1551:
        /* <DEDUP_REMOVED lines=13> */
.L_x_1552:
[----:B------:R-:W-:Y:S01]  /*1cba0*/  IMAD.MOV.U32 R2, RZ, RZ, R14 ;  /* 0x000000ffff027224 */ /* 0x000fe200078e000e */
[----:B------:R-:W-:Y:S06]  /*1cbb0*/  BRA `(.L_x_1553) ;  /* 0xffffffbc00747947 */ /* 0x000fec000383ffff */
.L_x_1455:
[----:B0-----:R0:W2:Y:S02]  /*1cbc0*/  SYNCS.PHASECHK.TRANS64.TRYWAIT P1, [R0+URZ+0x22870], R3 ;  /* 0x02287003000075a7 */ /* 0x0010a4000802017f */
[----:B--2---:R-:W-:Y:S05]  /*1cbd0*/  @!P1 NANOSLEEP.SYNCS 0x989680 ;  /* 0x009896800000995d */ /* 0x004fea0003900000 */
[----:B------:R-:W2:Y:S02]  /*1cbe0*/  @!P1 SYNCS.PHASECHK.TRANS64 P1, [R0+URZ+0x22870], R3 ;  /* 0x02287003000095a7 */ /* 0x000ea4000802007f */
[----:B--2---:R-:W-:Y:S05]  /*1cbf0*/  @!P1 BRA `(.L_x_1455) ;  /* 0xfffffffc00f09947 */ /* 0x004fea000383ffff */
[----:B------:R-:W-:Y:S05]  /*1cc00*/  BRA `(.L_x_1554) ;  /* 0xffffffbc00e07947 */ /* 0x000fea000383ffff */
.L_x_1457:
[----:B0-----:R0:W2:Y:S02]  /*1cc10*/  SYNCS.PHASECHK.TRANS64.TRYWAIT P1, [R0+URZ+0x22860], R3 ;  /* 0x02286003000075a7 */ /* 0x0010a4000802017f */
[----:B--2---:R-:W-:Y:S05]  /*1cc20*/  @!P1 NANOSLEEP.SYNCS 0x989680 ;  /* 0x009896800000995d */ /* 0x004fea0003900000 */
[----:B------:R-:W2:Y:S02]  /*1cc30*/  @!P1 SYNCS.PHASECHK.TRANS64 P1, [R0+URZ+0x22860], R3 ;  /* 0x02286003000095a7 */ /* 0x000ea4000802007f */
[----:B--2---:R-:W-:Y:S05]  /*1cc40*/  @!P1 BRA `(.L_x_1457) ;  /* 0xfffffffc00f09947 */ /* 0x004fea000383ffff */
[----:B------:R-:W-:Y:S05]  /*1cc50*/  BRA `(.L_x_1555) ;  /* 0xffffffbc00f07947 */ /* 0x000fea000383ffff */
.L_x_1465:
[----:B0-----:R0:W2:Y:S02]  /*1cc60*/  SYNCS.PHASECHK.TRANS64.TRYWAIT P1, [R18+URZ+0x22870], R3 ;  /* 0x02287003120075a7 */ /* 0x0010a4000802017f */
[----:B--2---:R-:W-:Y:S05]  /*1cc70*/  @!P1 NANOSLEEP.SYNCS 0x989680 ;  /* 0x009896800000995d */ /* 0x004fea0003900000 */
[----:B------:R-:W2:Y:S02]  /*1cc80*/  @!P1 SYNCS.PHASECHK.TRANS64 P1, [R18+URZ+0x22870], R3 ;  /* 0x02287003120095a7 */ /* 0x000ea4000802007f */
[----:B--2---:R-:W-:Y:S05]  /*1cc90*/  @!P1 BRA `(.L_x_1465) ;  /* 0xfffffffc00f09947 */ /* 0x004fea000383ffff */
[----:B------:R-:W-:Y:S05]  /*1cca0*/  BRA `(.L_x_1556) ;  /* 0xffffffc400847947 */ /* 0x000fea000383ffff */
.L_x_1467:
[----:B0-----:R0:W2:Y:S02]  /*1ccb0*/  SYNCS.PHASECHK.TRANS64.TRYWAIT P1, [R18+URZ+0x22860], R3 ;  /* 0x02286003120075a7 */ /* 0x0010a4000802017f */
[----:B--2---:R-:W-:Y:S05]  /*1ccc0*/  @!P1 NANOSLEEP.SYNCS 0x989680 ;  /* 0x009896800000995d */ /* 0x004fea0003900000 */
[----:B------:R-:W2:Y:S02]  /*1ccd0*/  @!P1 SYNCS.PHASECHK.TRANS64 P1, [R18+URZ+0x22860], R3 ;  /* 0x02286003120095a7 */ /* 0x000ea4000802007f */
[----:B--2---:R-:W-:Y:S05]  /*1cce0*/  @!P1 BRA `(.L_x_1467) ;  /* 0xfffffffc00f09947 */ /* 0x004fea000383ffff */
[----:B------:R-:W-:Y:S05]  /*1ccf0*/  BRA `(.L_x_1557) ;  /* 0xffffffc400907947 */ /* 0x000fea000383ffff */
.L_x_1481:
[----:B0-----:R0:W2:Y:S02]  /*1cd00*/  SYNCS.PHASECHK.TRANS64.TRYWAIT P0, [R5+URZ+0x22820], R0 ;  /* 0x02282000050075a7 */ /* 0x0010a4000800017f */
[----:B--2---:R-:W-:Y:S05]  /*1cd10*/  @!P0 NANOSLEEP.SYNCS 0x989680 ;  /* 0x009896800000895d */ /* 0x004fea0003900000 */
[----:B------:R-:W2:Y:S02]  /*1cd20*/  @!P0 SYNCS.PHASECHK.TRANS64 P0, [R5+URZ+0x22820], R0 ;  /* 0x02282000050085a7 */ /* 0x000ea4000800007f */
[----:B--2---:R-:W-:Y:S05]  /*1cd30*/  @!P0 BRA `(.L_x_1481) ;  /* 0xfffffffc00f08947 */ /* 0x004fea000383ffff */
[----:B------:R-:W-:Y:S05]  /*1cd40*/  BRA `(.L_x_1558) ;  /* 0xffffffd800e07947 */ /* 0x000fea000383ffff */
.L_x_1482:
        /* <DEDUP_REMOVED lines=11> */
.L_x_1560:
[----:B------:R-:W-:Y:S05]  /*1ce00*/  BSYNC B0 ;  /* 0x0000000000007941 */ /* 0x000fea0003800000 */
.L_x_1559:
[----:B------:R-:W-:Y:S05]  /*1ce10*/  BRA `(.L_x_1561) ;  /* 0xffffffd800c87947 */ /* 0x000fea000383ffff */
.L_x_1485:
[----:B------:R-:W-:Y:S01]  /*1ce20*/  BSSY B1, `(.L_x_1562) ;  /* 0x0000006000017945 */ /* 0x000fe20003800000 */
[----:B------:R-:W-:-:S07]  /*1ce30*/  IMAD.MOV.U32 R15, RZ, RZ, -0x1 ;  /* 0xffffffffff0f7424 */ /* 0x000fce00078e00ff */
[----:B01----:R-:W-:Y:S05]  /*1ce40*/  WARPSYNC.COLLECTIVE R15, `(.L_x_1563) ;  /* 0x000000000f0c7348 */ /* 0x003fea0003c00000 */
[----:B------:R-:W-:Y:S02]  /*1ce50*/  ELECT P6, UR62, PT ;  /* 0x00000000003e782f */ /* 0x000fe400038c0000 */
[----:B------:R-:W-:Y:S01]  /*1ce60*/  MOV R14, UR62 ;  /* 0x0000003e000e7c02 */ /* 0x000fe20008000f00 */
[----:B01----:R-:W-:Y:S10]  /*1ce70*/  ENDCOLLECTIVE ;  /* 0x000000000000791b */ /* 0x003ff40003800000 */
.L_x_1563:
[----:B------:R-:W-:Y:S05]  /*1ce80*/  BSYNC B1 ;  /* 0x0000000000017941 */ /* 0x000fea0003800000 */
.L_x_1562:
[----:B------:R-:W-:Y:S05]  /*1ce90*/  BRA `(.L_x_1564) ;  /* 0xffffffd800c07947 */ /* 0x000fea000383ffff */
.L_x_1487:
[----:B0-----:R0:W2:Y:S02]  /*1cea0*/  SYNCS.PHASECHK.TRANS64.TRYWAIT P1, [R3+URZ+0x22840], R2 ;  /* 0x02284002030075a7 */ /* 0x0010a4000802017f */
[----:B--2---:R-:W-:Y:S05]  /*1ceb0*/  @!P1 NANOSLEEP.SYNCS 0x989680 ;  /* 0x009896800000995d */ /* 0x004fea0003900000 */
[----:B------:R-:W2:Y:S02]  /*1cec0*/  @!P1 SYNCS.PHASECHK.TRANS64 P1, [R3+URZ+0x22840], R2 ;  /* 0x02284002030095a7 */ /* 0x000ea4000802007f */
[----:B--2---:R-:W-:Y:S05]  /*1ced0*/  @!P1 BRA `(.L_x_1487) ;  /* 0xfffffffc00f09947 */ /* 0x004fea000383ffff */
[----:B------:R-:W-:Y:S05]  /*1cee0*/  BRA `(.L_x_1565) ;  /* 0xffffffd800e07947 */ /* 0x000fea000383ffff */
.L_x_1489:
[----:B--2---:R2:W3:Y:S02]  /*1cef0*/  SYNCS.PHASECHK.TRANS64.TRYWAIT P1, [R19+URZ+0x22840], R0 ;  /* 0x02284000130075a7 */ /* 0x0044e4000802017f */
[----:B---3--:R-:W-:Y:S05]  /*1cf00*/  @!P1 NANOSLEEP.SYNCS 0x989680 ;  /* 0x009896800000995d */ /* 0x008fea0003900000 */
[----:B------:R-:W3:Y:S02]  /*1cf10*/  @!P1 SYNCS.PHASECHK.TRANS64 P1, [R19+URZ+0x22840], R0 ;  /* 0x02284000130095a7 */ /* 0x000ee4000802007f */
[----:B---3--:R-:W-:Y:S05]  /*1cf20*/  @!P1 BRA `(.L_x_1489) ;  /* 0xfffffffc00f09947 */ /* 0x008fea000383ffff */
[----:B------:R-:W-:Y:S05]  /*1cf30*/  BRA `(.L_x_1566) ;  /* 0xffffffd800ec7947 */ /* 0x000fea000383ffff */
.L_x_1491:
[----:B---3--:R3:W4:Y:S02]  /*1cf40*/  SYNCS.PHASECHK.TRANS64.TRYWAIT P1, [R3+URZ+0x22860], R2 ;  /* 0x02286002030075a7 */ /* 0x008724000802017f */
[----:B----4-:R-:W-:Y:S05]  /*1cf50*/  @!P1 NANOSLEEP.SYNCS 0x989680 ;  /* 0x009896800000995d */ /* 0x010fea0003900000 */
[----:B------:R-:W4:Y:S02]  /*1cf60*/  @!P1 SYNCS.PHASECHK.TRANS64 P1, [R3+URZ+0x22860], R2 ;  /* 0x02286002030095a7 */ /* 0x000f24000802007f */
[----:B----4-:R-:W-:Y:S05]  /*1cf70*/  @!P1 BRA `(.L_x_1491) ;  /* 0xfffffffc00f09947 */ /* 0x010fea000383ffff */
[----:B------:R-:W-:Y:S05]  /*1cf80*/  BRA `(.L_x_1567) ;  /* 0xffffffd800e87947 */ /* 0x000fea000383ffff */
.L_x_1493:
[----:B----4-:R4:W0:Y:S02]  /*1cf90*/  SYNCS.PHASECHK.TRANS64.TRYWAIT P1, [R19+URZ+0x22860], R0 ;  /* 0x02286000130075a7 */ /* 0x010824000802017f */
[----:B0-----:R-:W-:Y:S05]  /*1cfa0*/  @!P1 NANOSLEEP.SYNCS 0x989680 ;  /* 0x009896800000995d */ /* 0x001fea0003900000 */
[----:B------:R-:W0:Y:S02]  /*1cfb0*/  @!P1 SYNCS.PHASECHK.TRANS64 P1, [R19+URZ+0x22860], R0 ;  /* 0x02286000130095a7 */ /* 0x000e24000802007f */
[----:B0-----:R-:W-:Y:S05]  /*1cfc0*/  @!P1 BRA `(.L_x_1493) ;  /* 0xfffffffc00f09947 */ /* 0x001fea000383ffff */
[----:B------:R-:W-:Y:S05]  /*1cfd0*/  BRA `(.L_x_1568) ;  /* 0xffffffd800e47947 */ /* 0x000fea000383ffff */
.L_x_1495:
[----:B------:R0:W0:Y:S02]  /*1cfe0*/  SYNCS.PHASECHK.TRANS64.TRYWAIT P1, [R3+URZ+0x22880], R2 ;  /* 0x02288002030075a7 */ /* 0x000024000802017f */
[----:B0-----:R-:W-:Y:S05]  /*1cff0*/  @!P1 NANOSLEEP.SYNCS 0x989680 ;  /* 0x009896800000995d */ /* 0x001fea0003900000 */
[----:B------:R-:W0:Y:S02]  /*1d000*/  @!P1 SYNCS.PHASECHK.TRANS64 P1, [R3+URZ+0x22880], R2 ;  /* 0x02288002030095a7 */ /* 0x000e24000802007f */
[----:B0-----:R-:W-:Y:S05]  /*1d010*/  @!P1 BRA `(.L_x_1495) ;  /* 0xfffffffc00f09947 */ /* 0x001fea000383ffff */
[----:B------:R-:W-:Y:S05]  /*1d020*/  BRA `(.L_x_1569) ;  /* 0xffffffd800e07947 */ /* 0x000fea000383ffff */
.L_x_1570:
        /* <DEDUP_REMOVED lines=13> */
.L_x_3318:


//--------------------- .text._ZN7cutlass13device_kernelIN5flash11enable_sm90INS1_16FlashAttnFwdSm90INS1_25CollectiveMainloopFwdSm90ILi2EN4cute5tupleIJNS5_1CILi1EEES8_S8_EEENS6_IJNS7_ILi128EEESA_NS7_ILi192EEEEEELi128ENS_12float_e4m3_tEfNS_4arch4Sm90ELb0ELb1ELb1ELb1ELb1ELb1ELb0ELb1ELb1ELb1ELb1ELb0EEENS1_21CollectiveEpilogueFwdINS6_IJSA_SA_SA_EEES9_NS_10bfloat16_tESF_Li256ELb1ELb1ELb1ELb1EEENS1_36VarlenDynamicPersistentTileSchedulerILi128ELi128ELi256ELi128ELb1ELb1ELb1ELb1ELb0ELb1EEEEEEEEEvNT_6ParamsE --------------------------
	.section	.text._ZN7cutlass13device_kernelIN5flash11enable_sm90INS1_16FlashAttnFwdSm90INS1_25CollectiveMainloopFwdSm90ILi2EN4cute5tupleIJNS5_1CILi1EEES8_S8_EEENS6_IJNS7_ILi128EEESA_NS7_ILi192EEEEEELi128ENS_12float_e4m3_tEfNS_4arch4Sm90ELb0ELb1ELb1ELb1ELb1ELb1ELb0ELb1ELb1ELb1ELb1ELb0EEENS1_21CollectiveEpilogueFwdINS6_IJSA_SA_SA_EEES9_NS_10bfloat16_tESF_Li256ELb1ELb1ELb1ELb1EEENS1_36VarlenDynamicPersistentTileSchedulerILi128ELi128ELi256ELi128ELb1ELb1ELb1ELb1ELb0ELb1EEEEEEEEEvNT_6ParamsE,"ax",@progbits
	.align	128
.text._ZN7cutlass13device_kernelIN5flash11enable_sm90INS1_16FlashAttnFwdSm90INS1_25CollectiveMainloopFwdSm90ILi2EN4cute5tupleIJNS5_1CILi1EEES8_S8_EEENS6_IJNS7_ILi128EEESA_NS7_ILi192EEEEEELi128ENS_12float_e4m3_tEfNS_4arch4Sm90ELb0ELb1ELb1ELb1ELb1ELb1ELb0ELb1ELb1ELb1ELb1ELb0EEENS1_21CollectiveEpilogueFwdINS6_IJSA_SA_SA_EEES9_NS_10bfloat16_tESF_Li256ELb1ELb1ELb1ELb1EEENS1_36VarlenDynamicPersistentTileSchedulerILi128ELi128ELi256ELi128ELb1ELb1ELb1ELb1ELb0ELb1EEEEEEEEEvNT_6ParamsE:
        .type           _ZN7cutlass13device_kernelIN5flash11enable_sm90INS1_16FlashAttnFwdSm90INS1_25CollectiveMainloopFwdSm90ILi2EN4cute5tupleIJNS5_1CILi1EEES8_S8_EEENS6_IJNS7_ILi128EEESA_NS7_ILi192EEEEEELi128ENS_12float_e4m3_tEfNS_4arch4Sm90ELb0ELb1ELb1ELb1ELb1ELb1ELb0ELb1ELb1ELb1ELb1ELb0EEENS1_21CollectiveEpilogueFwdINS6_IJSA_SA_SA_EEES9_NS_10bfloat16_tESF_Li256ELb1ELb1ELb1ELb1EEENS1_36VarlenDynamicPersistentTileSchedulerILi128ELi128ELi256ELi128ELb1ELb1ELb1ELb1ELb0ELb1EEEEEEEEEvNT_6ParamsE,@function
        .size           _ZN7cutlass13device_kernelIN5flash11enable_sm90INS1_16FlashAttnFwdSm90INS1_25CollectiveMainloopFwdSm90ILi2EN4cute5tupleIJNS5_1CILi1EEES8_S8_EEENS6_IJNS7_ILi128EEESA_NS7_ILi192EEEEEELi128ENS_12float_e4m3_tEfNS_4arch4Sm90ELb0ELb1ELb1ELb1ELb1ELb1ELb0ELb1ELb1ELb1ELb1ELb0EEENS1_21CollectiveEpilogueFwdINS6_IJSA_SA_SA_EEES9_NS_10bfloat16_tESF_Li256ELb1ELb1ELb1ELb1EEENS1_36VarlenDynamicPersistentTileSchedulerILi128ELi128ELi256ELi128ELb1ELb1ELb1ELb1ELb0ELb1EEEEEEEEEvNT_6ParamsE,(.L_x_3319 - _ZN7cutlass13device_kernelIN5flash11enable_sm90INS1_16FlashAttnFwdSm90INS1_25CollectiveMainloopFwdSm90ILi2EN4cute5tupleIJNS5_1CILi1EEES8_S8_EEENS6_IJNS7_ILi128EEESA_NS7_ILi192EEEEEELi128ENS_12float_e4m3_tEfNS_4arch4Sm90ELb0ELb1ELb1ELb1ELb1ELb1ELb0ELb1ELb1ELb1ELb1ELb0EEENS1_21CollectiveEpilogueFwdINS6_IJSA_SA_SA_EEES9_NS_10bfloat16_tESF_Li256ELb1ELb1ELb1ELb1EEENS1_36VarlenDynamicPersistentTileSchedulerILi128ELi128ELi256ELi128ELb1ELb1ELb1ELb1ELb0ELb1EEEEEEEEEvNT_6ParamsE)
        .other          _ZN7cutlass13device_kernelIN5flash11enable_sm90INS1_16FlashAttnFwdSm90INS1_25CollectiveMainloopFwdSm90ILi2EN4cute5tupleIJNS5_1CILi1EEES8_S8_EEENS6_IJNS7_ILi128EEESA_NS7_ILi192EEEEEELi128ENS_12float_e4m3_tEfNS_4arch4Sm90ELb0ELb1ELb1ELb1ELb1ELb1ELb0ELb1ELb1ELb1ELb1ELb0EEENS1_21CollectiveEpilogueFwdINS6_IJSA_SA_SA_EEES9_NS_10bfloat16_tESF_Li256ELb1ELb1ELb1ELb1EEENS1_36VarlenDynamicPersistentTileSchedulerILi128ELi128ELi256ELi128ELb1ELb1ELb1ELb1ELb0ELb1EEEEEEEEEvNT_6ParamsE,@"STO_CUDA_ENTRY STV_DEFAULT"
_ZN7cutlass13device_kernelIN5flash11enable_sm90INS1_16FlashAttnFwdSm90INS1_25CollectiveMainloopFwdSm90ILi2EN4cute5tupleIJNS5_1CILi1EEES8_S8_EEENS6_IJNS7_ILi128EEESA_NS7_ILi192EEEEEELi128ENS_12float_e4m3_tEfNS_4arch4Sm90ELb0ELb1ELb1ELb1ELb1ELb1ELb0ELb1ELb1ELb1ELb1ELb0EEENS1_21CollectiveEpilogueFwdINS6_IJSA_SA_SA_EEES9_NS_10bfloat16_tESF_Li256ELb1ELb1ELb1ELb1EEENS1_36VarlenDynamicPersistentTileSchedulerILi128ELi128ELi256ELi128ELb1ELb1ELb1ELb1ELb0ELb1EEEEEEEEEvNT_6ParamsE:
        /* <DEDUP_REMOVED lines=18> */
.L_x_1572:
[----:B------:R-:W-:Y:S05]  /*0120*/  BSYNC B0 ;  /* 0x0000000000007941 */ /* 0x000fea0003800000 */
.L_x_1571:
        /* <DEDUP_REMOVED lines=41> */
.L_x_1573:
        /* <DEDUP_REMOVED lines=22> */
.L_x_1574:
        /* <DEDUP_REMOVED lines=18> */
.L_x_1575:
        /* <DEDUP_REMOVED lines=22> */
.L_x_1576:
        /* <DEDUP_REMOVED lines=23> */
.L_x_1577:
        /* <DEDUP_REMOVED lines=8> */
.L_x_1580:
        /* <DEDUP_REMOVED lines=8> */
[----:B-1----:R-:W-:-:S06]  /*0a10*/  ULEA UR4, UR38, UR4, 0x18 ;  /* 0x0000000426047291 */ /* 0x002fcc000f8ec03f */
[----:B------:R-:W-:Y:S01]  /*0a20*/  IMAD.U32 R16, RZ, RZ, UR4 ;  /* 0x00000004ff107e24 */ /* 0x000fe2000f8e00ff */
[----:B0-----:R-:W-:Y:S01]  /*0a30*/  SHF.R.U32.HI R0, RZ, 0x7, R0 ;  /* 0x00000007ff007819 */ /* 0x001fe20000011600 */
[----:B------:R-:W-:-:S03]  /*0a40*/  ULDC UR4, c[0x0][0xc3c] ;  /* 0x00030f0000047ab9 */ /* 0x000fc60000000800 */
[----:B------:R-:W-:-:S13]  /*0a50*/  ISETP.NE.AND P0, PT, R0, 0x1, PT ;  /* 0x000000010000780c */ /* 0x000fda0003f05270 */
[----:B------:R-:W-:Y:S08]  /*0a60*/  @!P0 BAR.ARV 0x9, 0x100 ;  /* 0x0244000000008b1d */ /* 0x000ff00000002000 */
[----:B------:R-:W-:Y:S06]  /*0a70*/  BAR.SYNC.DEFER_BLOCKING 0x5, 0x180 ;  /* 0x0146000000007b1d */ /* 0x000fec0000010000 */
[----:B------:R-:W0:Y:S02]  /*0a80*/  LDS.128 R188, [R16+0x228d0] ;  /* 0x0228d00010bc7984 */ /* 0x000e240000000c00 */
[----:B------:R-:W-:Y:S06]  /*0a90*/  BAR.ARV 0x4, 0x180 ;  /* 0x0106000000007b1d */ /* 0x000fec0000002000 */
[----:B0-----:R-:W-:-:S13]  /*0aa0*/  ISETP.GE.AND P0, PT, R191, UR4, PT ;  /* 0x00000004bf007c0c */ /* 0x001fda000bf06270 */
[----:B------:R-:W-:Y:S05]  /*0ab0*/  @P0 BRA `(.L_x_1581) ;  /* 0x000002b800bc0947 */ /* 0x000fea0003800000 */
[----:B------:R-:W0:Y:S01]  /*0ac0*/  S2R R0, SR_TID.X ;  /* 0x0000000000007919 */ /* 0x000e220000002100 */
[----:B------:R-:W-:Y:S01]  /*0ad0*/  R2UR UR39, R16 ;  /* 0x00000000102772ca */ /* 0x000fe200000e0000 */
[----:B------:R-:W-:Y:S01]  /*0ae0*/  IMAD.MOV.U32 R224, RZ, RZ, 0x20 ;  /* 0x00000020ffe07424 */ /* 0x000fe200078e00ff */
[----:B------:R-:W-:Y:S01]  /*0af0*/  CS2R R22, SRZ ;  /* 0x0000000000167805 */ /* 0x000fe2000001ff00 */
        /* <DEDUP_REMOVED lines=8> */
[CC--:B------:R-:W-:Y:S02]  /*0b80*/  LEA.HI R3, R0.reuse, R15.reuse, RZ, 0x5 ;  /* 0x0000000f00037211 */ /* 0x0c0fe400078f28ff */
[----:B------:R-:W-:Y:S02]  /*0b90*/  LEA.HI R2, R0, R15, RZ, 0x2 ;  /* 0x0000000f00027211 */ /* 0x000fe400078f10ff */
[----:B------:R-:W-:Y:S01]  /*0ba0*/  SHF.R.S32.HI R203, RZ, 0x4, R5 ;  /* 0x00000004ffcb7819 */ /* 0x000fe20000011405 */
[----:B------:R-:W-:Y:S01]  /*0bb0*/  IMAD.SHL.U32 R8, R3, 0x20, RZ ;  /* 0x0000002003087824 */ /* 0x000fe200078e00ff */
[----:B------:R-:W-:-:S02]  /*0bc0*/  LOP3.LUT R7, R5, 0x3fffff0, RZ, 0xc0, !PT ;  /* 0x03fffff005077812 */ /* 0x000fc400078ec0ff */
[--C-:B------:R-:W-:Y:S02]  /*0bd0*/  SHF.R.S32.HI R3, RZ, 0x2, R2.reuse ;  /* 0x00000002ff037819 */ /* 0x100fe40000011402 */
[----:B------:R-:W-:Y:S01]  /*0be0*/  SHF.R.S32.HI R6, RZ, 0x1f, R2 ;  /* 0x0000001fff067819 */ /* 0x000fe20000011402 */
[----:B------:R-:W-:Y:S01]  /*0bf0*/  IMAD.IADD R7, R15, 0x1, -R7 ;  /* 0x000000010f077824 */ /* 0x000fe200078e0a07 */
[----:B------:R-:W-:Y:S02]  /*0c00*/  LEA.HI R5, R5, R203, RZ, 0x1 ;  /* 0x000000cb05057211 */ /* 0x000fe400078f08ff */
[----:B------:R-:W-:Y:S02]  /*0c10*/  LOP3.LUT R10, R8, 0xfffffc00, RZ, 0xc0, !PT ;  /* 0xfffffc00080a7812 */ /* 0x000fe400078ec0ff */
[----:B------:R-:W-:Y:S02]  /*0c20*/  LEA.HI R6, R6, R3, RZ, 0x2 ;  /* 0x0000000306067211 */ /* 0x000fe400078f10ff */
[----:B------:R-:W-:Y:S01]  /*0c30*/  LOP3.LUT R8, R5, 0x1ffffffe, RZ, 0xc0, !PT ;  /* 0x1ffffffe05087812 */ /* 0x000fe200078ec0ff */
[----:B------:R-:W-:Y:S01]  /*0c40*/  IMAD R7, R7, 0x40, R10 ;  /* 0x0000004007077824 */ /* 0x000fe200078e020a */
[----:B------:R-:W-:-:S02]  /*0c50*/  LOP3.LUT R6, R6, 0xfffffffc, RZ, 0xc0, !PT ;  /* 0xfffffffc06067812 */ /* 0x000fc400078ec0ff */
[----:B------:R-:W-:Y:S01]  /*0c60*/  LOP3.LUT R2, R2, 0xfffffffc, RZ, 0xc0, !PT ;  /* 0xfffffffc02027812 */ /* 0x000fe200078ec0ff */
[----:B------:R-:W-:Y:S01]  /*0c70*/  IMAD.IADD R8, R203, 0x1, -R8 ;  /* 0x00000001cb087824 */ /* 0x000fe200078e0a08 */
[----:B------:R-:W-:Y:S01]  /*0c80*/  LOP3.LUT R226, R4, 0xfffffffe, RZ, 0xc0, !PT ;  /* 0xfffffffe04e27812 */ /* 0x000fe200078ec0ff */
[----:B------:R-:W-:Y:S01]  /*0c90*/  IMAD.IADD R6, R3, 0x1, -R6 ;  /* 0x0000000103067824 */ /* 0x000fe200078e0a06 */
[--C-:B------:R-:W-:Y:S01]  /*0ca0*/  SHF.R.S32.HI R175, RZ, 0x1, R4.reuse ;  /* 0x00000001ffaf7819 */ /* 0x100fe20000011404 */
[----:B------:R-:W-:Y:S01]  /*0cb0*/  IMAD R5, R8, 0x8, R7 ;  /* 0x0000000808057824 */ /* 0x000fe200078e0207 */
[----:B------:R-:W-:Y:S01]  /*0cc0*/  SHF.R.S32.HI R8, RZ, 0x1f, R4 ;  /* 0x0000001fff087819 */ /* 0x000fe20000011404 */
[C---:B------:R-:W-:Y:S01]  /*0cd0*/  IMAD.IADD R3, R15.reuse, 0x1, -R2 ;  /* 0x000000010f037824 */ /* 0x040fe200078e0a02 */
[----:B------:R-:W-:Y:S01]  /*0ce0*/  LEA.HI R2, R0, R15, RZ, 0x7 ;  /* 0x0000000f00027211 */ /* 0x000fe200078f38ff */
[C---:B------:R-:W-:Y:S01]  /*0cf0*/  IMAD.IADD R226, R15.reuse, 0x1, -R226 ;  /* 0x000000010fe27824 */ /* 0x040fe200078e0ae2 */
[----:B------:R0:W-:Y:S01]  /*0d00*/  STL [R1+0x50], R5 ;  /* 0x0000500501007387 */ /* 0x0001e20000100800 */
[-C--:B------:R-:W-:Y:S01]  /*0d10*/  LEA.HI R8, R8, R175.reuse, RZ, 0x3 ;  /* 0x000000af08087211 */ /* 0x080fe200078f18ff */
[----:B------:R-:W-:Y:S01]  /*0d20*/  IMAD.SHL.U32 R180, R6, 0x80, RZ ;  /* 0x0000008006b47824 */ /* 0x000fe200078e00ff */
[----:B------:R-:W-:Y:S01]  /*0d30*/  LOP3.LUT R227, R2, 0xffffff80, RZ, 0xc0, !PT ;  /* 0xffffff8002e37812 */ /* 0x000fe200078ec0ff */
[----:B------:R-:W-:Y:S01]  /*0d40*/  IMAD.SHL.U32 R172, R226, 0x8, RZ ;  /* 0x00000008e2ac7824 */ /* 0x000fe200078e00ff */
[----:B------:R-:W-:Y:S01]  /*0d50*/  LOP3.LUT R8, R8, 0xfffffff8, RZ, 0xc0, !PT ;  /* 0xfffffff808087812 */ /* 0x000fe200078ec0ff */
[----:B------:R-:W-:Y:S01]  /*0d60*/  IMAD.SHL.U32 R18, R226, 0x10, RZ ;  /* 0x00000010e2127824 */ /* 0x000fe200078e00ff */
[----:B------:R-:W-:Y:S01]  /*0d70*/  LEA.HI R4, R4, R175, RZ, 0x1 ;  /* 0x000000af04047211 */ /* 0x000fe200078f08ff */
[C---:B------:R-:W-:Y:S01]  /*0d80*/  VIADD R193, R172.reuse, 0x20 ;  /* 0x00000020acc17836 */ /* 0x040fe20000000000 */
[----:B------:R-:W-:Y:S01]  /*0d90*/  SHF.R.S32.HI R17, RZ, 0x7, R2 ;  /* 0x00000007ff117819 */ /* 0x000fe20000011402 */
[----:B------:R-:W-:Y:S01]  /*0da0*/  IMAD.IADD R227, R15, 0x1, -R227 ;  /* 0x000000010fe37824 */ /* 0x000fe200078e0ae3 */
[----:B0-----:R-:W-:Y:S01]  /*0db0*/  LEA.HI R5, R3, R3, RZ, 0x1 ;  /* 0x0000000303057211 */ /* 0x001fe200078f08ff */
[----:B------:R-:W-:Y:S01]  /*0dc0*/  IMAD.IADD R7, R172, 0x1, R193 ;  /* 0x00000001ac077824 */ /* 0x000fe200078e02c1 */
[----:B------:R-:W-:Y:S01]  /*0dd0*/  LOP3.LUT R4, R4, 0x3fffffe, RZ, 0xc0, !PT ;  /* 0x03fffffe04047812 */ /* 0x000fe200078ec0ff */
[C---:B------:R-:W-:Y:S01]  /*0de0*/  VIADD R194, R172.reuse, 0x40 ;  /* 0x00000040acc27836 */ /* 0x040fe20000000000 */
[----:B------:R-:W-:Y:S01]  /*0df0*/  LOP3.LUT R10, R5, 0x1ffffffe, RZ, 0xc0, !PT ;  /* 0x1ffffffe050a7812 */ /* 0x000fe200078ec0ff */
[----:B------:R-:W-:Y:S01]  /*0e00*/  IMAD.IADD R186, R175, 0x1, -R8 ;  /* 0x00000001afba7824 */ /* 0x000fe200078e0a08 */
[----:B------:R-:W-:Y:S01]  /*0e10*/  SHF.R.S32.HI R12, RZ, 0x1f, R7 ;  /* 0x0000001fff0c7819 */ /* 0x000fe20000011407 */
[----:B------:R-:W-:Y:S01]  /*0e20*/  IMAD.IADD R11, R172, 0x1, R194 ;  /* 0x00000001ac0b7824 */ /* 0x000fe200078e02c2 */
[----:B------:R-:W-:Y:S01]  /*0e30*/  LEA.HI R0, R0, R15, RZ, 0x3 ;  /* 0x0000000f00007211 */ /* 0x000fe200078f18ff */
[----:B------:R-:W-:Y:S01]  /*0e40*/  IMAD.IADD R197, R3, 0x1, -R10 ;  /* 0x0000000103c57824 */ /* 0x000fe200078e0a0a */
[----:B------:R-:W-:Y:S01]  /*0e50*/  SHF.R.S32.HI R10, RZ, 0x1f, R227 ;  /* 0x0000001fff0a7819 */ /* 0x000fe200000114e3 */
[----:B------:R-:W-:Y:S01]  /*0e60*/  IMAD.SHL.U32 R3, R186, 0x80, RZ ;  /* 0x00000080ba037824 */ /* 0x000fe200078e00ff */
[----:B------:R-:W-:Y:S01]  /*0e70*/  LEA.HI R13, R12, R7, RZ, 0x4 ;  /* 0x000000070c0d7211 */ /* 0x000fe200078f20ff */
[----:B------:R-:W-:Y:S01]  /*0e80*/  IMAD.IADD R4, R175, 0x1, -R4 ;  /* 0x00000001af047824 */ /* 0x000fe200078e0a04 */
[----:B------:R-:W-:Y:S01]  /*0e90*/  LEA.HI R5, R10, R227, RZ, 0x2 ;  /* 0x000000e30a057211 */ /* 0x000fe200078f10ff */
[----:B------:R-:W-:Y:S01]  /*0ea0*/  VIADD R195, R172, 0x30 ;  /* 0x00000030acc37836 */ /* 0x000fe20000000000 */
[----:B------:R-:W-:Y:S01]  /*0eb0*/  LEA.HI R14, R12, R7, RZ, 0x6 ;  /* 0x000000070c0e7211 */ /* 0x000fe200078f30ff */
[----:B------:R-:W-:Y:S01]  /*0ec0*/  VIADD R196, R172, 0x50 ;  /* 0x00000050acc47836 */ /* 0x000fe20000000000 */
[--C-:B------:R-:W-:Y:S01]  /*0ed0*/  SHF.R.S32.HI R7, RZ, 0x2, R5.reuse ;  /* 0x00000002ff077819 */ /* 0x100fe20000011405 */
[----:B------:R-:W-:Y:S01]  /*0ee0*/  VIADD R176, R18, 0x60 ;  /* 0x0000006012b07836 */ /* 0x000fe20000000000 */
[----:B------:R-:W-:Y:S01]  /*0ef0*/  SHF.R.S32.HI R8, RZ, 0x1f, R5 ;  /* 0x0000001fff087819 */ /* 0x000fe20000011405 */
[----:B------:R-:W-:Y:S01]  /*0f00*/  IMAD.SHL.U32 R14, R14, 0x80, RZ ;  /* 0x000000800e0e7824 */ /* 0x000fe200078e00ff */
[----:B------:R-:W-:Y:S01]  /*0f10*/  SHF.R.S32.HI R12, RZ, 0x1f, R11 ;  /* 0x0000001fff0c7819 */ /* 0x000fe2000001140b */
[----:B------:R-:W-:Y:S01]  /*0f20*/  VIADD R184, R18, 0x80 ;  /* 0x0000008012b87836 */ /* 0x000fe20000000000 */
[----:B------:R-:W-:Y:S01]  /*0f30*/  LEA.HI R9, R8, R7, RZ, 0x3 ;  /* 0x0000000708097211 */ /* 0x000fe200078f18ff */
[----:B------:R-:W-:Y:S01]  /*0f40*/  VIADD R185, R18, 0xa0 ;  /* 0x000000a012b97836 */ /* 0x000fe20000000000 */
[----:B------:R-:W-:Y:S01]  /*0f50*/  LEA.HI R179, R12, R11, RZ, 0x4 ;  /* 0x0000000b0cb37211 */ /* 0x000fe200078f20ff */
[----:B------:R-:W-:Y:S01]  /*0f60*/  VIADD R192, R172, 0x10 ;  /* 0x00000010acc07836 */ /* 0x000fe20000000000 */
[----:B------:R-:W-:-:S02]  /*0f70*/  LOP3.LUT R3, R3, 0x380, RZ, 0xc0, !PT ;  /* 0x0000038003037812 */ /* 0x000fc400078ec0ff */
[----:B------:R-:W-:Y:S02]  /*0f80*/  LEA.HI R11, R12, R11, RZ, 0x6 ;  /* 0x0000000b0c0b7211 */ /* 0x000fe400078f30ff */
[----:B------:R-:W-:Y:S02]  /*0f90*/  LEA R4, R203, R4, 0x3 ;  /* 0x00000004cb047211 */ /* 0x000fe400078e18ff */
[----:B------:R-:W-:Y:S01]  /*0fa0*/  LOP3.LUT R12, R9, 0xfffffff8, RZ, 0xc0, !PT ;  /* 0xfffffff8090c7812 */ /* 0x000fe200078ec0ff */
[----:B------:R-:W-:Y:S01]  /*0fb0*/  IMAD.SHL.U32 R11, R11, 0x80, RZ ;  /* 0x000000800b0b7824 */ /* 0x000fe200078e00ff */
[----:B------:R-:W-:Y:S01]  /*0fc0*/  LEA.HI R10, R10, R227, RZ, 0x5 ;  /* 0x000000e30a0a7211 */ /* 0x000fe200078f28ff */
[----:B------:R-:W-:Y:S01]  /*0fd0*/  IMAD.SHL.U32 R182, R4, 0x40, RZ ;  /* 0x0000004004b67824 */ /* 0x000fe200078e00ff */
[----:B------:R-:W-:Y:S01]  /*0fe0*/  LEA.HI R2, R2, R17, RZ, 0x1 ;  /* 0x0000001102027211 */ /* 0x000fe200078f08ff */
[----:B------:R-:W-:Y:S01]  /*0ff0*/  IMAD.IADD R7, R7, 0x1, -R12 ;  /* 0x0000000107077824 */ /* 0x000fe200078e0a0c */
[----:B------:R-:W-:-:S02]  /*1000*/  LOP3.LUT R180, R180, 0x180, RZ, 0xc0, !PT ;  /* 0x00000180b4b47812 */ /* 0x000fc400078ec0ff */
[----:B------:R-:W-:Y:S02]  /*1010*/  LOP3.LUT R205, R0, 0xfffffff8, RZ, 0xc0, !PT ;  /* 0xfffffff800cd7812 */ /* 0x000fe400078ec0ff */
[----:B------:R-:W-:Y:S02]  /*1020*/  SHF.R.U32.HI R8, RZ, 0x3, R3 ;  /* 0x00000003ff087819 */ /* 0x000fe40000011603 */
[----:B------:R-:W-:Y:S01]  /*1030*/  LOP3.LUT R3, R3, 0x10, R18, 0xf8, !PT ;  /* 0x0000001003037812 */ /* 0x000fe200078ef812 */
[----:B------:R-:W-:Y:S01]  /*1040*/  IMAD.IADD R205, R15, 0x1, -R205 ;  /* 0x000000010fcd7824 */ /* 0x000fe200078e0acd */
[----:B------:R-:W-:Y:S02]  /*1050*/  SHF.R.S32.HI R10, RZ, 0x5, R10 ;  /* 0x00000005ff0a7819 */ /* 0x000fe4000001140a */
[----:B------:R-:W-:Y:S01]  /*1060*/  LOP3.LUT R2, R2, 0x3fffffe, RZ, 0xc0, !PT ;  /* 0x03fffffe02027812 */ /* 0x000fe200078ec0ff */
[----:B------:R-:W-:Y:S01]  /*1070*/  IMAD.SHL.U32 R200, R205, 0x8, RZ ;  /* 0x00000008cdc87824 */ /* 0x000fe200078e00ff */
[----:B------:R-:W-:Y:S01]  /*1080*/  LOP3.LUT R4, R180, 0x30, R13, 0xf8, !PT ;  /* 0x00000030b4047812 */ /* 0x000fe200078ef80d */
[----:B------:R-:W-:Y:S01]  /*1090*/  IMAD R7, R10, 0x10, R7 ;  /* 0x000000100a077824 */ /* 0x000fe200078e0207 */
[----:B------:R-:W-:Y:S01]  /*10a0*/  SHF.R.U32.HI R181, RZ, 0x3, R180 ;  /* 0x00000003ffb57819 */ /* 0x000fe200000116b4 */
[----:B------:R-:W-:Y:S01]  /*10b0*/  IMAD.IADD R2, R17, 0x1, -R2 ;  /* 0x0000000111027824 */ /* 0x000fe200078e0a02 */
[----:B------:R-:W-:Y:S01]  /*10c0*/  LOP3.LUT R8, R3, R8, RZ, 0x3c, !PT ;  /* 0x0000000803087212 */ /* 0x000fe200078e3cff */
[----:B------:R-:W-:Y:S01]  /*10d0*/  VIADD R204, R200, 0x40 ;  /* 0x00000040c8cc7836 */ /* 0x000fe20000000000 */
[----:B------:R-:W-:Y:S01]  /*10e0*/  LOP3.LUT R3, R14, 0xffffe000, RZ, 0xc0, !PT ;  /* 0xffffe0000e037812 */ /* 0x000fe200078ec0ff */
[----:B------:R-:W-:Y:S01]  /*10f0*/  IMAD R7, R2, 0x40, R7 ;  /* 0x0000004002077824 */ /* 0x000fe200078e0207 */
[----:B------:R-:W-:Y:S01]  /*1100*/  LOP3.LUT R4, R4, R181, RZ, 0x3c, !PT ;  /* 0x000000b504047212 */ /* 0x000fe200078e3cff */
[----:B------:R-:W-:Y:S01]  /*1110*/  IMAD R203, R203, 0x400, R8 ;  /* 0x00000400cbcb7824 */ /* 0x000fe200078e0208 */
[----:B------:R-:W-:Y:S01]  /*1120*/  SHF.R.S32.HI R2, RZ, 0x1f, R200 ;  /* 0x0000001fff027819 */ /* 0x000fe200000114c8 */
[----:B------:R-:W-:Y:S01]  /*1130*/  IMAD.MOV.U32 R17, RZ, RZ, RZ ;  /* 0x000000ffff117224 */ /* 0x000fe200078e00ff */
[----:B------:R-:W-:Y:S01]  /*1140*/  IADD3 R9, R4, R182, R3 ;  /* 0x000000b604097210 */ /* 0x000fe20007ffe003 */
[----:B------:R-:W-:Y:S01]  /*1150*/  STL [R1+0x4c], R7 ;  /* 0x00004c0701007387 */ /* 0x000fe20000100800 */
[----:B------:R-:W-:Y:S01]  /*1160*/  SHF.R.S32.HI R4, RZ, 0x1f, R193 ;  /* 0x0000001fff047819 */ /* 0x000fe200000114c1 */
[----:B------:R-:W-:Y:S01]  /*1170*/  IMAD R197, R197, 0x8, R7 ;  /* 0x00000008c5c57824 */ /* 0x000fe200078e0207 */
[----:B------:R-:W-:-:S02]  /*1180*/  SHF.R.S32.HI R3, RZ, 0x1f, R195 ;  /* 0x0000001fff037819 */ /* 0x000fc400000114c3 */
[----:B------:R-:W-:Y:S01]  /*1190*/  SHF.R.S32.HI R2, RZ, 0x1f, R194 ;  /* 0x0000001fff027819 */ /* 0x000fe200000114c2 */
[----:B------:R-:W-:Y:S01]  /*11a0*/  STL [R1+0x3c], R4 ;  /* 0x00003c0401007387 */ /* 0x000fe20000100800 */
[----:B------:R-:W-:Y:S02]  /*11b0*/  SHF.R.S32.HI R225, RZ, 0x3, R0 ;  /* 0x00000003ffe17819 */ /* 0x000fe40000011400 */
[----:B------:R-:W-:Y:S01]  /*11c0*/  LOP3.LUT R0, R5, 0x7ffffffc, RZ, 0xc0, !PT ;  /* 0x7ffffffc05007812 */ /* 0x000fe200078ec0ff */
[----:B------:R0:W-:Y:S01]  /*11d0*/  STL [R1+0x38], R3 ;  /* 0x0000380301007387 */ /* 0x0001e20000100800 */
[----:B------:R-:W-:Y:S02]  /*11e0*/  LOP3.LUT P0, RZ, R6, 0x2, RZ, 0xc0, !PT ;  /* 0x0000000206ff7812 */ /* 0x000fe4000780c0ff */
[----:B------:R-:W-:Y:S01]  /*11f0*/  LOP3.LUT R6, R180, 0x30, R179, 0xf8, !PT ;  /* 0x00000030b4067812 */ /* 0x000fe200078ef8b3 */
[----:B------:R1:W-:Y:S01]  /*1200*/  STL [R1+0x34], R2 ;  /* 0x0000340201007387 */ /* 0x0003e20000100800 */
[----:B------:R-:W-:Y:S01]  /*1210*/  IMAD.IADD R0, R227, 0x1, -R0 ;  /* 0x00000001e3007824 */ /* 0x000fe200078e0a00 */
[----:B------:R-:W-:-:S02]  /*1220*/  LOP3.LUT R11, R11, 0xffffe000, RZ, 0xc0, !PT ;  /* 0xffffe0000b0b7812 */ /* 0x000fc400078ec0ff */
[-C--:B------:R-:W-:Y:S01]  /*1230*/  LOP3.LUT R6, R6, R181.reuse, RZ, 0x3c, !PT ;  /* 0x000000b506067212 */ /* 0x080fe200078e3cff */
[----:B------:R-:W-:Y:S01]  /*1240*/  IMAD.SHL.U32 R170, R0, 0x2, RZ ;  /* 0x0000000200aa7824 */ /* 0x000fe200078e00ff */
[----:B0-----:R-:W-:Y:S02]  /*1250*/  SHF.R.S32.HI R3, RZ, 0x1f, R196 ;  /* 0x0000001fff037819 */ /* 0x001fe400000114c4 */
[----:B------:R-:W-:Y:S01]  /*1260*/  LOP3.LUT R0, R180, 0x10, R18, 0xf8, !PT ;  /* 0x00000010b4007812 */ /* 0x000fe200078ef812 */
[----:B------:R-:W-:Y:S01]  /*1270*/  VIADD R223, R170, 0x8 ;  /* 0x00000008aadf7836 */ /* 0x000fe20000000000 */
[----:B-1----:R-:W-:Y:S01]  /*1280*/  SHF.R.S32.HI R2, RZ, 0x1f, R204 ;  /* 0x0000001fff027819 */ /* 0x002fe200000114cc */
[----:B------:R0:W-:Y:S01]  /*1290*/  STL [R1+0x2c], R3 ;  /* 0x00002c0301007387 */ /* 0x0001e20000100800 */
[----:B------:R-:W-:Y:S01]  /*12a0*/  LOP3.LUT R2, R180, 0x30, R18, 0xf8, !PT ;  /* 0x00000030b4027812 */ /* 0x000fe200078ef812 */
[C---:B------:R-:W-:Y:S01]  /*12b0*/  VIADD R221, R170.reuse, 0x18 ;  /* 0x00000018aadd7836 */ /* 0x040fe20000000000 */
[C---:B------:R-:W-:Y:S01]  /*12c0*/  IADD3 R220, R170.reuse, 0x20, RZ ;  /* 0x00000020aadc7810 */ /* 0x040fe20007ffe0ff */
[----:B------:R-:W-:Y:S01]  /*12d0*/  VIADD R218, R170, 0x30 ;  /* 0x00000030aada7836 */ /* 0x000fe20000000000 */
[-C--:B------:R-:W-:Y:S01]  /*12e0*/  LOP3.LUT R201, R0, R181.reuse, RZ, 0x3c, !PT ;  /* 0x000000b500c97212 */ /* 0x080fe200078e3cff */
[C---:B------:R-:W-:Y:S01]  /*12f0*/  VIADD R217, R170.reuse, 0x38 ;  /* 0x00000038aad97836 */ /* 0x040fe20000000000 */
[----:B------:R-:W-:Y:S01]  /*1300*/  SHF.R.S32.HI R0, RZ, 0x1f, R170 ;  /* 0x0000001fff007819 */ /* 0x000fe200000114aa */
[----:B------:R-:W-:Y:S01]  /*1310*/  VIADD R215, R170, 0x48 ;  /* 0x00000048aad77836 */ /* 0x000fe20000000000 */
[-C--:B------:R-:W-:Y:S01]  /*1320*/  IADD3 R11, R6, R182.reuse, R11 ;  /* 0x000000b6060b7210 */ /* 0x080fe20007ffe00b */
[----:B------:R-:W-:Y:S01]  /*1330*/  VIADD R214, R170, 0x50 ;  /* 0x00000050aad67836 */ /* 0x000fe20000000000 */
[----:B0-----:R-:W-:Y:S01]  /*1340*/  LOP3.LUT R3, R2, R181, RZ, 0x3c, !PT ;  /* 0x000000b502037212 */ /* 0x001fe200078e3cff */
[C---:B------:R-:W-:Y:S01]  /*1350*/  VIADD R212, R170.reuse, 0x60 ;  /* 0x00000060aad47836 */ /* 0x040fe20000000000 */
[----:B------:R-:W-:Y:S01]  /*1360*/  SHF.R.S32.HI R0, RZ, 0x1f, R223 ;  /* 0x0000001fff007819 */ /* 0x000fe200000114df */
[----:B------:R-:W-:Y:S01]  /*1370*/  VIADD R211, R170, 0x68 ;  /* 0x00000068aad37836 */ /* 0x000fe20000000000 */
[----:B------:R-:W-:Y:S01]  /*1380*/  IADD3 R2, R16, R182, R3 ;  /* 0x000000b610027210 */ /* 0x000fe20007ffe003 */
[C---:B------:R-:W-:Y:S01]  /*1390*/  VIADD R222, R170.reuse, 0x10 ;  /* 0x00000010aade7836 */ /* 0x040fe20000000000 */
[----:B------:R-:W-:Y:S01]  /*13a0*/  SHF.R.S32.HI R0, RZ, 0x1f, R220 ;  /* 0x0000001fff007819 */ /* 0x000fe200000114dc */
[C---:B------:R-:W-:Y:S01]  /*13b0*/  VIADD R219, R170.reuse, 0x28 ;  /* 0x00000028aadb7836 */ /* 0x040fe20000000000 */
[----:B------:R-:W-:Y:S01]  /*13c0*/  SHF.R.S32.HI R0, RZ, 0x1f, R217 ;  /* 0x0000001fff007819 */ /* 0x000fe200000114d9 */
[----:B------:R0:W-:Y:S01]  /*13d0*/  STL [R1+0x48], R2 ;  /* 0x0000480201007387 */ /* 0x0001e20000100800 */
[----:B------:R-:W-:Y:S01]  /*13e0*/  SHF.R.S32.HI R0, RZ, 0x1f, R214 ;  /* 0x0000001fff007819 */ /* 0x000fe200000114d6 */
[----:B------:R-:W-:Y:S01]  /*13f0*/  VIADD R216, R170, 0x40 ;  /* 0x00000040aad87836 */ /* 0x000fe20000000000 */
[----:B------:R-:W-:Y:S01]  /*1400*/  SHF.R.S32.HI R0, RZ, 0x1f, R211 ;  /* 0x0000001fff007819 */ /* 0x000fe200000114d3 */
[----:B------:R-:W-:Y:S01]  /*1410*/  IMAD.IADD R0, R16, 0x1, R11 ;  /* 0x0000000110007824 */ /* 0x000fe200078e020b */
[----:B------:R-:W-:Y:S01]  /*1420*/  SEL R224, R224, 0xffffffe0, !P0 ;  /* 0xffffffe0e0e07807 */ /* 0x000fe20004000000 */
[C---:B------:R-:W-:Y:S01]  /*1430*/  VIADD R213, R170.reuse, 0x58 ;  /* 0x00000058aad57836 */ /* 0x040fe20000000000 */
[----:B------:R-:W-:Y:S01]  /*1440*/  SHF.R.S32.HI R3, RZ, 0x1f, R222 ;  /* 0x0000001fff037819 */ /* 0x000fe200000114de */
[C---:B------:R-:W-:Y:S01]  /*1450*/  VIADD R210, R170.reuse, 0x70 ;  /* 0x00000070aad27836 */ /* 0x040fe20000000000 */
[----:B------:R-:W-:Y:S01]  /*1460*/  SHF.R.S32.HI R3, RZ, 0x1f, R219 ;  /* 0x0000001fff037819 */ /* 0x000fe200000114db */
[----:B------:R-:W-:Y:S01]  /*1470*/  VIADD R209, R170, 0x78 ;  /* 0x00000078aad17836 */ /* 0x000fe20000000000 */
[----:B0-----:R-:W-:Y:S01]  /*1480*/  SHF.R.S32.HI R2, RZ, 0x1f, R221 ;  /* 0x0000001fff027819 */ /* 0x001fe200000114dd */
[----:B------:R-:W-:Y:S01]  /*1490*/  IMAD.IADD R201, R182, 0x1, R201 ;  /* 0x00000001b6c97824 */ /* 0x000fe200078e02c9 */
[----:B------:R-:W-:-:S02]  /*14a0*/  SHF.R.S32.HI R2, RZ, 0x1f, R218 ;  /* 0x0000001fff027819 */ /* 0x000fc400000114da */
[----:B------:R-:W-:Y:S01]  /*14b0*/  SHF.R.S32.HI R2, RZ, 0x1f, R215 ;  /* 0x0000001fff027819 */ /* 0x000fe200000114d7 */
[----:B------:R-:W-:Y:S01]  /*14c0*/  IMAD.IADD R202, R224, 0x1, R201 ;  /* 0x00000001e0ca7824 */ /* 0x000fe200078e02c9 */
[----:B------:R-:W-:Y:S01]  /*14d0*/  SHF.R.S32.HI R2, RZ, 0x1f, R212 ;  /* 0x0000001fff027819 */ /* 0x000fe200000114d4 */
[----:B------:R-:W-:Y:S01]  /*14e0*/  IMAD.IADD R2, R16, 0x1, R9 ;  /* 0x0000000110027824 */ /* 0x000fe200078e0209 */
[----:B------:R-:W-:Y:S02]  /*14f0*/  SHF.R.S32.HI R3, RZ, 0x1f, R216 ;  /* 0x0000001fff037819 */ /* 0x000fe400000114d8 */
[----:B------:R-:W-:Y:S02]  /*1500*/  SHF.R.S32.HI R187, RZ, 0x1f, R176 ;  /* 0x0000001fffbb7819 */ /* 0x000fe400000114b0 */
[----:B------:R0:W-:Y:S01]  /*1510*/  STL [R1+0x44], R2 ;  /* 0x0000440201007387 */ /* 0x0001e20000100800 */
[----:B------:R-:W-:Y:S02]  /*1520*/  SHF.R.S32.HI R199, RZ, 0x1f, R184 ;  /* 0x0000001fffc77819 */ /* 0x000fe400000114b8 */
[----:B------:R-:W-:Y:S01]  /*1530*/  SHF.R.S32.HI R198, RZ, 0x1f, R185 ;  /* 0x0000001fffc67819 */ /* 0x000fe200000114b9 */
[----:B------:R0:W-:Y:S01]  /*1540*/  STL [R1+0x40], R0 ;  /* 0x0000400001007387 */ /* 0x0001e20000100800 */
[----:B------:R-:W-:-:S02]  /*1550*/  SHF.R.S32.HI R178, RZ, 0x4, R13 ;  /* 0x00000004ffb27819 */ /* 0x000fc4000001140d */
[----:B------:R-:W-:Y:S02]  /*1560*/  SHF.R.S32.HI R179, RZ, 0x4, R179 ;  /* 0x00000004ffb37819 */ /* 0x000fe400000114b3 */
[----:B------:R-:W-:Y:S02]  /*1570*/  SHF.R.S32.HI R3, RZ, 0x1f, R213 ;  /* 0x0000001fff037819 */ /* 0x000fe400000114d5 */
[----:B------:R-:W-:Y:S02]  /*1580*/  SHF.R.S32.HI R229, RZ, 0x1f, R210 ;  /* 0x0000001fffe57819 */ /* 0x000fe400000114d2 */
[----:B------:R-:W-:Y:S02]  /*1590*/  SHF.R.S32.HI R228, RZ, 0x1f, R209 ;  /* 0x0000001fffe47819 */ /* 0x000fe400000114d1 */
[----:B0-----:R-:W-:-:S07]  /*15a0*/  IADD3 R224, R224, UR39, R201 ;  /* 0x00000027e0e07c10 */ /* 0x001fce000fffe0c9 */
.L_x_1824:
[----:B------:R-:W-:Y:S05]  /*15b0*/  YIELD ;  /* 0x0000000000007946 */ /* 0x000fea0003800000 */
[----:B------:R-:W-:Y:S01]  /*15c0*/  ULDC.64 UR4, c[0x0][0xa28] ;  /* 0x00028a0000047ab9 */ /* 0x000fe20000000a00 */
[----:B0---4-:R-:W0:Y:S01]  /*15d0*/  LDC.64 R4, c[0x0][0xa08] ;  /* 0x00028200ff047b82 */ /* 0x011e220000000a00 */
[----:B------:R-:W-:Y:S01]  /*15e0*/  ISETP.NE.U32.AND P1, PT, RZ, UR4, PT ;  /* 0x00000004ff007c0c */ /* 0x000fe2000bf25070 */
[----:B------:R-:W-:Y:S02]  /*15f0*/  IMAD.MOV.U32 R79, RZ, RZ, RZ ;  /* 0x000000ffff4f7224 */ /* 0x000fe400078e00ff */
[----:B------:R-:W-:Y:S01]  /*1600*/  IMAD.MOV.U32 R11, RZ, RZ, RZ ;  /* 0x000000ffff0b7224 */ /* 0x000fe200078e00ff */
[----:B------:R-:W-:Y:S01]  /*1610*/  ISETP.NE.AND.EX P1, PT, RZ, UR5, PT, P1 ;  /* 0x00000005ff007c0c */ /* 0x000fe2000bf25310 */
[----:B------:R-:W-:-:S02]  /*1620*/  ULDC.64 UR4, c[0x0][0xa18] ;  /* 0x0002860000047ab9 */ /* 0x000fc40000000a00 */
[----:B------:R-:W-:-:S04]  /*1630*/  ISETP.NE.U32.AND P2, PT, RZ, UR4, PT ;  /* 0x00000004ff007c0c */ /* 0x000fc8000bf45070 */
[----:B------:R-:W-:Y:S01]  /*1640*/  ISETP.NE.AND.EX P2, PT, RZ, UR5, PT, P2 ;  /* 0x00000005ff007c0c */ /* 0x000fe2000bf45320 */
[----:B------:R-:W-:Y:S02]  /*1650*/  ULDC.64 UR4, c[0x0][0xa08] ;  /* 0x0002820000047ab9 */ /* 0x000fe40000000a00 */
[----:B------:R-:W-:-:S03]  /*1660*/  ISETP.NE.U32.AND P0, PT, RZ, UR4, PT ;  /* 0x00000004ff007c0c */ /* 0x000fc6000bf05070 */
[----:B-1----:R-:W1:Y:S01]  /*1670*/  @P1 LDC.64 R2, c[0x0][0xa28] ;  /* 0x00028a00ff021b82 */ /* 0x002e620000000a00 */
[----:B------:R-:W-:Y:S01]  /*1680*/  ISETP.NE.AND.EX P0, PT, RZ, UR5, PT, P0 ;  /* 0x00000005ff007c0c */ /* 0x000fe2000bf05300 */
[----:B0-----:R-:W-:-:S06]  /*1690*/  IMAD.WIDE R8, R191, 0x4, R4 ;  /* 0x00000004bf087825 */ /* 0x001fcc00078e0204 */
[----:B------:R-:W0:Y:S01]  /*16a0*/  @P2 LDC.64 R6, c[0x0][0xa18] ;  /* 0x00028600ff062b82 */ /* 0x000e220000000a00 */
[----:B------:R-:W-:Y:S02]  /*16b0*/  ULDC UR4, c[0x0][0x288] ;  /* 0x0000a20000047ab9 */ /* 0x000fe40000000800 */
[----:B------:R-:W-:Y:S01]  /*16c0*/  IMAD.U32 R169, RZ, RZ, UR4 ;  /* 0x00000004ffa97e24 */ /* 0x000fe2000f8e00ff */
[----:B------:R-:W-:Y:S02]  /*16d0*/  ULDC.64 UR4, c[0x0][0x418] ;  /* 0x0001060000047ab9 */ /* 0x000fe40000000a00 */
[----:B------:R-:W5:Y:S01]  /*16e0*/  @P0 LDG.E R79, desc[UR42][R8.64] ;  /* 0x0000002a084f0981 */ /* 0x000f62000c1e1900 */
[----:B-1----:R-:W-:-:S04]  /*16f0*/  @P1 IMAD.WIDE R2, R191, 0x4, R2 ;  /* 0x00000004bf021825 */ /* 0x002fc800078e0202 */
[----:B0-----:R-:W-:Y:S01]  /*1700*/  @P2 IMAD.WIDE R4, R191, 0x4, R6 ;  /* 0x00000004bf042825 */ /* 0x001fe200078e0206 */
[----:B------:R-:W-:Y:S01]  /*1710*/  UISETP.NE.U32.AND UP0, UPT, UR4, URZ, UPT ;  /* 0x0000003f0400728c */ /* 0x000fe2000bf05070 */
[----:B------:R0:W5:Y:S02]  /*1720*/  @P1 LDG.E R11, desc[UR42][R2.64] ;  /* 0x0000002a020b1981 */ /* 0x000164000c1e1900 */
[----:B------:R-:W-:Y:S02]  /*1730*/  ULDC UR4, c[0x0][0x424] ;  /* 0x0001090000047ab9 */ /* 0x000fe40000000800 */
[----:B------:R1:W5:Y:S01]  /*1740*/  @P2 LDG.E R169, desc[UR42][R4.64] ;  /* 0x0000002a04a92981 */ /* 0x000362000c1e1900 */
[----:B------:R-:W-:-:S03]  /*1750*/  UISETP.NE.AND.EX UP0, UPT, UR5, URZ, UPT, UP0 ;  /* 0x0000003f0500728c */ /* 0x000fc6000bf05300 */
[----:B------:R-:W-:Y:S01]  /*1760*/  ULDC UR5, c[0x0][0x2f0] ;  /* 0x0000bc0000057ab9 */ /* 0x000fe20000000800 */
[----:B------:R-:W-:-:S04]  /*1770*/  USEL UR4, UR4, 0x1, UP0 ;  /* 0x0000000104047887 */ /* 0x000fc80008000000 */
[----:B------:R-:W-:-:S03]  /*1780*/  UIMAD UR4, UR4, UR5, URZ ;  /* 0x00000005040472a4 */ /* 0x000fc6000f8e023f */
[----:B------:R-:W-:Y:S02]  /*1790*/  ULDC UR5, c[0x0][0x348] ;  /* 0x0000d20000057ab9 */ /* 0x000fe40000000800 */
[----:B0-----:R-:W-:Y:S02]  /*17a0*/  IMAD.U32 R2, RZ, RZ, UR5 ;  /* 0x00000005ff027e24 */ /* 0x001fe4000f8e00ff */
[----:B------:R-:W-:Y:S01]  /*17b0*/  IMAD.U32 R28, RZ, RZ, UR4 ;  /* 0x00000004ff1c7e24 */ /* 0x000fe2000f8e00ff */
[----:B-12---:R-:W-:Y:S06]  /*17c0*/  @P2 BRA `(.L_x_1582) ;  /* 0x0000000000242947 */ /* 0x006fec0003800000 */
        /* <DEDUP_REMOVED lines=9> */
.L_x_1582:
        /* <DEDUP_REMOVED lines=10> */
[----:B------:R-:W0:Y:S02]  /*1900*/  LDC.64 R28, c[0x0][0xa20] ;  /* 0x00028800ff1c7b82 */ /* 0x000e240000000a00 */
[----:B0-----:R-:W-:-:S06]  /*1910*/  IMAD.WIDE R28, R191, 0x4, R28 ;  /* 0x00000004bf1c7825 */ /* 0x001fcc00078e021c */
[----:B------:R0:W5:Y:S01]  /*1920*/  LDG.E R28, desc[UR42][R28.64] ;  /* 0x0000002a1c1c7981 */ /* 0x000162000c1e1900 */
[----:B------:R-:W-:Y:S05]  /*1930*/  BRA `(.L_x_1584) ;  /* 0x0000000000107947 */ /* 0x000fea0003800000 */
.L_x_1583:
[----:B------:R-:W-:Y:S05]  /*1940*/  @!P0 BRA `(.L_x_1584) ;  /* 0x00000000000c8947 */ /* 0x000fea0003800000 */
[----:B------:R-:W2:Y:S04]  /*1950*/  LDG.E R3, desc[UR42][R8.64] ;  /* 0x0000002a08037981 */ /* 0x000ea8000c1e1900 */
[----:B------:R-:W2:Y:S02]  /*1960*/  LDG.E R28, desc[UR42][R8.64+0x4] ;  /* 0x0000042a081c7981 */ /* 0x000ea4000c1e1900 */
[----:B--2---:R-:W-:-:S07]  /*1970*/  IMAD.IADD R28, R28, 0x1, -R3 ;  /* 0x000000011c1c7824 */ /* 0x004fce00078e0a03 */
.L_x_1584:
[----:B------:R-:W-:Y:S01]  /*1980*/  ULDC.64 UR4, c[0x0][0xa10] ;  /* 0x0002840000047ab9 */ /* 0x000fe20000000a00 */
[----:B------:R-:W1:Y:S01]  /*1990*/  LDC R4, c[0x0][0x448] ;  /* 0x00011200ff047b82 */ /* 0x000e620000000800 */
[----:B------:R-:W-:-:S04]  /*19a0*/  ISETP.NE.U32.AND P0, PT, RZ, UR4, PT ;  /* 0x00000004ff007c0c */ /* 0x000fc8000bf05070 */
[----:B------:R-:W-:Y:S01]  /*19b0*/  ISETP.NE.AND.EX P0, PT, RZ, UR5, PT, P0 ;  /* 0x00000005ff007c0c */ /* 0x000fe2000bf05300 */
[----:B------:R-:W-:Y:S02]  /*19c0*/  ULDC.64 UR4, c[0x0][0xa30] ;  /* 0x00028c0000047ab9 */ /* 0x000fe40000000a00 */
[----:B------:R-:W-:-:S04]  /*19d0*/  ISETP.NE.U32.AND P1, PT, RZ, UR4, PT ;  /* 0x00000004ff007c0c */ /* 0x000fc8000bf25070 */
[----:B------:R-:W-:-:S06]  /*19e0*/  ISETP.NE.AND.EX P1, PT, RZ, UR5, PT, P1 ;  /* 0x00000005ff007c0c */ /* 0x000fcc000bf25310 */
[----:B------:R-:W2:Y:S08]  /*19f0*/  @P0 LDC.64 R6, c[0x0][0xa10] ;  /* 0x00028400ff060b82 */ /* 0x000eb00000000a00 */
[----:B------:R-:W3:Y:S01]  /*1a00*/  @P1 LDC.64 R8, c[0x0][0xa30] ;  /* 0x00028c00ff081b82 */ /* 0x000ee20000000a00 */
[----:B--2---:R-:W-:-:S05]  /*1a10*/  @P0 IMAD.WIDE R6, R191, 0x4, R6 ;  /* 0x00000004bf060825 */ /* 0x004fca00078e0206 */
[----:B------:R-:W2:Y:S04]  /*1a20*/  @P0 LDG.E R0, desc[UR42][R6.64] ;  /* 0x0000002a06000981 */ /* 0x000ea8000c1e1900 */
[----:B------:R-:W2:Y:S01]  /*1a30*/  @P0 LDG.E R3, desc[UR42][R6.64+0x4] ;  /* 0x0000042a06030981 */ /* 0x000ea2000c1e1900 */
[----:B-----5:R-:W-:Y:S01]  /*1a40*/  MOV R24, R28 ;  /* 0x0000001c00187202 */ /* 0x020fe20000000f00 */
[----:B---3--:R-:W-:-:S05]  /*1a50*/  @P1 IMAD.WIDE R8, R191, 0x4, R8 ;  /* 0x00000004bf081825 */ /* 0x008fca00078e0208 */
[----:B------:R3:W5:Y:S01]  /*1a60*/  @P1 LDG.E R24, desc[UR42][R8.64] ;  /* 0x0000002a08181981 */ /* 0x000762000c1e1900 */
[----:B-1----:R-:W-:Y:S01]  /*1a70*/  ISETP.NE.AND P1, PT, R4, 0x1, PT ;  /* 0x000000010400780c */ /* 0x002fe20003f25270 */
[----:B------:R-:W-:Y:S01]  /*1a80*/  IMAD.SHL.U32 R177, R189, 0x80, RZ ;  /* 0x00000080bdb17824 */ /* 0x000fe200078e00ff */
[----:B------:R-:W1:Y:S01]  /*1a90*/  LDC.64 R4, c[0x0][0x9e0] ;  /* 0x00027800ff047b82 */ /* 0x000e620000000a00 */
[----:B------:R-:W-:-:S10]  /*1aa0*/  IMAD.IADD R11, R28, 0x1, -R11 ;  /* 0x000000011c0b7824 */ /* 0x000fd400078e0a0b */
[----:B------:R-:W4:Y:S08]  /*1ab0*/  @P1 LDC R13, c[0x0][0x44c] ;  /* 0x00011300ff0d1b82 */ /* 0x000f300000000800 */
[----:B------:R-:W0:Y:S01]  /*1ac0*/  @P1 LDC R10, c[0x0][0x450] ;  /* 0x00011400ff0a1b82 */ /* 0x000e220000000800 */
[----:B-1----:R-:W-:Y:S01]  /*1ad0*/  ISETP.GE.AND P2, PT, R5, 0x1, PT ;  /* 0x000000010500780c */ /* 0x002fe20003f46270 */
[----:B--2---:R-:W-:-:S02]  /*1ae0*/  @P0 IMAD.IADD R2, R3, 0x1, -R0 ;  /* 0x0000000103020824 */ /* 0x004fc400078e0a00 */
[----:B------:R-:W-:Y:S02]  /*1af0*/  VIADD R0, R177, 0x7f ;  /* 0x0000007fb1007836 */ /* 0x000fe40000000000 */
[----:B------:R-:W-:Y:S02]  /*1b00*/  IMAD.IADD R171, R11, 0x1, R2 ;  /* 0x000000010bab7824 */ /* 0x000fe400078e0202 */
[----:B----4-:R-:W-:-:S03]  /*1b10*/  @P1 IMAD.HI.U32 R3, R0, R13, RZ ;  /* 0x0000000d00031227 */ /* 0x010fc600078e00ff */
[C---:B------:R-:W-:Y:S01]  /*1b20*/  IADD3 R7, R171.reuse, 0x1, -R169 ;  /* 0x00000001ab077810 */ /* 0x040fe20007ffe8a9 */
[----:B------:R-:W-:Y:S01]  /*1b30*/  IMAD.MOV.U32 R6, RZ, RZ, R0 ;  /* 0x000000ffff067224 */ /* 0x000fe200078e0000 */
[----:B0-----:R-:W-:Y:S01]  /*1b40*/  @P1 SHF.R.U32.HI R6, RZ, R10, R3 ;  /* 0x0000000aff061219 */ /* 0x001fe20000011603 */
[----:B------:R-:W-:-:S04]  /*1b50*/  VIADD R0, R171, 0x7f ;  /* 0x0000007fab007836 */ /* 0x000fc80000000000 */
[----:B---3--:R-:W-:Y:S01]  /*1b60*/  IMAD.IADD R9, R7, 0x1, R6 ;  /* 0x0000000107097824 */ /* 0x008fe200078e0206 */
[----:B------:R-:W-:-:S03]  /*1b70*/  SHF.R.S32.HI R3, RZ, 0x1f, R0 ;  /* 0x0000001fff037819 */ /* 0x000fc60000011400 */
[----:B------:R-:W-:Y:S01]  /*1b80*/  IMAD.IADD R4, R9, 0x1, R4 ;  /* 0x0000000109047824 */ /* 0x000fe200078e0204 */
[----:B------:R-:W-:-:S04]  /*1b90*/  LEA.HI R3, R3, R0, RZ, 0x7 ;  /* 0x0000000003037211 */ /* 0x000fc800078f38ff */
[----:B------:R-:W-:Y:S01]  /*1ba0*/  SHF.R.S32.HI R27, RZ, 0x7, R3 ;  /* 0x00000007ff1b7819 */ /* 0x000fe20000011403 */
[----:B------:R-:W-:Y:S06]  /*1bb0*/  @!P2 BRA `(.L_x_1585) ;  /* 0x000000000048a947 */ /* 0x000fec0003800000 */
[C---:B------:R-:W-:Y:S01]  /*1bc0*/  ISETP.GT.AND P0, PT, R9.reuse, RZ, PT ;  /* 0x000000ff0900720c */ /* 0x040fe20003f04270 */
[----:B------:R-:W-:Y:S01]  /*1bd0*/  BSSY B0, `(.L_x_1586) ;  /* 0x000000e000007945 */ /* 0x000fe20003800000 */
[----:B------:R-:W-:-:S11]  /*1be0*/  VIADD R0, R9, 0xffffffff ;  /* 0xffffffff09007836 */ /* 0x000fd60000000000 */
[----:B------:R-:W-:Y:S05]  /*1bf0*/  @P0 BRA `(.L_x_1587) ;  /* 0x00000000001c0947 */ /* 0x000fea0003800000 */
[----:B------:R-:W-:Y:S01]  /*1c00*/  ISETP.NE.AND P0, PT, R5, 0x1, PT ;  /* 0x000000010500780c */ /* 0x000fe20003f05270 */
[----:B------:R-:W-:-:S12]  /*1c10*/  IMAD.MOV R3, RZ, RZ, -R9 ;  /* 0x000000ffff037224 */ /* 0x000fd800078e0a09 */
[----:B------:R-:W0:Y:S02]  /*1c20*/  @P0 LDC.64 R6, c[0x0][0x9e8] ;  /* 0x00027a00ff060b82 */ /* 0x000e240000000a00 */
[----:B0-----:R-:W-:-:S05]  /*1c30*/  @P0 IMAD.HI.U32 R0, R3, R6, RZ ;  /* 0x0000000603000227 */ /* 0x001fca00078e00ff */
[----:B------:R-:W-:-:S04]  /*1c40*/  @P0 SHF.R.U32.HI R3, RZ, R7, R0 ;  /* 0x00000007ff030219 */ /* 0x000fc80000011600 */
[----:B------:R-:W-:Y:S01]  /*1c50*/  LOP3.LUT R0, RZ, R3, RZ, 0x33, !PT ;  /* 0x00000003ff007212 */ /* 0x000fe200078e33ff */
[----:B------:R-:W-:Y:S06]  /*1c60*/  BRA `(.L_x_1588) ;  /* 0x0000000000107947 */ /* 0x000fec0003800000 */
.L_x_1587:
[----:B------:R-:W-:-:S13]  /*1c70*/  ISETP.NE.AND P0, PT, R5, 0x1, PT ;  /* 0x000000010500780c */ /* 0x000fda0003f05270 */
[----:B------:R-:W0:Y:S02]  /*1c80*/  @P0 LDC.64 R6, c[0x0][0x9e8] ;  /* 0x00027a00ff060b82 */ /* 0x000e240000000a00 */
[----:B0-----:R-:W-:-:S05]  /*1c90*/  @P0 IMAD.HI.U32 R6, R0, R6, RZ ;  /* 0x0000000600060227 */ /* 0x001fca00078e00ff */
[----:B------:R-:W-:-:S07]  /*1ca0*/  @P0 SHF.R.U32.HI R0, RZ, R7, R6 ;  /* 0x00000007ff000219 */ /* 0x000fce0000011606 */
.L_x_1588:
[----:B------:R-:W-:Y:S05]  /*1cb0*/  BSYNC B0 ;  /* 0x0000000000007941 */ /* 0x000fea0003800000 */
.L_x_1586:
[----:B------:R-:W-:-:S05]  /*1cc0*/  IMAD R3, R0, R5, R5 ;  /* 0x0000000500037224 */ /* 0x000fca00078e0205 */
[----:B------:R-:W-:-:S07]  /*1cd0*/  VIMNMX R4, R4, R3, PT ;  /* 0x0000000304047248 */ /* 0x000fce0003fe0100 */
.L_x_1585:
[----:B------:R-:W0:Y:S01]  /*1ce0*/  @P1 LDC R0, c[0x0][0x44c] ;  /* 0x00011300ff001b82 */ /* 0x000e220000000800 */
[----:B------:R-:W-:Y:S01]  /*1cf0*/  VIADD R4, R4, 0x7f ;  /* 0x0000007f04047836 */ /* 0x000fe20000000000 */
[----:B------:R-:W-:Y:S01]  /*1d00*/  ULDC UR4, c[0x0][0x9dc] ;  /* 0x0002770000047ab9 */ /* 0x000fe20000000800 */
[----:B------:R-:W-:Y:S02]  /*1d10*/  IMAD.MOV.U32 R7, RZ, RZ, R177 ;  /* 0x000000ffff077224 */ /* 0x000fe400078e00b1 */
[----:B------:R-:W-:Y:S01]  /*1d20*/  IMAD.IADD R88, R171, 0x1, -R169 ;  /* 0x00000001ab587824 */ /* 0x000fe200078e0aa9 */
[----:B------:R-:W-:Y:S02]  /*1d30*/  SHF.R.S32.HI R3, RZ, 0x1f, R4 ;  /* 0x0000001fff037819 */ /* 0x000fe40000011404 */
[----:B------:R-:W1:Y:S02]  /*1d40*/  @P1 LDC R9, c[0x0][0x450] ;  /* 0x00011400ff091b82 */ /* 0x000e640000000800 */
[----:B------:R-:W-:Y:S01]  /*1d50*/  LEA.HI R3, R3, R4, RZ, 0x7 ;  /* 0x0000000403037211 */ /* 0x000fe200078f38ff */
[----:B0-----:R-:W-:-:S05]  /*1d60*/  @P1 IMAD.HI.U32 R0, R177, R0, RZ ;  /* 0x00000000b1001227 */ /* 0x001fca00078e00ff */
[----:B-1----:R-:W-:Y:S02]  /*1d70*/  @P1 SHF.R.U32.HI R7, RZ, R9, R0 ;  /* 0x00000009ff071219 */ /* 0x002fe40000011600 */
[----:B------:R-:W-:-:S03]  /*1d80*/  SHF.R.S32.HI R0, RZ, 0x7, R3 ;  /* 0x00000007ff007819 */ /* 0x000fc60000011403 */
[----:B------:R-:W-:Y:S01]  /*1d90*/  IMAD.IADD R3, R88, 0x1, R7 ;  /* 0x0000000158037824 */ /* 0x000fe200078e0207 */
[----:B------:R-:W-:-:S03]  /*1da0*/  VIMNMX R8, R27, R0, PT ;  /* 0x000000001b087248 */ /* 0x000fc60003fe0100 */
[----:B------:R-:W-:Y:S01]  /*1db0*/  VIADD R0, R3, -UR4 ;  /* 0x8000000403007c36 */ /* 0x000fe20008000000 */
[----:B------:R-:W-:Y:S06]  /*1dc0*/  @!P2 BRA `(.L_x_1589) ;  /* 0x000000000044a947 */ /* 0x000fec0003800000 */
[----:B------:R-:W-:Y:S01]  /*1dd0*/  ISETP.GT.AND P0, PT, R3, -0x1, PT ;  /* 0xffffffff0300780c */ /* 0x000fe20003f04270 */
[----:B------:R-:W-:-:S12]  /*1de0*/  BSSY B0, `(.L_x_1590) ;  /* 0x000000d000007945 */ /* 0x000fd80003800000 */
        /* <DEDUP_REMOVED lines=8> */
.L_x_1591:
[----:B------:R-:W-:-:S13]  /*1e70*/  ISETP.NE.AND P0, PT, R5, 0x1, PT ;  /* 0x000000010500780c */ /* 0x000fda0003f05270 */
[----:B------:R-:W0:Y:S02]  /*1e80*/  @P0 LDC.64 R6, c[0x0][0x9e8] ;  /* 0x00027a00ff060b82 */ /* 0x000e240000000a00 */
[----:B0-----:R-:W-:-:S05]  /*1e90*/  @P0 IMAD.HI.U32 R4, R3, R6, RZ ;  /* 0x0000000603040227 */ /* 0x001fca00078e00ff */
[----:B------:R-:W-:-:S07]  /*1ea0*/  @P0 SHF.R.U32.HI R3, RZ, R7, R4 ;  /* 0x00000007ff030219 */ /* 0x000fce0000011604 */
.L_x_1592:
[----:B------:R-:W-:Y:S05]  /*1eb0*/  BSYNC B0 ;  /* 0x0000000000007941 */ /* 0x000fea0003800000 */
.L_x_1590:
[----:B------:R-:W-:-:S05]  /*1ec0*/  IMAD R3, R3, R5, RZ ;  /* 0x0000000503037224 */ /* 0x000fca00078e02ff */
[----:B------:R-:W-:-:S07]  /*1ed0*/  VIMNMX R0, R0, R3, !PT ;  /* 0x0000000300007248 */ /* 0x000fce0007fe0100 */
.L_x_1589:
[----:B------:R-:W-:Y:S01]  /*1ee0*/  SHF.R.S32.HI R3, RZ, 0x1f, R0 ;  /* 0x0000001fff037819 */ /* 0x000fe20000011400 */
[----:B------:R-:W-:Y:S01]  /*1ef0*/  BSSY B0, `(.L_x_1593) ;  /* 0x0000028000007945 */ /* 0x000fe20003800000 */
[----:B------:R-:W-:Y:S02]  /*1f00*/  LOP3.LUT R208, R206, 0xff, RZ, 0xc0, !PT ;  /* 0x000000ffced07812 */ /* 0x000fe400078ec0ff */
[----:B------:R-:W-:Y:S02]  /*1f10*/  LEA.HI R3, R3, R0, RZ, 0x7 ;  /* 0x0000000003037211 */ /* 0x000fe400078f38ff */
[----:B------:R-:W-:Y:S02]  /*1f20*/  SHF.R.U32.HI R206, RZ, 0x10, R206 ;  /* 0x00000010ffce7819 */ /* 0x000fe400000116ce */
[----:B------:R-:W-:-:S04]  /*1f30*/  SHF.R.S32.HI R3, RZ, 0x7, R3 ;  /* 0x00000007ff037819 */ /* 0x000fc80000011403 */
[----:B------:R-:W-:Y:S01]  /*1f40*/  VIMNMX R9, RZ, R3, !PT ;  /* 0x00000003ff097248 */ /* 0x000fe20007fe0100 */
[----:B------:R-:W-:-:S03]  /*1f50*/  IMAD.MOV.U32 R3, RZ, RZ, RZ ;  /* 0x000000ffff037224 */ /* 0x000fc600078e00ff */
[----:B------:R-:W-:-:S13]  /*1f60*/  ISETP.GT.AND P0, PT, R8, R9, PT ;  /* 0x000000090800720c */ /* 0x000fda0003f04270 */
[----:B------:R-:W-:Y:S05]  /*1f70*/  @!P0 BRA `(.L_x_1594) ;  /* 0x00000000007c8947 */ /* 0x000fea0003800000 */
[----:B------:R-:W-:Y:S01]  /*1f80*/  ISETP.NE.AND P0, PT, R206, RZ, PT ;  /* 0x000000ffce00720c */ /* 0x000fe20003f05270 */
[----:B------:R-:W-:-:S03]  /*1f90*/  ULDC UR4, c[0x0][0x9f0] ;  /* 0x00027c0000047ab9 */ /* 0x000fc60000000800 */
[----:B------:R-:W-:-:S04]  /*1fa0*/  SEL R13, R206, UR4, P0 ;  /* 0x00000004ce0d7c07 */ /* 0x000fc80008000000 */
[-C--:B------:R-:W-:Y:S02]  /*1fb0*/  IABS R6, R13.reuse ;  /* 0x0000000d00067213 */ /* 0x080fe40000000000 */
[----:B------:R-:W-:Y:S02]  /*1fc0*/  IADD3 R0, R13, -0x1, R8 ;  /* 0xffffffff0d007810 */ /* 0x000fe40007ffe008 */
[----:B------:R-:W0:Y:S01]  /*1fd0*/  I2F.RP R3, R6 ;  /* 0x0000000600037306 */ /* 0x000e220000209400 */
[----:B------:R-:W-:Y:S02]  /*1fe0*/  IABS R12, R13 ;  /* 0x0000000d000c7213 */ /* 0x000fe40000000000 */
[----:B------:R-:W-:-:S05]  /*1ff0*/  IMAD.IADD R0, R0, 0x1, -R9 ;  /* 0x0000000100007824 */ /* 0x000fca00078e0a09 */
[----:B------:R-:W-:Y:S02]  /*2000*/  IABS R10, R0 ;  /* 0x00000000000a7213 */ /* 0x000fe40000000000 */
[----:B------:R-:W-:-:S04]  /*2010*/  LOP3.LUT R0, R0, R13, RZ, 0x3c, !PT ;  /* 0x0000000d00007212 */ /* 0x000fc800078e3cff */
[----:B------:R-:W-:Y:S01]  /*2020*/  ISETP.GE.AND P2, PT, R0, RZ, PT ;  /* 0x000000ff0000720c */ /* 0x000fe20003f46270 */
[----:B0-----:R-:W0:Y:S02]  /*2030*/  MUFU.RCP R3, R3 ;  /* 0x0000000300037308 */ /* 0x001e240000001000 */
[----:B0-----:R-:W-:Y:S02]  /*2040*/  VIADD R4, R3, 0xffffffe ;  /* 0x0ffffffe03047836 */ /* 0x001fe40000000000 */
[----:B------:R-:W-:-:S04]  /*2050*/  IMAD.MOV R3, RZ, RZ, -R12 ;  /* 0x000000ffff037224 */ /* 0x000fc800078e0a0c */
[----:B------:R0:W1:Y:S02]  /*2060*/  F2I.FTZ.U32.TRUNC.NTZ R5, R4 ;  /* 0x0000000400057305 */ /* 0x000064000021f000 */
[----:B0-----:R-:W-:Y:S02]  /*2070*/  IMAD.MOV.U32 R4, RZ, RZ, RZ ;  /* 0x000000ffff047224 */ /* 0x001fe400078e00ff */
[----:B-1----:R-:W-:-:S04]  /*2080*/  IMAD.MOV R7, RZ, RZ, -R5 ;  /* 0x000000ffff077224 */ /* 0x002fc800078e0a05 */
[----:B------:R-:W-:-:S04]  /*2090*/  IMAD R7, R7, R6, RZ ;  /* 0x0000000607077224 */ /* 0x000fc800078e02ff */
[----:B------:R-:W-:-:S04]  /*20a0*/  IMAD.HI.U32 R5, R5, R7, R4 ;  /* 0x0000000705057227 */ /* 0x000fc800078e0004 */
[----:B------:R-:W-:-:S04]  /*20b0*/  IMAD.MOV.U32 R4, RZ, RZ, R10 ;  /* 0x000000ffff047224 */ /* 0x000fc800078e000a */
        /* <DEDUP_REMOVED lines=11> */
.L_x_1594:
[----:B------:R-:W-:Y:S05]  /*2170*/  BSYNC B0 ;  /* 0x0000000000007941 */ /* 0x000fea0003800000 */
.L_x_1593:
[----:B------:R-:W-:-:S05]  /*2180*/  IMAD R0, R208, R3, R9 ;  /* 0x00000003d0007224 */ /* 0x000fca00078e0209 */
[C---:B------:R-:W-:Y:S01]  /*2190*/  VIADDMNMX R3, R0.reuse, R3, R8, PT ;  /* 0x0000000300037246 */ /* 0x040fe20003800108 */
[----:B------:R-:W-:-:S04]  /*21a0*/  IMAD R0, R0, 0x80, -R11 ;  /* 0x0000008000007824 */ /* 0x000fc800078e0a0b */
[----:B------:R-:W-:Y:S01]  /*21b0*/  IMAD R3, R3, 0x80, -R11 ;  /* 0x0000008003037824 */ /* 0x000fe200078e0a0b */
[----:B------:R-:W-:-:S04]  /*21c0*/  VIMNMX R0, RZ, R0, !PT ;  /* 0x00000000ff007248 */ /* 0x000fc80007fe0100 */
[----:B------:R-:W-:Y:S02]  /*21d0*/  VIMNMX R3, R3, R2, PT ;  /* 0x0000000203037248 */ /* 0x000fe40003fe0100 */
[----:B------:R-:W-:Y:S02]  /*21e0*/  SHF.R.U32.HI R26, RZ, 0x7, R0 ;  /* 0x00000007ff1a7819 */ /* 0x000fe40000011600 */
[----:B------:R-:W-:-:S03]  /*21f0*/  ISETP.GT.AND P0, PT, R3, R0, PT ;  /* 0x000000000300720c */ /* 0x000fc60003f04270 */
[----:B------:R-:W-:-:S10]  /*2200*/  IMAD.MOV.U32 R25, RZ, RZ, R26 ;  /* 0x000000ffff197224 */ /* 0x000fd400078e001a */
[----:B------:R-:W-:-:S05]  /*2210*/  @P0 VIADD R3, R3, 0x7f ;  /* 0x0000007f03030836 */ /* 0x000fca0000000000 */
[----:B------:R-:W-:-:S04]  /*2220*/  @P0 SHF.R.S32.HI R0, RZ, 0x1f, R3 ;  /* 0x0000001fff000819 */ /* 0x000fc80000011403 */
[----:B------:R-:W-:-:S04]  /*2230*/  @P0 LEA.HI R0, R0, R3, RZ, 0x7 ;  /* 0x0000000300000211 */ /* 0x000fc800078f38ff */
[----:B------:R-:W-:Y:S02]  /*2240*/  @P0 SHF.R.S32.HI R25, RZ, 0x7, R0 ;  /* 0x00000007ff190819 */ /* 0x000fe40000011400 */
        /* <DEDUP_REMOVED lines=22> */
[----:B-1---5:R-:W-:Y:S05]  /*23b0*/  CALL.ABS.NOINC R14 ;  /* 0x000000000e007343 */ /* 0x022fea0003c00000 */
.L_x_1597:
[----:B------:R-:W-:Y:S05]  /*23c0*/  BSYNC B6 ;  /* 0x0000000000067941 */ /* 0x000fea0003800000 */
.L_x_1596:
        /* <DEDUP_REMOVED lines=12> */
[----:B------:R-:W-:Y:S01]  /*2490*/  MOV R8, 0x70 ;  /* 0x0000007000087802 */ /* 0x000fe20000000f00 */
[----:B------:R-:W-:Y:S02]  /*24a0*/  IMAD.U32 R7, RZ, RZ, UR7 ;  /* 0x00000007ff077e24 */ /* 0x000fe4000f8e00ff */
[----:B------:R-:W-:-:S02]  /*24b0*/  IMAD.U32 R10, RZ, RZ, UR4 ;  /* 0x00000004ff0a7e24 */ /* 0x000fc4000f8e00ff */
[----:B------:R-:W-:Y:S02]  /*24c0*/  IMAD.U32 R11, RZ, RZ, UR5 ;  /* 0x00000005ff0b7e24 */ /* 0x000fe4000f8e00ff */
[----:B------:R-:W-:Y:S02]  /*24d0*/  IMAD.MOV.U32 R12, RZ, RZ, 0x1 ;  /* 0x00000001ff0c7424 */ /* 0x000fe400078e00ff */
[----:B0-----:R-:W-:-:S07]  /*24e0*/  IMAD.MOV.U32 R13, RZ, RZ, RZ ;  /* 0x000000ffff0d7224 */ /* 0x001fce00078e00ff */
[----:B------:R-:W-:-:S07]  /*24f0*/  LEPC R20, `(.L_x_1599) ;  /* 0x000000001014794e */ /* 0x000fce0000000000 */
[----:B-1---5:R-:W-:Y:S05]  /*2500*/  CALL.ABS.NOINC R14 ;  /* 0x000000000e007343 */ /* 0x022fea0003c00000 */
.L_x_1599:
[----:B------:R-:W-:Y:S05]  /*2510*/  BSYNC B6 ;  /* 0x0000000000067941 */ /* 0x000fea0003800000 */
.L_x_1598:
[----:B------:R-:W-:Y:S01]  /*2520*/  ULDC.64 UR4, c[0x0][0x9f8] ;  /* 0x00027e0000047ab9 */ /* 0x000fe20000000a00 */
[----:B------:R-:W-:Y:S01]  /*2530*/  IMAD.MOV.U32 R82, RZ, RZ, R191 ;  /* 0x000000ffff527224 */ /* 0x000fe200078e00bf */
[----:B------:R-:W-:Y:S01]  /*2540*/  ISETP.NE.U32.AND P0, PT, RZ, UR4, PT ;  /* 0x00000004ff007c0c */ /* 0x000fe2000bf05070 */
[----:B------:R-:W0:Y:S01]  /*2550*/  S2R R20, SR_TID.X ;  /* 0x0000000000147919 */ /* 0x000e220000002100 */
[C---:B------:R-:W-:Y:S01]  /*2560*/  VIADD R81, R18.reuse, 0x20 ;  /* 0x0000002012517836 */ /* 0x040fe20000000000 */
[----:B------:R-:W1:Y:S01]  /*2570*/  LDC R65, c[0x0][0x3f4] ;  /* 0x0000fd00ff417b82 */ /* 0x000e620000000800 */
[----:B------:R-:W-:Y:S01]  /*2580*/  ISETP.NE.AND.EX P0, PT, RZ, UR5, PT, P0 ;  /* 0x00000005ff007c0c */ /* 0x000fe2000bf05300 */
[----:B------:R-:W-:-:S06]  /*2590*/  VIADD R80, R18, 0x40 ;  /* 0x0000004012507836 */ /* 0x000fcc0000000000 */
[----:B------:R-:W2:Y:S08]  /*25a0*/  LDC.64 R68, c[0x0][0x3f8] ;  /* 0x0000fe00ff447b82 */ /* 0x000eb00000000a00 */
[----:B------:R-:W3:Y:S08]  /*25b0*/  @P0 LDC.64 R4, c[0x0][0x9f8] ;  /* 0x00027e00ff040b82 */ /* 0x000ef00000000a00 */
[----:B------:R-:W4:Y:S01]  /*25c0*/  LDC.64 R70, c[0x0][0x408] ;  /* 0x00010200ff467b82 */ /* 0x000f220000000a00 */
[----:B0-----:R-:W-:-:S04]  /*25d0*/  SHF.R.U32.HI R29, RZ, 0x7, R20 ;  /* 0x00000007ff1d7819 */ /* 0x001fc80000011614 */
[----:B------:R-:W-:Y:S01]  /*25e0*/  ISETP.NE.AND P6, PT, R29, 0x1, PT ;  /* 0x000000011d00780c */ /* 0x000fe20003fc5270 */
[----:B---3--:R-:W-:-:S05]  /*25f0*/  @P0 IMAD.WIDE R4, R191, 0x4, R4 ;  /* 0x00000004bf040825 */ /* 0x008fca00078e0204 */
[----:B------:R0:W3:Y:S01]  /*2600*/  @P0 LDG.E R82, desc[UR42][R4.64] ;  /* 0x0000002a04520981 */ /* 0x0000e2000c1e1900 */
[----:B------:R-:W-:-:S06]  /*2610*/  SHF.R.S32.HI R7, RZ, 0x1f, R175 ;  /* 0x0000001fff077819 */ /* 0x000fcc00000114af */
[----:B------:R-:W-:Y:S05]  /*2620*/  @!P6 WARPSYNC.ALL ;  /* 0x000000000000e948 */ /* 0x000fea0003800000 */
[----:B------:R-:W-:Y:S01]  /*2630*/  ULDC UR5, c[0x0][0x2f4] ;  /* 0x0000bd0000057ab9 */ /* 0x000fe20000000800 */
[----:B------:R-:W-:Y:S01]  /*2640*/  ULDC UR4, c[0x0][0x320] ;  /* 0x0000c80000047ab9 */ /* 0x000fe20000000800 */
[----:B------:R-:W-:Y:S01]  /*2650*/  ISETP.GE.AND P1, PT, R81, UR5, PT ;  /* 0x0000000551007c0c */ /* 0x000fe2000bf26270 */
[----:B------:R-:W-:Y:S01]  /*2660*/  IMAD.IADD R79, R79, 0x1, R28 ;  /* 0x000000014f4f7824 */ /* 0x000fe200078e021c */
[----:B------:R-:W-:Y:S01]  /*2670*/  ISETP.GE.AND P0, PT, R18, UR5, PT ;  /* 0x0000000512007c0c */ /* 0x000fe2000bf06270 */
[----:B------:R-:W-:Y:S01]  /*2680*/  IMAD R67, R226, 0x80, R175 ;  /* 0x00000080e2437824 */ /* 0x000fe200078e02af */
[----:B------:R-:W-:Y:S01]  /*2690*/  SEL R3, RZ, 0xffffffff, P1 ;  /* 0xffffffffff037807 */ /* 0x000fe20000800000 */
[----:B------:R-:W-:Y:S01]  /*26a0*/  VIADD R66, R29, 0x8 ;  /* 0x000000081d427836 */ /* 0x000fe20000000000 */
[----:B------:R-:W-:-:S02]  /*26b0*/  SEL R0, RZ, 0x1, P0 ;  /* 0x00000001ff007807 */ /* 0x000fc40000000000 */
[----:B------:R-:W-:Y:S01]  /*26c0*/  ISETP.GE.AND P0, PT, R81, UR4, PT ;  /* 0x0000000451007c0c */ /* 0x000fe2000bf06270 */
[----:B------:R-:W-:Y:S01]  /*26d0*/  IMAD.SHL.U32 R3, R3, 0x2, RZ ;  /* 0x0000000203037824 */ /* 0x000fe200078e00ff */
[----:B------:R-:W-:Y:S02]  /*26e0*/  ISETP.GE.AND P1, PT, R18, UR4, PT ;  /* 0x0000000412007c0c */ /* 0x000fe4000bf26270 */
[----:B------:R-:W-:Y:S02]  /*26f0*/  ISETP.GE.AND P2, PT, R176, UR5, PT ;  /* 0x00000005b0007c0c */ /* 0x000fe4000bf46270 */
[----:B------:R-:W-:Y:S02]  /*2700*/  LOP3.LUT R0, R3, 0x2, R0, 0xe2, !PT ;  /* 0x0000000203007812 */ /* 0x000fe400078ee200 */
[----:B------:R-:W-:Y:S02]  /*2710*/  SEL R3, RZ, 0xffffffff, P0 ;  /* 0xffffffffff037807 */ /* 0x000fe40000000000 */
[----:B------:R-:W-:-:S02]  /*2720*/  ISETP.GE.AND P0, PT, R80, UR5, PT ;  /* 0x0000000550007c0c */ /* 0x000fc4000bf06270 */
[----:B0-----:R-:W-:Y:S01]  /*2730*/  SEL R5, RZ, 0x1, P1 ;  /* 0x00000001ff057807 */ /* 0x001fe20000800000 */
[----:B------:R-:W-:Y:S01]  /*2740*/  IMAD.SHL.U32 R6, R3, 0x2, RZ ;  /* 0x0000000203067824 */ /* 0x000fe200078e00ff */
[----:B------:R-:W-:Y:S02]  /*2750*/  SEL R4, RZ, 0x8, P2 ;  /* 0x00000008ff047807 */ /* 0x000fe40001000000 */
[----:B------:R-:W-:Y:S02]  /*2760*/  SEL R3, RZ, 0x4, P0 ;  /* 0x00000004ff037807 */ /* 0x000fe40000000000 */
[----:B------:R-:W-:Y:S02]  /*2770*/  ISETP.GE.AND P0, PT, R80, UR4, PT ;  /* 0x0000000450007c0c */ /* 0x000fe4000bf06270 */
[----:B------:R-:W-:Y:S02]  /*2780*/  ISETP.GE.AND P1, PT, R184, UR5, PT ;  /* 0x00000005b8007c0c */ /* 0x000fe4000bf26270 */
[----:B------:R-:W-:Y:S01]  /*2790*/  LOP3.LUT R0, R4, R0, R3, 0xfe, !PT ;  /* 0x0000000004007212 */ /* 0x000fe200078efe03 */
[----:B--2---:R-:W-:Y:S01]  /*27a0*/  IMAD R4, R7, R68, RZ ;  /* 0x0000004407047224 */ /* 0x004fe200078e02ff */
[----:B------:R-:W-:-:S02]  /*27b0*/  SEL R78, RZ, 0x4, P0 ;  /* 0x00000004ff4e7807 */ /* 0x000fc40000000000 */
[----:B------:R-:W-:Y:S02]  /*27c0*/  SEL R3, RZ, 0x10, P1 ;  /* 0x00000010ff037807 */ /* 0x000fe40000800000 */
[----:B-1----:R-:W-:Y:S02]  /*27d0*/  ISETP.GE.AND P0, PT, R18, R65, PT ;  /* 0x000000411200720c */ /* 0x002fe40003f06270 */
[----:B------:R-:W-:Y:S01]  /*27e0*/  LOP3.LUT R5, R6, 0x2, R5, 0xe2, !PT ;  /* 0x0000000206057812 */ /* 0x000fe200078ee205 */
[----:B----4-:R-:W-:Y:S01]  /*27f0*/  IMAD R6, R7, R70, RZ ;  /* 0x0000004607067224 */ /* 0x010fe200078e02ff */
[----:B------:R-:W-:Y:S02]  /*2800*/  SHF.R.S32.HI R19, RZ, 0x1f, R18 ;  /* 0x0000001fff137819 */ /* 0x000fe40000011412 */
[----:B------:R-:W-:Y:S01]  /*2810*/  SHF.R.S32.HI R173, RZ, 0x1f, R172 ;  /* 0x0000001fffad7819 */ /* 0x000fe200000114ac */
[C---:B------:R-:W-:Y:S01]  /*2820*/  IMAD R9, R175.reuse, R71, R6 ;  /* 0x00000047af097224 */ /* 0x040fe200078e0206 */
[----:B------:R-:W-:Y:S01]  /*2830*/  LOP3.LUT R0, R0, R3, RZ, 0xfc, !PT ;  /* 0x0000000300007212 */ /* 0x000fe200078efcff */
[----:B------:R-:W-:Y:S01]  /*2840*/  IMAD.WIDE.U32 R50, R175, R68, R18 ;  /* 0x00000044af327225 */ /* 0x000fe200078e0012 */
[----:B------:R-:W-:-:S02]  /*2850*/  ISETP.GE.AND P4, PT, R81, R65, PT ;  /* 0x000000415100720c */ /* 0x000fc40003f86270 */
[----:B------:R-:W-:Y:S01]  /*2860*/  SEL R3, R65, RZ, P0 ;  /* 0x000000ff41037207 */ /* 0x000fe20000000000 */
[----:B------:R-:W-:Y:S01]  /*2870*/  IMAD.WIDE.U32 R52, R175, R68, R172 ;  /* 0x00000044af347225 */ /* 0x000fe200078e00ac */
[----:B------:R-:W-:Y:S02]  /*2880*/  LOP3.LUT R78, R5, R78, RZ, 0xfc, !PT ;  /* 0x0000004e054e7212 */ /* 0x000fe400078efcff */
[----:B------:R-:W-:Y:S01]  /*2890*/  ISETP.GE.AND P3, PT, R80, R65, PT ;  /* 0x000000415000720c */ /* 0x000fe20003f66270 */
[----:B------:R-:W-:Y:S01]  /*28a0*/  IMAD R5, R175, R69, R4 ;  /* 0x00000045af057224 */ /* 0x000fe200078e0204 */
[C---:B------:R-:W-:Y:S01]  /*28b0*/  SEL R4, R65.reuse, RZ, P4 ;  /* 0x000000ff41047207 */ /* 0x040fe20002000000 */
[----:B------:R-:W-:Y:S01]  /*28c0*/  IMAD.IADD R3, R18, 0x1, R3 ;  /* 0x0000000112037824 */ /* 0x000fe200078e0203 */
[----:B------:R-:W-:Y:S01]  /*28d0*/  SEL R7, R65, RZ, P3 ;  /* 0x000000ff41077207 */ /* 0x000fe20001800000 */
[----:B------:R-:W-:Y:S01]  /*28e0*/  IMAD.IADD R51, R51, 0x1, R5 ;  /* 0x0000000133337824 */ /* 0x000fe200078e0205 */
[----:B------:R-:W-:Y:S01]  /*28f0*/  ISETP.GE.AND P2, PT, R185, UR5, PT ;  /* 0x00000005b9007c0c */ /* 0x000fe2000bf46270 */
[----:B------:R-:W-:Y:S01]  /*2900*/  IMAD.IADD R53, R5, 0x1, R53 ;  /* 0x0000000105357824 */ /* 0x000fe200078e0235 */
[----:B------:R-:W-:Y:S01]  /*2910*/  ISETP.GE.AND P1, PT, R176, UR4, PT ;  /* 0x00000004b0007c0c */ /* 0x000fe2000bf26270 */
[----:B------:R-:W-:Y:S01]  /*2920*/  IMAD.IADD R5, R81, 0x1, R4 ;  /* 0x0000000151057824 */ /* 0x000fe200078e0204 */
[----:B------:R-:W-:Y:S01]  /*2930*/  SHF.R.S32.HI R4, RZ, 0x1f, R3 ;  /* 0x0000001fff047819 */ /* 0x000fe20000011403 */
[----:B------:R-:W-:Y:S01]  /*2940*/  IMAD.IADD R7, R80, 0x1, R7 ;  /* 0x0000000150077824 */ /* 0x000fe200078e0207 */
[----:B------:R-:W-:Y:S01]  /*2950*/  SEL R57, RZ, 0x20, P2 ;  /* 0x00000020ff397807 */ /* 0x000fe20001000000 */
[----:B------:R-:W-:Y:S01]  /*2960*/  IMAD.WIDE.U32 R20, R175, R70, R18 ;  /* 0x00000046af147225 */ /* 0x000fe200078e0012 */
[----:B------:R-:W-:-:S02]  /*2970*/  LEA.HI R77, R4, R3, RZ, 0x4 ;  /* 0x00000003044d7211 */ /* 0x000fc400078f20ff */
[----:B------:R-:W-:Y:S01]  /*2980*/  LEA.HI R3, R4, R3, RZ, 0x6 ;  /* 0x0000000304037211 */ /* 0x000fe200078f30ff */
[-C--:B------:R-:W-:Y:S01]  /*2990*/  IMAD.WIDE.U32 R48, R175, R70.reuse, R172 ;  /* 0x00000046af307225 */ /* 0x080fe200078e00ac */
[----:B------:R-:W-:Y:S02]  /*29a0*/  SHF.R.S32.HI R6, RZ, 0x1f, R5 ;  /* 0x0000001fff067819 */ /* 0x000fe40000011405 */
[----:B------:R-:W-:Y:S01]  /*29b0*/  SHF.R.S32.HI R8, RZ, 0x1f, R7 ;  /* 0x0000001fff087819 */ /* 0x000fe20000011407 */
[----:B------:R-:W-:Y:S01]  /*29c0*/  IMAD.IADD R21, R21, 0x1, R9 ;  /* 0x0000000115157824 */ /* 0x000fe200078e0209 */
[----:B------:R-:W-:Y:S01]  /*29d0*/  LEA.HI R76, R6, R5, RZ, 0x4 ;  /* 0x00000005064c7211 */ /* 0x000fe200078f20ff */
[----:B------:R-:W-:Y:S01]  /*29e0*/  IMAD.IADD R49, R9, 0x1, R49 ;  /* 0x0000000109317824 */ /* 0x000fe200078e0231 */
[----:B------:R-:W-:Y:S01]  /*29f0*/  LEA.HI R75, R8, R7, RZ, 0x4 ;  /* 0x00000007084b7211 */ /* 0x000fe200078f20ff */
[----:B------:R-:W-:Y:S01]  /*2a00*/  IMAD.SHL.U32 R3, R3, 0x80, RZ ;  /* 0x0000008003037824 */ /* 0x000fe200078e00ff */
[----:B-----5:R-:W-:Y:S01]  /*2a10*/  SHF.R.S32.HI R9, RZ, 0x1f, R24 ;  /* 0x0000001fff097819 */ /* 0x020fe20000011418 */
[----:B------:R-:W-:Y:S01]  /*2a20*/  IMAD.WIDE.U32 R48, R24, R70, R48 ;  /* 0x0000004618307225 */ /* 0x000fe200078e0030 */
[----:B------:R-:W-:-:S02]  /*2a30*/  LOP3.LUT R4, R180, 0x30, R77, 0xf8, !PT ;  /* 0x00000030b4047812 */ /* 0x000fc400078ef84d */
[----:B------:R-:W-:Y:S01]  /*2a40*/  LEA.HI R5, R6, R5, RZ, 0x6 ;  /* 0x0000000506057211 */ /* 0x000fe200078f30ff */
[C---:B------:R-:W-:Y:S01]  /*2a50*/  IMAD R10, R9.reuse, R70, RZ ;  /* 0x00000046090a7224 */ /* 0x040fe200078e02ff */
[----:B------:R-:W-:Y:S01]  /*2a60*/  LEA.HI R7, R8, R7, RZ, 0x6 ;  /* 0x0000000708077211 */ /* 0x000fe200078f30ff */
[----:B------:R-:W-:Y:S01]  /*2a70*/  IMAD R9, R9, R68, RZ ;  /* 0x0000004409097224 */ /* 0x000fe200078e02ff */
[----:B------:R-:W-:Y:S01]  /*2a80*/  LOP3.LUT R3, R3, 0xffffe000, RZ, 0xc0, !PT ;  /* 0xffffe00003037812 */ /* 0x000fe200078ec0ff */
[----:B------:R-:W-:Y:S01]  /*2a90*/  IMAD.SHL.U32 R5, R5, 0x80, RZ ;  /* 0x0000008005057824 */ /* 0x000fe200078e00ff */
[----:B------:R-:W-:Y:S01]  /*2aa0*/  LOP3.LUT R4, R4, R181, RZ, 0x3c, !PT ;  /* 0x000000b504047212 */ /* 0x000fe200078e3cff */
[----:B------:R-:W-:Y:S01]  /*2ab0*/  IMAD.SHL.U32 R7, R7, 0x80, RZ ;  /* 0x0000008007077824 */ /* 0x000fe200078e00ff */
[----:B------:R-:W-:Y:S01]  /*2ac0*/  LOP3.LUT R6, R180, 0x30, R76, 0xf8, !PT ;  /* 0x00000030b4067812 */ /* 0x000fe200078ef84c */
[----:B------:R-:W-:Y:S01]  /*2ad0*/  IMAD.WIDE.U32 R20, R24, R70, R20 ;  /* 0x0000004618147225 */ /* 0x000fe200078e0014 */
[----:B------:R-:W-:-:S02]  /*2ae0*/  LOP3.LUT R8, R180, 0x30, R75, 0xf8, !PT ;  /* 0x00000030b4087812 */ /* 0x000fc400078ef84b */
[----:B------:R-:W-:Y:S01]  /*2af0*/  IADD3 R74, R4, R3, R182 ;  /* 0x00000003044a7210 */ /* 0x000fe20007ffe0b6 */
[C---:B------:R-:W-:Y:S01]  /*2b00*/  IMAD R3, R24.reuse, R71, R10 ;  /* 0x0000004718037224 */ /* 0x040fe200078e020a */
[----:B------:R-:W-:Y:S01]  /*2b10*/  LOP3.LUT R5, R5, 0xffffe000, RZ, 0xc0, !PT ;  /* 0xffffe00005057812 */ /* 0x000fe200078ec0ff */
[----:B------:R-:W-:Y:S01]  /*2b20*/  IMAD R9, R24, R69, R9 ;  /* 0x0000004518097224 */ /* 0x000fe200078e0209 */
[-C--:B------:R-:W-:Y:S01]  /*2b30*/  LOP3.LUT R6, R6, R181.reuse, RZ, 0x3c, !PT ;  /* 0x000000b506067212 */ /* 0x080fe200078e3cff */
[-C--:B------:R-:W-:Y:S01]  /*2b40*/  IMAD.WIDE.U32 R50, R24, R68.reuse, R50 ;  /* 0x0000004418327225 */ /* 0x080fe200078e0032 */
[----:B------:R-:W-:Y:S02]  /*2b50*/  LOP3.LUT R7, R7, 0xffffe000, RZ, 0xc0, !PT ;  /* 0xffffe00007077812 */ /* 0x000fe400078ec0ff */
[----:B------:R-:W-:Y:S01]  /*2b60*/  LOP3.LUT R8, R8, R181, RZ, 0x3c, !PT ;  /* 0x000000b508087212 */ /* 0x000fe200078e3cff */
[----:B------:R-:W-:Y:S01]  /*2b70*/  IMAD.WIDE.U32 R52, R24, R68, R52 ;  /* 0x0000004418347225 */ /* 0x000fe200078e0034 */
[----:B------:R-:W-:-:S02]  /*2b80*/  SEL R55, RZ, 0x8, P1 ;  /* 0x00000008ff377807 */ /* 0x000fc40000800000 */
[----:B------:R-:W-:Y:S01]  /*2b90*/  LOP3.LUT R57, R0, R57, RZ, 0xfc, !PT ;  /* 0x0000003900397212 */ /* 0x000fe200078efcff */
[----:B------:R-:W-:Y:S01]  /*2ba0*/  IMAD.IADD R63, R21, 0x1, R3 ;  /* 0x00000001153f7824 */ /* 0x000fe200078e0203 */
[C---:B------:R-:W-:Y:S01]  /*2bb0*/  SHF.L.U64.HI R71, R70.reuse, 0x7, R71 ;  /* 0x0000000746477819 */ /* 0x040fe20000010247 */
[----:B------:R-:W-:Y:S01]  /*2bc0*/  IMAD.SHL.U32 R70, R70, 0x80, RZ ;  /* 0x0000008046467824 */ /* 0x000fe200078e00ff */
[C---:B------:R-:W-:Y:S01]  /*2bd0*/  SHF.L.U64.HI R69, R68.reuse, 0x7, R69 ;  /* 0x0000000744457819 */ /* 0x040fe20000010245 */
[----:B------:R-:W-:Y:S01]  /*2be0*/  IMAD.SHL.U32 R68, R68, 0x80, RZ ;  /* 0x0000008044447824 */ /* 0x000fe200078e00ff */
[----:B------:R-:W-:Y:S01]  /*2bf0*/  IADD3 R62, R3, R49, RZ ;  /* 0x00000031033e7210 */ /* 0x000fe20007ffe0ff */
[----:B------:R-:W-:Y:S01]  /*2c00*/  IMAD.SHL.U32 R65, R65, 0x2, RZ ;  /* 0x0000000241417824 */ /* 0x000fe200078e00ff */
[----:B------:R-:W-:Y:S01]  /*2c10*/  LOP3.LUT R54, R0, 0x1, RZ, 0xc0, !PT ;  /* 0x0000000100367812 */ /* 0x000fe200078ec0ff */
[----:B------:R-:W-:Y:S01]  /*2c20*/  IMAD.IADD R61, R51, 0x1, R9 ;  /* 0x00000001333d7824 */ /* 0x000fe200078e0209 */
[----:B------:R-:W-:Y:S01]  /*2c30*/  P2R R84, PR, RZ, 0x10 ;  /* 0x00000010ff547803 */ /* 0x000fe20000000000 */
[----:B------:R-:W-:Y:S01]  /*2c40*/  IMAD.IADD R60, R9, 0x1, R53 ;  /* 0x00000001093c7824 */ /* 0x000fe200078e0235 */
[----:B------:R-:W-:-:S02]  /*2c50*/  P2R R85, PR, RZ, 0x8 ;  /* 0x00000008ff557803 */ /* 0x000fc40000000000 */
[--C-:B------:R-:W-:Y:S02]  /*2c60*/  IADD3 R73, R6, R5, R182.reuse ;  /* 0x0000000506497210 */ /* 0x100fe40007ffe0b6 */
[----:B------:R-:W-:Y:S02]  /*2c70*/  IADD3 R72, R8, R7, R182 ;  /* 0x0000000708487210 */ /* 0x000fe40007ffe0b6 */
[----:B------:R-:W-:Y:S02]  /*2c80*/  LOP3.LUT R59, R77, 0xfffffff0, RZ, 0xc0, !PT ;  /* 0xfffffff04d3b7812 */ /* 0x000fe400078ec0ff */
[----:B------:R-:W-:Y:S02]  /*2c90*/  LOP3.LUT R58, R76, 0xfffffff0, RZ, 0xc0, !PT ;  /* 0xfffffff04c3a7812 */ /* 0x000fe400078ec0ff */
[----:B------:R-:W-:Y:S02]  /*2ca0*/  LOP3.LUT R56, R75, 0xfffffff0, RZ, 0xc0, !PT ;  /* 0xfffffff04b387812 */ /* 0x000fe400078ec0ff */
[----:B------:R-:W-:-:S02]  /*2cb0*/  LOP3.LUT R55, R78, R55, RZ, 0xfc, !PT ;  /* 0x000000374e377212 */ /* 0x000fc400078efcff */
[C---:B------:R-:W-:Y:S02]  /*2cc0*/  LOP3.LUT R3, R57.reuse, 0x2, RZ, 0xc0, !PT ;  /* 0x0000000239037812 */ /* 0x040fe400078ec0ff */
[----:B------:R-:W-:Y:S02]  /*2cd0*/  LOP3.LUT R0, R57, 0x4, RZ, 0xc0, !PT ;  /* 0x0000000439007812 */ /* 0x000fe400078ec0ff */
[----:B---3--:R-:W-:Y:S01]  /*2ce0*/  SHF.R.S32.HI R64, RZ, 0x1f, R82 ;  /* 0x0000001fff407819 */ /* 0x008fe20000011452 */
[----:B------:R-:W-:Y:S06]  /*2cf0*/  @!P6 BAR.SYNC.DEFER_BLOCKING 0x9, 0x100 ;  /* 0x024400000000eb1d */ /* 0x000fec0000010000 */
.L_x_1662:
[----:B0-----:R-:W0:Y:S01]  /*2d00*/  LDC R87, c[0x0][0x430] ;  /* 0x00010c00ff577b82 */ /* 0x001e220000000800 */
[----:B------:R-:W-:Y:S02]  /*2d10*/  VIADD R25, R25, 0xffffffff ;  /* 0xffffffff19197836 */ /* 0x000fe40000000000 */
[----:B------:R-:W-:Y:S02]  /*2d20*/  IMAD.MOV.U32 R86, RZ, RZ, RZ ;  /* 0x000000ffff567224 */ /* 0x000fe400078e00ff */
        /* <DEDUP_REMOVED lines=8> */
[----:B------:R-:W2:Y:S08]  /*2db0*/  @!P1 LDC.64 R4, c[0x0][0x418] ;  /* 0x00010600ff049b82 */ /* 0x000eb00000000a00 */
[----:B---3--:R-:W3:Y:S08]  /*2dc0*/  @P2 LDC R9, c[0x0][0x434] ;  /* 0x00010d00ff092b82 */ /* 0x008ef00000000800 */
[----:B------:R-:W4:Y:S01]  /*2dd0*/  @P2 LDC R10, c[0x0][0x438] ;  /* 0x00010e00ff0a2b82 */ /* 0x000f220000000800 */
[----:B---3--:R-:W-:-:S05]  /*2de0*/  @P2 IMAD.HI.U32 R9, R12, R9, RZ ;  /* 0x000000090c092227 */ /* 0x008fca00078e00ff */
[----:B----4-:R-:W-:Y:S01]  /*2df0*/  @P2 SHF.R.U32.HI R8, RZ, R10, R9 ;  /* 0x0000000aff082219 */ /* 0x010fe20000011609 */
[----:B0-----:R-:W-:-:S03]  /*2e00*/  @!P1 IMAD R10, R64, R6, RZ ;  /* 0x00000006400a9224 */ /* 0x001fc600078e02ff */
[----:B------:R-:W-:Y:S01]  /*2e10*/  @!P1 SHF.R.S32.HI R9, RZ, 0x1f, R8 ;  /* 0x0000001fff099819 */ /* 0x000fe20000011408 */
[C---:B------:R-:W-:Y:S02]  /*2e20*/  @!P1 IMAD R11, R82.reuse, R7, R10 ;  /* 0x00000007520b9224 */ /* 0x040fe400078e020a */
[----:B------:R-:W-:-:S04]  /*2e30*/  @!P1 IMAD.WIDE.U32 R6, R82, R6, R8 ;  /* 0x0000000652069225 */ /* 0x000fc800078e0008 */
[----:B------:R-:W-:Y:S01]  /*2e40*/  @!P1 IMAD.IADD R7, R7, 0x1, R11 ;  /* 0x0000000107079824 */ /* 0x000fe200078e020b */
[----:B--2---:R-:W-:-:S04]  /*2e50*/  @!P1 LEA R4, P2, R6, R4, 0x2 ;  /* 0x0000000406049211 */ /* 0x004fc800078410ff */
[----:B------:R-:W-:-:S05]  /*2e60*/  @!P1 LEA.HI.X R5, R6, R5, R7, 0x2, P2 ;  /* 0x0000000506059211 */ /* 0x000fca00010f1407 */
[----:B------:R0:W5:Y:S01]  /*2e70*/  @!P1 LDG.E R86, desc[UR42][R4.64] ;  /* 0x0000002a04569981 */ /* 0x000162000c1e1900 */
[----:B-1----:R-:W-:Y:S01]  /*2e80*/  ISETP.GE.AND P1, PT, R95, 0x1, PT ;  /* 0x000000015f00780c */ /* 0x002fe20003f26270 */
[----:B------:R-:W-:Y:S01]  /*2e90*/  IMAD.MOV R6, RZ, RZ, -R8 ;  /* 0x000000ffff067224 */ /* 0x000fe200078e0a08 */
[----:B------:R-:W-:Y:S05]  /*2ea0*/  YIELD ;  /* 0x0000000000007946 */ /* 0x000fea0003800000 */
[C---:B------:R-:W-:Y:S01]  /*2eb0*/  IMAD R97, R17.reuse, 0x6000, R201 ;  /* 0x0000600011617824 */ /* 0x040fe200078e02c9 */
[----:B------:R-:W-:Y:S01]  /*2ec0*/  BSSY B0, `(.L_x_1600) ;  /* 0x0000696000007945 */ /* 0x000fe20003800000 */
[----:B------:R-:W-:Y:S01]  /*2ed0*/  IMAD R7, R17, 0x6000, R202 ;  /* 0x0000600011077824 */ /* 0x000fe200078e02ca */
[----:B------:R-:W-:Y:S01]  /*2ee0*/  ISETP.GT.AND P3, PT, R25, R26, PT ;  /* 0x0000001a1900720c */ /* 0x000fe20003f64270 */
[----:B------:R-:W-:-:S02]  /*2ef0*/  IMAD R87, R87, R6, R12 ;  /* 0x0000000657577224 */ /* 0x000fc400078e020c */
[C---:B------:R-:W-:Y:S02]  /*2f00*/  IMAD.IADD R97, R16.reuse, 0x1, R97 ;  /* 0x0000000110617824 */ /* 0x040fe400078e0261 */
[----:B------:R-:W-:Y:S01]  /*2f10*/  IMAD.IADD R96, R16, 0x1, R7 ;  /* 0x0000000110607824 */ /* 0x000fe200078e0207 */
[----:B0-----:R-:W-:Y:S07]  /*2f20*/  @!P1 BRA `(.L_x_1601) ;  /* 0x0000006400289947 */ /* 0x001fee0003800000 */
[----:B------:R-:W-:Y:S01]  /*2f30*/  SHF.R.S32.HI R89, RZ, 0x1f, R87 ;  /* 0x0000001fff597819 */ /* 0x000fe20000011457 */
[----:B------:R-:W-:Y:S01]  /*2f40*/  ULDC.64 UR4, c[0x0][0x300] ;  /* 0x0000c00000047ab9 */ /* 0x000fe20000000a00 */
[----:B-----5:R-:W-:Y:S01]  /*2f50*/  SHF.R.S32.HI R90, RZ, 0x1f, R86 ;  /* 0x0000001fff5a7819 */ /* 0x020fe20000011456 */
[----:B------:R-:W-:Y:S01]  /*2f60*/  IMAD.WIDE.U32 R4, R87, UR4, RZ ;  /* 0x0000000457047c25 */ /* 0x000fe2000f8e00ff */
[----:B------:R-:W-:-:S03]  /*2f70*/  ULDC.64 UR6, c[0x0][0x2e8] ;  /* 0x0000ba0000067ab9 */ /* 0x000fc60000000a00 */
[----:B------:R-:W-:Y:S02]  /*2f80*/  IMAD R6, R89, UR4, RZ ;  /* 0x0000000459067c24 */ /* 0x000fe4000f8e02ff */
[-C--:B------:R-:W-:Y:S02]  /*2f90*/  IMAD R8, R71, R25.reuse, RZ ;  /* 0x0000001947087224 */ /* 0x080fe400078e02ff */
[----:B------:R-:W-:Y:S01]  /*2fa0*/  IMAD R7, R87, UR5, R6 ;  /* 0x0000000557077c24 */ /* 0x000fe2000f8e0206 */
[----:B------:R-:W-:Y:S01]  /*2fb0*/  ULDC.64 UR4, c[0x0][0x310] ;  /* 0x0000c40000047ab9 */ /* 0x000fe20000000a00 */
[----:B------:R-:W-:Y:S02]  /*2fc0*/  IMAD R6, R69, R25, RZ ;  /* 0x0000001945067224 */ /* 0x000fe400078e02ff */
        /* <DEDUP_REMOVED lines=8> */
[C---:B------:R-:W-:Y:S01]  /*3050*/  IMAD.WIDE.U32 R4, R168.reuse, UR4, R4 ;  /* 0x00000004a8047c25 */ /* 0x040fe2000f8e0004 */
[----:B------:R-:W-:Y:S02]  /*3060*/  ULDC.U8 UR4, c[0x0][0x410] ;  /* 0x0001040000047ab9 */ /* 0x000fe40000000000 */
[----:B------:R-:W-:Y:S01]  /*3070*/  ISETP.NE.AND P1, PT, RZ, UR4, PT ;  /* 0x00000004ff007c0c */ /* 0x000fe2000bf25270 */
[----:B------:R-:W-:Y:S01]  /*3080*/  IMAD R14, R168, UR5, R5 ;  /* 0x00000005a80e7c24 */ /* 0x000fe2000f8e0205 */
[----:B------:R-:W-:Y:S01]  /*3090*/  IADD3 R98, P2, R4, UR6, RZ ;  /* 0x0000000604627c10 */ /* 0x000fe2000ff5e0ff */
[----:B------:R-:W-:-:S02]  /*30a0*/  IMAD R91, R25, -0x80, R2 ;  /* 0xffffff80195b7824 */ /* 0x000fc400078e0202 */
[----:B------:R-:W-:Y:S01]  /*30b0*/  IMAD R7, R7, R70, R8 ;  /* 0x0000004607077224 */ /* 0x000fe200078e0208 */
[----:B------:R-:W-:Y:S01]  /*30c0*/  IADD3.X R14, R14, UR7, RZ, P2, !PT ;  /* 0x000000070e0e7c10 */ /* 0x000fe200097fe4ff */
[----:B------:R-:W-:Y:S01]  /*30d0*/  IMAD.WIDE.U32 R12, R68, R25, RZ ;  /* 0x00000019440c7225 */ /* 0x000fe200078e00ff */
[----:B------:R-:W-:-:S03]  /*30e0*/  VIMNMX R91, R91, 0x80, PT ;  /* 0x000000805b5b7848 */ /* 0x000fc60003fe0100 */
[----:B------:R-:W-:-:S04]  /*30f0*/  IMAD.WIDE.U32 R10, R70, R25, RZ ;  /* 0x00000019460a7225 */ /* 0x000fc800078e00ff */
[----:B------:R-:W-:Y:S02]  /*3100*/  IMAD.IADD R15, R13, 0x1, R9 ;  /* 0x000000010d0f7824 */ /* 0x000fe400078e0209 */
[----:B------:R-:W-:Y:S01]  /*3110*/  IMAD.IADD R83, R11, 0x1, R7 ;  /* 0x000000010b537824 */ /* 0x000fe200078e0207 */
[----:B------:R-:W-:Y:S06]  /*3120*/  @!P1 BRA `(.L_x_1602) ;  /* 0x0000003000109947 */ /* 0x000fec0003800000 */
        /* <DEDUP_REMOVED lines=51> */
.L_x_1604:
[----:B------:R-:W-:Y:S05]  /*3460*/  BSYNC B1 ;  /* 0x0000000000017941 */ /* 0x000fea0003800000 */
.L_x_1603:
[----:B------:R-:W-:Y:S01]  /*3470*/  UISETP.NE.AND UP0, UPT, UR40, 0x3, UPT ;  /* 0x000000032800788c */ /* 0x000fe2000bf05270 */
[----:B-----5:R-:W-:Y:S01]  /*3480*/  IMAD.MOV.U32 R100, RZ, RZ, R8 ;  /* 0x000000ffff647224 */ /* 0x020fe200078e0008 */
[----:B------:R-:W-:Y:S01]  /*3490*/  MOV R108, R40 ;  /* 0x00000028006c7202 */ /* 0x000fe20000000f00 */
[----:B------:R-:W-:Y:S02]  /*34a0*/  IMAD.MOV.U32 R103, RZ, RZ, R30 ;  /* 0x000000ffff677224 */ /* 0x000fe400078e001e */
[----:B------:R-:W-:Y:S01]  /*34b0*/  IMAD.MOV.U32 R105, RZ, RZ, R34 ;  /* 0x000000ffff697224 */ /* 0x000fe200078e0022 */
[----:B------:R-:W-:Y:S01]  /*34c0*/  PLOP3.LUT P1, PT, PT, PT, UP0, 0x80, 0x0 ;  /* 0x000000000000781c */ /* 0x000fe20003f2f008 */
[----:B------:R-:W-:Y:S02]  /*34d0*/  IMAD.MOV.U32 R107, RZ, RZ, R38 ;  /* 0x000000ffff6b7224 */ /* 0x000fe400078e0026 */
[----:B------:R-:W-:Y:S02]  /*34e0*/  IMAD.MOV.U32 R109, RZ, RZ, R42 ;  /* 0x000000ffff6d7224 */ /* 0x000fe400078e002a */
[----:B------:R-:W-:-:S02]  /*34f0*/  IMAD.MOV.U32 R111, RZ, RZ, R46 ;  /* 0x000000ffff6f7224 */ /* 0x000fc400078e002e */
[----:B------:R-:W-:Y:S02]  /*3500*/  IMAD.MOV.U32 R102, RZ, RZ, R28 ;  /* 0x000000ffff667224 */ /* 0x000fe400078e001c */
[----:B------:R-:W-:Y:S02]  /*3510*/  IMAD.MOV.U32 R104, RZ, RZ, R32 ;  /* 0x000000ffff687224 */ /* 0x000fe400078e0020 */
[----:B------:R-:W-:Y:S02]  /*3520*/  IMAD.MOV.U32 R106, RZ, RZ, R36 ;  /* 0x000000ffff6a7224 */ /* 0x000fe400078e0024 */
[----:B------:R-:W-:Y:S02]  /*3530*/  IMAD.MOV.U32 R110, RZ, RZ, R44 ;  /* 0x000000ffff6e7224 */ /* 0x000fe400078e002c */
[----:B------:R-:W-:Y:S01]  /*3540*/  IMAD.MOV.U32 R112, RZ, RZ, R92 ;  /* 0x000000ffff707224 */ /* 0x000fe200078e005c */
[----:B------:R-:W-:Y:S06]  /*3550*/  @!P1 BRA `(.L_x_1605) ;  /* 0x0000000000049947 */ /* 0x000fec0003800000 */
[----:B------:R-:W-:Y:S01]  /*3560*/  BPT.TRAP 0x1 ;  /* 0x000000040000795c */ /* 0x000fe20000300000 */
.L_x_1605:
[----:B------:R-:W-:Y:S01]  /*3570*/  IMAD R83, R17, 0x8, R16 ;  /* 0x0000000811537824 */ /* 0x000fe200078e0210 */
[----:B------:R-:W-:Y:S01]  /*3580*/  SHF.L.U32 R94, R174, 0x1f, RZ ;  /* 0x0000001fae5e7819 */ /* 0x000fe200000006ff */
[----:B------:R-:W-:Y:S03]  /*3590*/  BSSY B1, `(.L_x_1606) ;  /* 0x0000003000017945 */ /* 0x000fe60003800000 */
[----:B------:R-:W1:Y:S02]  /*35a0*/  SYNCS.PHASECHK.TRANS64.TRYWAIT P4, [R83+URZ+0x22890], R94 ;  /* 0x0228905e530075a7 */ /* 0x000e64000808017f */
[----:B-1----:R-:W-:Y:S05]  /*35b0*/  @!P4 BRA `(.L_x_1607) ;  /* 0x000002900004c947 */ /* 0x002fea0003800000 */
.L_x_1983:
[----:B------:R-:W-:Y:S05]  /*35c0*/  BSYNC B1 ;  /* 0x0000000000017941 */ /* 0x000fea0003800000 */
.L_x_1606:
[----:B------:R-:W-:-:S03]  /*35d0*/  UMOV UR4, 0xffffffff ;  /* 0xffffffff00047882 */ /* 0x000fc60000000000 */
[----:B------:R-:W-:Y:S05]  /*35e0*/  BRA.DIV UR4, `(.L_x_1608) ;  /* 0x00000292040c7947 */ /* 0x000fea000b800000 */
[----:B------:R2:W3:Y:S04]  /*35f0*/  SHFL.IDX PT, R99, R14, RZ, 0x1e1f ;  /* 0x001e1fff0e637589 */ /* 0x0004e800000e0000 */
[----:B------:R2:W4:Y:S02]  /*3600*/  SHFL.IDX PT, R101, R98, RZ, 0x1e1f ;  /* 0x001e1fff62657589 */ /* 0x00052400000e0000 */
.L_x_1987:
[----:B------:R-:W-:Y:S05]  /*3610*/  @P2 BRA `(.L_x_1609) ;  /* 0x0000006000802947 */ /* 0x000fea0003800000 */
[----:B------:R-:W-:Y:S01]  /*3620*/  ISETP.NE.AND P2, PT, R54, RZ, PT ;  /* 0x000000ff3600720c */ /* 0x000fe20003f45270 */
[----:B------:R-:W-:-:S12]  /*3630*/  BSSY B1, `(.L_x_1610) ;  /* 0x0000072000017945 */ /* 0x000fd80003800000 */
[----:B------:R-:W-:Y:S05]  /*3640*/  @!P2 BRA `(.L_x_1611) ;  /* 0x0000000400c0a947 */ /* 0x000fea0003800000 */
[----:B------:R1:W1:Y:S01]  /*3650*/  LDS.128 R4, [R97+0x16400] ;  /* 0x0164000061047984 */ /* 0x0002620000000c00 */
[----:B0---4-:R-:W-:Y:S01]  /*3660*/  IADD3 R10, P2, R18, R101, RZ ;  /* 0x00000065120a7210 */ /* 0x011fe20007f5e0ff */
[----:B------:R-:W-:Y:S04]  /*3670*/  BSSY B2, `(.L_x_1612) ;  /* 0x000006c000027945 */ /* 0x000fe80003800000 */
[----:B---3--:R-:W-:Y:S01]  /*3680*/  IMAD.X R11, R99, 0x1, R19, P2 ;  /* 0x00000001630b7824 */ /* 0x008fe200010e0613 */
[----:B------:R-:W-:-:S13]  /*3690*/  ISETP.GE.AND P2, PT, R172, R95, PT ;  /* 0x0000005fac00720c */ /* 0x000fda0003f46270 */
[----:B------:R-:W-:Y:S05]  /*36a0*/  @P2 BRA `(.L_x_1613) ;  /* 0x0000000400a02947 */ /* 0x000fea0003800000 */
[----:B------:R-:W-:Y:S01]  /*36b0*/  SHF.R.U32.HI R12, RZ, 0x8, R47 ;  /* 0x00000008ff0c7819 */ /* 0x000fe2000001162f */
[----:B-1----:R-:W-:Y:S01]  /*36c0*/  IMAD.MOV.U32 R13, RZ, RZ, R5 ;  /* 0x000000ffff0d7224 */ /* 0x002fe200078e0005 */
[----:B------:R-:W-:Y:S01]  /*36d0*/  SHF.R.U32.HI R46, RZ, 0x8, R93 ;  /* 0x00000008ff2e7819 */ /* 0x000fe2000001165d */
[----:B--2---:R-:W-:Y:S01]  /*36e0*/  IMAD.MOV.U32 R14, RZ, RZ, R4 ;  /* 0x000000ffff0e7224 */ /* 0x004fe200078e0004 */
[----:B------:R-:W-:Y:S01]  /*36f0*/  SHF.R.U32.HI R113, RZ, 0x10, R47 ;  /* 0x00000010ff717819 */ /* 0x000fe2000001162f */
[----:B------:R-:W-:Y:S01]  /*3700*/  IMAD.SHL.U32 R12, R12, 0x100, RZ ;  /* 0x000001000c0c7824 */ /* 0x000fe200078e00ff */
[----:B------:R-:W-:Y:S01]  /*3710*/  LOP3.LUT R15, R47, 0xff0000ff, RZ, 0xc0, !PT ;  /* 0xff0000ff2f0f7812 */ /* 0x000fe200078ec0ff */
[----:B------:R-:W-:Y:S01]  /*3720*/  IMAD.SHL.U32 R46, R46, 0x100, RZ ;  /* 0x000001002e2e7824 */ /* 0x000fe200078e00ff */
[----:B------:R-:W-:Y:S01]  /*3730*/  SHF.R.U32.HI R98, RZ, 0x10, R93 ;  /* 0x00000010ff627819 */ /* 0x000fe2000001165d */
[----:B------:R-:W-:Y:S01]  /*3740*/  IMAD.U32 R5, R113, 0x10000, RZ ;  /* 0x0001000071057824 */ /* 0x000fe200078e00ff */
[----:B------:R-:W-:-:S02]  /*3750*/  LOP3.LUT R47, R93, 0xff0000ff, RZ, 0xc0, !PT ;  /* 0xff0000ff5d2f7812 */ /* 0x000fc400078ec0ff */
[----:B------:R-:W-:Y:S01]  /*3760*/  LOP3.LUT R12, R15, 0xff00, R12, 0xf8, !PT ;  /* 0x0000ff000f0c7812 */ /* 0x000fe200078ef80c */
[----:B------:R-:W-:Y:S01]  /*3770*/  IMAD.U32 R15, R98, 0x10000, RZ ;  /* 0x00010000620f7824 */ /* 0x000fe200078e00ff */
[----:B------:R-:W-:Y:S02]  /*3780*/  LOP3.LUT R92, R47, 0xff00, R46, 0xf8, !PT ;  /* 0x0000ff002f5c7812 */ /* 0x000fe400078ef82e */
[----:B------:R-:W-:Y:S02]  /*3790*/  F2FP.F16.E4M3.UNPACK_B R46, R112.H1 ;  /* 0x00000070ff2e723e */ /* 0x000fe400030006ff */
[----:B------:R-:W-:Y:S02]  /*37a0*/  F2FP.F16.E4M3.UNPACK_B R4, R13 ;  /* 0x0000000dff04723e */ /* 0x000fe400020006ff */
[----:B------:R-:W-:Y:S01]  /*37b0*/  LOP3.LUT R5, R12, 0xff0000, R5, 0xf8, !PT ;  /* 0x00ff00000c057812 */ /* 0x000fe200078ef805 */
[----:B------:R-:W-:Y:S01]  /*37c0*/  HADD2.F32 R98, -RZ, R46.H0_H0 ;  /* 0x2000002eff627230 */ /* 0x000fe20000004100 */
[----:B------:R-:W-:Y:S01]  /*37d0*/  LOP3.LUT R12, R92, 0xff0000, R15, 0xf8, !PT ;  /* 0x00ff00005c0c7812 */ /* 0x000fe200078ef80f */
[--C-:B------:R-:W-:Y:S01]  /*37e0*/  HADD2.F32 R15, -RZ, R4.reuse.H1_H1 ;  /* 0x30000004ff0f7230 */ /* 0x100fe20000004100 */
[----:B------:R-:W-:Y:S01]  /*37f0*/  F2FP.F16.E4M3.UNPACK_B R92, R111.H1 ;  /* 0x0000006fff5c723e */ /* 0x000fe200030006ff */
[----:B------:R-:W-:Y:S01]  /*3800*/  HADD2.F32 R4, -RZ, R4.H0_H0 ;  /* 0x20000004ff047230 */ /* 0x000fe20000004100 */
[----:B------:R-:W-:Y:S01]  /*3810*/  F2FP.F16.E4M3.UNPACK_B R13, R13.H1 ;  /* 0x0000000dff0d723e */ /* 0x000fe200030006ff */
[----:B------:R-:W-:-:S02]  /*3820*/  HADD2.F32 R113, -RZ, R46.H1_H1 ;  /* 0x3000002eff717230 */ /* 0x000fc40000004100 */
[CC--:B------:R-:W-:Y:S01]  /*3830*/  FMUL.FTZ R115, R15.reuse, R98.reuse ;  /* 0x000000620f737220 */ /* 0x0c0fe20000410000 */
        /* <DEDUP_REMOVED lines=16> */
[----:B------:R-:W-:-:S02]  /*3940*/  HADD2.F32 R47, -RZ, R15.H0_H0 ;  /* 0x2000000fff2f7230 */ /* 0x000fc40000004100 */
[----:B------:R-:W-:Y:S02]  /*3950*/  HADD2.F32 R92, -RZ, R15.H1_H1 ;  /* 0x3000000fff5c7230 */ /* 0x000fe40000004100 */
[----:B------:R-:W-:Y:S02]  /*3960*/  HADD2.F32 R112, -RZ, R112.H0_H0 ;  /* 0x20000070ff707230 */ /* 0x000fe40000004100 */
[-C--:B------:R-:W-:Y:S01]  /*3970*/  FMUL.FTZ R113, R47, R93.reuse ;  /* 0x0000005d2f717220 */ /* 0x080fe20000410000 */
[--C-:B------:R-:W-:Y:S02]  /*3980*/  HADD2.F32 R46, -RZ, R14.reuse.H1_H1 ;  /* 0x3000000eff2e7230 */ /* 0x100fe40000004100 */
[----:B------:R-:W-:Y:S01]  /*3990*/  FMUL.FTZ R114, R92, R93 ;  /* 0x0000005d5c727220 */ /* 0x000fe20000410000 */
[----:B------:R-:W-:Y:S02]  /*39a0*/  HADD2.F32 R15, -RZ, R14.H0_H0 ;  /* 0x2000000eff0f7230 */ /* 0x000fe40000004100 */
[----:B------:R-:W-:-:S02]  /*39b0*/  HADD2.F32 R14, -RZ, R111.H1_H1 ;  /* 0x3000006fff0e7230 */ /* 0x000fc40000004100 */
[-C--:B------:R-:W-:Y:S01]  /*39c0*/  FMUL.FTZ R98, R46, R112.reuse ;  /* 0x000000702e627220 */ /* 0x080fe20000410000 */
[----:B------:R-:W-:Y:S02]  /*39d0*/  HADD2.F32 R111, -RZ, R111.H0_H0 ;  /* 0x2000006fff6f7230 */ /* 0x000fe40000004100 */
[----:B------:R-:W-:Y:S01]  /*39e0*/  FMUL.FTZ R93, R15, R112 ;  /* 0x000000700f5d7220 */ /* 0x000fe20000410000 */
[----:B------:R-:W-:Y:S01]  /*39f0*/  F2FP.F16.E4M3.UNPACK_B R112, R5.H1 ;  /* 0x00000005ff70723e */ /* 0x000fe200030006ff */
[-C--:B------:R-:W-:Y:S01]  /*3a00*/  FFMA.FTZ R47, R47, R14.reuse, -R114 ;  /* 0x0000000e2f2f7223 */ /* 0x080fe20000010872 */
[----:B------:R-:W-:Y:S01]  /*3a10*/  FFMA.FTZ R92, R92, R14, R113 ;  /* 0x0000000e5c5c7223 */ /* 0x000fe20000010071 */
[-C--:B------:R-:W-:Y:S01]  /*3a20*/  FFMA.FTZ R14, R15, R111.reuse, -R98 ;  /* 0x0000006f0f0e7223 */ /* 0x080fe20000010862 */
[----:B------:R-:W-:Y:S01]  /*3a30*/  FFMA.FTZ R15, R46, R111, R93 ;  /* 0x0000006f2e0f7223 */ /* 0x000fe2000001005d */
[----:B------:R-:W-:Y:S01]  /*3a40*/  F2FP.F16.E4M3.UNPACK_B R93, R7.H1 ;  /* 0x00000007ff5d723e */ /* 0x000fe200030006ff */
[--C-:B------:R-:W-:Y:S01]  /*3a50*/  HADD2.F32 R113, -RZ, R112.reuse.H1_H1 ;  /* 0x30000070ff717230 */ /* 0x100fe20000004100 */
        /* <DEDUP_REMOVED lines=12> */
[----:B------:R-:W-:Y:S01]  /*3b20*/  FMUL.FTZ R5, R93, R116 ;  /* 0x000000745d057220 */ /* 0x000fe20000410000 */
[----:B------:R-:W-:Y:S01]  /*3b30*/  HADD2.F32 R117, -RZ, R114.H1_H1 ;  /* 0x30000072ff757230 */ /* 0x000fe20000004100 */
[----:B------:R-:W-:Y:S01]  /*3b40*/  F2FP.F16.E4M3.UNPACK_B R7, R7 ;  /* 0x00000007ff07723e */ /* 0x000fe200020006ff */
[----:B------:R-:W-:Y:S02]  /*3b50*/  HADD2.F32 R92, -RZ, R92.H0_H0 ;  /* 0x2000005cff5c7230 */ /* 0x000fe40000004100 */
[----:B------:R-:W-:Y:S01]  /*3b60*/  FFMA.FTZ R118, R98, R113, -R5 ;  /* 0x0000007162767223 */ /* 0x000fe20000010805 */
[----:B------:R-:W-:Y:S02]  /*3b70*/  HADD2.F32 R5, -RZ, R111.H1_H1 ;  /* 0x3000006fff057230 */ /* 0x000fe40000004100 */
[-C--:B------:R-:W-:Y:S01]  /*3b80*/  FMUL.FTZ R119, R12, R117.reuse ;  /* 0x000000750c777220 */ /* 0x080fe20000410000 */
[----:B------:R-:W-:Y:S01]  /*3b90*/  F2FP.F16.E4M3.UNPACK_B R6, R6 ;  /* 0x00000006ff06723e */ /* 0x000fe200020006ff */
[----:B------:R-:W-:Y:S01]  /*3ba0*/  FMUL.FTZ R117, R92, R117 ;  /* 0x000000755c757220 */ /* 0x000fe20000410000 */
[----:B------:R-:W-:Y:S01]  /*3bb0*/  FMUL.FTZ R116, R98, R116 ;  /* 0x0000007462747220 */ /* 0x000fe20000410000 */
[----:B------:R-:W-:Y:S01]  /*3bc0*/  FFMA.FTZ R119, R92, R5, -R119 ;  /* 0x000000055c777223 */ /* 0x000fe20000010877 */
[----:B------:R-:W-:-:S02]  /*3bd0*/  HADD2.F32 R114, -RZ, R114.H0_H0 ;  /* 0x20000072ff727230 */ /* 0x000fc40000004100 */
[----:B------:R-:W-:Y:S01]  /*3be0*/  FFMA.FTZ R98, R12, R5, R117 ;  /* 0x000000050c627223 */ /* 0x000fe20000010075 */
[--C-:B------:R-:W-:Y:S02]  /*3bf0*/  HADD2.F32 R12, -RZ, R7.reuse.H0_H0 ;  /* 0x20000007ff0c7230 */ /* 0x100fe40000004100 */
[----:B------:R-:W-:Y:S01]  /*3c00*/  FFMA.FTZ R121, R93, R113, R116 ;  /* 0x000000715d797223 */ /* 0x000fe20000010074 */
[--C-:B------:R-:W-:Y:S02]  /*3c10*/  HADD2.F32 R5, -RZ, R6.reuse.H0_H0 ;  /* 0x20000006ff057230 */ /* 0x100fe40000004100 */
[----:B------:R-:W-:Y:S02]  /*3c20*/  HADD2.F32 R7, -RZ, R7.H1_H1 ;  /* 0x30000007ff077230 */ /* 0x000fe40000004100 */
[----:B------:R-:W-:Y:S01]  /*3c30*/  FMUL.FTZ R116, R12, R115 ;  /* 0x000000730c747220 */ /* 0x000fe20000410000 */
[----:B------:R-:W-:Y:S02]  /*3c40*/  HADD2.F32 R6, -RZ, R6.H1_H1 ;  /* 0x30000006ff067230 */ /* 0x000fe40000004100 */
[----:B------:R-:W-:Y:S01]  /*3c50*/  FMUL.FTZ R93, R5, R114 ;  /* 0x00000072055d7220 */ /* 0x000fe20000410000 */
[----:B------:R-:W-:-:S02]  /*3c60*/  HADD2.F32 R111, -RZ, R111.H0_H0 ;  /* 0x2000006fff6f7230 */ /* 0x000fc40000004100 */
[C---:B------:R-:W-:Y:S01]  /*3c70*/  FMUL.FTZ R113, R7.reuse, R115 ;  /* 0x0000007307717220 */ /* 0x040fe20000410000 */
[----:B------:R-:W-:Y:S01]  /*3c80*/  FFMA.FTZ R116, R7, R112, R116 ;  /* 0x0000007007747223 */ /* 0x000fe20000010074 */
[----:B------:R-:W-:Y:S01]  /*3c90*/  FMUL.FTZ R92, R6, R114 ;  /* 0x00000072065c7220 */ /* 0x000fe20000410000 */
[----:B------:R-:W-:Y:S01]  /*3ca0*/  F2FP.SATFINITE.E4M3.F32.PACK_AB_MERGE_C R98, R98, R119, RZ ;  /* 0x000000776262723e */ /* 0x000fe200048070ff */
[----:B------:R-:W-:Y:S01]  /*3cb0*/  FFMA.FTZ R113, R12, R112, -R113 ;  /* 0x000000700c717223 */ /* 0x000fe20000010871 */
[-C--:B------:R-:W-:Y:S01]  /*3cc0*/  FFMA.FTZ R93, R6, R111.reuse, R93 ;  /* 0x0000006f065d7223 */ /* 0x080fe2000001005d */
[----:B------:R-:W-:Y:S01]  /*3cd0*/  FFMA.FTZ R92, R5, R111, -R92 ;  /* 0x0000006f055c7223 */ /* 0x000fe2000001085c */
[----:B------:R-:W-:Y:S02]  /*3ce0*/  F2FP.SATFINITE.E4M3.F32.PACK_AB_MERGE_C R118, R121, R118, RZ ;  /* 0x000000767976723e */ /* 0x000fe400048070ff */
[----:B------:R-:W-:Y:S02]  /*3cf0*/  F2FP.SATFINITE.E4M3.F32.PACK_AB_MERGE_C R5, R13, R4, R46 ;  /* 0x000000040d05723e */ /* 0x000fe4000480702e */
[----:B------:R-:W-:-:S02]  /*3d00*/  F2FP.SATFINITE.E4M3.F32.PACK_AB_MERGE_C R4, R15, R14, R47 ;  /* 0x0000000e0f04723e */ /* 0x000fc4000480702f */
[----:B------:R-:W-:Y:S02]  /*3d10*/  F2FP.SATFINITE.E4M3.F32.PACK_AB_MERGE_C R6, R93, R92, R98 ;  /* 0x0000005c5d06723e */ /* 0x000fe40004807062 */
[----:B------:R-:W-:-:S07]  /*3d20*/  F2FP.SATFINITE.E4M3.F32.PACK_AB_MERGE_C R7, R116, R113, R118 ;  /* 0x000000717407723e */ /* 0x000fce0004807076 */
.L_x_1613:
[----:B------:R-:W-:Y:S05]  /*3d30*/  BSYNC B2 ;  /* 0x0000000000027941 */ /* 0x000fea0003800000 */
.L_x_1612:
[----:B-1----:R0:W-:Y:S02]  /*3d40*/  ST.E.128 desc[UR42][R10.64], R4 ;  /* 0x000000040a007985 */ /* 0x0021e4000c101d2a */
.L_x_1611:
[----:B------:R-:W-:Y:S05]  /*3d50*/  BSYNC B1 ;  /* 0x0000000000017941 */ /* 0x000fea0003800000 */
.L_x_1610:
[----:B------:R-:W-:Y:S01]  /*3d60*/  ISETP.NE.AND P2, PT, R3, RZ, PT ;  /* 0x000000ff0300720c */ /* 0x000fe20003f45270 */
[----:B------:R-:W-:-:S12]  /*3d70*/  BSSY B1, `(.L_x_1614) ;  /* 0x0000072000017945 */ /* 0x000fd80003800000 */
[----:B------:R-:W-:Y:S05]  /*3d80*/  @!P2 BRA `(.L_x_1615) ;  /* 0x0000000400c0a947 */ /* 0x000fea0003800000 */
[----:B0-----:R-:W-:Y:S01]  /*3d90*/  IMAD.SHL.U32 R4, R178, 0x10, RZ ;  /* 0x00000010b2047824 */ /* 0x001fe200078e00ff */
[----:B------:R-:W-:Y:S04]  /*3da0*/  BSSY B2, `(.L_x_1616) ;  /* 0x000006d000027945 */ /* 0x000fe80003800000 */
[----:B----4-:R-:W-:-:S04]  /*3db0*/  IADD3 R10, P2, R101, R4, RZ ;  /* 0x00000004650a7210 */ /* 0x010fc80007f5e0ff */
[----:B---3--:R-:W-:Y:S02]  /*3dc0*/  LEA.HI.X.SX32 R11, R4, R99, 0x1, P2 ;  /* 0x00000063040b7211 */ /* 0x008fe400010f0eff */
[----:B------:R0:W3:Y:S01]  /*3dd0*/  LDS.128 R4, [R96+0x16400] ;  /* 0x0164000060047984 */ /* 0x0000e20000000c00 */
[----:B------:R-:W-:-:S13]  /*3de0*/  ISETP.GE.AND P2, PT, R192, R95, PT ;  /* 0x0000005fc000720c */ /* 0x000fda0003f46270 */
[----:B0-----:R-:W-:Y:S05]  /*3df0*/  @P2 BRA `(.L_x_1617) ;  /* 0x00000004009c2947 */ /* 0x001fea0003800000 */
[----:B------:R-:W-:Y:S01]  /*3e00*/  SHF.R.U32.HI R13, RZ, 0x8, R43 ;  /* 0x00000008ff0d7819 */ /* 0x000fe2000001162b */
[----:B--23--:R-:W-:Y:S01]  /*3e10*/  IMAD.MOV.U32 R14, RZ, RZ, R4 ;  /* 0x000000ffff0e7224 */ /* 0x00cfe200078e0004 */
[----:B------:R-:W-:Y:S02]  /*3e20*/  SHF.R.U32.HI R42, RZ, 0x8, R45 ;  /* 0x00000008ff2a7819 */ /* 0x000fe4000001162d */
[----:B------:R-:W-:Y:S01]  /*3e30*/  LOP3.LUT R12, R43, 0xff0000ff, RZ, 0xc0, !PT ;  /* 0xff0000ff2b0c7812 */ /* 0x000fe200078ec0ff */
[----:B------:R-:W-:Y:S01]  /*3e40*/  IMAD.SHL.U32 R13, R13, 0x100, RZ ;  /* 0x000001000d0d7824 */ /* 0x000fe200078e00ff */
[----:B------:R-:W-:Y:S01]  /*3e50*/  SHF.R.U32.HI R43, RZ, 0x10, R43 ;  /* 0x00000010ff2b7819 */ /* 0x000fe2000001162b */
[----:B------:R-:W-:Y:S01]  /*3e60*/  IMAD.SHL.U32 R42, R42, 0x100, RZ ;  /* 0x000001002a2a7824 */ /* 0x000fe200078e00ff */
[----:B------:R-:W-:Y:S02]  /*3e70*/  SHF.R.U32.HI R44, RZ, 0x10, R45 ;  /* 0x00000010ff2c7819 */ /* 0x000fe4000001162d */
[----:B------:R-:W-:-:S02]  /*3e80*/  LOP3.LUT R15, R45, 0xff0000ff, RZ, 0xc0, !PT ;  /* 0xff0000ff2d0f7812 */ /* 0x000fc400078ec0ff */
[----:B------:R-:W-:Y:S01]  /*3e90*/  LOP3.LUT R12, R12, 0xff00, R13, 0xf8, !PT ;  /* 0x0000ff000c0c7812 */ /* 0x000fe200078ef80d */
[----:B------:R-:W-:Y:S01]  /*3ea0*/  IMAD.U32 R13, R43, 0x10000, RZ ;  /* 0x000100002b0d7824 */ /* 0x000fe200078e00ff */
[----:B------:R-:W-:Y:S01]  /*3eb0*/  LOP3.LUT R15, R15, 0xff00, R42, 0xf8, !PT ;  /* 0x0000ff000f0f7812 */ /* 0x000fe200078ef82a */
[----:B------:R-:W-:Y:S01]  /*3ec0*/  IMAD.U32 R44, R44, 0x10000, RZ ;  /* 0x000100002c2c7824 */ /* 0x000fe200078e00ff */
        /* <DEDUP_REMOVED lines=38> */
[-C--:B------:R-:W-:Y:S01]  /*4130*/  FFMA.FTZ R43, R43, R14.reuse, -R92 ;  /* 0x0000000e2b2b7223 */ /* 0x080fe2000001085c */
[----:B------:R-:W-:Y:S01]  /*4140*/  FFMA.FTZ R44, R44, R14, R47 ;  /* 0x0000000e2c2c7223 */ /* 0x000fe2000001002f */
[-C--:B------:R-:W-:Y:S01]  /*4150*/  FFMA.FTZ R14, R15, R109.reuse, -R46 ;  /* 0x0000006d0f0e7223 */ /* 0x080fe2000001082e */
[----:B------:R-:W-:Y:S01]  /*4160*/  FFMA.FTZ R15, R42, R109, R45 ;  /* 0x0000006d2a0f7223 */ /* 0x000fe2000001002d */
[----:B------:R-:W-:Y:S02]  /*4170*/  F2FP.F16.E4M3.UNPACK_B R45, R7.H1 ;  /* 0x00000007ff2d723e */ /* 0x000fe400030006ff */
[----:B------:R-:W-:-:S02]  /*4180*/  F2FP.SATFINITE.E4M3.F32.PACK_AB_MERGE_C R42, R98, R93, RZ ;  /* 0x0000005d622a723e */ /* 0x000fc400048070ff */
[----:B------:R-:W-:Y:S01]  /*4190*/  F2FP.SATFINITE.E4M3.F32.PACK_AB_MERGE_C R43, R44, R43, RZ ;  /* 0x0000002b2c2b723e */ /* 0x000fe200048070ff */
[--C-:B------:R-:W-:Y:S01]  /*41a0*/  HADD2.F32 R46, -RZ, R45.reuse.H0_H0 ;  /* 0x2000002dff2e7230 */ /* 0x100fe20000004100 */
[-C--:B------:R-:W-:Y:S01]  /*41b0*/  F2FP.F16.E4M3.UNPACK_B R109, R13.reuse.H1 ;  /* 0x0000000dff6d723e */ /* 0x080fe200030006ff */
[----:B------:R-:W-:Y:S01]  /*41c0*/  HADD2.F32 R45, -RZ, R45.H1_H1 ;  /* 0x3000002dff2d7230 */ /* 0x000fe20000004100 */
[----:B------:R-:W-:Y:S02]  /*41d0*/  F2FP.F16.E4M3.UNPACK_B R44, R6.H1 ;  /* 0x00000006ff2c723e */ /* 0x000fe400030006ff */
        /* <DEDUP_REMOVED lines=10> */
[-C--:B------:R-:W-:Y:S01]  /*4280*/  FMUL.FTZ R111, R13, R110.reuse ;  /* 0x0000006e0d6f7220 */ /* 0x080fe20000410000 */
[----:B------:R-:W-:Y:S01]  /*4290*/  F2FP.F16.E4M3.UNPACK_B R7, R7 ;  /* 0x00000007ff07723e */ /* 0x000fe200020006ff */
[C---:B------:R-:W-:Y:S01]  /*42a0*/  FMUL.FTZ R110, R44.reuse, R110 ;  /* 0x0000006e2c6e7220 */ /* 0x040fe20000410000 */
[----:B------:R-:W-:Y:S01]  /*42b0*/  F2FP.F16.E4M3.UNPACK_B R6, R6 ;  /* 0x00000006ff06723e */ /* 0x000fe200020006ff */
[----:B------:R-:W-:Y:S01]  /*42c0*/  FFMA.FTZ R111, R44, R12, -R111 ;  /* 0x0000000c2c6f7223 */ /* 0x000fe2000001086f */
[----:B------:R-:W-:-:S02]  /*42d0*/  HADD2.F32 R93, -RZ, R92.H1_H1 ;  /* 0x3000005cff5d7230 */ /* 0x000fc40000004100 */
[----:B------:R-:W-:Y:S01]  /*42e0*/  FFMA.FTZ R110, R13, R12, R110 ;  /* 0x0000000c0d6e7223 */ /* 0x000fe2000001006e */
[--C-:B------:R-:W-:Y:S01]  /*42f0*/  HADD2.F32 R12, -RZ, R7.reuse.H0_H0 ;  /* 0x20000007ff0c7230 */ /* 0x100fe20000004100 */
[----:B------:R-:W-:Y:S01]  /*4300*/  F2FP.SATFINITE.E4M3.F32.PACK_AB_MERGE_C R5, R5, R4, R42 ;  /* 0x000000040505723e */ /* 0x000fe2000480702a */
[----:B------:R-:W-:Y:S02]  /*4310*/  HADD2.F32 R13, -RZ, R7.H1_H1 ;  /* 0x30000007ff0d7230 */ /* 0x000fe40000004100 */
[-C--:B------:R-:W-:Y:S01]  /*4320*/  FFMA.FTZ R113, R46, R93.reuse, -R113 ;  /* 0x0000005d2e717223 */ /* 0x080fe20000010871 */
[--C-:B------:R-:W-:Y:S02]  /*4330*/  HADD2.F32 R7, -RZ, R6.reuse.H0_H0 ;  /* 0x20000006ff077230 */ /* 0x100fe40000004100 */
[----:B------:R-:W-:Y:S01]  /*4340*/  FFMA.FTZ R112, R45, R93, R112 ;  /* 0x0000005d2d707223 */ /* 0x000fe20000010070 */
[----:B------:R-:W-:Y:S01]  /*4350*/  HADD2.F32 R109, -RZ, R109.H0_H0 ;  /* 0x2000006dff6d7230 */ /* 0x000fe20000004100 */
[----:B------:R-:W-:Y:S01]  /*4360*/  F2FP.SATFINITE.E4M3.F32.PACK_AB_MERGE_C R110, R110, R111, RZ ;  /* 0x0000006f6e6e723e */ /* 0x000fe200048070ff */
[----:B------:R-:W-:Y:S01]  /*4370*/  HADD2.F32 R6, -RZ, R6.H1_H1 ;  /* 0x30000006ff067230 */ /* 0x000fe20000004100 */
[----:B------:R-:W-:Y:S01]  /*4380*/  F2FP.SATFINITE.E4M3.F32.PACK_AB_MERGE_C R4, R15, R14, R43 ;  /* 0x0000000e0f04723e */ /* 0x000fe2000480702b */
        /* <DEDUP_REMOVED lines=11> */
[----:B------:R-:W-:-:S04]  /*4440*/  F2FP.SATFINITE.E4M3.F32.PACK_AB_MERGE_C R112, R112, R113, RZ ;  /* 0x000000717070723e */ /* 0x000fc800048070ff */
[----:B------:R-:W-:Y:S02]  /*4450*/  F2FP.SATFINITE.E4M3.F32.PACK_AB_MERGE_C R6, R45, R44, R110 ;  /* 0x0000002c2d06723e */ /* 0x000fe4000480706e */
[----:B------:R-:W-:-:S07]  /*4460*/  F2FP.SATFINITE.E4M3.F32.PACK_AB_MERGE_C R7, R46, R93, R112 ;  /* 0x0000005d2e07723e */ /* 0x000fce0004807070 */
.L_x_1617:
[----:B------:R-:W-:Y:S05]  /*4470*/  BSYNC B2 ;  /* 0x0000000000027941 */ /* 0x000fea0003800000 */
.L_x_1616:
[----:B---3--:R0:W-:Y:S02]  /*4480*/  ST.E.128 desc[UR42][R10.64], R4 ;  /* 0x000000040a007985 */ /* 0x0081e4000c101d2a */
.L_x_1615:
[----:B------:R-:W-:Y:S05]  /*4490*/  BSYNC B1 ;  /* 0x0000000000017941 */ /* 0x000fea0003800000 */
.L_x_1614:
        /* <DEDUP_REMOVED lines=11> */
[----:B---3--:R-:W-:Y:S01]  /*4550*/  IMAD.MOV.U32 R13, RZ, RZ, R5 ;  /* 0x000000ffff0d7224 */ /* 0x008fe200078e0005 */
[--C-:B--2---:R-:W-:Y:S01]  /*4560*/  SHF.R.U32.HI R14, RZ, 0x8, R39.reuse ;  /* 0x00000008ff0e7819 */ /* 0x104fe20000011627 */
[----:B------:R-:W-:Y:S01]  /*4570*/  IMAD.MOV.U32 R12, RZ, RZ, R4 ;  /* 0x000000ffff0c7224 */ /* 0x000fe200078e0004 */
        /* <DEDUP_REMOVED lines=8> */
[----:B------:R-:W-:Y:S01]  /*4600*/  LOP3.LUT R39, R39, 0xff00, R38, 0xf8, !PT ;  /* 0x0000ff0027277812 */ /* 0x000fe200078ef826 */
[----:B------:R-:W-:Y:S01]  /*4610*/  IMAD.U32 R38, R40, 0x10000, RZ ;  /* 0x0001000028267824 */ /* 0x000fe200078e00ff */
[----:B------:R-:W-:Y:S02]  /*4620*/  F2FP.F16.E4M3.UNPACK_B R4, R13 ;  /* 0x0000000dff04723e */ /* 0x000fe400020006ff */
[----:B------:R-:W-:Y:S02]  /*4630*/  F2FP.F16.E4M3.UNPACK_B R15, R108.H1 ;  /* 0x0000006cff0f723e */ /* 0x000fe400030006ff */
[----:B------:R-:W-:Y:S01]  /*4640*/  LOP3.LUT R5, R14, 0xff0000, R5, 0xf8, !PT ;  /* 0x00ff00000e057812 */ /* 0x000fe200078ef805 */
[--C-:B------:R-:W-:Y:S01]  /*4650*/  HADD2.F32 R14, -RZ, R4.reuse.H1_H1 ;  /* 0x30000004ff0e7230 */ /* 0x100fe20000004100 */
[----:B------:R-:W-:Y:S01]  /*4660*/  LOP3.LUT R42, R39, 0xff0000, R38, 0xf8, !PT ;  /* 0x00ff0000272a7812 */ /* 0x000fe200078ef826 */
[--C-:B------:R-:W-:Y:S01]  /*4670*/  HADD2.F32 R43, -RZ, R15.reuse.H0_H0 ;  /* 0x2000000fff2b7230 */ /* 0x100fe20000004100 */
[----:B------:R-:W-:Y:S01]  /*4680*/  F2FP.F16.E4M3.UNPACK_B R39, R107.H1 ;  /* 0x0000006bff27723e */ /* 0x000fe200030006ff */
[----:B------:R-:W-:Y:S01]  /*4690*/  HADD2.F32 R4, -RZ, R4.H0_H0 ;  /* 0x20000004ff047230 */ /* 0x000fe20000004100 */
[----:B------:R-:W-:Y:S01]  /*46a0*/  F2FP.F16.E4M3.UNPACK_B R13, R13.H1 ;  /* 0x0000000dff0d723e */ /* 0x000fe200030006ff */
[----:B------:R-:W-:-:S02]  /*46b0*/  HADD2.F32 R40, -RZ, R15.H1_H1 ;  /* 0x3000000fff287230 */ /* 0x000fc40000004100 */
[----:B------:R-:W-:Y:S01]  /*46c0*/  FMUL.FTZ R45, R14, R43 ;  /* 0x0000002b0e2d7220 */ /* 0x000fe20000410000 */
[----:B------:R-:W-:Y:S01]  /*46d0*/  HADD2.F32 R41, -RZ, R39.H0_H0 ;  /* 0x20000027ff297230 */ /* 0x000fe20000004100 */
[----:B------:R-:W-:Y:S01]  /*46e0*/  F2FP.F16.E4M3.UNPACK_B R108, R108 ;  /* 0x0000006cff6c723e */ /* 0x000fe200020006ff */
[--C-:B------:R-:W-:Y:S01]  /*46f0*/  HADD2.F32 R38, -RZ, R13.reuse.H1_H1 ;  /* 0x3000000dff267230 */ /* 0x100fe20000004100 */
[----:B------:R-:W-:Y:S01]  /*4700*/  F2FP.F16.E4M3.UNPACK_B R107, R107 ;  /* 0x0000006bff6b723e */ /* 0x000fe200020006ff */
[----:B------:R-:W-:Y:S02]  /*4710*/  HADD2.F32 R15, -RZ, R13.H0_H0 ;  /* 0x2000000dff0f7230 */ /* 0x000fe40000004100 */
[----:B------:R-:W-:Y:S01]  /*4720*/  FMUL.FTZ R13, R4, R43 ;  /* 0x0000002b040d7220 */ /* 0x000fe20000410000 */
[----:B------:R-:W-:Y:S02]  /*4730*/  HADD2.F32 R39, -RZ, R39.H1_H1 ;  /* 0x30000027ff277230 */ /* 0x000fe40000004100 */
[-C--:B------:R-:W-:Y:S01]  /*4740*/  FMUL.FTZ R44, R38, R40.reuse ;  /* 0x00000028262c7220 */ /* 0x080fe20000410000 */
[-C--:B------:R-:W-:Y:S01]  /*4750*/  FFMA.FTZ R4, R4, R41.reuse, -R45 ;  /* 0x0000002904047223 */ /* 0x080fe2000001082d */
[----:B------:R-:W-:Y:S01]  /*4760*/  FFMA.FTZ R13, R14, R41, R13 ;  /* 0x000000290e0d7223 */ /* 0x000fe2000001000d */
[C---:B------:R-:W-:Y:S01]  /*4770*/  FMUL.FTZ R43, R15.reuse, R40 ;  /* 0x000000280f2b7220 */ /* 0x040fe20000410000 */
[-C--:B------:R-:W-:Y:S01]  /*4780*/  F2FP.F16.E4M3.UNPACK_B R14, R12.reuse.H1 ;  /* 0x0000000cff0e723e */ /* 0x080fe200030006ff */
[-C--:B------:R-:W-:Y:S01]  /*4790*/  FFMA.FTZ R44, R15, R39.reuse, -R44 ;  /* 0x000000270f2c7223 */ /* 0x080fe2000001082c */
[----:B------:R-:W-:Y:S01]  /*47a0*/  F2FP.F16.E4M3.UNPACK_B R12, R12 ;  /* 0x0000000cff0c723e */ /* 0x000fe200020006ff */
[----:B------:R-:W-:Y:S01]  /*47b0*/  FFMA.FTZ R45, R38, R39, R43 ;  /* 0x00000027262d7223 */ /* 0x000fe2000001002b */
[----:B------:R-:W-:-:S02]  /*47c0*/  HADD2.F32 R40, -RZ, R108.H1_H1 ;  /* 0x3000006cff287230 */ /* 0x000fc40000004100 */
[--C-:B------:R-:W-:Y:S02]  /*47d0*/  HADD2.F32 R39, -RZ, R14.reuse.H1_H1 ;  /* 0x3000000eff277230 */ /* 0x100fe40000004100 */
[----:B------:R-:W-:Y:S01]  /*47e0*/  HADD2.F32 R38, -RZ, R14.H0_H0 ;  /* 0x2000000eff267230 */ /* 0x000fe20000004100 */
[----:B------:R-:W-:Y:S01]  /*47f0*/  F2FP.SATFINITE.E4M3.F32.PACK_AB_MERGE_C R98, R45, R44, RZ ;  /* 0x0000002c2d62723e */ /* 0x000fe200048070ff */
[----:B------:R-:W-:Y:S02]  /*4800*/  HADD2.F32 R108, -RZ, R108.H0_H0 ;  /* 0x2000006cff6c7230 */ /* 0x000fe40000004100 */
[-C--:B------:R-:W-:Y:S01]  /*4810*/  FMUL.FTZ R43, R39, R40.reuse ;  /* 0x00000028272b7220 */ /* 0x080fe20000410000 */
[--C-:B------:R-:W-:Y:S02]  /*4820*/  HADD2.F32 R15, -RZ, R12.reuse.H1_H1 ;  /* 0x3000000cff0f7230 */ /* 0x100fe40000004100 */
[----:B------:R-:W-:Y:S01]  /*4830*/  FMUL.FTZ R40, R38, R40 ;  /* 0x0000002826287220 */ /* 0x000fe20000410000 */
[----:B------:R-:W-:Y:S01]  /*4840*/  HADD2.F32 R14, -RZ, R12.H0_H0 ;  /* 0x2000000cff0e7230 */ /* 0x000fe20000004100 */
[----:B------:R-:W-:Y:S01]  /*4850*/  F2FP.F16.E4M3.UNPACK_B R44, R42.H1 ;  /* 0x0000002aff2c723e */ /* 0x000fe200030006ff */
[----:B------:R-:W-:-:S02]  /*4860*/  HADD2.F32 R12, -RZ, R107.H1_H1 ;  /* 0x3000006bff0c7230 */ /* 0x000fc40000004100 */
[-C--:B------:R-:W-:Y:S01]  /*4870*/  FMUL.FTZ R41, R15, R108.reuse ;  /* 0x0000006c0f297220 */ /* 0x080fe20000410000 */
[----:B------:R-:W-:Y:S02]  /*4880*/  HADD2.F32 R107, -RZ, R107.H0_H0 ;  /* 0x2000006bff6b7230 */ /* 0x000fe40000004100 */
[----:B------:R-:W-:Y:S01]  /*4890*/  FMUL.FTZ R108, R14, R108 ;  /* 0x0000006c0e6c7220 */ /* 0x000fe20000410000 */
[--C-:B------:R-:W-:Y:S02]  /*48a0*/  HADD2.F32 R46, -RZ, R44.reuse.H1_H1 ;  /* 0x3000002cff2e7230 */ /* 0x100fe40000004100 */
[-C--:B------:R-:W-:Y:S01]  /*48b0*/  FFMA.FTZ R43, R38, R12.reuse, -R43 ;  /* 0x0000000c262b7223 */ /* 0x080fe2000001082b */
[----:B------:R-:W-:Y:S01]  /*48c0*/  FFMA.FTZ R40, R39, R12, R40 ;  /* 0x0000000c27287223 */ /* 0x000fe20000010028 */
[-C--:B------:R-:W-:Y:S01]  /*48d0*/  FFMA.FTZ R12, R14, R107.reuse, -R41 ;  /* 0x0000006b0e0c7223 */ /* 0x080fe20000010829 */
[----:B------:R-:W-:Y:S01]  /*48e0*/  FFMA.FTZ R107, R15, R107, R108 ;  /* 0x0000006b0f6b7223 */ /* 0x000fe2000001006c */
[----:B------:R-:W-:Y:S01]  /*48f0*/  F2FP.F16.E4M3.UNPACK_B R15, R7.H1 ;  /* 0x00000007ff0f723e */ /* 0x000fe200030006ff */
[----:B------:R-:W-:Y:S01]  /*4900*/  HADD2.F32 R44, -RZ, R44.H0_H0 ;  /* 0x2000002cff2c7230 */ /* 0x000fe20000004100 */
[----:B------:R-:W-:-:S02]  /*4910*/  F2FP.F16.E4M3.UNPACK_B R41, R5.H1 ;  /* 0x00000005ff29723e */ /* 0x000fc400030006ff */
[----:B------:R-:W-:Y:S01]  /*4920*/  F2FP.SATFINITE.E4M3.F32.PACK_AB_MERGE_C R93, R40, R43, RZ ;  /* 0x0000002b285d723e */ /* 0x000fe200048070ff */
[--C-:B------:R-:W-:Y:S01]  /*4930*/  HADD2.F32 R39, -RZ, R15.reuse.H1_H1 ;  /* 0x3000000fff277230 */ /* 0x100fe20000004100 */
[----:B------:R-:W-:Y:S01]  /*4940*/  F2FP.F16.E4M3.UNPACK_B R14, R6.H1 ;  /* 0x00000006ff0e723e */ /* 0x000fe200030006ff */
[----:B------:R-:W-:Y:S01]  /*4950*/  HADD2.F32 R38, -RZ, R15.H0_H0 ;  /* 0x2000000fff267230 */ /* 0x000fe20000004100 */
[----:B------:R-:W-:Y:S01]  /*4960*/  F2FP.F16.E4M3.UNPACK_B R43, R42 ;  /* 0x0000002aff2b723e */ /* 0x000fe200020006ff */
[----:B------:R-:W-:Y:S01]  /*4970*/  HADD2.F32 R42, -RZ, R41.H1_H1 ;  /* 0x30000029ff2a7230 */ /* 0x000fe20000004100 */
[----:B------:R-:W-:Y:S01]  /*4980*/  F2FP.F16.E4M3.UNPACK_B R40, R5 ;  /* 0x00000005ff28723e */ /* 0x000fe200020006ff */
[----:B------:R-:W-:Y:S02]  /*4990*/  HADD2.F32 R15, -RZ, R14.H1_H1 ;  /* 0x3000000eff0f7230 */ /* 0x000fe40000004100 */
[----:B------:R-:W-:Y:S01]  /*49a0*/  FMUL.FTZ R5, R39, R46 ;  /* 0x0000002e27057220 */ /* 0x000fe20000410000 */
[----:B------:R-:W-:-:S02]  /*49b0*/  HADD2.F32 R45, -RZ, R43.H1_H1 ;  /* 0x3000002bff2d7230 */ /* 0x000fc40000004100 */
        /* <DEDUP_REMOVED lines=14> */
[----:B------:R-:W-:Y:S01]  /*4aa0*/  HADD2.F32 R7, -RZ, R7.H1_H1 ;  /* 0x30000007ff077230 */ /* 0x000fe20000004100 */
[----:B------:R-:W-:Y:S01]  /*4ab0*/  F2FP.SATFINITE.E4M3.F32.PACK_AB_MERGE_C R42, R42, R47, RZ ;  /* 0x0000002f2a2a723e */ /* 0x000fe200048070ff */
[----:B------:R-:W-:Y:S02]  /*4ac0*/  HADD2.F32 R6, -RZ, R6.H1_H1 ;  /* 0x30000006ff067230 */ /* 0x000fe40000004100 */
[----:B------:R-:W-:Y:S02]  /*4ad0*/  HADD2.F32 R43, -RZ, R43.H0_H0 ;  /* 0x2000002bff2b7230 */ /* 0x000fe40000004100 */
[-C--:B------:R-:W-:Y:S01]  /*4ae0*/  FMUL.FTZ R15, R7, R44.reuse ;  /* 0x0000002c070f7220 */ /* 0x080fe20000410000 */
[----:B------:R-:W-:Y:S02]  /*4af0*/  HADD2.F32 R41, -RZ, R41.H0_H0 ;  /* 0x20000029ff297230 */ /* 0x000fe40000004100 */
[----:B------:R-:W-:Y:S01]  /*4b00*/  FMUL.FTZ R44, R14, R44 ;  /* 0x0000002c0e2c7220 */ /* 0x000fe20000410000 */
[----:B------:R-:W-:-:S02]  /*4b10*/  HADD2.F32 R40, -RZ, R40.H0_H0 ;  /* 0x20000028ff287230 */ /* 0x000fc40000004100 */
[-C--:B------:R-:W-:Y:S01]  /*4b20*/  FMUL.FTZ R38, R6, R43.reuse ;  /* 0x0000002b06267220 */ /* 0x080fe20000410000 */
[----:B------:R-:W-:Y:S01]  /*4b30*/  FMUL.FTZ R43, R5, R43 ;  /* 0x0000002b052b7220 */ /* 0x000fe20000410000 */
        /* <DEDUP_REMOVED lines=8> */
.L_x_1621:
[----:B------:R-:W-:Y:S05]  /*4bc0*/  BSYNC B2 ;  /* 0x0000000000027941 */ /* 0x000fea0003800000 */
.L_x_1620:
[----:B---3--:R0:W-:Y:S02]  /*4bd0*/  ST.E.128 desc[UR42][R10.64], R4 ;  /* 0x000000040a007985 */ /* 0x0081e4000c101d2a */
.L_x_1619:
[----:B------:R-:W-:Y:S05]  /*4be0*/  BSYNC B1 ;  /* 0x0000000000017941 */ /* 0x000fea0003800000 */
.L_x_1618:
[----:B------:R-:W-:Y:S01]  /*4bf0*/  LOP3.LUT P2, RZ, R57, 0x8, RZ, 0xc0, !PT ;  /* 0x0000000839ff7812 */ /* 0x000fe2000784c0ff */
        /* <DEDUP_REMOVED lines=8> */
[----:B--2---:R-:W-:Y:S01]  /*4c80*/  SHF.R.U32.HI R14, RZ, 0x8, R35 ;  /* 0x00000008ff0e7819 */ /* 0x004fe20000011623 */
[----:B0-----:R-:W-:Y:S01]  /*4c90*/  IMAD.MOV.U32 R12, RZ, RZ, R4 ;  /* 0x000000ffff0c7224 */ /* 0x001fe200078e0004 */
[----:B------:R-:W-:Y:S02]  /*4ca0*/  SHF.R.U32.HI R34, RZ, 0x8, R37 ;  /* 0x00000008ff227819 */ /* 0x000fe40000011625 */
[----:B------:R-:W-:Y:S02]  /*4cb0*/  LOP3.LUT R13, R35, 0xff0000ff, RZ, 0xc0, !PT ;  /* 0xff0000ff230d7812 */ /* 0x000fe400078ec0ff */
[----:B------:R-:W-:Y:S01]  /*4cc0*/  SHF.R.U32.HI R36, RZ, 0x10, R35 ;  /* 0x00000010ff247819 */ /* 0x000fe20000011623 */
[----:B------:R-:W-:Y:S01]  /*4cd0*/  IMAD.SHL.U32 R34, R34, 0x100, RZ ;  /* 0x0000010022227824 */ /* 0x000fe200078e00ff */
[----:B------:R-:W-:Y:S02]  /*4ce0*/  SHF.R.U32.HI R35, RZ, 0x10, R37 ;  /* 0x00000010ff237819 */ /* 0x000fe40000011625 */
[----:B------:R-:W-:-:S02]  /*4cf0*/  SHF.L.U32 R14, R14, 0x8, RZ ;  /* 0x000000080e0e7819 */ /* 0x000fc400000006ff */
[----:B------:R-:W-:Y:S01]  /*4d00*/  LOP3.LUT R15, R37, 0xff0000ff, RZ, 0xc0, !PT ;  /* 0xff0000ff250f7812 */ /* 0x000fe200078ec0ff */
[----:B------:R-:W-:Y:S01]  /*4d10*/  IMAD.U32 R35, R35, 0x10000, RZ ;  /* 0x0001000023237824 */ /* 0x000fe200078e00ff */
[----:B------:R-:W-:Y:S01]  /*4d20*/  LOP3.LUT R13, R13, 0xff00, R14, 0xf8, !PT ;  /* 0x0000ff000d0d7812 */ /* 0x000fe200078ef80e */
[----:B------:R-:W-:Y:S01]  /*4d30*/  IMAD.U32 R14, R36, 0x10000, RZ ;  /* 0x00010000240e7824 */ /* 0x000fe200078e00ff */
[----:B------:R-:W-:Y:S02]  /*4d40*/  LOP3.LUT R34, R15, 0xff00, R34, 0xf8, !PT ;  /* 0x0000ff000f227812 */ /* 0x000fe400078ef822 */
        /* <DEDUP_REMOVED lines=10> */
[CC--:B------:R-:W-:Y:S01]  /*4df0*/  FMUL.FTZ R41, R13.reuse, R37.reuse ;  /* 0x000000250d297220 */ /* 0x0c0fe20000410000 */
[--C-:B------:R-:W-:Y:S02]  /*4e00*/  HADD2.F32 R35, -RZ, R34.reuse.H0_H0 ;  /* 0x20000022ff237230 */ /* 0x100fe40000004100 */
[----:B------:R-:W-:Y:S01]  /*4e10*/  FMUL.FTZ R40, R4, R37 ;  /* 0x0000002504287220 */ /* 0x000fe20000410000 */
[--C-:B------:R-:W-:Y:S01]  /*4e20*/  HADD2.F32 R15, -RZ, R5.reuse.H1_H1 ;  /* 0x30000005ff0f7230 */ /* 0x100fe20000004100 */
[----:B------:R-:W-:Y:S01]  /*4e30*/  F2FP.F16.E4M3.UNPACK_B R106, R106 ;  /* 0x0000006aff6a723e */ /* 0x000fe200020006ff */
[----:B------:R-:W-:Y:S02]  /*4e40*/  HADD2.F32 R14, -RZ, R5.H0_H0 ;  /* 0x20000005ff0e7230 */ /* 0x000fe40000004100 */
[-C--:B------:R-:W-:Y:S01]  /*4e50*/  FFMA.FTZ R5, R13, R35.reuse, R40 ;  /* 0x000000230d057223 */ /* 0x080fe20000010028 */
[----:B------:R-:W-:Y:S02]  /*4e60*/  HADD2.F32 R34, -RZ, R34.H1_H1 ;  /* 0x30000022ff227230 */ /* 0x000fe40000004100 */
[C---:B------:R-:W-:Y:S01]  /*4e70*/  FMUL.FTZ R37, R15.reuse, R38 ;  /* 0x000000260f257220 */ /* 0x040fe20000410000 */
[----:B------:R-:W-:Y:S01]  /*4e80*/  F2FP.F16.E4M3.UNPACK_B R13, R12.H1 ;  /* 0x0000000cff0d723e */ /* 0x000fe200030006ff */
[----:B------:R-:W-:Y:S01]  /*4e90*/  FMUL.FTZ R38, R14, R38 ;  /* 0x000000260e267220 */ /* 0x000fe20000410000 */
[----:B------:R-:W-:Y:S01]  /*4ea0*/  FFMA.FTZ R4, R4, R35, -R41 ;  /* 0x0000002304047223 */ /* 0x000fe20000010829 */
[----:B------:R-:W-:Y:S01]  /*4eb0*/  FFMA.FTZ R43, R14, R34, -R37 ;  /* 0x000000220e2b7223 */ /* 0x000fe20000010825 */
[----:B------:R-:W-:Y:S01]  /*4ec0*/  F2FP.F16.E4M3.UNPACK_B R12, R12 ;  /* 0x0000000cff0c723e */ /* 0x000fe200020006ff */
[----:B------:R-:W-:Y:S01]  /*4ed0*/  FFMA.FTZ R44, R15, R34, R38 ;  /* 0x000000220f2c7223 */ /* 0x000fe20000010026 */
[----:B------:R-:W-:Y:S01]  /*4ee0*/  F2FP.F16.E4M3.UNPACK_B R105, R105 ;  /* 0x00000069ff69723e */ /* 0x000fe200020006ff */
[----:B------:R-:W-:-:S02]  /*4ef0*/  HADD2.F32 R35, -RZ, R106.H1_H1 ;  /* 0x3000006aff237230 */ /* 0x000fc40000004100 */
[--C-:B------:R-:W-:Y:S01]  /*4f00*/  HADD2.F32 R14, -RZ, R13.reuse.H0_H0 ;  /* 0x2000000dff0e7230 */ /* 0x100fe20000004100 */
[----:B------:R-:W-:Y:S01]  /*4f10*/  F2FP.SATFINITE.E4M3.F32.PACK_AB_MERGE_C R46, R44, R43, RZ ;  /* 0x0000002b2c2e723e */ /* 0x000fe200048070ff */
[----:B------:R-:W-:Y:S02]  /*4f20*/  HADD2.F32 R15, -RZ, R13.H1_H1 ;  /* 0x3000000dff0f7230 */ /* 0x000fe40000004100 */
[----:B------:R-:W-:Y:S02]  /*4f30*/  HADD2.F32 R13, -RZ, R12.H0_H0 ;  /* 0x2000000cff0d7230 */ /* 0x000fe40000004100 */
[-C--:B------:R-:W-:Y:S01]  /*4f40*/  FMUL.FTZ R40, R14, R35.reuse ;  /* 0x000000230e287220 */ /* 0x080fe20000410000 */
[----:B------:R-:W-:Y:S02]  /*4f50*/  HADD2.F32 R34, -RZ, R105.H1_H1 ;  /* 0x30000069ff227230 */ /* 0x000fe40000004100 */
[----:B------:R-:W-:Y:S01]  /*4f60*/  FMUL.FTZ R37, R15, R35 ;  /* 0x000000230f257220 */ /* 0x000fe20000410000 */
[----:B------:R-:W-:Y:S01]  /*4f70*/  HADD2.F32 R106, -RZ, R106.H0_H0 ;  /* 0x2000006aff6a7230 */ /* 0x000fe20000004100 */
[----:B------:R-:W-:Y:S01]  /*4f80*/  F2FP.SATFINITE.E4M3.F32.PACK_AB_MERGE_C R5, R5, R4, R46 ;  /* 0x000000040505723e */ /* 0x000fe2000480702e */
[----:B------:R-:W-:-:S02]  /*4f90*/  HADD2.F32 R12, -RZ, R12.H1_H1 ;  /* 0x3000000cff0c7230 */ /* 0x000fc40000004100 */
[-C--:B------:R-:W-:Y:S01]  /*4fa0*/  FFMA.FTZ R37, R14, R34.reuse, -R37 ;  /* 0x000000220e257223 */ /* 0x080fe20000010825 */
[----:B------:R-:W-:Y:S02]  /*4fb0*/  HADD2.F32 R105, -RZ, R105.H0_H0 ;  /* 0x20000069ff697230 */ /* 0x000fe40000004100 */
[----:B------:R-:W-:Y:S01]  /*4fc0*/  FFMA.FTZ R40, R15, R34, R40 ;  /* 0x000000220f287223 */ /* 0x000fe20000010028 */
[CC--:B------:R-:W-:Y:S01]  /*4fd0*/  FMUL.FTZ R35, R13.reuse, R106.reuse ;  /* 0x0000006a0d237220 */ /* 0x0c0fe20000410000 */
[----:B------:R-:W-:Y:S01]  /*4fe0*/  FMUL.FTZ R38, R12, R106 ;  /* 0x0000006a0c267220 */ /* 0x000fe20000410000 */
[----:B------:R-:W-:Y:S02]  /*4ff0*/  F2FP.F16.E4M3.UNPACK_B R34, R36.H1 ;  /* 0x00000024ff22723e */ /* 0x000fe400030006ff */
[----:B------:R-:W-:Y:S01]  /*5000*/  F2FP.SATFINITE.E4M3.F32.PACK_AB_MERGE_C R45, R40, R37, RZ ;  /* 0x00000025282d723e */ /* 0x000fe200048070ff */
[----:B------:R-:W-:Y:S01]  /*5010*/  FFMA.FTZ R41, R13, R105, -R38 ;  /* 0x000000690d297223 */ /* 0x000fe20000010826 */
[----:B------:R-:W-:Y:S01]  /*5020*/  F2FP.F16.E4M3.UNPACK_B R13, R7.H1 ;  /* 0x00000007ff0d723e */ /* 0x000fe200030006ff */
[----:B------:R-:W-:Y:S01]  /*5030*/  FFMA.FTZ R42, R12, R105, R35 ;  /* 0x000000690c2a7223 */ /* 0x000fe20000010023 */
[-C--:B------:R-:W-:Y:S01]  /*5040*/  F2FP.F16.E4M3.UNPACK_B R37, R39.reuse.H1 ;  /* 0x00000027ff25723e */ /* 0x080fe200030006ff */
[----:B------:R-:W-:Y:S01]  /*5050*/  HADD2.F32 R35, -RZ, R34.H1_H1 ;  /* 0x30000022ff237230 */ /* 0x000fe20000004100 */
[----:B------:R-:W-:Y:S01]  /*5060*/  F2FP.F16.E4M3.UNPACK_B R12, R6.H1 ;  /* 0x00000006ff0c723e */ /* 0x000fe200030006ff */
[----:B------:R-:W-:Y:S01]  /*5070*/  HADD2.F32 R15, -RZ, R13.H1_H1 ;  /* 0x3000000dff0f7230 */ /* 0x000fe20000004100 */
[----:B------:R-:W-:Y:S01]  /*5080*/  F2FP.F16.E4M3.UNPACK_B R39, R39 ;  /* 0x00000027ff27723e */ /* 0x000fe200020006ff */
[----:B------:R-:W-:Y:S01]  /*5090*/  HADD2.F32 R40, -RZ, R37.H1_H1 ;  /* 0x30000025ff287230 */ /* 0x000fe20000004100 */
[----:B------:R-:W-:Y:S01]  /*50a0*/  F2FP.F16.E4M3.UNPACK_B R36, R36 ;  /* 0x00000024ff24723e */ /* 0x000fe200020006ff */
[----:B------:R-:W-:Y:S01]  /*50b0*/  HADD2.F32 R14, -RZ, R13.H0_H0 ;  /* 0x2000000dff0e7230 */ /* 0x000fe20000004100 */
        /* <DEDUP_REMOVED lines=10> */
[----:B------:R-:W-:Y:S01]  /*5160*/  FMUL.FTZ R38, R12, R38 ;  /* 0x000000260c267220 */ /* 0x000fe20000410000 */
[----:B------:R-:W-:-:S02]  /*5170*/  HADD2.F32 R39, -RZ, R39.H0_H0 ;  /* 0x20000027ff277230 */ /* 0x000fc40000004100 */
[-C--:B------:R-:W-:Y:S01]  /*5180*/  FFMA.FTZ R43, R12, R14.reuse, -R43 ;  /* 0x0000000e0c2b7223 */ /* 0x080fe2000001082b */
[--C-:B------:R-:W-:Y:S02]  /*5190*/  HADD2.F32 R12, -RZ, R7.reuse.H0_H0 ;  /* 0x20000007ff0c7230 */ /* 0x100fe40000004100 */
[----:B------:R-:W-:Y:S01]  /*51a0*/  FFMA.FTZ R38, R13, R14, R38 ;  /* 0x0000000e0d267223 */ /* 0x000fe20000010026 */
[----:B------:R-:W-:Y:S02]  /*51b0*/  HADD2.F32 R13, -RZ, R7.H1_H1 ;  /* 0x30000007ff0d7230 */ /* 0x000fe40000004100 */
[----:B------:R-:W-:Y:S01]  /*51c0*/  FFMA.FTZ R35, R15, R35, R40 ;  /* 0x000000230f237223 */ /* 0x000fe20000010028 */
[--C-:B------:R-:W-:Y:S01]  /*51d0*/  HADD2.F32 R7, -RZ, R6.reuse.H0_H0 ;  /* 0x20000006ff077230 */ /* 0x100fe20000004100 */
[----:B------:R-:W-:Y:S01]  /*51e0*/  F2FP.SATFINITE.E4M3.F32.PACK_AB_MERGE_C R4, R42, R41, R45 ;  /* 0x000000292a04723e */ /* 0x000fe2000480702d */
[----:B------:R-:W-:Y:S01]  /*51f0*/  HADD2.F32 R6, -RZ, R6.H1_H1 ;  /* 0x30000006ff067230 */ /* 0x000fe20000004100 */
[----:B------:R-:W-:Y:S01]  /*5200*/  F2FP.SATFINITE.E4M3.F32.PACK_AB_MERGE_C R38, R38, R43, RZ ;  /* 0x0000002b2626723e */ /* 0x000fe200048070ff */
[----:B------:R-:W-:Y:S01]  /*5210*/  HADD2.F32 R37, -RZ, R37.H0_H0 ;  /* 0x20000025ff257230 */ /* 0x000fe20000004100 */
[----:B------:R-:W-:Y:S01]  /*5220*/  F2FP.SATFINITE.E4M3.F32.PACK_AB_MERGE_C R35, R35, R44, RZ ;  /* 0x0000002c2323723e */ /* 0x000fe200048070ff */
[----:B------:R-:W-:-:S02]  /*5230*/  HADD2.F32 R34, -RZ, R34.H0_H0 ;  /* 0x20000022ff227230 */ /* 0x000fc40000004100 */
[----:B------:R-:W-:Y:S01]  /*5240*/  FMUL.FTZ R14, R6, R39 ;  /* 0x00000027060e7220 */ /* 0x000fe20000410000 */
[----:B------:R-:W-:Y:S02]  /*5250*/  HADD2.F32 R36, -RZ, R36.H0_H0 ;  /* 0x20000024ff247230 */ /* 0x000fe40000004100 */
[-C--:B------:R-:W-:Y:S01]  /*5260*/  FMUL.FTZ R15, R13, R37.reuse ;  /* 0x000000250d0f7220 */ /* 0x080fe20000410000 */
[C---:B------:R-:W-:Y:S01]  /*5270*/  FMUL.FTZ R40, R12.reuse, R37 ;  /* 0x000000250c287220 */ /* 0x040fe20000410000 */
[----:B------:R-:W-:Y:S02]  /*5280*/  FMUL.FTZ R39, R7, R39 ;  /* 0x0000002707277220 */ /* 0x000fe40000410000 */
[-C--:B------:R-:W-:Y:S01]  /*5290*/  FFMA.FTZ R15, R12, R34.reuse, -R15 ;  /* 0x000000220c0f7223 */ /* 0x080fe2000001080f */
[----:B------:R-:W-:Y:S01]  /*52a0*/  FFMA.FTZ R40, R13, R34, R40 ;  /* 0x000000220d287223 */ /* 0x000fe20000010028 */
[-C--:B------:R-:W-:Y:S01]  /*52b0*/  FFMA.FTZ R14, R7, R36.reuse, -R14 ;  /* 0x00000024070e7223 */ /* 0x080fe2000001080e */
[----:B------:R-:W-:-:S03]  /*52c0*/  FFMA.FTZ R39, R6, R36, R39 ;  /* 0x0000002406277223 */ /* 0x000fc60000010027 */
[----:B------:R-:W-:Y:S02]  /*52d0*/  F2FP.SATFINITE.E4M3.F32.PACK_AB_MERGE_C R7, R40, R15, R35 ;  /* 0x0000000f2807723e */ /* 0x000fe40004807023 */
[----:B------:R-:W-:-:S07]  /*52e0*/  F2FP.SATFINITE.E4M3.F32.PACK_AB_MERGE_C R6, R39, R14, R38 ;  /* 0x0000000e2706723e */ /* 0x000fce0004807026 */
.L_x_1625:
[----:B------:R-:W-:Y:S05]  /*52f0*/  BSYNC B2 ;  /* 0x0000000000027941 */ /* 0x000fea0003800000 */
.L_x_1624:
[----:B0-----:R0:W-:Y:S02]  /*5300*/  ST.E.128 desc[UR42][R10.64], R4 ;  /* 0x000000040a007985 */ /* 0x0011e4000c101d2a */
.L_x_1623:
[----:B------:R-:W-:Y:S05]  /*5310*/  BSYNC B1 ;  /* 0x0000000000017941 */ /* 0x000fea0003800000 */
.L_x_1622:
        /* <DEDUP_REMOVED lines=9> */
[----:B------:R-:W-:Y:S01]  /*53b0*/  SHF.R.U32.HI R13, RZ, 0x8, R31 ;  /* 0x00000008ff0d7819 */ /* 0x000fe2000001161f */
[----:B0-----:R-:W-:Y:S01]  /*53c0*/  IMAD.MOV.U32 R12, RZ, RZ, R4 ;  /* 0x000000ffff0c7224 */ /* 0x001fe200078e0004 */
[----:B------:R-:W-:Y:S02]  /*53d0*/  SHF.R.U32.HI R15, RZ, 0x8, R33 ;  /* 0x00000008ff0f7819 */ /* 0x000fe40000011621 */
[----:B------:R-:W-:Y:S01]  /*53e0*/  SHF.R.U32.HI R34, RZ, 0x10, R31 ;  /* 0x00000010ff227819 */ /* 0x000fe2000001161f */
[----:B------:R-:W-:Y:S01]  /*53f0*/  IMAD.SHL.U32 R13, R13, 0x100, RZ ;  /* 0x000001000d0d7824 */ /* 0x000fe200078e00ff */
[----:B--2---:R-:W-:Y:S01]  /*5400*/  LOP3.LUT R14, R31, 0xff0000ff, RZ, 0xc0, !PT ;  /* 0xff0000ff1f0e7812 */ /* 0x004fe200078ec0ff */
[----:B------:R-:W-:Y:S01]  /*5410*/  IMAD.SHL.U32 R15, R15, 0x100, RZ ;  /* 0x000001000f0f7824 */ /* 0x000fe200078e00ff */
[----:B------:R-:W-:Y:S02]  /*5420*/  SHF.R.U32.HI R32, RZ, 0x10, R33 ;  /* 0x00000010ff207819 */ /* 0x000fe40000011621 */
[----:B------:R-:W-:-:S02]  /*5430*/  LOP3.LUT R30, R33, 0xff0000ff, RZ, 0xc0, !PT ;  /* 0xff0000ff211e7812 */ /* 0x000fc400078ec0ff */
[----:B------:R-:W-:Y:S01]  /*5440*/  LOP3.LUT R14, R14, 0xff00, R13, 0xf8, !PT ;  /* 0x0000ff000e0e7812 */ /* 0x000fe200078ef80d */
[----:B------:R-:W-:Y:S01]  /*5450*/  IMAD.U32 R13, R34, 0x10000, RZ ;  /* 0x00010000220d7824 */ /* 0x000fe200078e00ff */
        /* <DEDUP_REMOVED lines=92> */
.L_x_1629:
[----:B------:R-:W-:Y:S05]  /*5a20*/  BSYNC B2 ;  /* 0x0000000000027941 */ /* 0x000fea0003800000 */
.L_x_1628:
[----:B0-----:R0:W-:Y:S02]  /*5a30*/  ST.E.128 desc[UR42][R10.64], R4 ;  /* 0x000000040a007985 */ /* 0x0011e4000c101d2a */
.L_x_1627:
[----:B------:R-:W-:Y:S05]  /*5a40*/  BSYNC B1 ;  /* 0x0000000000017941 */ /* 0x000fea0003800000 */
.L_x_1626:
[----:B------:R-:W-:-:S13]  /*5a50*/  LOP3.LUT P2, RZ, R57, 0x20, RZ, 0xc0, !PT ;  /* 0x0000002039ff7812 */ /* 0x000fda000784c0ff */
[----:B------:R-:W-:Y:S05]  /*5a60*/  @!P2 BRA `(.L_x_1609) ;  /* 0x0000003c006ca947 */ /* 0x000fea0003800000 */
[----:B0-----:R0:W0:Y:S01]  /*5a70*/  LDS.128 R4, [R96+0x1a400] ;  /* 0x01a4000060047984 */ /* 0x0010220000000c00 */
[----:B----4-:R-:W-:Y:S01]  /*5a80*/  IADD3 R10, P2, R185, R101, RZ ;  /* 0x00000065b90a7210 */ /* 0x010fe20007f5e0ff */
[----:B------:R-:W-:Y:S04]  /*5a90*/  BSSY B1, `(.L_x_1630) ;  /* 0x000006b000017945 */ /* 0x000fe80003800000 */
[----:B---3--:R-:W-:Y:S01]  /*5aa0*/  IMAD.X R11, R99, 0x1, R198, P2 ;  /* 0x00000001630b7824 */ /* 0x008fe200010e06c6 */
[----:B------:R-:W-:-:S13]  /*5ab0*/  ISETP.GE.AND P2, PT, R196, R95, PT ;  /* 0x0000005fc400720c */ /* 0x000fda0003f46270 */
[----:B------:R-:W-:Y:S05]  /*5ac0*/  @P2 BRA `(.L_x_1631) ;  /* 0x00000004009c2947 */ /* 0x000fea0003800000 */
[----:B------:R-:W-:Y:S02]  /*5ad0*/  SHF.R.U32.HI R8, RZ, 0x8, R9 ;  /* 0x00000008ff087819 */ /* 0x000fe40000011609 */
[----:B--2---:R-:W-:Y:S02]  /*5ae0*/  SHF.R.U32.HI R14, RZ, 0x8, R29 ;  /* 0x00000008ff0e7819 */ /* 0x004fe4000001161d */
[----:B------:R-:W-:Y:S02]  /*5af0*/  LOP3.LUT R12, R9, 0xff0000ff, RZ, 0xc0, !PT ;  /* 0xff0000ff090c7812 */ /* 0x000fe400078ec0ff */
[----:B------:R-:W-:Y:S01]  /*5b00*/  SHF.R.U32.HI R15, RZ, 0x10, R9 ;  /* 0x00000010ff0f7819 */ /* 0x000fe20000011609 */
[----:B------:R-:W-:Y:S01]  /*5b10*/  IMAD.SHL.U32 R9, R8, 0x100, RZ ;  /* 0x0000010008097824 */ /* 0x000fe200078e00ff */
[----:B------:R-:W-:Y:S01]  /*5b20*/  SHF.R.U32.HI R28, RZ, 0x10, R29 ;  /* 0x00000010ff1c7819 */ /* 0x000fe2000001161d */
[----:B------:R-:W-:Y:S01]  /*5b30*/  IMAD.SHL.U32 R14, R14, 0x100, RZ ;  /* 0x000001000e0e7824 */ /* 0x000fe200078e00ff */
[----:B------:R-:W-:Y:S01]  /*5b40*/  LOP3.LUT R13, R29, 0xff0000ff, RZ, 0xc0, !PT ;  /* 0xff0000ff1d0d7812 */ /* 0x000fe200078ec0ff */
[----:B0-----:R-:W-:Y:S01]  /*5b50*/  IMAD.MOV.U32 R8, RZ, RZ, R4 ;  /* 0x000000ffff087224 */ /* 0x001fe200078e0004 */
[----:B------:R-:W-:Y:S01]  /*5b60*/  LOP3.LUT R9, R12, 0xff00, R9, 0xf8, !PT ;  /* 0x0000ff000c097812 */ /* 0x000fe200078ef809 */
[----:B------:R-:W-:Y:S01]  /*5b70*/  IMAD.U32 R28, R28, 0x10000, RZ ;  /* 0x000100001c1c7824 */ /* 0x000fe200078e00ff */
[----:B------:R-:W-:Y:S01]  /*5b80*/  LOP3.LUT R13, R13, 0xff00, R14, 0xf8, !PT ;  /* 0x0000ff000d0d7812 */ /* 0x000fe200078ef80e */
[----:B------:R-:W-:Y:S01]  /*5b90*/  IMAD.U32 R12, R15, 0x10000, RZ ;  /* 0x000100000f0c7824 */ /* 0x000fe200078e00ff */
[----:B------:R-:W-:-:S02]  /*5ba0*/  F2FP.F16.E4M3.UNPACK_B R4, R5 ;  /* 0x00000005ff04723e */ /* 0x000fc400020006ff */
[----:B------:R-:W-:Y:S02]  /*5bb0*/  F2FP.F16.E4M3.UNPACK_B R14, R102.H1 ;  /* 0x00000066ff0e723e */ /* 0x000fe400030006ff */
[----:B------:R-:W-:Y:S02]  /*5bc0*/  F2FP.F16.E4M3.UNPACK_B R5, R5.H1 ;  /* 0x00000005ff05723e */ /* 0x000fe400030006ff */
[----:B------:R-:W-:Y:S01]  /*5bd0*/  LOP3.LUT R30, R13, 0xff0000, R28, 0xf8, !PT ;  /* 0x00ff00000d1e7812 */ /* 0x000fe200078ef81c */
[--C-:B------:R-:W-:Y:S01]  /*5be0*/  HADD2.F32 R29, -RZ, R14.reuse.H1_H1 ;  /* 0x3000000eff1d7230 */ /* 0x100fe20000004100 */
[----:B------:R-:W-:Y:S01]  /*5bf0*/  F2FP.F16.E4M3.UNPACK_B R13, R100.H1 ;  /* 0x00000064ff0d723e */ /* 0x000fe200030006ff */
[----:B------:R-:W-:Y:S01]  /*5c00*/  HADD2.F32 R28, -RZ, R14.H0_H0 ;  /* 0x2000000eff1c7230 */ /* 0x000fe20000004100 */
[----:B------:R-:W-:Y:S01]  /*5c10*/  LOP3.LUT R15, R9, 0xff0000, R12, 0xf8, !PT ;  /* 0x00ff0000090f7812 */ /* 0x000fe200078ef80c */
[----:B------:R-:W-:Y:S01]  /*5c20*/  HADD2.F32 R12, -RZ, R5.H1_H1 ;  /* 0x30000005ff0c7230 */ /* 0x000fe20000004100 */
[----:B------:R-:W-:Y:S01]  /*5c30*/  F2FP.F16.E4M3.UNPACK_B R102, R102 ;  /* 0x00000066ff66723e */ /* 0x000fe200020006ff */
[----:B------:R-:W-:Y:S01]  /*5c40*/  HADD2.F32 R14, -RZ, R13.H0_H0 ;  /* 0x2000000dff0e7230 */ /* 0x000fe20000004100 */
[----:B------:R-:W-:Y:S01]  /*5c50*/  F2FP.F16.E4M3.UNPACK_B R100, R100 ;  /* 0x00000064ff64723e */ /* 0x000fe200020006ff */
[----:B------:R-:W-:-:S02]  /*5c60*/  HADD2.F32 R9, -RZ, R4.H1_H1 ;  /* 0x30000004ff097230 */ /* 0x000fc40000004100 */
[-C--:B------:R-:W-:Y:S01]  /*5c70*/  FMUL.FTZ R32, R12, R29.reuse ;  /* 0x0000001d0c207220 */ /* 0x080fe20000410000 */
[----:B------:R-:W-:Y:S02]  /*5c80*/  HADD2.F32 R5, -RZ, R5.H0_H0 ;  /* 0x20000005ff057230 */ /* 0x000fe40000004100 */
[----:B------:R-:W-:Y:S02]  /*5c90*/  HADD2.F32 R13, -RZ, R13.H1_H1 ;  /* 0x3000000dff0d7230 */ /* 0x000fe40000004100 */
[----:B------:R-:W-:Y:S01]  /*5ca0*/  FMUL.FTZ R31, R9, R28 ;  /* 0x0000001c091f7220 */ /* 0x000fe20000410000 */
[----:B------:R-:W-:Y:S02]  /*5cb0*/  HADD2.F32 R4, -RZ, R4.H0_H0 ;  /* 0x20000004ff047230 */ /* 0x000fe40000004100 */
[C---:B------:R-:W-:Y:S01]  /*5cc0*/  FMUL.FTZ R29, R5.reuse, R29 ;  /* 0x0000001d051d7220 */ /* 0x040fe20000410000 */
[-C--:B------:R-:W-:Y:S01]  /*5cd0*/  FFMA.FTZ R34, R5, R13.reuse, -R32 ;  /* 0x0000000d05227223 */ /* 0x080fe20000010820 */
[----:B------:R-:W-:Y:S01]  /*5ce0*/  F2FP.F16.E4M3.UNPACK_B R5, R8.H1 ;  /* 0x00000008ff05723e */ /* 0x000fe200030006ff */
[C---:B------:R-:W-:Y:S01]  /*5cf0*/  FMUL.FTZ R28, R4.reuse, R28 ;  /* 0x0000001c041c7220 */ /* 0x040fe20000410000 */
[----:B------:R-:W-:Y:S01]  /*5d00*/  FFMA.FTZ R4, R4, R14, -R31 ;  /* 0x0000000e04047223 */ /* 0x000fe2000001081f */
[----:B------:R-:W-:Y:S01]  /*5d10*/  FFMA.FTZ R37, R12, R13, R29 ;  /* 0x0000000d0c257223 */ /* 0x000fe2000001001d */
[----:B------:R-:W-:Y:S01]  /*5d20*/  F2FP.F16.E4M3.UNPACK_B R8, R8 ;  /* 0x00000008ff08723e */ /* 0x000fe200020006ff */
[----:B------:R-:W-:Y:S01]  /*5d30*/  FFMA.FTZ R35, R9, R14, R28 ;  /* 0x0000000e09237223 */ /* 0x000fe2000001001c */
[----:B------:R-:W-:-:S02]  /*5d40*/  HADD2.F32 R14, -RZ, R102.H1_H1 ;  /* 0x30000066ff0e7230 */ /* 0x000fc40000004100 */
[--C-:B------:R-:W-:Y:S01]  /*5d50*/  HADD2.F32 R9, -RZ, R5.reuse.H0_H0 ;  /* 0x20000005ff097230 */ /* 0x100fe20000004100 */
[----:B------:R-:W-:Y:S01]  /*5d60*/  F2FP.SATFINITE.E4M3.F32.PACK_AB_MERGE_C R39, R37, R34, RZ ;  /* 0x000000222527723e */ /* 0x000fe200048070ff */
[----:B------:R-:W-:Y:S02]  /*5d70*/  HADD2.F32 R12, -RZ, R5.H1_H1 ;  /* 0x30000005ff0c7230 */ /* 0x000fe40000004100 */
[----:B------:R-:W-:Y:S02]  /*5d80*/  HADD2.F32 R13, -RZ, R100.H1_H1 ;  /* 0x30000064ff0d7230 */ /* 0x000fe40000004100 */
[-C--:B------:R-:W-:Y:S01]  /*5d90*/  FMUL.FTZ R31, R9, R14.reuse ;  /* 0x0000000e091f7220 */ /* 0x080fe20000410000 */
[----:B------:R-:W-:Y:S02]  /*5da0*/  HADD2.F32 R102, -RZ, R102.H0_H0 ;  /* 0x20000066ff667230 */ /* 0x000fe40000004100 */
[----:B------:R-:W-:Y:S01]  /*5db0*/  FMUL.FTZ R28, R12, R14 ;  /* 0x0000000e0c1c7220 */ /* 0x000fe20000410000 */
[----:B------:R-:W-:-:S02]  /*5dc0*/  HADD2.F32 R5, -RZ, R8.H0_H0 ;  /* 0x20000008ff057230 */ /* 0x000fc40000004100 */
[-C--:B------:R-:W-:Y:S01]  /*5dd0*/  FFMA.FTZ R31, R12, R13.reuse, R31 ;  /* 0x0000000d0c1f7223 */ /* 0x080fe2000001001f */
[----:B------:R-:W-:Y:S02]  /*5de0*/  HADD2.F32 R8, -RZ, R8.H1_H1 ;  /* 0x30000008ff087230 */ /* 0x000fe40000004100 */
[----:B------:R-:W-:Y:S01]  /*5df0*/  FFMA.FTZ R28, R9, R13, -R28 ;  /* 0x0000000d091c7223 */ /* 0x000fe2000001081c */
[----:B------:R-:W-:Y:S02]  /*5e00*/  HADD2.F32 R100, -RZ, R100.H0_H0 ;  /* 0x20000064ff647230 */ /* 0x000fe40000004100 */
[-C--:B------:R-:W-:Y:S01]  /*5e10*/  FMUL.FTZ R29, R5, R102.reuse ;  /* 0x00000066051d7220 */ /* 0x080fe20000410000 */
[----:B------:R-:W-:Y:S01]  /*5e20*/  F2FP.F16.E4M3.UNPACK_B R13, R15.H1 ;  /* 0x0000000fff0d723e */ /* 0x000fe200030006ff */
[C---:B------:R-:W-:Y:S01]  /*5e30*/  FMUL.FTZ R14, R8.reuse, R102 ;  /* 0x00000066080e7220 */ /* 0x040fe20000410000 */
[----:B------:R-:W-:Y:S01]  /*5e40*/  F2FP.SATFINITE.E4M3.F32.PACK_AB_MERGE_C R38, R31, R28, RZ ;  /* 0x0000001c1f26723e */ /* 0x000fe200048070ff */
[-C--:B------:R-:W-:Y:S01]  /*5e50*/  FFMA.FTZ R33, R8, R100.reuse, R29 ;  /* 0x0000006408217223 */ /* 0x080fe2000001001d */
[----:B------:R-:W-:Y:S01]  /*5e60*/  F2FP.F16.E4M3.UNPACK_B R8, R7.H1 ;  /* 0x00000007ff08723e */ /* 0x000fe200030006ff */
[----:B------:R-:W-:Y:S01]  /*5e70*/  FFMA.FTZ R32, R5, R100, -R14 ;  /* 0x0000006405207223 */ /* 0x000fe2000001080e */
[----:B------:R-:W-:Y:S01]  /*5e80*/  F2FP.F16.E4M3.UNPACK_B R28, R30.H1 ;  /* 0x0000001eff1c723e */ /* 0x000fe200030006ff */
        /* <DEDUP_REMOVED lines=17> */
[----:B------:R-:W-:Y:S01]  /*5fa0*/  FMUL.FTZ R29, R5, R29 ;  /* 0x0000001d051d7220 */ /* 0x000fe20000410000 */
[----:B------:R-:W-:-:S02]  /*5fb0*/  HADD2.F32 R28, -RZ, R28.H0_H0 ;  /* 0x2000001cff1c7230 */ /* 0x000fc40000004100 */
[-C--:B------:R-:W-:Y:S01]  /*5fc0*/  FFMA.FTZ R34, R5, R9.reuse, -R34 ;  /* 0x0000000905227223 */ /* 0x080fe20000010822 */
[----:B------:R-:W-:Y:S02]  /*5fd0*/  HADD2.F32 R30, -RZ, R30.H0_H0 ;  /* 0x2000001eff1e7230 */ /* 0x000fe40000004100 */
[----:B------:R-:W-:Y:S01]  /*5fe0*/  FFMA.FTZ R29, R8, R9, R29 ;  /* 0x00000009081d7223 */ /* 0x000fe2000001001d */
[--C-:B------:R-:W-:Y:S02]  /*5ff0*/  HADD2.F32 R8, -RZ, R7.reuse.H0_H0 ;  /* 0x20000007ff087230 */ /* 0x100fe40000004100 */
[----:B------:R-:W-:Y:S01]  /*6000*/  FFMA.FTZ R37, R12, R14, R31 ;  /* 0x0000000e0c257223 */ /* 0x000fe2000001001f */
[----:B------:R-:W-:Y:S02]  /*6010*/  HADD2.F32 R7, -RZ, R7.H1_H1 ;  /* 0x30000007ff077230 */ /* 0x000fe40000004100 */
[--C-:B------:R-:W-:Y:S01]  /*6020*/  HADD2.F32 R5, -RZ, R6.reuse.H0_H0 ;  /* 0x20000006ff057230 */ /* 0x100fe20000004100 */
[----:B------:R-:W-:Y:S01]  /*6030*/  F2FP.SATFINITE.E4M3.F32.PACK_AB_MERGE_C R29, R29, R34, RZ ;  /* 0x000000221d1d723e */ /* 0x000fe200048070ff */
[----:B------:R-:W-:-:S02]  /*6040*/  HADD2.F32 R6, -RZ, R6.H1_H1 ;  /* 0x30000006ff067230 */ /* 0x000fc40000004100 */
        /* <DEDUP_REMOVED lines=15> */
.L_x_1631:
[----:B------:R-:W-:Y:S05]  /*6140*/  BSYNC B1 ;  /* 0x0000000000017941 */ /* 0x000fea0003800000 */
.L_x_1630:
[----:B0-----:R0:W-:Y:S01]  /*6150*/  ST.E.128 desc[UR42][R10.64], R4 ;  /* 0x000000040a007985 */ /* 0x0011e2000c101d2a */
[----:B------:R-:W-:Y:S05]  /*6160*/  BRA `(.L_x_1609) ;  /* 0x0000003400ac7947 */ /* 0x000fea0003800000 */
.L_x_1602:
        /* <DEDUP_REMOVED lines=42> */
.L_x_1633:
[----:B------:R-:W-:Y:S05]  /*6410*/  BSYNC B1 ;  /* 0x0000000000017941 */ /* 0x000fea0003800000 */
.L_x_1632:
        /* <DEDUP_REMOVED lines=16> */
.L_x_1634:
[----:B------:R-:W-:Y:S01]  /*6520*/  IMAD R83, R17, 0x8, R16 ;  /* 0x0000000811537824 */ /* 0x000fe200078e0210 */
[----:B------:R-:W-:Y:S01]  /*6530*/  SHF.L.U32 R94, R174, 0x1f, RZ ;  /* 0x0000001fae5e7819 */ /* 0x000fe200000006ff */
[----:B------:R-:W-:Y:S03]  /*6540*/  BSSY B1, `(.L_x_1635) ;  /* 0x0000003000017945 */ /* 0x000fe60003800000 */
[----:B------:R-:W1:Y:S02]  /*6550*/  SYNCS.PHASECHK.TRANS64.TRYWAIT P4, [R83+URZ+0x22890], R94 ;  /* 0x0228905e530075a7 */ /* 0x000e64000808017f */
[----:B-1----:R-:W-:Y:S05]  /*6560*/  @!P4 BRA `(.L_x_1636) ;  /* 0x000002600078c947 */ /* 0x002fea0003800000 */
.L_x_1988:
[----:B------:R-:W-:Y:S05]  /*6570*/  BSYNC B1 ;  /* 0x0000000000017941 */ /* 0x000fea0003800000 */
.L_x_1635:
[----:B------:R-:W-:-:S03]  /*6580*/  UMOV UR4, 0xffffffff ;  /* 0xffffffff00047882 */ /* 0x000fc60000000000 */
[----:B------:R-:W-:Y:S05]  /*6590*/  BRA.DIV UR4, `(.L_x_1637) ;  /* 0x0000026204807947 */ /* 0x000fea000b800000 */
[----:B------:R2:W3:Y:S04]  /*65a0*/  SHFL.IDX PT, R99, R14, RZ, 0x1e1f ;  /* 0x001e1fff0e637589 */ /* 0x0004e800000e0000 */
[----:B------:R2:W4:Y:S02]  /*65b0*/  SHFL.IDX PT, R101, R98, RZ, 0x1e1f ;  /* 0x001e1fff62657589 */ /* 0x00052400000e0000 */
.L_x_1992:
[----:B------:R-:W-:Y:S05]  /*65c0*/  @P2 BRA `(.L_x_1609) ;  /* 0x0000003000942947 */ /* 0x000fea0003800000 */
[----:B--2---:R-:W2:Y:S01]  /*65d0*/  LDC R98, c[0x0][0x2f4] ;  /* 0x0000bd00ff627b82 */ /* 0x004ea20000000800 */
[----:B------:R-:W-:Y:S01]  /*65e0*/  ISETP.NE.AND P2, PT, R54, RZ, PT ;  /* 0x000000ff3600720c */ /* 0x000fe20003f45270 */
[----:B------:R-:W-:Y:S01]  /*65f0*/  BSSY B1, `(.L_x_1638) ;  /* 0x00000f5000017945 */ /* 0x000fe20003800000 */
[----:B--2---:R-:W-:-:S11]  /*6600*/  IMAD.IADD R110, R98, 0x1, -R65 ;  /* 0x00000001626e7824 */ /* 0x004fd600078e0a41 */
[----:B------:R-:W-:Y:S05]  /*6610*/  @!P2 BRA `(.L_x_1639) ;  /* 0x0000000c00c8a947 */ /* 0x000fea0003800000 */
[----:B------:R-:W-:Y:S01]  /*6620*/  SEL R8, R65, R110, !P0 ;  /* 0x0000006e41087207 */ /* 0x000fe20004000000 */
[----:B------:R-:W-:Y:S01]  /*6630*/  BSSY B2, `(.L_x_1640) ;  /* 0x00000ee000027945 */ /* 0x000fe20003800000 */
[C---:B----4-:R-:W-:Y:S02]  /*6640*/  IADD3 R92, P2, R59.reuse, R101, RZ ;  /* 0x000000653b5c7210 */ /* 0x050fe40007f5e0ff */
[----:B------:R-:W-:Y:S02]  /*6650*/  SHF.R.S32.HI R9, RZ, 0x1f, R8 ;  /* 0x0000001fff097819 */ /* 0x000fe40000011408 */
[----:B---3--:R-:W-:Y:S02]  /*6660*/  LEA.HI.X.SX32 R93, R59, R99, 0x1, P2 ;  /* 0x000000633b5d7211 */ /* 0x008fe400010f0eff */
[----:B------:R-:W-:-:S04]  /*6670*/  LEA.HI R9, R9, R8, RZ, 0x5 ;  /* 0x0000000809097211 */ /* 0x000fc800078f28ff */
[----:B------:R-:W-:-:S04]  /*6680*/  SHF.R.S32.HI R8, RZ, 0x5, R9 ;  /* 0x00000005ff087819 */ /* 0x000fc80000011409 */
[----:B------:R-:W-:-:S04]  /*6690*/  LEA.HI.SX32 R8, R77, R8, 0x1c ;  /* 0x000000084d087211 */ /* 0x000fc800078fe2ff */
[----:B0-----:R-:W-:Y:S01]  /*66a0*/  SHF.R.S32.HI R11, RZ, 0x1f, R8 ;  /* 0x0000001fff0b7819 */ /* 0x001fe20000011408 */
[----:B------:R-:W-:-:S03]  /*66b0*/  IMAD.SHL.U32 R9, R8, 0x10, RZ ;  /* 0x0000001008097824 */ /* 0x000fc600078e00ff */
[----:B------:R-:W-:Y:S02]  /*66c0*/  LEA.HI R11, R11, R8, RZ, 0x2 ;  /* 0x000000080b0b7211 */ /* 0x000fe400078f10ff */
[----:B------:R-:W-:Y:S02]  /*66d0*/  ISETP.GE.AND P2, PT, R9, R98, PT ;  /* 0x000000620900720c */ /* 0x000fe40003f46270 */
[----:B------:R-:W-:Y:S01]  /*66e0*/  LOP3.LUT R8, R180, 0x30, R9, 0xf8, !PT ;  /* 0x00000030b4087812 */ /* 0x000fe200078ef809 */
[----:B------:R-:W-:-:S03]  /*66f0*/  IMAD.SHL.U32 R11, R11, 0x800, RZ ;  /* 0x000008000b0b7824 */ /* 0x000fc600078e00ff */
[----:B------:R-:W-:Y:S02]  /*6700*/  LOP3.LUT R8, R8, R181, RZ, 0x3c, !PT ;  /* 0x000000b508087212 */ /* 0x000fe400078e3cff */
[----:B------:R-:W-:-:S04]  /*6710*/  LOP3.LUT R11, R11, 0xffffe000, RZ, 0xc0, !PT ;  /* 0xffffe0000b0b7812 */ /* 0x000fc800078ec0ff */
[----:B------:R-:W-:Y:S02]  /*6720*/  IADD3 R8, R8, R11, R182 ;  /* 0x0000000b08087210 */ /* 0x000fe40007ffe0b6 */
[----:B------:R-:W-:-:S03]  /*6730*/  @!P2 IADD3 R96, P4, R101, R9, RZ ;  /* 0x000000096560a210 */ /* 0x000fc60007f9e0ff */
[----:B------:R-:W-:Y:S01]  /*6740*/  IMAD R11, R17, 0x6000, R8 ;  /* 0x00006000110b7824 */ /* 0x000fe200078e0208 */
[----:B------:R-:W-:Y:S01]  /*6750*/  @!P2 LEA.HI.X.SX32 R97, R9, R99, 0x1, P4 ;  /* 0x000000630961a211 */ /* 0x000fe200020f0eff */
[----:B------:R-:W-:Y:S01]  /*6760*/  IMAD R9, R17, 0x6000, R74 ;  /* 0x0000600011097824 */ /* 0x000fe200078e024a */
[----:B------:R-:W-:Y:S01]  /*6770*/  ISETP.GE.AND P4, PT, R18, R95, PT ;  /* 0x0000005f1200720c */ /* 0x000fe20003f86270 */
[C---:B------:R-:W-:Y:S02]  /*6780*/  IMAD.IADD R12, R16.reuse, 0x1, R11 ;  /* 0x00000001100c7824 */ /* 0x040fe400078e020b */
[----:B------:R-:W-:-:S04]  /*6790*/  IMAD.IADD R9, R16, 0x1, R9 ;  /* 0x0000000110097824 */ /* 0x000fc800078e0209 */
[----:B------:R-:W0:Y:S04]  /*67a0*/  LDS.128 R12, [R12+0x16400] ;  /* 0x016400000c0c7984 */ /* 0x000e280000000c00 */
[----:B------:R-:W2:Y:S02]  /*67b0*/  LDS.128 R8, [R9+0x16400] ;  /* 0x0164000009087984 */ /* 0x000ea40000000c00 */
[----:B------:R-:W-:Y:S05]  /*67c0*/  @P4 BRA `(.L_x_1641) ;  /* 0x0000000c00504947 */ /* 0x000fea0003800000 */
[----:B------:R-:W-:Y:S01]  /*67d0*/  SHF.R.U32.HI R34, RZ, 0x8, R33 ;  /* 0x00000008ff227819 */ /* 0x000fe20000011621 */
[----:B--2---:R-:W-:Y:S01]  /*67e0*/  IMAD.MOV.U32 R44, RZ, RZ, R8 ;  /* 0x000000ffff2c7224 */ /* 0x004fe200078e0008 */
[----:B------:R-:W-:Y:S02]  /*67f0*/  SHF.R.U32.HI R114, RZ, 0x8, R45 ;  /* 0x00000008ff727819 */ /* 0x000fe4000001162d */
[----:B------:R-:W-:Y:S01]  /*6800*/  SHF.R.U32.HI R120, RZ, 0x10, R33 ;  /* 0x00000010ff787819 */ /* 0x000fe20000011621 */
[----:B------:R-:W-:Y:S01]  /*6810*/  IMAD.SHL.U32 R8, R34, 0x100, RZ ;  /* 0x0000010022087824 */ /* 0x000fe200078e00ff */
[----:B------:R-:W-:Y:S01]  /*6820*/  SHF.R.U32.HI R32, RZ, 0x10, R45 ;  /* 0x00000010ff207819 */ /* 0x000fe2000001162d */
[----:B------:R-:W-:Y:S01]  /*6830*/  IMAD.MOV.U32 R34, RZ, RZ, R10 ;  /* 0x000000ffff227224 */ /* 0x000fe200078e000a */
[----:B------:R-:W-:Y:S01]  /*6840*/  LOP3.LUT R119, R45, 0xff0000ff, RZ, 0xc0, !PT ;  /* 0xff0000ff2d777812 */ /* 0x000fe200078ec0ff */
[----:B------:R-:W-:Y:S01]  /*6850*/  IMAD.SHL.U32 R10, R114, 0x100, RZ ;  /* 0x00000100720a7824 */ /* 0x000fe200078e00ff */
[----:B------:R-:W-:Y:S01]  /*6860*/  SHF.R.U32.HI R46, RZ, 0x8, R47 ;  /* 0x00000008ff2e7819 */ /* 0x000fe2000001162f */
[----:B0-----:R-:W-:Y:S01]  /*6870*/  IMAD.MOV.U32 R45, RZ, RZ, R12 ;  /* 0x000000ffff2d7224 */ /* 0x001fe200078e000c */
[----:B------:R-:W-:Y:S01]  /*6880*/  LOP3.LUT R115, R33, 0xff0000ff, RZ, 0xc0, !PT ;  /* 0xff0000ff21737812 */ /* 0x000fe200078ec0ff */
[----:B------:R-:W-:Y:S01]  /*6890*/  IMAD.U32 R12, R120, 0x10000, RZ ;  /* 0x00010000780c7824 */ /* 0x000fe200078e00ff */
[----:B------:R-:W-:-:S02]  /*68a0*/  SHF.R.U32.HI R118, RZ, 0x10, R35 ;  /* 0x00000010ff767819 */ /* 0x000fc40000011623 */
[----:B------:R-:W-:Y:S02]  /*68b0*/  SHF.R.U32.HI R116, RZ, 0x8, R35 ;  /* 0x00000008ff747819 */ /* 0x000fe40000011623 */
[----:B------:R-:W-:Y:S01]  /*68c0*/  LOP3.LUT R117, R35, 0xff0000ff, RZ, 0xc0, !PT ;  /* 0xff0000ff23757812 */ /* 0x000fe200078ec0ff */
[----:B------:R-:W-:Y:S01]  /*68d0*/  IMAD.MOV.U32 R35, RZ, RZ, R14 ;  /* 0x000000ffff237224 */ /* 0x000fe200078e000e */
[----:B------:R-:W-:Y:S01]  /*68e0*/  SHF.R.U32.HI R33, RZ, 0x10, R47 ;  /* 0x00000010ff217819 */ /* 0x000fe2000001162f */
[----:B------:R-:W-:Y:S01]  /*68f0*/  IMAD.SHL.U32 R14, R46, 0x100, RZ ;  /* 0x000001002e0e7824 */ /* 0x000fe200078e00ff */
[----:B------:R-:W-:Y:S02]  /*6900*/  LOP3.LUT R121, R119, 0xff00, R10, 0xf8, !PT ;  /* 0x0000ff0077797812 */ /* 0x000fe400078ef80a */
[----:B------:R-:W-:Y:S01]  /*6910*/  LOP3.LUT R47, R47, 0xff0000ff, RZ, 0xc0, !PT ;  /* 0xff0000ff2f2f7812 */ /* 0x000fe200078ec0ff */
[----:B------:R-:W-:Y:S01]  /*6920*/  IMAD.U32 R33, R33, 0x10000, RZ ;  /* 0x0001000021217824 */ /* 0x000fe200078e00ff */
[----:B------:R-:W-:Y:S01]  /*6930*/  LOP3.LUT R115, R115, 0xff00, R8, 0xf8, !PT ;  /* 0x0000ff0073737812 */ /* 0x000fe200078ef808 */
[----:B------:R-:W-:Y:S01]  /*6940*/  IMAD.SHL.U32 R8, R116, 0x100, RZ ;  /* 0x0000010074087824 */ /* 0x000fe200078e00ff */
[----:B------:R-:W-:-:S02]  /*6950*/  F2FP.F16.E4M3.UNPACK_B R119, R113.H1 ;  /* 0x00000071ff77723e */ /* 0x000fc400030006ff */
[----:B------:R-:W-:Y:S02]  /*6960*/  F2FP.F16.E4M3.UNPACK_B R114, R45.H1 ;  /* 0x0000002dff72723e */ /* 0x000fe400030006ff */
[----:B------:R-:W-:Y:S01]  /*6970*/  F2FP.F16.E4M3.UNPACK_B R46, R44.H1 ;  /* 0x0000002cff2e723e */ /* 0x000fe200030006ff */
[----:B------:R-:W-:Y:S01]  /*6980*/  HADD2.F32 R10, -RZ, R119.H0_H0 ;  /* 0x20000077ff0a7230 */ /* 0x000fe20000004100 */
[----:B------:R-:W-:Y:S01]  /*6990*/  LOP3.LUT R120, R47, 0xff00, R14, 0xf8, !PT ;  /* 0x0000ff002f787812 */ /* 0x000fe200078ef80e */
[----:B------:R-:W-:Y:S01]  /*69a0*/  IMAD.U32 R14, R32, 0x10000, RZ ;  /* 0x00010000200e7824 */ /* 0x000fe200078e00ff */
[----:B------:R-:W-:Y:S01]  /*69b0*/  LOP3.LUT R12, R115, 0xff0000, R12, 0xf8, !PT ;  /* 0x00ff0000730c7812 */ /* 0x000fe200078ef80c */
[----:B------:R-:W-:Y:S01]  /*69c0*/  HADD2.F32 R115, -RZ, R114.H0_H0 ;  /* 0x20000072ff737230 */ /* 0x000fe20000004100 */
[----:B------:R-:W-:Y:S01]  /*69d0*/  F2FP.F16.E4M3.UNPACK_B R116, R112.H1 ;  /* 0x00000070ff74723e */ /* 0x000fe200030006ff */
[----:B------:R-:W-:Y:S01]  /*69e0*/  HADD2.F32 R47, -RZ, R46.H0_H0 ;  /* 0x2000002eff2f7230 */ /* 0x000fe20000004100 */
[----:B------:R-:W-:Y:S01]  /*69f0*/  LOP3.LUT R117, R117, 0xff00, R8, 0xf8, !PT ;  /* 0x0000ff0075757812 */ /* 0x000fe200078ef808 */
[----:B------:R-:W-:-:S02]  /*6a00*/  IMAD.U32 R8, R118, 0x10000, RZ ;  /* 0x0001000076087824 */ /* 0x000fc400078e00ff */
[-C--:B------:R-:W-:Y:S01]  /*6a10*/  FMUL.FTZ R32, R115, R10.reuse ;  /* 0x0000000a73207220 */ /* 0x080fe20000410000 */
[----:B------:R-:W-:Y:S02]  /*6a20*/  HADD2.F32 R118, -RZ, R116.H0_H0 ;  /* 0x20000074ff767230 */ /* 0x000fe40000004100 */
        /* <DEDUP_REMOVED lines=9> */
[----:B------:R-:W-:Y:S01]  /*6ac0*/  F2FP.F16.E4M3.UNPACK_B R116, R112 ;  /* 0x00000070ff74723e */ /* 0x000fe200020006ff */
[----:B------:R-:W-:Y:S01]  /*6ad0*/  HADD2.F32 R115, -RZ, R114.H1_H1 ;  /* 0x30000072ff737230 */ /* 0x000fe20000004100 */
[----:B------:R-:W-:Y:S01]  /*6ae0*/  F2FP.F16.E4M3.UNPACK_B R113, R45 ;  /* 0x0000002dff71723e */ /* 0x000fe200020006ff */
[----:B------:R-:W-:Y:S01]  /*6af0*/  HADD2.F32 R119, -RZ, R118.H0_H0 ;  /* 0x20000076ff777230 */ /* 0x000fe20000004100 */
[----:B------:R-:W-:Y:S01]  /*6b00*/  F2FP.F16.E4M3.UNPACK_B R112, R44 ;  /* 0x0000002cff70723e */ /* 0x000fe200020006ff */
[-C--:B------:R-:W-:Y:S01]  /*6b10*/  FMUL.FTZ R44, R46, R47.reuse ;  /* 0x0000002f2e2c7220 */ /* 0x080fe20000410000 */
[----:B------:R-:W-:Y:S01]  /*6b20*/  FMUL.FTZ R45, R115, R47 ;  /* 0x0000002f732d7220 */ /* 0x000fe20000410000 */
[----:B------:R-:W-:Y:S01]  /*6b30*/  HADD2.F32 R114, -RZ, R113.H0_H0 ;  /* 0x20000071ff727230 */ /* 0x000fe20000004100 */
[----:B------:R-:W-:Y:S01]  /*6b40*/  LOP3.LUT R14, R121, 0xff0000, R14, 0xf8, !PT ;  /* 0x00ff0000790e7812 */ /* 0x000fe200078ef80e */
[----:B------:R-:W-:-:S02]  /*6b50*/  HADD2.F32 R47, -RZ, R112.H0_H0 ;  /* 0x20000070ff2f7230 */ /* 0x000fc40000004100 */
[----:B------:R-:W-:Y:S01]  /*6b60*/  FFMA.FTZ R45, R46, R117, -R45 ;  /* 0x000000752e2d7223 */ /* 0x000fe2000001082d */
[----:B------:R-:W-:Y:S02]  /*6b70*/  HADD2.F32 R46, -RZ, R116.H0_H0 ;  /* 0x20000074ff2e7230 */ /* 0x000fe40000004100 */
[-C--:B------:R-:W-:Y:S01]  /*6b80*/  FMUL.FTZ R120, R114, R119.reuse ;  /* 0x0000007772787220 */ /* 0x080fe20000410000 */
[----:B------:R-:W-:Y:S02]  /*6b90*/  HADD2.F32 R118, -RZ, R118.H1_H1 ;  /* 0x30000076ff767230 */ /* 0x000fe40000004100 */
[----:B------:R-:W-:Y:S01]  /*6ba0*/  FMUL.FTZ R119, R47, R119 ;  /* 0x000000772f777220 */ /* 0x000fe20000410000 */
[----:B------:R-:W-:Y:S02]  /*6bb0*/  HADD2.F32 R113, -RZ, R113.H1_H1 ;  /* 0x30000071ff717230 */ /* 0x000fe40000004100 */
[----:B------:R-:W-:Y:S01]  /*6bc0*/  FFMA.FTZ R44, R115, R117, R44 ;  /* 0x00000075732c7223 */ /* 0x000fe2000001002c */
[----:B------:R-:W-:-:S02]  /*6bd0*/  HADD2.F32 R112, -RZ, R112.H1_H1 ;  /* 0x30000070ff707230 */ /* 0x000fc40000004100 */
[-C--:B------:R-:W-:Y:S01]  /*6be0*/  FFMA.FTZ R47, R47, R46.reuse, -R120 ;  /* 0x0000002e2f2f7223 */ /* 0x080fe20000010878 */
[----:B------:R-:W-:Y:S02]  /*6bf0*/  HADD2.F32 R115, -RZ, R116.H1_H1 ;  /* 0x30000074ff737230 */ /* 0x000fe40000004100 */
[----:B------:R-:W-:Y:S01]  /*6c00*/  FFMA.FTZ R46, R114, R46, R119 ;  /* 0x0000002e722e7223 */ /* 0x000fe20000010077 */
[-C--:B------:R-:W-:Y:S01]  /*6c10*/  FMUL.FTZ R117, R113, R118.reuse ;  /* 0x0000007671757220 */ /* 0x080fe20000410000 */
[----:B------:R-:W-:Y:S01]  /*6c20*/  F2FP.F16.E4M3.UNPACK_B R120, R109.H1 ;  /* 0x0000006dff78723e */ /* 0x000fe200030006ff */
[C---:B------:R-:W-:Y:S01]  /*6c30*/  FMUL.FTZ R118, R112.reuse, R118 ;  /* 0x0000007670767220 */ /* 0x040fe20000410000 */
[----:B------:R-:W-:Y:S01]  /*6c40*/  F2FP.F16.E4M3.UNPACK_B R116, R35.H1 ;  /* 0x00000023ff74723e */ /* 0x000fe200030006ff */
[----:B------:R-:W-:Y:S01]  /*6c50*/  FFMA.FTZ R112, R112, R115, -R117 ;  /* 0x0000007370707223 */ /* 0x000fe20000010875 */
[----:B------:R-:W-:Y:S01]  /*6c60*/  F2FP.F16.E4M3.UNPACK_B R114, R34.H1 ;  /* 0x00000022ff72723e */ /* 0x000fe200030006ff */
[----:B------:R-:W-:Y:S01]  /*6c70*/  HADD2.F32 R122, -RZ, R120.H0_H0 ;  /* 0x20000078ff7a7230 */ /* 0x000fe20000004100 */
[----:B------:R-:W-:Y:S01]  /*6c80*/  F2FP.F16.E4M3.UNPACK_B R119, R111.H1 ;  /* 0x0000006fff77723e */ /* 0x000fe200030006ff */
[----:B------:R-:W-:-:S02]  /*6c90*/  HADD2.F32 R117, -RZ, R116.H0_H0 ;  /* 0x20000074ff757230 */ /* 0x000fc40000004100 */
[----:B------:R-:W-:Y:S01]  /*6ca0*/  FFMA.FTZ R113, R113, R115, R118 ;  /* 0x0000007371717223 */ /* 0x000fe20000010076 */
[----:B------:R-:W-:Y:S01]  /*6cb0*/  HADD2.F32 R115, -RZ, R114.H0_H0 ;  /* 0x20000072ff737230 */ /* 0x000fe20000004100 */
[----:B------:R-:W-:Y:S01]  /*6cc0*/  F2FP.F16.E4M3.UNPACK_B R34, R34 ;  /* 0x00000022ff22723e */ /* 0x000fe200020006ff */
[----:B------:R-:W-:Y:S02]  /*6cd0*/  HADD2.F32 R121, -RZ, R120.H1_H1 ;  /* 0x30000078ff797230 */ /* 0x000fe40000004100 */
[-C--:B------:R-:W-:Y:S01]  /*6ce0*/  FMUL.FTZ R124, R117, R122.reuse ;  /* 0x0000007a757c7220 */ /* 0x080fe20000410000 */
[----:B------:R-:W-:Y:S02]  /*6cf0*/  HADD2.F32 R120, -RZ, R119.H0_H0 ;  /* 0x20000077ff787230 */ /* 0x000fe40000004100 */
[----:B------:R-:W-:Y:S01]  /*6d00*/  FMUL.FTZ R122, R115, R122 ;  /* 0x0000007a737a7220 */ /* 0x000fe20000410000 */
[----:B------:R-:W-:Y:S01]  /*6d10*/  HADD2.F32 R118, -RZ, R116.H1_H1 ;  /* 0x30000074ff767230 */ /* 0x000fe20000004100 */
[----:B------:R-:W-:Y:S01]  /*6d20*/  F2FP.SATFINITE.E4M3.F32.PACK_AB_MERGE_C R32, R45, R32, RZ ;  /* 0x000000202d20723e */ /* 0x000fe200048070ff */
[----:B------:R-:W-:-:S02]  /*6d30*/  HADD2.F32 R116, -RZ, R114.H1_H1 ;  /* 0x30000072ff747230 */ /* 0x000fc40000004100 */
[-C--:B------:R-:W-:Y:S01]  /*6d40*/  FFMA.FTZ R114, R115, R120.reuse, -R124 ;  /* 0x0000007873727223 */ /* 0x080fe2000001087c */
[----:B------:R-:W-:Y:S02]  /*6d50*/  HADD2.F32 R119, -RZ, R119.H1_H1 ;  /* 0x30000077ff777230 */ /* 0x000fe40000004100 */
[----:B------:R-:W-:Y:S01]  /*6d60*/  FFMA.FTZ R115, R117, R120, R122 ;  /* 0x0000007875737223 */ /* 0x000fe2000001007a */
[----:B------:R-:W-:Y:S01]  /*6d70*/  FMUL.FTZ R123, R118, R121 ;  /* 0x00000079767b7220 */ /* 0x000fe20000410000 */
[----:B------:R-:W-:Y:S01]  /*6d80*/  F2FP.F16.E4M3.UNPACK_B R117, R109 ;  /* 0x0000006dff75723e */ /* 0x000fe200020006ff */
[C---:B------:R-:W-:Y:S01]  /*6d90*/  FMUL.FTZ R121, R116.reuse, R121 ;  /* 0x0000007974797220 */ /* 0x040fe20000410000 */
[----:B------:R-:W-:Y:S01]  /*6da0*/  F2FP.F16.E4M3.UNPACK_B R109, R35 ;  /* 0x00000023ff6d723e */ /* 0x000fe200020006ff */
[----:B------:R-:W-:Y:S01]  /*6db0*/  FFMA.FTZ R123, R116, R119, -R123 ;  /* 0x00000077747b7223 */ /* 0x000fe2000001087b */
[----:B------:R-:W-:Y:S01]  /*6dc0*/  F2FP.F16.E4M3.UNPACK_B R116, R111 ;  /* 0x0000006fff74723e */ /* 0x000fe200020006ff */
[----:B------:R-:W-:-:S02]  /*6dd0*/  HADD2.F32 R120, -RZ, R117.H0_H0 ;  /* 0x20000075ff787230 */ /* 0x000fc40000004100 */
[----:B------:R-:W-:Y:S01]  /*6de0*/  FFMA.FTZ R126, R118, R119, R121 ;  /* 0x00000077767e7223 */ /* 0x000fe20000010079 */
[----:B------:R-:W-:Y:S01]  /*6df0*/  HADD2.F32 R111, -RZ, R109.H0_H0 ;  /* 0x2000006dff6f7230 */ /* 0x000fe20000004100 */
[----:B------:R-:W-:Y:S01]  /*6e00*/  F2FP.F16.E4M3.UNPACK_B R45, R9 ;  /* 0x00000009ff2d723e */ /* 0x000fe200020006ff */
[--C-:B------:R-:W-:Y:S02]  /*6e10*/  HADD2.F32 R35, -RZ, R34.reuse.H0_H0 ;  /* 0x20000022ff237230 */ /* 0x100fe40000004100 */
[----:B------:R-:W-:Y:S02]  /*6e20*/  HADD2.F32 R117, -RZ, R117.H1_H1 ;  /* 0x30000075ff757230 */ /* 0x000fe40000004100 */
[-C--:B------:R-:W-:Y:S01]  /*6e30*/  FMUL.FTZ R122, R111, R120.reuse ;  /* 0x000000786f7a7220 */ /* 0x080fe20000410000 */
[----:B------:R-:W-:Y:S02]  /*6e40*/  HADD2.F32 R34, -RZ, R34.H1_H1 ;  /* 0x30000022ff227230 */ /* 0x000fe40000004100 */
[----:B------:R-:W-:Y:S01]  /*6e50*/  FMUL.FTZ R120, R35, R120 ;  /* 0x0000007823787220 */ /* 0x000fe20000410000 */
[----:B------:R-:W-:Y:S01]  /*6e60*/  HADD2.F32 R109, -RZ, R109.H1_H1 ;  /* 0x3000006dff6d7230 */ /* 0x000fe20000004100 */
[----:B------:R-:W-:Y:S01]  /*6e70*/  F2FP.SATFINITE.E4M3.F32.PACK_AB_MERGE_C R126, R126, R115, RZ ;  /* 0x000000737e7e723e */ /* 0x000fe200048070ff */
[----:B------:R-:W-:-:S02]  /*6e80*/  HADD2.F32 R118, -RZ, R116.H0_H0 ;  /* 0x20000074ff767230 */ /* 0x000fc40000004100 */
[CC--:B------:R-:W-:Y:S01]  /*6e90*/  FMUL.FTZ R124, R34.reuse, R117.reuse ;  /* 0x00000075227c7220 */ /* 0x0c0fe20000410000 */
[----:B------:R-:W-:Y:S02]  /*6ea0*/  HADD2.F32 R116, -RZ, R116.H1_H1 ;  /* 0x30000074ff747230 */ /* 0x000fe40000004100 */
[----:B------:R-:W-:Y:S01]  /*6eb0*/  FMUL.FTZ R119, R109, R117 ;  /* 0x000000756d777220 */ /* 0x000fe20000410000 */
[-C--:B------:R-:W-:Y:S01]  /*6ec0*/  FFMA.FTZ R122, R35, R118.reuse, -R122 ;  /* 0x00000076237a7223 */ /* 0x080fe2000001087a */
[----:B------:R-:W-:Y:S02]  /*6ed0*/  FFMA.FTZ R120, R111, R118, R120 ;  /* 0x000000766f787223 */ /* 0x000fe40000010078 */
[-C--:B------:R-:W-:Y:S01]  /*6ee0*/  FFMA.FTZ R119, R34, R116.reuse, -R119 ;  /* 0x0000007422777223 */ /* 0x080fe20000010877 */
[----:B------:R-:W-:Y:S01]  /*6ef0*/  FFMA.FTZ R111, R109, R116, R124 ;  /* 0x000000746d6f7223 */ /* 0x000fe2000001007c */
[----:B------:R-:W-:Y:S02]  /*6f00*/  F2FP.SATFINITE.E4M3.F32.PACK_AB_MERGE_C R35, R112, R47, R32 ;  /* 0x0000002f7023723e */ /* 0x000fe40004807020 */
[----:B------:R-:W-:Y:S01]  /*6f10*/  F2FP.SATFINITE.E4M3.F32.PACK_AB_MERGE_C R34, R44, R33, RZ ;  /* 0x000000212c22723e */ /* 0x000fe200048070ff */
[----:B------:R-:W-:Y:S01]  /*6f20*/  HADD2.F32 R44, -RZ, R45.H0_H0 ;  /* 0x2000002dff2c7230 */ /* 0x000fe20000004100 */
[----:B------:R-:W-:-:S02]  /*6f30*/  F2FP.F16.E4M3.UNPACK_B R109, R13 ;  /* 0x0000000dff6d723e */ /* 0x000fc400020006ff */
[----:B------:R-:W-:Y:S02]  /*6f40*/  F2FP.F16.E4M3.UNPACK_B R47, R14 ;  /* 0x0000000eff2f723e */ /* 0x000fe400020006ff */
[----:B------:R-:W-:Y:S01]  /*6f50*/  F2FP.SATFINITE.E4M3.F32.PACK_AB_MERGE_C R34, R113, R46, R34 ;  /* 0x0000002e7122723e */ /* 0x000fe20004807022 */
[----:B------:R-:W-:Y:S01]  /*6f60*/  HADD2.F32 R46, -RZ, R109.H0_H0 ;  /* 0x2000006dff2e7230 */ /* 0x000fe20000004100 */
[----:B------:R-:W-:Y:S01]  /*6f70*/  F2FP.F16.E4M3.UNPACK_B R112, R12 ;  /* 0x0000000cff70723e */ /* 0x000fe200020006ff */
[--C-:B------:R-:W-:Y:S01]  /*6f80*/  HADD2.F32 R115, -RZ, R47.reuse.H0_H0 ;  /* 0x2000002fff737230 */ /* 0x100fe20000004100 */
[----:B------:R-:W-:Y:S01]  /*6f90*/  F2FP.SATFINITE.E4M3.F32.PACK_AB_MERGE_C R33, R123, R114, RZ ;  /* 0x000000727b21723e */ /* 0x000fe200048070ff */
[----:B------:R-:W-:Y:S01]  /*6fa0*/  HADD2.F32 R114, -RZ, R47.H1_H1 ;  /* 0x3000002fff727230 */ /* 0x000fe20000004100 */
[----:B------:R-:W-:Y:S01]  /*6fb0*/  F2FP.SATFINITE.E4M3.F32.PACK_AB_MERGE_C R32, R111, R120, R126 ;  /* 0x000000786f20723e */ /* 0x000fe2000480707e */
        /* <DEDUP_REMOVED lines=8> */
[-C--:B------:R-:W-:Y:S01]  /*7040*/  FMUL.FTZ R116, R111, R114.reuse ;  /* 0x000000726f747220 */ /* 0x080fe20000410000 */
[----:B------:R-:W-:Y:S01]  /*7050*/  FMUL.FTZ R114, R47, R114 ;  /* 0x000000722f727220 */ /* 0x000fe20000410000 */
[----:B------:R-:W-:Y:S02]  /*7060*/  F2FP.F16.E4M3.UNPACK_B R109, R13.H1 ;  /* 0x0000000dff6d723e */ /* 0x000fe400030006ff */
[----:B------:R-:W-:Y:S01]  /*7070*/  F2FP.F16.E4M3.UNPACK_B R113, R14.H1 ;  /* 0x0000000eff71723e */ /* 0x000fe200030006ff */
[-C--:B------:R-:W-:Y:S01]  /*7080*/  FFMA.FTZ R14, R111, R112.reuse, R114 ;  /* 0x000000706f0e7223 */ /* 0x080fe20000010072 */
[----:B------:R-:W-:Y:S01]  /*7090*/  F2FP.F16.E4M3.UNPACK_B R46, R9.H1 ;  /* 0x00000009ff2e723e */ /* 0x000fe200030006ff */
[----:B------:R-:W-:Y:S01]  /*70a0*/  FFMA.FTZ R9, R47, R112, -R116 ;  /* 0x000000702f097223 */ /* 0x000fe20000010874 */
[----:B------:R-:W-:Y:S01]  /*70b0*/  F2FP.F16.E4M3.UNPACK_B R12, R12.H1 ;  /* 0x0000000cff0c723e */ /* 0x000fe200030006ff */
[----:B------:R-:W-:Y:S01]  /*70c0*/  HADD2.F32 R47, -RZ, R109.H0_H0 ;  /* 0x2000006dff2f7230 */ /* 0x000fe20000004100 */
[----:B------:R-:W-:Y:S01]  /*70d0*/  F2FP.SATFINITE.E4M3.F32.PACK_AB_MERGE_C R33, R119, R122, R33 ;  /* 0x0000007a7721723e */ /* 0x000fe20004807021 */
[----:B------:R-:W-:Y:S01]  /*70e0*/  HADD2.F32 R114, -RZ, R113.H0_H0 ;  /* 0x20000071ff727230 */ /* 0x000fe20000004100 */
[-C--:B------:R-:W-:Y:S01]  /*70f0*/  F2FP.F16.E4M3.UNPACK_B R119, R10.reuse ;  /* 0x0000000aff77723e */ /* 0x080fe200020006ff */
[----:B------:R-:W-:Y:S01]  /*7100*/  HADD2.F32 R13, -RZ, R46.H0_H0 ;  /* 0x2000002eff0d7230 */ /* 0x000fe20000004100 */
[----:B------:R-:W-:Y:S01]  /*7110*/  F2FP.F16.E4M3.UNPACK_B R120, R10.H1 ;  /* 0x0000000aff78723e */ /* 0x000fe200030006ff */
[----:B------:R-:W-:-:S02]  /*7120*/  HADD2.F32 R111, -RZ, R109.H1_H1 ;  /* 0x3000006dff6f7230 */ /* 0x000fc40000004100 */
[-C--:B------:R-:W-:Y:S01]  /*7130*/  FMUL.FTZ R116, R47, R114.reuse ;  /* 0x000000722f747220 */ /* 0x080fe20000410000 */
[----:B------:R-:W-:Y:S02]  /*7140*/  HADD2.F32 R112, -RZ, R12.H0_H0 ;  /* 0x2000000cff707230 */ /* 0x000fe40000004100 */
[C---:B------:R-:W-:Y:S01]  /*7150*/  FMUL.FTZ R114, R13.reuse, R114 ;  /* 0x000000720d727220 */ /* 0x040fe20000410000 */
[----:B------:R-:W-:Y:S01]  /*7160*/  HADD2.F32 R109, -RZ, R113.H1_H1 ;  /* 0x30000071ff6d7230 */ /* 0x000fe20000004100 */
[----:B------:R-:W-:Y:S01]  /*7170*/  F2FP.F16.E4M3.UNPACK_B R117, R8.H1 ;  /* 0x00000008ff75723e */ /* 0x000fe200030006ff */
[----:B------:R-:W-:Y:S02]  /*7180*/  HADD2.F32 R46, -RZ, R46.H1_H1 ;  /* 0x3000002eff2e7230 */ /* 0x000fe40000004100 */
[----:B------:R-:W-:Y:S02]  /*7190*/  HADD2.F32 R113, -RZ, R12.H1_H1 ;  /* 0x3000000cff717230 */ /* 0x000fe40000004100 */
[-C--:B------:R-:W-:Y:S01]  /*71a0*/  FFMA.FTZ R12, R13, R112.reuse, -R116 ;  /* 0x000000700d0c7223 */ /* 0x080fe20000010874 */
[-C--:B------:R-:W-:Y:S01]  /*71b0*/  FMUL.FTZ R115, R111, R109.reuse ;  /* 0x0000006d6f737220 */ /* 0x080fe20000410000 */
[----:B------:R-:W-:Y:S01]  /*71c0*/  FFMA.FTZ R13, R47, R112, R114 ;  /* 0x000000702f0d7223 */ /* 0x000fe20000010072 */
[C---:B------:R-:W-:Y:S01]  /*71d0*/  FMUL.FTZ R114, R46.reuse, R109 ;  /* 0x0000006d2e727220 */ /* 0x040fe20000410000 */
[----:B------:R-:W-:Y:S01]  /*71e0*/  F2FP.F16.E4M3.UNPACK_B R112, R15 ;  /* 0x0000000fff70723e */ /* 0x000fe200020006ff */
[----:B------:R-:W-:Y:S01]  /*71f0*/  FFMA.FTZ R47, R46, R113, -R115 ;  /* 0x000000712e2f7223 */ /* 0x000fe20000010873 */
[----:B------:R-:W-:Y:S01]  /*7200*/  F2FP.F16.E4M3.UNPACK_B R109, R11 ;  /* 0x0000000bff6d723e */ /* 0x000fe200020006ff */
[----:B------:R-:W-:Y:S01]  /*7210*/  FFMA.FTZ R46, R111, R113, R114 ;  /* 0x000000716f2e7223 */ /* 0x000fe20000010072 */
[----:B------:R-:W-:Y:S01]  /*7220*/  F2FP.F16.E4M3.UNPACK_B R113, R15.H1 ;  /* 0x0000000fff71723e */ /* 0x000fe200030006ff */
[----:B------:R-:W-:Y:S01]  /*7230*/  HADD2.F32 R114, -RZ, R112.H0_H0 ;  /* 0x20000070ff727230 */ /* 0x000fe20000004100 */
[----:B------:R-:W-:Y:S01]  /*7240*/  F2FP.F16.E4M3.UNPACK_B R116, R8 ;  /* 0x00000008ff74723e */ /* 0x000fe200020006ff */
        /* <DEDUP_REMOVED lines=8> */
[----:B------:R-:W-:Y:S01]  /*72d0*/  HADD2.F32 R10, -RZ, R116.H0_H0 ;  /* 0x20000074ff0a7230 */ /* 0x000fe20000004100 */
[----:B------:R-:W-:Y:S01]  /*72e0*/  F2FP.SATFINITE.E4M3.F32.PACK_AB_MERGE_C R13, R46, R13, RZ ;  /* 0x0000000d2e0d723e */ /* 0x000fe200048070ff */
[----:B------:R-:W-:Y:S02]  /*72f0*/  HADD2.F32 R111, -RZ, R11.H0_H0 ;  /* 0x2000000bff6f7230 */ /* 0x000fe40000004100 */
[----:B------:R-:W-:Y:S01]  /*7300*/  FMUL.FTZ R126, R115, R122 ;  /* 0x0000007a737e7220 */ /* 0x000fe20000410000 */
[----:B------:R-:W-:Y:S02]  /*7310*/  HADD2.F32 R113, -RZ, R113.H1_H1 ;  /* 0x30000071ff717230 */ /* 0x000fe40000004100 */
[----:B------:R-:W-:Y:S01]  /*7320*/  FFMA.FTZ R8, R15, R10, -R124 ;  /* 0x0000000a0f087223 */ /* 0x000fe2000001087c */
[----:B------:R-:W-:-:S02]  /*7330*/  HADD2.F32 R120, -RZ, R120.H1_H1 ;  /* 0x30000078ff787230 */ /* 0x000fc40000004100 */
[----:B------:R-:W-:Y:S01]  /*7340*/  FMUL.FTZ R122, R111, R122 ;  /* 0x0000007a6f7a7220 */ /* 0x000fe20000410000 */
        /* <DEDUP_REMOVED lines=11> */
[CC--:B------:R-:W-:Y:S01]  /*7400*/  FMUL.FTZ R118, R112.reuse, R119.reuse ;  /* 0x0000007770767220 */ /* 0x0c0fe20000410000 */
[----:B------:R-:W-:Y:S02]  /*7410*/  HADD2.F32 R116, -RZ, R116.H1_H1 ;  /* 0x30000074ff747230 */ /* 0x000fe40000004100 */
[----:B------:R-:W-:Y:S01]  /*7420*/  FMUL.FTZ R119, R109, R119 ;  /* 0x000000776d777220 */ /* 0x000fe20000410000 */
[----:B------:R-:W-:Y:S01]  /*7430*/  F2FP.SATFINITE.E4M3.F32.PACK_AB_MERGE_C R9, R9, R44, R12 ;  /* 0x0000002c0909723e */ /* 0x000fe2000480700c */
[-C--:B------:R-:W-:Y:S01]  /*7440*/  FFMA.FTZ R11, R11, R114.reuse, -R124 ;  /* 0x000000720b0b7223 */ /* 0x080fe2000001087c */
[----:B------:R-:W-:Y:S01]  /*7450*/  FFMA.FTZ R113, R113, R114, R120 ;  /* 0x0000007271717223 */ /* 0x000fe20000010078 */
[-C--:B------:R-:W-:Y:S01]  /*7460*/  FFMA.FTZ R109, R109, R116.reuse, -R118 ;  /* 0x000000746d6d7223 */ /* 0x080fe20000010876 */
[----:B------:R-:W-:Y:S01]  /*7470*/  FFMA.FTZ R119, R112, R116, R119 ;  /* 0x0000007470777223 */ /* 0x000fe20000010077 */
[----:B------:R-:W-:Y:S01]  /*7480*/  F2FP.SATFINITE.E4M3.F32.PACK_AB_MERGE_C R13, R14, R45, R13 ;  /* 0x0000002d0e0d723e */ /* 0x000fe2000480700d */
[----:B------:R-:W-:Y:S01]  /*7490*/  IMAD.MOV.U32 R12, RZ, RZ, R34 ;  /* 0x000000ffff0c7224 */ /* 0x000fe200078e0022 */
[----:B------:R-:W-:-:S02]  /*74a0*/  F2FP.SATFINITE.E4M3.F32.PACK_AB_MERGE_C R11, R11, R126, RZ ;  /* 0x0000007e0b0b723e */ /* 0x000fc400048070ff */
[----:B------:R-:W-:Y:S02]  /*74b0*/  F2FP.SATFINITE.E4M3.F32.PACK_AB_MERGE_C R113, R113, R122, RZ ;  /* 0x0000007a7171723e */ /* 0x000fe400048070ff */
[----:B------:R-:W-:Y:S01]  /*74c0*/  F2FP.SATFINITE.E4M3.F32.PACK_AB_MERGE_C R11, R109, R8, R11 ;  /* 0x000000086d0b723e */ /* 0x000fe2000480700b */
[----:B------:R-:W-:Y:S01]  /*74d0*/  IMAD.MOV.U32 R8, RZ, RZ, R35 ;  /* 0x000000ffff087224 */ /* 0x000fe200078e0023 */
[----:B------:R-:W-:Y:S01]  /*74e0*/  F2FP.SATFINITE.E4M3.F32.PACK_AB_MERGE_C R15, R119, R10, R113 ;  /* 0x0000000a770f723e */ /* 0x000fe20004807071 */
[----:B------:R-:W-:Y:S01]  /*74f0*/  IMAD.MOV.U32 R10, RZ, RZ, R33 ;  /* 0x000000ffff0a7224 */ /* 0x000fe200078e0021 */
[----:B------:R-:W-:-:S07]  /*7500*/  MOV R14, R32 ;  /* 0x00000020000e7202 */ /* 0x000fce0000000f00 */
.L_x_1641:
[----:B------:R-:W-:Y:S05]  /*7510*/  BSYNC B2 ;  /* 0x0000000000027941 */ /* 0x000fea0003800000 */
.L_x_1640:
[----:B--2---:R2:W-:Y:S04]  /*7520*/  ST.E.128 desc[UR42][R92.64], R8 ;  /* 0x000000085c007985 */ /* 0x0045e8000c101d2a */
[----:B0-----:R2:W-:Y:S02]  /*7530*/  @!P2 ST.E.128 desc[UR42][R96.64], R12 ;  /* 0x0000000c6000a985 */ /* 0x0015e4000c101d2a */
.L_x_1639:
[----:B------:R-:W-:Y:S05]  /*7540*/  BSYNC B1 ;  /* 0x0000000000017941 */ /* 0x000fea0003800000 */
.L_x_1638:
[----:B------:R-:W-:Y:S01]  /*7550*/  ISETP.NE.AND P2, PT, R3, RZ, PT ;  /* 0x000000ff0300720c */ /* 0x000fe20003f45270 */
[----:B------:R-:W-:-:S12]  /*7560*/  BSSY B1, `(.L_x_1642) ;  /* 0x00000f4000017945 */ /* 0x000fd80003800000 */
[----:B------:R-:W-:Y:S05]  /*7570*/  @!P2 BRA `(.L_x_1643) ;  /* 0x0000000c00c8a947 */ /* 0x000fea0003800000 */
[----:B------:R-:W-:Y:S01]  /*7580*/  ISETP.NE.AND P4, PT, R84, RZ, PT ;  /* 0x000000ff5400720c */ /* 0x000fe20003f85270 */
[----:B------:R-:W-:Y:S01]  /*7590*/  BSSY B2, `(.L_x_1644) ;  /* 0x00000ee000027945 */ /* 0x000fe20003800000 */
[C---:B----4-:R-:W-:Y:S02]  /*75a0*/  IADD3 R32, P2, R58.reuse, R101, RZ ;  /* 0x000000653a207210 */ /* 0x050fe40007f5e0ff */
[----:B--2---:R-:W-:Y:S02]  /*75b0*/  SEL R8, R65, R110, !P4 ;  /* 0x0000006e41087207 */ /* 0x004fe40006000000 */
[----:B---3--:R-:W-:Y:S02]  /*75c0*/  LEA.HI.X.SX32 R33, R58, R99, 0x1, P2 ;  /* 0x000000633a217211 */ /* 0x008fe400010f0eff */
[----:B------:R-:W-:-:S04]  /*75d0*/  SHF.R.S32.HI R9, RZ, 0x1f, R8 ;  /* 0x0000001fff097819 */ /* 0x000fc80000011408 */
[----:B------:R-:W-:-:S04]  /*75e0*/  LEA.HI R9, R9, R8, RZ, 0x5 ;  /* 0x0000000809097211 */ /* 0x000fc800078f28ff */
[----:B------:R-:W-:-:S04]  /*75f0*/  SHF.R.S32.HI R9, RZ, 0x5, R9 ;  /* 0x00000005ff097819 */ /* 0x000fc80000011409 */
[----:B------:R-:W-:-:S04]  /*7600*/  LEA.HI.SX32 R9, R76, R9, 0x1c ;  /* 0x000000094c097211 */ /* 0x000fc800078fe2ff */
[----:B0-----:R-:W-:Y:S01]  /*7610*/  SHF.R.S32.HI R10, RZ, 0x1f, R9 ;  /* 0x0000001fff0a7819 */ /* 0x001fe20000011409 */
[----:B------:R-:W-:-:S03]  /*7620*/  IMAD.SHL.U32 R8, R9, 0x10, RZ ;  /* 0x0000001009087824 */ /* 0x000fc600078e00ff */
[----:B------:R-:W-:Y:S02]  /*7630*/  LEA.HI R10, R10, R9, RZ, 0x2 ;  /* 0x000000090a0a7211 */ /* 0x000fe400078f10ff */
[----:B------:R-:W-:-:S03]  /*7640*/  ISETP.GE.AND P2, PT, R8, R98, PT ;  /* 0x000000620800720c */ /* 0x000fc60003f46270 */
[----:B------:R-:W-:-:S05]  /*7650*/  IMAD.SHL.U32 R10, R10, 0x800, RZ ;  /* 0x000008000a0a7824 */ /* 0x000fca00078e00ff */
[----:B------:R-:W-:-:S05]  /*7660*/  LOP3.LUT R9, R10, 0xffffe000, RZ, 0xc0, !PT ;  /* 0xffffe0000a097812 */ /* 0x000fca00078ec0ff */
[----:B------:R-:W-:-:S04]  /*7670*/  @!P2 IADD3 R34, P4, R101, R8, RZ ;  /* 0x000000086522a210 */ /* 0x000fc80007f9e0ff */
[----:B------:R-:W-:Y:S02]  /*7680*/  @!P2 LEA.HI.X.SX32 R35, R8, R99, 0x1, P4 ;  /* 0x000000630823a211 */ /* 0x000fe400020f0eff */
[----:B------:R-:W-:Y:S02]  /*7690*/  LOP3.LUT R8, R180, 0x30, R8, 0xf8, !PT ;  /* 0x00000030b4087812 */ /* 0x000fe400078ef808 */
[----:B------:R-:W-:Y:S02]  /*76a0*/  ISETP.GE.AND P4, PT, R81, R95, PT ;  /* 0x0000005f5100720c */ /* 0x000fe40003f86270 */
[----:B------:R-:W-:-:S04]  /*76b0*/  LOP3.LUT R8, R8, R181, RZ, 0x3c, !PT ;  /* 0x000000b508087212 */ /* 0x000fc800078e3cff */
[----:B------:R-:W-:Y:S01]  /*76c0*/  IADD3 R8, R8, R9, R182 ;  /* 0x0000000908087210 */ /* 0x000fe20007ffe0b6 */
[----:B------:R-:W-:-:S04]  /*76d0*/  IMAD R9, R17, 0x6000, R73 ;  /* 0x0000600011097824 */ /* 0x000fc800078e0249 */
[----:B------:R-:W-:Y:S02]  /*76e0*/  IMAD R11, R17, 0x6000, R8 ;  /* 0x00006000110b7824 */ /* 0x000fe400078e0208 */
[C---:B------:R-:W-:Y:S02]  /*76f0*/  IMAD.IADD R9, R16.reuse, 0x1, R9 ;  /* 0x0000000110097824 */ /* 0x040fe400078e0209 */
[----:B------:R-:W-:-:S04]  /*7700*/  IMAD.IADD R12, R16, 0x1, R11 ;  /* 0x00000001100c7824 */ /* 0x000fc800078e020b */
[----:B------:R-:W0:Y:S04]  /*7710*/  LDS.128 R8, [R9+0x16400] ;  /* 0x0164000009087984 */ /* 0x000e280000000c00 */
[----:B------:R-:W2:Y:S01]  /*7720*/  LDS.128 R12, [R12+0x16400] ;  /* 0x016400000c0c7984 */ /* 0x000ea20000000c00 */
[----:B------:R-:W-:Y:S05]  /*7730*/  @P4 BRA `(.L_x_1645) ;  /* 0x0000000c004c4947 */ /* 0x000fea0003800000 */
[----:B------:R-:W-:Y:S01]  /*7740*/  SHF.R.U32.HI R111, RZ, 0x8, R29 ;  /* 0x00000008ff6f7819 */ /* 0x000fe2000001161d */
[----:B0-----:R-:W-:Y:S01]  /*7750*/  IMAD.MOV.U32 R28, RZ, RZ, R9 ;  /* 0x000000ffff1c7224 */ /* 0x001fe200078e0009 */
[----:B------:R-:W-:Y:S01]  /*7760*/  SHF.R.U32.HI R109, RZ, 0x10, R29 ;  /* 0x00000010ff6d7819 */ /* 0x000fe2000001161d */
[----:B------:R-:W-:Y:S01]  /*7770*/  IMAD.MOV.U32 R40, RZ, RZ, R8 ;  /* 0x000000ffff287224 */ /* 0x000fe200078e0008 */
[----:B------:R-:W-:Y:S01]  /*7780*/  SHF.R.U32.HI R97, RZ, 0x8, R31 ;  /* 0x00000008ff617819 */ /* 0x000fe2000001161f */
[----:B------:R-:W-:Y:S01]  /*7790*/  IMAD.SHL.U32 R9, R111, 0x100, RZ ;  /* 0x000001006f097824 */ /* 0x000fe200078e00ff */
[----:B------:R-:W-:Y:S02]  /*77a0*/  SHF.R.U32.HI R92, RZ, 0x8, R41 ;  /* 0x00000008ff5c7819 */ /* 0x000fe40000011629 */
[----:B------:R-:W-:Y:S01]  /*77b0*/  LOP3.LUT R30, R29, 0xff0000ff, RZ, 0xc0, !PT ;  /* 0xff0000ff1d1e7812 */ /* 0x000fe200078ec0ff */
[----:B------:R-:W-:Y:S01]  /*77c0*/  IMAD.MOV.U32 R29, RZ, RZ, R10 ;  /* 0x000000ffff1d7224 */ /* 0x000fe200078e000a */
[----:B------:R-:W-:Y:S01]  /*77d0*/  LOP3.LUT R42, R31, 0xff0000ff, RZ, 0xc0, !PT ;  /* 0xff0000ff1f2a7812 */ /* 0x000fe200078ec0ff */
[----:B------:R-:W-:Y:S01]  /*77e0*/  IMAD.U32 R10, R109, 0x10000, RZ ;  /* 0x000100006d0a7824 */ /* 0x000fe200078e00ff */
[----:B------:R-:W-:Y:S01]  /*77f0*/  SHF.R.U32.HI R96, RZ, 0x10, R31 ;  /* 0x00000010ff607819 */ /* 0x000fe2000001161f */
[----:B------:R-:W-:Y:S01]  /*7800*/  IMAD.SHL.U32 R31, R97, 0x100, RZ ;  /* 0x00000100611f7824 */ /* 0x000fe200078e00ff */
[----:B------:R-:W-:-:S02]  /*7810*/  SHF.R.U32.HI R46, RZ, 0x8, R43 ;  /* 0x00000008ff2e7819 */ /* 0x000fc4000001162b */
[----:B------:R-:W-:Y:S02]  /*7820*/  LOP3.LUT R45, R43, 0xff0000ff, RZ, 0xc0, !PT ;  /* 0xff0000ff2b2d7812 */ /* 0x000fe400078ec0ff */
[----:B------:R-:W-:Y:S01]  /*7830*/  SHF.R.U32.HI R93, RZ, 0x10, R43 ;  /* 0x00000010ff5d7819 */ /* 0x000fe2000001162b */
[----:B------:R-:W-:Y:S01]  /*7840*/  IMAD.SHL.U32 R43, R92, 0x100, RZ ;  /* 0x000001005c2b7824 */ /* 0x000fe200078e00ff */
[----:B------:R-:W-:Y:S02]  /*7850*/  LOP3.LUT R44, R41, 0xff0000ff, RZ, 0xc0, !PT ;  /* 0xff0000ff292c7812 */ /* 0x000fe400078ec0ff */
[----:B------:R-:W-:Y:S01]  /*7860*/  SHF.R.U32.HI R47, RZ, 0x10, R41 ;  /* 0x00000010ff2f7819 */ /* 0x000fe20000011629 */
[----:B--2---:R-:W-:Y:S01]  /*7870*/  IMAD.MOV.U32 R41, RZ, RZ, R12 ;  /* 0x000000ffff297224 */ /* 0x004fe200078e000c */
[----:B------:R-:W-:Y:S01]  /*7880*/  LOP3.LUT R9, R30, 0xff00, R9, 0xf8, !PT ;  /* 0x0000ff001e097812 */ /* 0x000fe200078ef809 */
[----:B------:R-:W-:Y:S01]  /*7890*/  IMAD.SHL.U32 R30, R46, 0x100, RZ ;  /* 0x000001002e1e7824 */ /* 0x000fe200078e00ff */
[----:B------:R-:W-:Y:S01]  /*78a0*/  LOP3.LUT R8, R42, 0xff00, R31, 0xf8, !PT ;  /* 0x0000ff002a087812 */ /* 0x000fe200078ef81f */
[----:B------:R-:W-:Y:S01]  /*78b0*/  IMAD.U32 R93, R93, 0x10000, RZ ;  /* 0x000100005d5d7824 */ /* 0x000fe200078e00ff */
[----:B------:R-:W-:Y:S01]  /*78c0*/  LOP3.LUT R10, R9, 0xff0000, R10, 0xf8, !PT ;  /* 0x00ff0000090a7812 */ /* 0x000fe200078ef80a */
[----:B------:R-:W-:Y:S01]  /*78d0*/  IMAD.U32 R9, R96, 0x10000, RZ ;  /* 0x0001000060097824 */ /* 0x000fe200078e00ff */
[----:B------:R-:W-:Y:S01]  /*78e0*/  LOP3.LUT R12, R44, 0xff00, R43, 0xf8, !PT ;  /* 0x0000ff002c0c7812 */ /* 0x000fe200078ef82b */
[----:B------:R-:W-:Y:S01]  /*78f0*/  IMAD.U32 R47, R47, 0x10000, RZ ;  /* 0x000100002f2f7824 */ /* 0x000fe200078e00ff */
[----:B------:R-:W-:-:S02]  /*7900*/  F2FP.F16.E4M3.UNPACK_B R46, R108.H1 ;  /* 0x0000006cff2e723e */ /* 0x000fc400030006ff */
[----:B------:R-:W-:Y:S02]  /*7910*/  F2FP.F16.E4M3.UNPACK_B R44, R41.H1 ;  /* 0x00000029ff2c723e */ /* 0x000fe400030006ff */
[----:B------:R-:W-:Y:S02]  /*7920*/  F2FP.F16.E4M3.UNPACK_B R42, R40.H1 ;  /* 0x00000028ff2a723e */ /* 0x000fe400030006ff */
[----:B------:R-:W-:Y:S01]  /*7930*/  LOP3.LUT R92, R45, 0xff00, R30, 0xf8, !PT ;  /* 0x0000ff002d5c7812 */ /* 0x000fe200078ef81e */
[----:B------:R-:W-:Y:S01]  /*7940*/  HADD2.F32 R31, -RZ, R44.H0_H0 ;  /* 0x2000002cff1f7230 */ /* 0x000fe20000004100 */
[----:B------:R-:W-:Y:S01]  /*7950*/  LOP3.LUT R8, R8, 0xff0000, R9, 0xf8, !PT ;  /* 0x00ff000008087812 */ /* 0x000fe200078ef809 */
[----:B------:R-:W-:Y:S01]  /*7960*/  HADD2.F32 R9, -RZ, R46.H0_H0 ;  /* 0x2000002eff097230 */ /* 0x000fe20000004100 */
[----:B------:R-:W-:Y:S01]  /*7970*/  F2FP.F16.E4M3.UNPACK_B R43, R106.H1 ;  /* 0x0000006aff2b723e */ /* 0x000fe200030006ff */
[----:B------:R-:W-:Y:S01]  /*7980*/  HADD2.F32 R30, -RZ, R42.H0_H0 ;  /* 0x2000002aff1e7230 */ /* 0x000fe20000004100 */
[----:B------:R-:W-:Y:S01]  /*7990*/  LOP3.LUT R12, R12, 0xff0000, R47, 0xf8, !PT ;  /* 0x00ff00000c0c7812 */ /* 0x000fe200078ef82f */
[----:B------:R-:W-:-:S02]  /*79a0*/  HADD2.F32 R46, -RZ, R46.H1_H1 ;  /* 0x3000002eff2e7230 */ /* 0x000fc40000004100 */
[CC--:B------:R-:W-:Y:S01]  /*79b0*/  FMUL.FTZ R97, R31.reuse, R9.reuse ;  /* 0x000000091f617220 */ /* 0x0c0fe20000410000 */
[--C-:B------:R-:W-:Y:S02]  /*79c0*/  HADD2.F32 R45, -RZ, R43.reuse.H0_H0 ;  /* 0x2000002bff2d7230 */ /* 0x100fe40000004100 */
[----:B------:R-:W-:Y:S01]  /*79d0*/  FMUL.FTZ R96, R30, R9 ;  /* 0x000000091e607220 */ /* 0x000fe20000410000 */
[----:B------:R-:W-:Y:S01]  /*79e0*/  LOP3.LUT R9, R92, 0xff0000, R93, 0xf8, !PT ;  /* 0x00ff00005c097812 */ /* 0x000fe200078ef85d */
[----:B------:R-:W-:Y:S01]  /*79f0*/  HADD2.F32 R92, -RZ, R43.H1_H1 ;  /* 0x3000002bff5c7230 */ /* 0x000fe20000004100 */
[----:B------:R-:W-:Y:S01]  /*7a00*/  F2FP.F16.E4M3.UNPACK_B R108, R108 ;  /* 0x0000006cff6c723e */ /* 0x000fe200020006ff */
[-C--:B------:R-:W-:Y:S01]  /*7a10*/  FFMA.FTZ R30, R30, R45.reuse, -R97 ;  /* 0x0000002d1e1e7223 */ /* 0x080fe20000010861 */
[----:B------:R-:W-:Y:S01]  /*7a20*/  FFMA.FTZ R31, R31, R45, R96 ;  /* 0x0000002d1f1f7223 */ /* 0x000fe20000010060 */
        /* <DEDUP_REMOVED lines=8> */
[----:B------:R-:W-:-:S02]  /*7ab0*/  HADD2.F32 R46, -RZ, R45.H0_H0 ;  /* 0x2000002dff2e7230 */ /* 0x000fc40000004100 */
[----:B------:R-:W-:Y:S02]  /*7ac0*/  HADD2.F32 R42, -RZ, R44.H0_H0 ;  /* 0x2000002cff2a7230 */ /* 0x000fe40000004100 */
[-C--:B------:R-:W-:Y:S01]  /*7ad0*/  FFMA.FTZ R41, R43, R92.reuse, -R40 ;  /* 0x0000005c2b297223 */ /* 0x080fe20000010828 */
[----:B------:R-:W-:Y:S02]  /*7ae0*/  HADD2.F32 R43, -RZ, R106.H0_H0 ;  /* 0x2000006aff2b7230 */ /* 0x000fe40000004100 */
[-C--:B------:R-:W-:Y:S01]  /*7af0*/  FMUL.FTZ R97, R46, R93.reuse ;  /* 0x0000005d2e617220 */ /* 0x080fe20000410000 */
[----:B------:R-:W-:Y:S01]  /*7b00*/  FFMA.FTZ R40, R47, R92, R96 ;  /* 0x0000005c2f287223 */ /* 0x000fe20000010060 */
[C---:B------:R-:W-:Y:S01]  /*7b10*/  FMUL.FTZ R93, R42.reuse, R93 ;  /* 0x0000005d2a5d7220 */ /* 0x040fe20000410000 */
[----:B------:R-:W-:Y:S02]  /*7b20*/  HADD2.F32 R108, -RZ, R108.H1_H1 ;  /* 0x3000006cff6c7230 */ /* 0x000fe40000004100 */
[----:B------:R-:W-:Y:S01]  /*7b30*/  FFMA.FTZ R42, R42, R43, -R97 ;  /* 0x0000002b2a2a7223 */ /* 0x000fe20000010861 */
[----:B------:R-:W-:Y:S01]  /*7b40*/  HADD2.F32 R47, -RZ, R45.H1_H1 ;  /* 0x3000002dff2f7230 */ /* 0x000fe20000004100 */
[----:B------:R-:W-:Y:S01]  /*7b50*/  F2FP.F16.E4M3.UNPACK_B R97, R107.H1 ;  /* 0x0000006bff61723e */ /* 0x000fe200030006ff */
[----:B------:R-:W-:Y:S01]  /*7b60*/  HADD2.F32 R44, -RZ, R44.H1_H1 ;  /* 0x3000002cff2c7230 */ /* 0x000fe20000004100 */
[----:B------:R-:W-:Y:S01]  /*7b70*/  F2FP.F16.E4M3.UNPACK_B R92, R14.H1 ;  /* 0x0000000eff5c723e */ /* 0x000fe200030006ff */
[----:B------:R-:W-:-:S02]  /*7b80*/  HADD2.F32 R106, -RZ, R106.H1_H1 ;  /* 0x3000006aff6a7230 */ /* 0x000fc40000004100 */
[----:B------:R-:W-:Y:S01]  /*7b90*/  FFMA.FTZ R43, R46, R43, R93 ;  /* 0x0000002b2e2b7223 */ /* 0x000fe2000001005d */
        /* <DEDUP_REMOVED lines=16> */
[-C--:B------:R-:W-:Y:S01]  /*7ca0*/  FFMA.FTZ R112, R47, R106.reuse, -R112 ;  /* 0x0000006a2f707223 */ /* 0x080fe20000010870 */
[----:B------:R-:W-:Y:S01]  /*7cb0*/  HADD2.F32 R46, -RZ, R46.H1_H1 ;  /* 0x3000002eff2e7230 */ /* 0x000fe20000004100 */
[----:B------:R-:W-:Y:S01]  /*7cc0*/  F2FP.F16.E4M3.UNPACK_B R105, R105 ;  /* 0x00000069ff69723e */ /* 0x000fe200020006ff */
[----:B------:R-:W-:Y:S02]  /*7cd0*/  HADD2.F32 R47, -RZ, R96.H1_H1 ;  /* 0x30000060ff2f7230 */ /* 0x000fe40000004100 */
[-C--:B------:R-:W-:Y:S01]  /*7ce0*/  FMUL.FTZ R109, R92, R97.reuse ;  /* 0x000000615c6d7220 */ /* 0x080fe20000410000 */
[----:B------:R-:W-:Y:S01]  /*7cf0*/  FFMA.FTZ R108, R93, R106, R108 ;  /* 0x0000006a5d6c7223 */ /* 0x000fe2000001006c */
[----:B------:R-:W-:Y:S01]  /*7d00*/  FMUL.FTZ R97, R46, R97 ;  /* 0x000000612e617220 */ /* 0x000fe20000410000 */
[----:B------:R-:W-:-:S02]  /*7d10*/  HADD2.F32 R93, -RZ, R107.H0_H0 ;  /* 0x2000006bff5d7230 */ /* 0x000fc40000004100 */
[-C--:B------:R-:W-:Y:S01]  /*7d20*/  FFMA.FTZ R109, R46, R47.reuse, -R109 ;  /* 0x0000002f2e6d7223 */ /* 0x080fe2000001086d */
[----:B------:R-:W-:Y:S01]  /*7d30*/  F2FP.F16.E4M3.UNPACK_B R46, R14 ;  /* 0x0000000eff2e723e */ /* 0x000fe200020006ff */
[----:B------:R-:W-:Y:S01]  /*7d40*/  FFMA.FTZ R111, R92, R47, R97 ;  /* 0x0000002f5c6f7223 */ /* 0x000fe20000010061 */
[----:B------:R-:W-:Y:S01]  /*7d50*/  HADD2.F32 R107, -RZ, R107.H1_H1 ;  /* 0x3000006bff6b7230 */ /* 0x000fe20000004100 */
[----:B------:R-:W-:Y:S01]  /*7d60*/  F2FP.SATFINITE.E4M3.F32.PACK_AB_MERGE_C R30, R41, R30, RZ ;  /* 0x0000001e291e723e */ /* 0x000fe200048070ff */
[--C-:B------:R-:W-:Y:S01]  /*7d70*/  HADD2.F32 R14, -RZ, R29.reuse.H0_H0 ;  /* 0x2000001dff0e7230 */ /* 0x100fe20000004100 */
[----:B------:R-:W-:Y:S01]  /*7d80*/  F2FP.SATFINITE.E4M3.F32.PACK_AB_MERGE_C R40, R40, R31, RZ ;  /* 0x0000001f2828723e */ /* 0x000fe200048070ff */
[--C-:B------:R-:W-:Y:S01]  /*7d90*/  HADD2.F32 R47, -RZ, R46.reuse.H0_H0 ;  /* 0x2000002eff2f7230 */ /* 0x100fe20000004100 */
[----:B------:R-:W-:Y:S01]  /*7da0*/  F2FP.SATFINITE.E4M3.F32.PACK_AB_MERGE_C R31, R45, R42, R30 ;  /* 0x0000002a2d1f723e */ /* 0x000fe2000480701e */
[----:B------:R-:W-:Y:S02]  /*7db0*/  HADD2.F32 R46, -RZ, R46.H1_H1 ;  /* 0x3000002eff2e7230 */ /* 0x000fe40000004100 */
[----:B------:R-:W-:Y:S01]  /*7dc0*/  FMUL.FTZ R96, R14, R93 ;  /* 0x0000005d0e607220 */ /* 0x000fe20000410000 */
[----:B------:R-:W-:-:S02]  /*7dd0*/  HADD2.F32 R29, -RZ, R29.H1_H1 ;  /* 0x3000001dff1d7230 */ /* 0x000fc40000004100 */
[----:B------:R-:W-:Y:S01]  /*7de0*/  FMUL.FTZ R97, R47, R93 ;  /* 0x0000005d2f617220 */ /* 0x000fe20000410000 */
[--C-:B------:R-:W-:Y:S02]  /*7df0*/  HADD2.F32 R92, -RZ, R105.reuse.H0_H0 ;  /* 0x20000069ff5c7230 */ /* 0x100fe40000004100 */
[-C--:B------:R-:W-:Y:S01]  /*7e00*/  FMUL.FTZ R106, R46, R107.reuse ;  /* 0x0000006b2e6a7220 */ /* 0x080fe20000410000 */
[----:B------:R-:W-:Y:S02]  /*7e10*/  HADD2.F32 R105, -RZ, R105.H1_H1 ;  /* 0x30000069ff697230 */ /* 0x000fe40000004100 */
[----:B------:R-:W-:Y:S01]  /*7e20*/  FMUL.FTZ R107, R29, R107 ;  /* 0x0000006b1d6b7220 */ /* 0x000fe20000410000 */
[----:B------:R-:W-:Y:S01]  /*7e30*/  F2FP.F16.E4M3.UNPACK_B R42, R12 ;  /* 0x0000000cff2a723e */ /* 0x000fe200020006ff */
[----:B------:R-:W-:Y:S01]  /*7e40*/  FFMA.FTZ R97, R14, R92, -R97 ;  /* 0x0000005c0e617223 */ /* 0x000fe20000010861 */
[----:B------:R-:W-:Y:S01]  /*7e50*/  F2FP.F16.E4M3.UNPACK_B R41, R28 ;  /* 0x0000001cff29723e */ /* 0x000fe200020006ff */
[----:B------:R-:W-:Y:S01]  /*7e60*/  FFMA.FTZ R107, R46, R105, R107 ;  /* 0x000000692e6b7223 */ /* 0x000fe2000001006b */
[----:B------:R-:W-:Y:S01]  /*7e70*/  F2FP.F16.E4M3.UNPACK_B R46, R13 ;  /* 0x0000000dff2e723e */ /* 0x000fe200020006ff */
[----:B------:R-:W-:Y:S01]  /*7e80*/  FFMA.FTZ R14, R47, R92, R96 ;  /* 0x0000005c2f0e7223 */ /* 0x000fe20000010060 */
[----:B------:R-:W-:Y:S01]  /*7e90*/  F2FP.SATFINITE.E4M3.F32.PACK_AB_MERGE_C R30, R44, R43, R40 ;  /* 0x0000002b2c1e723e */ /* 0x000fe20004807028 */
[----:B------:R-:W-:Y:S01]  /*7ea0*/  HADD2.F32 R47, -RZ, R42.H0_H0 ;  /* 0x2000002aff2f7230 */ /* 0x000fe20000004100 */
[----:B------:R-:W-:Y:S01]  /*7eb0*/  F2FP.F16.E4M3.UNPACK_B R44, R10 ;  /* 0x0000000aff2c723e */ /* 0x000fe200020006ff */
[----:B------:R-:W-:Y:S01]  /*7ec0*/  HADD2.F32 R43, -RZ, R46.H0_H0 ;  /* 0x2000002eff2b7230 */ /* 0x000fe20000004100 */
[----:B------:R-:W-:Y:S01]  /*7ed0*/  F2FP.F16.E4M3.UNPACK_B R28, R28.H1 ;  /* 0x0000001cff1c723e */ /* 0x000fe200030006ff */
[----:B------:R-:W-:Y:S01]  /*7ee0*/  HADD2.F32 R40, -RZ, R41.H0_H0 ;  /* 0x20000029ff287230 */ /* 0x000fe20000004100 */
[----:B------:R-:W-:Y:S01]  /*7ef0*/  F2FP.F16.E4M3.UNPACK_B R10, R10.H1 ;  /* 0x0000000aff0a723e */ /* 0x000fe200030006ff */
        /* <DEDUP_REMOVED lines=14> */
[----:B------:R-:W-:Y:S02]  /*7fe0*/  HADD2.F32 R42, -RZ, R28.H0_H0 ;  /* 0x2000001cff2a7230 */ /* 0x000fe40000004100 */
[----:B------:R-:W-:Y:S01]  /*7ff0*/  FFMA.FTZ R12, R46, R43, R93 ;  /* 0x0000002b2e0c7223 */ /* 0x000fe2000001005d */
[----:B------:R-:W-:Y:S02]  /*8000*/  HADD2.F32 R45, -RZ, R44.H0_H0 ;  /* 0x2000002cff2d7230 */ /* 0x000fe40000004100 */
[----:B------:R-:W-:Y:S01]  /*8010*/  FFMA.FTZ R106, R29, R105, -R106 ;  /* 0x000000691d6a7223 */ /* 0x000fe2000001086a */
[----:B------:R-:W-:Y:S01]  /*8020*/  HADD2.F32 R46, -RZ, R47.H0_H0 ;  /* 0x2000002fff2e7230 */ /* 0x000fe20000004100 */
[----:B------:R-:W-:Y:S01]  /*8030*/  F2FP.SATFINITE.E4M3.F32.PACK_AB_MERGE_C R29, R109, R112, RZ ;  /* 0x000000706d1d723e */ /* 0x000fe200048070ff */
[----:B------:R-:W-:Y:S01]  /*8040*/  HADD2.F32 R43, -RZ, R28.H1_H1 ;  /* 0x3000001cff2b7230 */ /* 0x000fe20000004100 */
[----:B------:R-:W-:Y:S01]  /*8050*/  F2FP.SATFINITE.E4M3.F32.PACK_AB_MERGE_C R108, R111, R108, RZ ;  /* 0x0000006c6f6c723e */ /* 0x000fe200048070ff */
[----:B------:R-:W-:-:S02]  /*8060*/  HADD2.F32 R44, -RZ, R44.H1_H1 ;  /* 0x3000002cff2c7230 */ /* 0x000fc40000004100 */
[-C--:B------:R-:W-:Y:S01]  /*8070*/  FMUL.FTZ R93, R45, R46.reuse ;  /* 0x0000002e2d5d7220 */ /* 0x080fe20000410000 */
[----:B------:R-:W-:Y:S02]  /*8080*/  HADD2.F32 R47, -RZ, R47.H1_H1 ;  /* 0x3000002fff2f7230 */ /* 0x000fe40000004100 */
[----:B------:R-:W-:Y:S01]  /*8090*/  FMUL.FTZ R92, R42, R46 ;  /* 0x0000002e2a5c7220 */ /* 0x000fe20000410000 */
[--C-:B------:R-:W-:Y:S01]  /*80a0*/  HADD2.F32 R28, -RZ, R10.reuse.H0_H0 ;  /* 0x2000000aff1c7230 */ /* 0x100fe20000004100 */
[----:B------:R-:W-:Y:S01]  /*80b0*/  F2FP.SATFINITE.E4M3.F32.PACK_AB_MERGE_C R29, R106, R97, R29 ;  /* 0x000000616a1d723e */ /* 0x000fe2000480701d */
[----:B------:R-:W-:Y:S02]  /*80c0*/  HADD2.F32 R46, -RZ, R10.H1_H1 ;  /* 0x3000000aff2e7230 */ /* 0x000fe40000004100 */
[-C--:B------:R-:W-:Y:S01]  /*80d0*/  FMUL.FTZ R96, R44, R47.reuse ;  /* 0x0000002f2c607220 */ /* 0x080fe20000410000 */
[----:B------:R-:W-:Y:S01]  /*80e0*/  FMUL.FTZ R47, R43, R47 ;  /* 0x0000002f2b2f7220 */ /* 0x000fe20000410000 */
[-C--:B------:R-:W-:Y:S01]  /*80f0*/  FFMA.FTZ R10, R42, R28.reuse, -R93 ;  /* 0x0000001c2a0a7223 */ /* 0x080fe2000001085d */
[-C--:B------:R-:W-:Y:S01]  /*8100*/  F2FP.F16.E4M3.UNPACK_B R42, R11.reuse ;  /* 0x0000000bff2a723e */ /* 0x080fe200020006ff */
[----:B------:R-:W-:Y:S01]  /*8110*/  FFMA.FTZ R28, R45, R28, R92 ;  /* 0x0000001c2d1c7223 */ /* 0x000fe2000001005c */
[----:B------:R-:W-:Y:S01]  /*8120*/  F2FP.F16.E4M3.UNPACK_B R11, R11.H1 ;  /* 0x0000000bff0b723e */ /* 0x000fe200030006ff */
[----:B------:R-:W-:Y:S01]  /*8130*/  FFMA.FTZ R109, R44, R46, R47 ;  /* 0x0000002e2c6d7223 */ /* 0x000fe2000001002f */
[----:B------:R-:W-:-:S02]  /*8140*/  F2FP.F16.E4M3.UNPACK_B R97, R9.H1 ;  /* 0x00000009ff61723e */ /* 0x000fc400030006ff */
[----:B------:R-:W-:Y:S01]  /*8150*/  F2FP.SATFINITE.E4M3.F32.PACK_AB_MERGE_C R14, R107, R14, R108 ;  /* 0x0000000e6b0e723e */ /* 0x000fe2000480706c */
[----:B------:R-:W-:Y:S01]  /*8160*/  FFMA.FTZ R107, R43, R46, -R96 ;  /* 0x0000002e2b6b7223 */ /* 0x000fe20000010860 */
[-C--:B------:R-:W-:Y:S01]  /*8170*/  F2FP.F16.E4M3.UNPACK_B R45, R15.reuse ;  /* 0x0000000fff2d723e */ /* 0x080fe200020006ff */
[----:B------:R-:W-:Y:S01]  /*8180*/  HADD2.F32 R43, -RZ, R11.H0_H0 ;  /* 0x2000000bff2b7230 */ /* 0x000fe20000004100 */
[----:B------:R-:W-:Y:S01]  /*8190*/  F2FP.F16.E4M3.UNPACK_B R44, R15.H1 ;  /* 0x0000000fff2c723e */ /* 0x000fe200030006ff */
[----:B------:R-:W-:Y:S01]  /*81a0*/  HADD2.F32 R106, -RZ, R97.H0_H0 ;  /* 0x20000061ff6a7230 */ /* 0x000fe20000004100 */
[----:B------:R-:W-:Y:S01]  /*81b0*/  F2FP.F16.E4M3.UNPACK_B R96, R9 ;  /* 0x00000009ff60723e */ /* 0x000fe200020006ff */
[----:B------:R-:W-:Y:S01]  /*81c0*/  HADD2.F32 R46, -RZ, R45.H0_H0 ;  /* 0x2000002dff2e7230 */ /* 0x000fe20000004100 */
[-C--:B------:R-:W-:Y:S01]  /*81d0*/  F2FP.F16.E4M3.UNPACK_B R47, R8.reuse.H1 ;  /* 0x00000008ff2f723e */ /* 0x080fe200030006ff */
[----:B------:R-:W-:Y:S01]  /*81e0*/  HADD2.F32 R97, -RZ, R97.H1_H1 ;  /* 0x30000061ff617230 */ /* 0x000fe20000004100 */
[----:B------:R-:W-:Y:S01]  /*81f0*/  F2FP.F16.E4M3.UNPACK_B R9, R8 ;  /* 0x00000008ff09723e */ /* 0x000fe200020006ff */
[----:B------:R-:W-:-:S02]  /*8200*/  HADD2.F32 R105, -RZ, R96.H0_H0 ;  /* 0x20000060ff697230 */ /* 0x000fc40000004100 */
[----:B------:R-:W-:Y:S01]  /*8210*/  FMUL.FTZ R111, R43, R106 ;  /* 0x0000006a2b6f7220 */ /* 0x000fe20000410000 */
[--C-:B------:R-:W-:Y:S01]  /*8220*/  HADD2.F32 R8, -RZ, R44.reuse.H0_H0 ;  /* 0x2000002cff087230 */ /* 0x100fe20000004100 */
[----:B------:R-:W-:Y:S01]  /*8230*/  F2FP.SATFINITE.E4M3.F32.PACK_AB_MERGE_C R10, R107, R10, RZ ;  /* 0x0000000a6b0a723e */ /* 0x000fe200048070ff */
[----:B------:R-:W-:Y:S02]  /*8240*/  HADD2.F32 R93, -RZ, R47.H0_H0 ;  /* 0x2000002fff5d7230 */ /* 0x000fe40000004100 */
[----:B------:R-:W-:Y:S01]  /*8250*/  FMUL.FTZ R108, R46, R105 ;  /* 0x000000692e6c7220 */ /* 0x000fe20000410000 */
[----:B------:R-:W-:Y:S02]  /*8260*/  HADD2.F32 R44, -RZ, R44.H1_H1 ;  /* 0x3000002cff2c7230 */ /* 0x000fe40000004100 */
[C---:B------:R-:W-:Y:S01]  /*8270*/  FMUL.FTZ R112, R8.reuse, R106 ;  /* 0x0000006a08707220 */ /* 0x040fe20000410000 */
[----:B------:R-:W-:Y:S02]  /*8280*/  HADD2.F32 R11, -RZ, R11.H1_H1 ;  /* 0x3000000bff0b7230 */ /* 0x000fe40000004100 */
[----:B------:R-:W-:Y:S01]  /*8290*/  FFMA.FTZ R111, R8, R93, R111 ;  /* 0x0000005d086f7223 */ /* 0x000fe2000001006f */
[----:B------:R-:W-:-:S02]  /*82a0*/  HADD2.F32 R15, -RZ, R42.H0_H0 ;  /* 0x2000002aff0f7230 */ /* 0x000fc40000004100 */
[-C--:B------:R-:W-:Y:S01]  /*82b0*/  FMUL.FTZ R8, R44, R97.reuse ;  /* 0x000000612c087220 */ /* 0x080fe20000410000 */
[----:B------:R-:W-:Y:S02]  /*82c0*/  HADD2.F32 R92, -RZ, R9.H0_H0 ;  /* 0x20000009ff5c7230 */ /* 0x000fe40000004100 */
[----:B------:R-:W-:Y:S01]  /*82d0*/  FMUL.FTZ R97, R11, R97 ;  /* 0x000000610b617220 */ /* 0x000fe20000410000 */
[----:B------:R-:W-:Y:S02]  /*82e0*/  HADD2.F32 R45, -RZ, R45.H1_H1 ;  /* 0x3000002dff2d7230 */ /* 0x000fe40000004100 */
[C---:B------:R-:W-:Y:S01]  /*82f0*/  FMUL.FTZ R105, R15.reuse, R105 ;  /* 0x000000690f697220 */ /* 0x040fe20000410000 */
[----:B------:R-:W-:Y:S02]  /*8300*/  HADD2.F32 R96, -RZ, R96.H1_H1 ;  /* 0x30000060ff607230 */ /* 0x000fe40000004100 */
[----:B------:R-:W-:Y:S01]  /*8310*/  FFMA.FTZ R108, R15, R92, -R108 ;  /* 0x0000005c0f6c7223 */ /* 0x000fe2000001086c */
[----:B------:R-:W-:-:S02]  /*8320*/  HADD2.F32 R47, -RZ, R47.H1_H1 ;  /* 0x3000002fff2f7230 */ /* 0x000fc40000004100 */
[----:B------:R-:W-:Y:S01]  /*8330*/  FFMA.FTZ R112, R43, R93, -R112 ;  /* 0x0000005d2b707223 */ /* 0x000fe20000010870 */
[----:B------:R-:W-:Y:S02]  /*8340*/  HADD2.F32 R42, -RZ, R42.H1_H1 ;  /* 0x3000002aff2a7230 */ /* 0x000fe40000004100 */
[-C--:B------:R-:W-:Y:S01]  /*8350*/  FMUL.FTZ R15, R45, R96.reuse ;  /* 0x000000602d0f7220 */ /* 0x080fe20000410000 */
[----:B------:R-:W-:Y:S02]  /*8360*/  HADD2.F32 R9, -RZ, R9.H1_H1 ;  /* 0x30000009ff097230 */ /* 0x000fe40000004100 */
[-C--:B------:R-:W-:Y:S01]  /*8370*/  FFMA.FTZ R11, R11, R47.reuse, -R8 ;  /* 0x0000002f0b0b7223 */ /* 0x080fe20000010808 */
[----:B------:R-:W-:Y:S01]  /*8380*/  FFMA.FTZ R44, R44, R47, R97 ;  /* 0x0000002f2c2c7223 */ /* 0x000fe20000010061 */
[----:B------:R-:W-:Y:S01]  /*8390*/  FMUL.FTZ R96, R42, R96 ;  /* 0x000000602a607220 */ /* 0x000fe20000410000 */
[----:B------:R-:W-:Y:S01]  /*83a0*/  FFMA.FTZ R105, R46, R92, R105 ;  /* 0x0000005c2e697223 */ /* 0x000fe20000010069 */
[-C--:B------:R-:W-:Y:S01]  /*83b0*/  FFMA.FTZ R15, R42, R9.reuse, -R15 ;  /* 0x000000092a0f7223 */ /* 0x080fe2000001080f */
[----:B------:R-:W-:Y:S01]  /*83c0*/  F2FP.SATFINITE.E4M3.F32.PACK_AB_MERGE_C R11, R11, R112, RZ ;  /* 0x000000700b0b723e */ /* 0x000fe200048070ff */
[----:B------:R-:W-:Y:S01]  /*83d0*/  FFMA.FTZ R96, R45, R9, R96 ;  /* 0x000000092d607223 */ /* 0x000fe20000010060 */
[----:B------:R-:W-:Y:S01]  /*83e0*/  F2FP.SATFINITE.E4M3.F32.PACK_AB_MERGE_C R28, R109, R28, RZ ;  /* 0x0000001c6d1c723e */ /* 0x000fe200048070ff */
[----:B------:R-:W-:Y:S01]  /*83f0*/  IMAD.MOV.U32 R8, RZ, RZ, R31 ;  /* 0x000000ffff087224 */ /* 0x000fe200078e001f */
[----:B------:R-:W-:-:S02]  /*8400*/  F2FP.SATFINITE.E4M3.F32.PACK_AB_MERGE_C R44, R44, R111, RZ ;  /* 0x0000006f2c2c723e */ /* 0x000fc400048070ff */
[----:B------:R-:W-:Y:S01]  /*8410*/  F2FP.SATFINITE.E4M3.F32.PACK_AB_MERGE_C R9, R13, R40, R10 ;  /* 0x000000280d09723e */ /* 0x000fe2000480700a */
[----:B------:R-:W-:Y:S01]  /*8420*/  IMAD.MOV.U32 R10, RZ, RZ, R29 ;  /* 0x000000ffff0a7224 */ /* 0x000fe200078e001d */
[----:B------:R-:W-:Y:S02]  /*8430*/  F2FP.SATFINITE.E4M3.F32.PACK_AB_MERGE_C R11, R15, R108, R11 ;  /* 0x0000006c0f0b723e */ /* 0x000fe4000480700b */
[----:B------:R-:W-:Y:S01]  /*8440*/  F2FP.SATFINITE.E4M3.F32.PACK_AB_MERGE_C R13, R12, R41, R28 ;  /* 0x000000290c0d723e */ /* 0x000fe2000480701c */
[----:B------:R-:W-:Y:S01]  /*8450*/  IMAD.MOV.U32 R12, RZ, RZ, R30 ;  /* 0x000000ffff0c7224 */ /* 0x000fe200078e001e */
[----:B------:R-:W-:-:S07]  /*8460*/  F2FP.SATFINITE.E4M3.F32.PACK_AB_MERGE_C R15, R96, R105, R44 ;  /* 0x00000069600f723e */ /* 0x000fce000480702c */
.L_x_1645:
[----:B------:R-:W-:Y:S05]  /*8470*/  BSYNC B2 ;  /* 0x0000000000027941 */ /* 0x000fea0003800000 */
.L_x_1644:
[----:B0-----:R0:W-:Y:S04]  /*8480*/  ST.E.128 desc[UR42][R32.64], R8 ;  /* 0x0000000820007985 */ /* 0x0011e8000c101d2a */
[----:B--2---:R0:W-:Y:S02]  /*8490*/  @!P2 ST.E.128 desc[UR42][R34.64], R12 ;  /* 0x0000000c2200a985 */ /* 0x0041e4000c101d2a */
.L_x_1643:
[----:B------:R-:W-:Y:S05]  /*84a0*/  BSYNC B1 ;  /* 0x0000000000017941 */ /* 0x000fea0003800000 */
.L_x_1642:
[----:B------:R-:W-:-:S13]  /*84b0*/  ISETP.NE.AND P2, PT, R0, RZ, PT ;  /* 0x000000ff0000720c */ /* 0x000fda0003f45270 */
[----:B------:R-:W-:Y:S05]  /*84c0*/  @!P2 BRA `(.L_x_1609) ;  /* 0x0000001000d4a947 */ /* 0x000fea0003800000 */
[----:B------:R-:W-:Y:S01]  /*84d0*/  ISETP.NE.AND P4, PT, R85, RZ, PT ;  /* 0x000000ff5500720c */ /* 0x000fe20003f85270 */
[----:B------:R-:W-:Y:S01]  /*84e0*/  BSSY B1, `(.L_x_1646) ;  /* 0x00000e7000017945 */ /* 0x000fe20003800000 */
[C---:B----4-:R-:W-:Y:S02]  /*84f0*/  IADD3 R28, P2, R56.reuse, R101, RZ ;  /* 0x00000065381c7210 */ /* 0x050fe40007f5e0ff */
[----:B------:R-:W-:Y:S02]  /*8500*/  SEL R110, R65, R110, !P4 ;  /* 0x0000006e416e7207 */ /* 0x000fe40006000000 */
[----:B---3--:R-:W-:Y:S02]  /*8510*/  LEA.HI.X.SX32 R29, R56, R99, 0x1, P2 ;  /* 0x00000063381d7211 */ /* 0x008fe400010f0eff */
[----:B0-2---:R-:W-:Y:S02]  /*8520*/  SHF.R.S32.HI R9, RZ, 0x1f, R110 ;  /* 0x0000001fff097819 */ /* 0x005fe4000001146e */
[----:B------:R-:W-:-:S02]  /*8530*/  ISETP.GE.AND P2, PT, R80, R95, PT ;  /* 0x0000005f5000720c */ /* 0x000fc40003f46270 */
[----:B------:R-:W-:-:S04]  /*8540*/  LEA.HI R9, R9, R110, RZ, 0x5 ;  /* 0x0000006e09097211 */ /* 0x000fc800078f28ff */
[----:B------:R-:W-:-:S04]  /*8550*/  SHF.R.S32.HI R8, RZ, 0x5, R9 ;  /* 0x00000005ff087819 */ /* 0x000fc80000011409 */
[----:B------:R-:W-:-:S04]  /*8560*/  LEA.HI.SX32 R8, R75, R8, 0x1c ;  /* 0x000000084b087211 */ /* 0x000fc800078fe2ff */
[----:B------:R-:W-:Y:S01]  /*8570*/  SHF.R.S32.HI R9, RZ, 0x1f, R8 ;  /* 0x0000001fff097819 */ /* 0x000fe20000011408 */
[----:B------:R-:W-:-:S03]  /*8580*/  IMAD.SHL.U32 R30, R8, 0x10, RZ ;  /* 0x00000010081e7824 */ /* 0x000fc600078e00ff */
[----:B------:R-:W-:Y:S02]  /*8590*/  LEA.HI R9, R9, R8, RZ, 0x2 ;  /* 0x0000000809097211 */ /* 0x000fe400078f10ff */
[----:B------:R-:W-:-:S03]  /*85a0*/  LOP3.LUT R8, R180, 0x30, R30, 0xf8, !PT ;  /* 0x00000030b4087812 */ /* 0x000fc600078ef81e */
[----:B------:R-:W-:Y:S01]  /*85b0*/  IMAD.SHL.U32 R9, R9, 0x800, RZ ;  /* 0x0000080009097824 */ /* 0x000fe200078e00ff */
[----:B------:R-:W-:-:S04]  /*85c0*/  LOP3.LUT R8, R8, R181, RZ, 0x3c, !PT ;  /* 0x000000b508087212 */ /* 0x000fc800078e3cff */
[----:B------:R-:W-:-:S04]  /*85d0*/  LOP3.LUT R9, R9, 0xffffe000, RZ, 0xc0, !PT ;  /* 0xffffe00009097812 */ /* 0x000fc800078ec0ff */
        /* <DEDUP_REMOVED lines=10> */
[----:B------:R-:W-:Y:S02]  /*8680*/  SHF.R.U32.HI R6, RZ, 0x8, R39 ;  /* 0x00000008ff067819 */ /* 0x000fe40000011627 */
[----:B------:R-:W-:Y:S01]  /*8690*/  SHF.R.U32.HI R38, RZ, 0x10, R5 ;  /* 0x00000010ff267819 */ /* 0x000fe20000011605 */
[----:B------:R-:W-:Y:S01]  /*86a0*/  IMAD.SHL.U32 R4, R4, 0x100, RZ ;  /* 0x0000010004047824 */ /* 0x000fe200078e00ff */
[----:B------:R-:W-:Y:S02]  /*86b0*/  LOP3.LUT R5, R5, 0xff0000ff, RZ, 0xc0, !PT ;  /* 0xff0000ff05057812 */ /* 0x000fe400078ec0ff */
[----:B------:R-:W-:Y:S02]  /*86c0*/  SHF.R.U32.HI R36, RZ, 0x8, R7 ;  /* 0x00000008ff247819 */ /* 0x000fe40000011607 */
[----:B------:R-:W-:-:S02]  /*86d0*/  SHF.R.U32.HI R32, RZ, 0x8, R37 ;  /* 0x00000008ff207819 */ /* 0x000fc40000011625 */
[----:B--2---:R-:W-:Y:S01]  /*86e0*/  MOV R34, R12 ;  /* 0x0000000c00227202 */ /* 0x004fe20000000f00 */
[----:B------:R-:W-:Y:S01]  /*86f0*/  IMAD.SHL.U32 R12, R6, 0x100, RZ ;  /* 0x00000100060c7824 */ /* 0x000fe200078e00ff */
[----:B------:R-:W-:Y:S01]  /*8700*/  LOP3.LUT R35, R39, 0xff0000ff, RZ, 0xc0, !PT ;  /* 0xff0000ff27237812 */ /* 0x000fe200078ec0ff */
[----:B------:R-:W-:Y:S01]  /*8710*/  IMAD.SHL.U32 R8, R32, 0x100, RZ ;  /* 0x0000010020087824 */ /* 0x000fe200078e00ff */
[----:B------:R-:W-:Y:S01]  /*8720*/  LOP3.LUT R5, R5, 0xff00, R4, 0xf8, !PT ;  /* 0x0000ff0005057812 */ /* 0x000fe200078ef804 */
[----:B------:R-:W-:Y:S01]  /*8730*/  IMAD.SHL.U32 R4, R36, 0x100, RZ ;  /* 0x0000010024047824 */ /* 0x000fe200078e00ff */
[----:B------:R-:W-:Y:S01]  /*8740*/  SHF.R.U32.HI R42, RZ, 0x10, R7 ;  /* 0x00000010ff2a7819 */ /* 0x000fe20000011607 */
[----:B------:R-:W-:Y:S01]  /*8750*/  IMAD.U32 R6, R38, 0x10000, RZ ;  /* 0x0001000026067824 */ /* 0x000fe200078e00ff */
[----:B------:R-:W-:Y:S02]  /*8760*/  LOP3.LUT R7, R7, 0xff0000ff, RZ, 0xc0, !PT ;  /* 0xff0000ff07077812 */ /* 0x000fe400078ec0ff */
[----:B------:R-:W-:-:S02]  /*8770*/  LOP3.LUT R33, R37, 0xff0000ff, RZ, 0xc0, !PT ;  /* 0xff0000ff25217812 */ /* 0x000fc400078ec0ff */
[----:B------:R-:W-:Y:S02]  /*8780*/  LOP3.LUT R40, R35, 0xff00, R12, 0xf8, !PT ;  /* 0x0000ff0023287812 */ /* 0x000fe400078ef80c */
[----:B------:R-:W-:Y:S02]  /*8790*/  F2FP.F16.E4M3.UNPACK_B R36, R104.H1 ;  /* 0x00000068ff24723e */ /* 0x000fe400030006ff */
[----:B------:R-:W-:Y:S02]  /*87a0*/  F2FP.F16.E4M3.UNPACK_B R35, R34.H1 ;  /* 0x00000022ff23723e */ /* 0x000fe400030006ff */
[----:B------:R-:W-:Y:S02]  /*87b0*/  F2FP.F16.E4M3.UNPACK_B R32, R31.H1 ;  /* 0x0000001fff20723e */ /* 0x000fe400030006ff */
[----:B------:R-:W-:Y:S01]  /*87c0*/  LOP3.LUT R7, R7, 0xff00, R4, 0xf8, !PT ;  /* 0x0000ff0007077812 */ /* 0x000fe200078ef804 */
[----:B------:R-:W-:Y:S01]  /*87d0*/  IMAD.U32 R4, R42, 0x10000, RZ ;  /* 0x000100002a047824 */ /* 0x000fe200078e00ff */
[----:B------:R-:W-:Y:S01]  /*87e0*/  SHF.R.U32.HI R41, RZ, 0x10, R37 ;  /* 0x00000010ff297819 */ /* 0x000fe20000011625 */
[----:B------:R-:W-:Y:S01]  /*87f0*/  HADD2.F32 R12, -RZ, R35.H0_H0 ;  /* 0x20000023ff0c7230 */ /* 0x000fe20000004100 */
[----:B------:R-:W-:-:S02]  /*8800*/  SHF.R.U32.HI R37, RZ, 0x10, R39 ;  /* 0x00000010ff257819 */ /* 0x000fc40000011627 */
[----:B------:R-:W-:Y:S01]  /*8810*/  LOP3.LUT R38, R33, 0xff00, R8, 0xf8, !PT ;  /* 0x0000ff0021267812 */ /* 0x000fe200078ef808 */
[----:B------:R-:W-:Y:S01]  /*8820*/  HADD2.F32 R8, -RZ, R32.H0_H0 ;  /* 0x20000020ff087230 */ /* 0x000fe20000004100 */
[----:B------:R-:W-:Y:S01]  /*8830*/  LOP3.LUT R6, R5, 0xff0000, R6, 0xf8, !PT ;  /* 0x00ff000005067812 */ /* 0x000fe200078ef806 */
[----:B------:R-:W-:Y:S01]  /*8840*/  HADD2.F32 R5, -RZ, R36.H0_H0 ;  /* 0x20000024ff057230 */ /* 0x000fe20000004100 */
[----:B------:R-:W-:Y:S01]  /*8850*/  F2FP.F16.E4M3.UNPACK_B R33, R102.H1 ;  /* 0x00000066ff21723e */ /* 0x000fe200030006ff */
[----:B------:R-:W-:Y:S01]  /*8860*/  IMAD.U32 R39, R37, 0x10000, RZ ;  /* 0x0001000025277824 */ /* 0x000fe200078e00ff */
[----:B------:R-:W-:Y:S01]  /*8870*/  LOP3.LUT R4, R7, 0xff0000, R4, 0xf8, !PT ;  /* 0x00ff000007047812 */ /* 0x000fe200078ef804 */
[----:B------:R-:W-:Y:S02]  /*8880*/  IMAD.U32 R7, R41, 0x10000, RZ ;  /* 0x0001000029077824 */ /* 0x000fe400078e00ff */
[----:B------:R-:W-:Y:S01]  /*8890*/  FMUL.FTZ R41, R12, R5 ;  /* 0x000000050c297220 */ /* 0x000fe20000410000 */
[----:B------:R-:W-:-:S02]  /*88a0*/  HADD2.F32 R37, -RZ, R33.H0_H0 ;  /* 0x20000021ff257230 */ /* 0x000fc40000004100 */
[----:B------:R-:W-:Y:S01]  /*88b0*/  FMUL.FTZ R43, R8, R5 ;  /* 0x00000005082b7220 */ /* 0x000fe20000410000 */
[----:B------:R-:W-:Y:S01]  /*88c0*/  HADD2.F32 R36, -RZ, R36.H1_H1 ;  /* 0x30000024ff247230 */ /* 0x000fe20000004100 */
[----:B------:R-:W-:Y:S01]  /*88d0*/  LOP3.LUT R7, R38, 0xff0000, R7, 0xf8, !PT ;  /* 0x00ff000026077812 */ /* 0x000fe200078ef807 */
[----:B------:R-:W-:Y:S02]  /*88e0*/  HADD2.F32 R38, -RZ, R33.H1_H1 ;  /* 0x30000021ff267230 */ /* 0x000fe40000004100 */
[-C--:B------:R-:W-:Y:S01]  /*88f0*/  FFMA.FTZ R8, R8, R37.reuse, -R41 ;  /* 0x0000002508087223 */ /* 0x080fe20000010829 */
[----:B------:R-:W-:Y:S01]  /*8900*/  FFMA.FTZ R12, R12, R37, R43 ;  /* 0x000000250c0c7223 */ /* 0x000fe2000001002b */
[----:B------:R-:W-:Y:S01]  /*8910*/  HADD2.F32 R33, -RZ, R32.H1_H1 ;  /* 0x30000020ff217230 */ /* 0x000fe20000004100 */
[----:B------:R-:W-:Y:S01]  /*8920*/  F2FP.F16.E4M3.UNPACK_B R104, R104 ;  /* 0x00000068ff68723e */ /* 0x000fe200020006ff */
[----:B------:R-:W-:Y:S01]  /*8930*/  HADD2.F32 R37, -RZ, R35.H1_H1 ;  /* 0x30000023ff257230 */ /* 0x000fe20000004100 */
[----:B------:R-:W-:-:S02]  /*8940*/  F2FP.F16.E4M3.UNPACK_B R35, R34 ;  /* 0x00000022ff23723e */ /* 0x000fc400020006ff */
[----:B------:R-:W-:Y:S01]  /*8950*/  F2FP.F16.E4M3.UNPACK_B R32, R31 ;  /* 0x0000001fff20723e */ /* 0x000fe200020006ff */
[-C--:B------:R-:W-:Y:S01]  /*8960*/  FMUL.FTZ R42, R33, R36.reuse ;  /* 0x00000024212a7220 */ /* 0x080fe20000410000 */
[----:B------:R-:W-:Y:S01]  /*8970*/  LOP3.LUT R5, R40, 0xff0000, R39, 0xf8, !PT ;  /* 0x00ff000028057812 */ /* 0x000fe200078ef827 */
[----:B------:R-:W-:Y:S01]  /*8980*/  FMUL.FTZ R40, R37, R36 ;  /* 0x0000002425287220 */ /* 0x000fe20000410000 */
[----:B------:R-:W-:Y:S01]  /*8990*/  F2FP.F16.E4M3.UNPACK_B R102, R102 ;  /* 0x00000066ff66723e */ /* 0x000fe200020006ff */
[----:B------:R-:W-:Y:S02]  /*89a0*/  HADD2.F32 R39, -RZ, R104.H0_H0 ;  /* 0x20000068ff277230 */ /* 0x000fe40000004100 */
[----:B------:R-:W-:Y:S02]  /*89b0*/  HADD2.F32 R36, -RZ, R35.H0_H0 ;  /* 0x20000023ff247230 */ /* 0x000fe40000004100 */
[----:B------:R-:W-:Y:S01]  /*89c0*/  FFMA.FTZ R31, R33, R38, -R40 ;  /* 0x00000026211f7223 */ /* 0x000fe20000010828 */
[----:B------:R-:W-:-:S02]  /*89d0*/  HADD2.F32 R34, -RZ, R32.H0_H0 ;  /* 0x20000020ff227230 */ /* 0x000fc40000004100 */
[----:B------:R-:W-:Y:S01]  /*89e0*/  FFMA.FTZ R33, R37, R38, R42 ;  /* 0x0000002625217223 */ /* 0x000fe2000001002a */
        /* <DEDUP_REMOVED lines=19> */
[----:B------:R-:W-:Y:S01]  /*8b20*/  HADD2.F32 R41, -RZ, R34.H1_H1 ;  /* 0x30000022ff297230 */ /* 0x000fe20000004100 */
[----:B------:R-:W-:Y:S01]  /*8b30*/  F2FP.F16.E4M3.UNPACK_B R103, R103 ;  /* 0x00000067ff67723e */ /* 0x000fe200020006ff */
[----:B------:R-:W-:Y:S02]  /*8b40*/  HADD2.F32 R34, -RZ, R32.H0_H0 ;  /* 0x20000020ff227230 */ /* 0x000fe40000004100 */
[-C--:B------:R-:W-:Y:S01]  /*8b50*/  FMUL.FTZ R47, R37, R39.reuse ;  /* 0x00000027252f7220 */ /* 0x080fe20000410000 */
[----:B------:R-:W-:Y:S01]  /*8b60*/  HADD2.F32 R35, -RZ, R38.H0_H0 ;  /* 0x20000026ff237230 */ /* 0x000fe20000004100 */
[----:B------:R-:W-:Y:S01]  /*8b70*/  F2FP.F16.E4M3.UNPACK_B R10, R10 ;  /* 0x0000000aff0a723e */ /* 0x000fe200020006ff */
[----:B------:R-:W-:Y:S02]  /*8b80*/  HADD2.F32 R36, -RZ, R36.H1_H1 ;  /* 0x30000024ff247230 */ /* 0x000fe40000004100 */
[----:B------:R-:W-:Y:S01]  /*8b90*/  FMUL.FTZ R46, R34, R39 ;  /* 0x00000027222e7220 */ /* 0x000fe20000410000 */
[----:B------:R-:W-:-:S02]  /*8ba0*/  HADD2.F32 R32, -RZ, R32.H1_H1 ;  /* 0x30000020ff207230 */ /* 0x000fc40000004100 */
[----:B------:R-:W-:Y:S01]  /*8bb0*/  FFMA.FTZ R44, R34, R35, -R47 ;  /* 0x00000023222c7223 */ /* 0x000fe2000001082f */
[----:B------:R-:W-:Y:S02]  /*8bc0*/  HADD2.F32 R39, -RZ, R38.H1_H1 ;  /* 0x30000026ff277230 */ /* 0x000fe40000004100 */
[-C--:B------:R-:W-:Y:S01]  /*8bd0*/  FMUL.FTZ R47, R36, R41.reuse ;  /* 0x00000029242f7220 */ /* 0x080fe20000410000 */
[----:B------:R-:W-:Y:S01]  /*8be0*/  F2FP.F16.E4M3.UNPACK_B R100, R100 ;  /* 0x00000064ff64723e */ /* 0x000fe200020006ff */
[C---:B------:R-:W-:Y:S01]  /*8bf0*/  FMUL.FTZ R41, R32.reuse, R41 ;  /* 0x0000002920297220 */ /* 0x040fe20000410000 */
[----:B------:R-:W-:Y:S01]  /*8c00*/  FFMA.FTZ R46, R37, R35, R46 ;  /* 0x00000023252e7223 */ /* 0x000fe2000001002e */
[-C--:B------:R-:W-:Y:S01]  /*8c10*/  FFMA.FTZ R93, R32, R39.reuse, -R47 ;  /* 0x00000027205d7223 */ /* 0x080fe2000001082f */
[----:B------:R-:W-:Y:S01]  /*8c20*/  F2FP.F16.E4M3.UNPACK_B R32, R14 ;  /* 0x0000000eff20723e */ /* 0x000fe200020006ff */
[----:B------:R-:W-:Y:S01]  /*8c30*/  FFMA.FTZ R95, R36, R39, R41 ;  /* 0x00000027245f7223 */ /* 0x000fe20000010029 */
[--C-:B------:R-:W-:Y:S01]  /*8c40*/  HADD2.F32 R39, -RZ, R103.reuse.H0_H0 ;  /* 0x20000067ff277230 */ /* 0x100fe20000004100 */
[----:B------:R-:W-:Y:S01]  /*8c50*/  F2FP.SATFINITE.E4M3.F32.PACK_AB_MERGE_C R12, R33, R12, RZ ;  /* 0x0000000c210c723e */ /* 0x000fe200048070ff */
[----:B------:R-:W-:Y:S01]  /*8c60*/  HADD2.F32 R103, -RZ, R103.H1_H1 ;  /* 0x30000067ff677230 */ /* 0x000fe20000004100 */
[----:B------:R-:W-:Y:S01]  /*8c70*/  F2FP.SATFINITE.E4M3.F32.PACK_AB_MERGE_C R8, R31, R8, RZ ;  /* 0x000000081f08723e */ /* 0x000fe200048070ff */
[----:B------:R-:W-:Y:S01]  /*8c80*/  HADD2.F32 R34, -RZ, R32.H0_H0 ;  /* 0x20000020ff227230 */ /* 0x000fe20000004100 */
[----:B------:R-:W-:Y:S01]  /*8c90*/  F2FP.F16.E4M3.UNPACK_B R33, R13 ;  /* 0x0000000dff21723e */ /* 0x000fe200020006ff */
[----:B------:R-:W-:Y:S01]  /*8ca0*/  HADD2.F32 R14, -RZ, R10.H0_H0 ;  /* 0x2000000aff0e7230 */ /* 0x000fe20000004100 */
[----:B------:R-:W-:Y:S01]  /*8cb0*/  F2FP.SATFINITE.E4M3.F32.PACK_AB_MERGE_C R8, R43, R40, R8 ;  /* 0x000000282b08723e */ /* 0x000fe20004807008 */
[----:B------:R-:W-:-:S02]  /*8cc0*/  HADD2.F32 R32, -RZ, R32.H1_H1 ;  /* 0x30000020ff207230 */ /* 0x000fc40000004100 */
[-C--:B------:R-:W-:Y:S01]  /*8cd0*/  FMUL.FTZ R41, R34, R39.reuse ;  /* 0x0000002722297220 */ /* 0x080fe20000410000 */
[----:B------:R-:W-:Y:S02]  /*8ce0*/  HADD2.F32 R10, -RZ, R10.H1_H1 ;  /* 0x3000000aff0a7230 */ /* 0x000fe40000004100 */
[----:B------:R-:W-:Y:S01]  /*8cf0*/  FMUL.FTZ R39, R14, R39 ;  /* 0x000000270e277220 */ /* 0x000fe20000410000 */
[--C-:B------:R-:W-:Y:S02]  /*8d00*/  HADD2.F32 R35, -RZ, R100.reuse.H0_H0 ;  /* 0x20000064ff237230 */ /* 0x100fe40000004100 */
[-C--:B------:R-:W-:Y:S01]  /*8d10*/  FMUL.FTZ R47, R32, R103.reuse ;  /* 0x00000067202f7220 */ /* 0x080fe20000410000 */
[----:B------:R-:W-:Y:S02]  /*8d20*/  HADD2.F32 R37, -RZ, R100.H1_H1 ;  /* 0x30000064ff257230 */ /* 0x000fe40000004100 */
[----:B------:R-:W-:Y:S01]  /*8d30*/  FMUL.FTZ R103, R10, R103 ;  /* 0x000000670a677220 */ /* 0x000fe20000410000 */
[----:B------:R-:W-:Y:S01]  /*8d40*/  F2FP.SATFINITE.E4M3.F32.PACK_AB_MERGE_C R12, R45, R42, R12 ;  /* 0x0000002a2d0c723e */ /* 0x000fe2000480700c */
[-C--:B------:R-:W-:Y:S01]  /*8d50*/  FFMA.FTZ R41, R14, R35.reuse, -R41 ;  /* 0x000000230e297223 */ /* 0x080fe20000010829 */
[----:B------:R-:W-:Y:S01]  /*8d60*/  FFMA.FTZ R14, R34, R35, R39 ;  /* 0x00000023220e7223 */ /* 0x000fe20000010027 */
[----:B------:R-:W-:Y:S01]  /*8d70*/  FFMA.FTZ R103, R32, R37, R103 ;  /* 0x0000002520677223 */ /* 0x000fe20000010067 */
[----:B------:R-:W-:Y:S01]  /*8d80*/  F2FP.F16.E4M3.UNPACK_B R34, R7 ;  /* 0x00000007ff22723e */ /* 0x000fe200020006ff */
[----:B------:R-:W-:Y:S01]  /*8d90*/  FFMA.FTZ R10, R10, R37, -R47 ;  /* 0x000000250a0a7223 */ /* 0x000fe2000001082f */
[-C--:B------:R-:W-:Y:S01]  /*8da0*/  F2FP.F16.E4M3.UNPACK_B R32, R9.reuse ;  /* 0x00000009ff20723e */ /* 0x080fe200020006ff */
[--C-:B------:R-:W-:Y:S01]  /*8db0*/  HADD2.F32 R35, -RZ, R33.reuse.H0_H0 ;  /* 0x20000021ff237230 */ /* 0x100fe20000004100 */
[----:B------:R-:W-:Y:S01]  /*8dc0*/  F2FP.F16.E4M3.UNPACK_B R37, R6 ;  /* 0x00000006ff25723e */ /* 0x000fe200020006ff */
[----:B------:R-:W-:Y:S01]  /*8dd0*/  HADD2.F32 R40, -RZ, R34.H0_H0 ;  /* 0x20000022ff287230 */ /* 0x000fe20000004100 */
[----:B------:R-:W-:Y:S01]  /*8de0*/  F2FP.F16.E4M3.UNPACK_B R9, R9.H1 ;  /* 0x00000009ff09723e */ /* 0x000fe200030006ff */
[----:B------:R-:W-:Y:S01]  /*8df0*/  HADD2.F32 R31, -RZ, R32.H0_H0 ;  /* 0x20000020ff1f7230 */ /* 0x000fe20000004100 */
[----:B------:R-:W-:Y:S01]  /*8e00*/  F2FP.SATFINITE.E4M3.F32.PACK_AB_MERGE_C R44, R93, R44, RZ ;  /* 0x0000002c5d2c723e */ /* 0x000fe200048070ff */
[----:B------:R-:W-:-:S02]  /*8e10*/  HADD2.F32 R36, -RZ, R33.H1_H1 ;  /* 0x30000021ff247230 */ /* 0x000fc40000004100 */
[-C--:B------:R-:W-:Y:S01]  /*8e20*/  FMUL.FTZ R42, R35, R40.reuse ;  /* 0x00000028232a7220 */ /* 0x080fe20000410000 */
[--C-:B------:R-:W-:Y:S02]  /*8e30*/  HADD2.F32 R38, -RZ, R37.reuse.H0_H0 ;  /* 0x20000025ff267230 */ /* 0x100fe40000004100 */
[----:B------:R-:W-:Y:S01]  /*8e40*/  FMUL.FTZ R40, R31, R40 ;  /* 0x000000281f287220 */ /* 0x000fe20000410000 */
[----:B------:R-:W-:Y:S01]  /*8e50*/  HADD2.F32 R33, -RZ, R34.H1_H1 ;  /* 0x30000022ff217230 */ /* 0x000fe20000004100 */
[----:B------:R-:W-:Y:S01]  /*8e60*/  F2FP.F16.E4M3.UNPACK_B R6, R6.H1 ;  /* 0x00000006ff06723e */ /* 0x000fe200030006ff */
[----:B------:R-:W-:Y:S02]  /*8e70*/  HADD2.F32 R34, -RZ, R32.H1_H1 ;  /* 0x30000020ff227230 */ /* 0x000fe40000004100 */
[-C--:B------:R-:W-:Y:S01]  /*8e80*/  FFMA.FTZ R32, R35, R38.reuse, R40 ;  /* 0x0000002623207223 */ /* 0x080fe20000010028 */
[----:B------:R-:W-:Y:S01]  /*8e90*/  FFMA.FTZ R31, R31, R38, -R42 ;  /* 0x000000261f1f7223 */ /* 0x000fe2000001082a */
[----:B------:R-:W-:-:S02]  /*8ea0*/  HADD2.F32 R37, -RZ, R37.H1_H1 ;  /* 0x30000025ff257230 */ /* 0x000fc40000004100 */
[-C--:B------:R-:W-:Y:S01]  /*8eb0*/  FMUL.FTZ R35, R36, R33.reuse ;  /* 0x0000002124237220 */ /* 0x080fe20000410000 */
[C---:B------:R-:W-:Y:S01]  /*8ec0*/  FMUL.FTZ R39, R34.reuse, R33 ;  /* 0x0000002122277220 */ /* 0x040fe20000410000 */
[----:B------:R-:W-:Y:S01]  /*8ed0*/  F2FP.F16.E4M3.UNPACK_B R33, R13.H1 ;  /* 0x0000000dff21723e */ /* 0x000fe200030006ff */
[----:B------:R-:W-:Y:S01]  /*8ee0*/  HADD2.F32 R13, -RZ, R9.H0_H0 ;  /* 0x20000009ff0d7230 */ /* 0x000fe20000004100 */
[----:B------:R-:W-:Y:S01]  /*8ef0*/  F2FP.F16.E4M3.UNPACK_B R38, R7.H1 ;  /* 0x00000007ff26723e */ /* 0x000fe200030006ff */
[----:B------:R-:W-:Y:S01]  /*8f00*/  FFMA.FTZ R34, R34, R37, -R35 ;  /* 0x0000002522227223 */ /* 0x000fe20000010823 */
[----:B------:R-:W-:Y:S01]  /*8f10*/  F2FP.SATFINITE.E4M3.F32.PACK_AB_MERGE_C R10, R10, R41, R44 ;  /* 0x000000290a0a723e */ /* 0x000fe2000480702c */
[--C-:B------:R-:W-:Y:S02]  /*8f20*/  HADD2.F32 R35, -RZ, R33.reuse.H0_H0 ;  /* 0x20000021ff237230 */ /* 0x100fe40000004100 */
[----:B------:R-:W-:Y:S01]  /*8f30*/  FFMA.FTZ R7, R36, R37, R39 ;  /* 0x0000002524077223 */ /* 0x000fe20000010027 */
[--C-:B------:R-:W-:Y:S01]  /*8f40*/  HADD2.F32 R40, -RZ, R38.reuse.H0_H0 ;  /* 0x20000026ff287230 */ /* 0x100fe20000004100 */
[----:B------:R-:W-:Y:S01]  /*8f50*/  F2FP.SATFINITE.E4M3.F32.PACK_AB_MERGE_C R46, R95, R46, RZ ;  /* 0x0000002e5f2e723e */ /* 0x000fe200048070ff */
[----:B------:R-:W-:Y:S01]  /*8f60*/  HADD2.F32 R33, -RZ, R33.H1_H1 ;  /* 0x30000021ff217230 */ /* 0x000fe20000004100 */
[----:B------:R-:W-:Y:S01]  /*8f70*/  F2FP.F16.E4M3.UNPACK_B R39, R5 ;  /* 0x00000005ff27723e */ /* 0x000fe200020006ff */
[----:B------:R-:W-:-:S02]  /*8f80*/  HADD2.F32 R42, -RZ, R38.H1_H1 ;  /* 0x30000026ff2a7230 */ /* 0x000fc40000004100 */
[-C--:B------:R-:W-:Y:S01]  /*8f90*/  FMUL.FTZ R44, R35, R40.reuse ;  /* 0x00000028232c7220 */ /* 0x080fe20000410000 */
[--C-:B------:R-:W-:Y:S02]  /*8fa0*/  HADD2.F32 R36, -RZ, R6.reuse.H0_H0 ;  /* 0x20000006ff247230 */ /* 0x100fe40000004100 */
[----:B------:R-:W-:Y:S01]  /*8fb0*/  FMUL.FTZ R40, R13, R40 ;  /* 0x000000280d287220 */ /* 0x000fe20000410000 */
[----:B------:R-:W-:Y:S01]  /*8fc0*/  HADD2.F32 R9, -RZ, R9.H1_H1 ;  /* 0x30000009ff097230 */ /* 0x000fe20000004100 */
[----:B------:R-:W-:Y:S01]  /*8fd0*/  F2FP.SATFINITE.E4M3.F32.PACK_AB_MERGE_C R14, R103, R14, R46 ;  /* 0x0000000e670e723e */ /* 0x000fe2000480702e */
[----:B------:R-:W-:Y:S02]  /*8fe0*/  HADD2.F32 R38, -RZ, R6.H1_H1 ;  /* 0x30000006ff267230 */ /* 0x000fe40000004100 */
[----:B------:R-:W-:Y:S01]  /*8ff0*/  FMUL.FTZ R6, R33, R42 ;  /* 0x0000002a21067220 */ /* 0x000fe20000410000 */
[----:B------:R-:W-:Y:S01]  /*9000*/  FFMA.FTZ R43, R35, R36, R40 ;  /* 0x00000024232b7223 */ /* 0x000fe20000010028 */
[C---:B------:R-:W-:Y:S01]  /*9010*/  FMUL.FTZ R42, R9.reuse, R42 ;  /* 0x0000002a092a7220 */ /* 0x040fe20000410000 */
[----:B------:R-:W-:Y:S01]  /*9020*/  F2FP.F16.E4M3.UNPACK_B R35, R15 ;  /* 0x0000000fff23723e */ /* 0x000fe200020006ff */
[-C--:B------:R-:W-:Y:S01]  /*9030*/  FFMA.FTZ R45, R9, R38.reuse, -R6 ;  /* 0x00000026092d7223 */ /* 0x080fe20000010806 */
[----:B------:R-:W-:Y:S01]  /*9040*/  F2FP.F16.E4M3.UNPACK_B R6, R11 ;  /* 0x0000000bff06723e */ /* 0x000fe200020006ff */
[----:B------:R-:W-:Y:S01]  /*9050*/  FFMA.FTZ R46, R33, R38, R42 ;  /* 0x00000026212e7223 */ /* 0x000fe2000001002a */
[----:B------:R-:W-:Y:S01]  /*9060*/  F2FP.F16.E4M3.UNPACK_B R40, R5.H1 ;  /* 0x00000005ff28723e */ /* 0x000fe200030006ff */
[----:B------:R-:W-:Y:S01]  /*9070*/  HADD2.F32 R33, -RZ, R35.H0_H0 ;  /* 0x20000023ff217230 */ /* 0x000fe20000004100 */
[----:B------:R-:W-:Y:S01]  /*9080*/  F2FP.F16.E4M3.UNPACK_B R15, R15.H1 ;  /* 0x0000000fff0f723e */ /* 0x000fe200030006ff */
[----:B------:R-:W-:Y:S01]  /*9090*/  HADD2.F32 R42, -RZ, R39.H0_H0 ;  /* 0x20000027ff2a7230 */ /* 0x000fe20000004100 */
[----:B------:R-:W-:Y:S01]  /*90a0*/  F2FP.F16.E4M3.UNPACK_B R5, R4 ;  /* 0x00000004ff05723e */ /* 0x000fe200020006ff */
[----:B------:R-:W-:Y:S01]  /*90b0*/  HADD2.F32 R9, -RZ, R6.H0_H0 ;  /* 0x20000006ff097230 */ /* 0x000fe20000004100 */
[----:B------:R-:W-:Y:S01]  /*90c0*/  F2FP.F16.E4M3.UNPACK_B R11, R11.H1 ;  /* 0x0000000bff0b723e */ /* 0x000fe200030006ff */
[----:B------:R-:W-:Y:S01]  /*90d0*/  FFMA.FTZ R44, R13, R36, -R44 ;  /* 0x000000240d2c7223 */ /* 0x000fe2000001082c */
[----:B------:R-:W-:Y:S01]  /*90e0*/  F2FP.F16.E4M3.UNPACK_B R36, R4.H1 ;  /* 0x00000004ff24723e */ /* 0x000fe200030006ff */
[----:B------:R-:W-:-:S02]  /*90f0*/  HADD2.F32 R4, -RZ, R15.H0_H0 ;  /* 0x2000000fff047230 */ /* 0x000fc40000004100 */
[-C--:B------:R-:W-:Y:S01]  /*9100*/  FMUL.FTZ R92, R33, R42.reuse ;  /* 0x0000002a215c7220 */ /* 0x080fe20000410000 */
[--C-:B------:R-:W-:Y:S02]  /*9110*/  HADD2.F32 R41, -RZ, R40.reuse.H0_H0 ;  /* 0x20000028ff297230 */ /* 0x100fe40000004100 */
        /* <DEDUP_REMOVED lines=8> */
[----:B------:R-:W-:Y:S01]  /*91a0*/  FFMA.FTZ R42, R33, R38, R42 ;  /* 0x00000026212a7223 */ /* 0x000fe2000001002a */
[----:B------:R-:W-:Y:S02]  /*91b0*/  HADD2.F32 R11, -RZ, R11.H1_H1 ;  /* 0x3000000bff0b7230 */ /* 0x000fe40000004100 */
        /* <DEDUP_REMOVED lines=12> */
[-C--:B------:R-:W-:Y:S01]  /*9280*/  FFMA.FTZ R11, R11, R36.reuse, -R38 ;  /* 0x000000240b0b7223 */ /* 0x080fe20000010826 */
[----:B------:R-:W-:Y:S01]  /*9290*/  FFMA.FTZ R40, R15, R36, R40 ;  /* 0x000000240f287223 */ /* 0x000fe20000010028 */
[----:B------:R-:W-:Y:S01]  /*92a0*/  FMUL.FTZ R4, R6, R39 ;  /* 0x0000002706047220 */ /* 0x000fe20000410000 */
[----:B------:R-:W-:Y:S01]  /*92b0*/  F2FP.SATFINITE.E4M3.F32.PACK_AB_MERGE_C R31, R34, R31, R44 ;  /* 0x0000001f221f723e */ /* 0x000fe2000480702c */
[-C--:B------:R-:W-:Y:S01]  /*92c0*/  FFMA.FTZ R9, R6, R5.reuse, -R9 ;  /* 0x0000000506097223 */ /* 0x080fe20000010809 */
[----:B------:R-:W-:Y:S01]  /*92d0*/  F2FP.SATFINITE.E4M3.F32.PACK_AB_MERGE_C R11, R11, R96, RZ ;  /* 0x000000600b0b723e */ /* 0x000fe200048070ff */
[----:B------:R-:W-:Y:S01]  /*92e0*/  FFMA.FTZ R5, R35, R5, R4 ;  /* 0x0000000523057223 */ /* 0x000fe20000010004 */
[----:B------:R-:W-:-:S02]  /*92f0*/  F2FP.SATFINITE.E4M3.F32.PACK_AB_MERGE_C R43, R46, R43, RZ ;  /* 0x0000002b2e2b723e */ /* 0x000fc400048070ff */
[----:B------:R-:W-:Y:S02]  /*9300*/  F2FP.SATFINITE.E4M3.F32.PACK_AB_MERGE_C R40, R40, R41, RZ ;  /* 0x000000292828723e */ /* 0x000fe400048070ff */
[----:B------:R-:W-:Y:S01]  /*9310*/  F2FP.SATFINITE.E4M3.F32.PACK_AB_MERGE_C R11, R9, R92, R11 ;  /* 0x0000005c090b723e */ /* 0x000fe2000480700b */
[----:B------:R-:W-:Y:S01]  /*9320*/  IMAD.MOV.U32 R9, RZ, RZ, R31 ;  /* 0x000000ffff097224 */ /* 0x000fe200078e001f */
[----:B------:R-:W-:Y:S02]  /*9330*/  F2FP.SATFINITE.E4M3.F32.PACK_AB_MERGE_C R13, R7, R32, R43 ;  /* 0x00000020070d723e */ /* 0x000fe4000480702b */
[----:B------:R-:W-:-:S07]  /*9340*/  F2FP.SATFINITE.E4M3.F32.PACK_AB_MERGE_C R15, R5, R42, R40 ;  /* 0x0000002a050f723e */ /* 0x000fce0004807028 */
.L_x_1647:
[----:B------:R-:W-:Y:S05]  /*9350*/  BSYNC B1 ;  /* 0x0000000000017941 */ /* 0x000fea0003800000 */
.L_x_1646:
[----:B0-----:R0:W-:Y:S01]  /*9360*/  ST.E.128 desc[UR42][R28.64], R8 ;  /* 0x000000081c007985 */ /* 0x0011e2000c101d2a */
[----:B------:R-:W-:-:S13]  /*9370*/  ISETP.GE.AND P2, PT, R30, R98, PT ;  /* 0x000000621e00720c */ /* 0x000fda0003f46270 */
[----:B------:R-:W-:Y:S05]  /*9380*/  @P2 BRA `(.L_x_1609) ;  /* 0x0000000400242947 */ /* 0x000fea0003800000 */
[----:B------:R-:W-:-:S04]  /*9390*/  IADD3 R4, P2, R101, R30, RZ ;  /* 0x0000001e65047210 */ /* 0x000fc80007f5e0ff */
[----:B------:R-:W-:-:S05]  /*93a0*/  LEA.HI.X.SX32 R5, R30, R99, 0x1, P2 ;  /* 0x000000631e057211 */ /* 0x000fca00010f0eff */
[----:B--2---:R2:W-:Y:S01]  /*93b0*/  ST.E.128 desc[UR42][R4.64], R12 ;  /* 0x0000000c04007985 */ /* 0x0045e2000c101d2a */
[----:B------:R-:W-:Y:S05]  /*93c0*/  BRA `(.L_x_1609) ;  /* 0x0000000400147947 */ /* 0x000fea0003800000 */
.L_x_1601:
[----:B------:R-:W-:-:S06]  /*93d0*/  UISETP.NE.AND UP0, UPT, UR40, 0x3, UPT ;  /* 0x000000032800788c */ /* 0x000fcc000bf05270 */
[----:B------:R-:W-:-:S13]  /*93e0*/  PLOP3.LUT P1, PT, PT, PT, UP0, 0x80, 0x0 ;  /* 0x000000000000781c */ /* 0x000fda0003f2f008 */
[----:B------:R-:W-:Y:S05]  /*93f0*/  @!P1 BRA `(.L_x_1648) ;  /* 0x0000000000049947 */ /* 0x000fea0003800000 */
[----:B------:R-:W-:Y:S01]  /*9400*/  BPT.TRAP 0x1 ;  /* 0x000000040000795c */ /* 0x000fe20000300000 */
.L_x_1648:
[----:B------:R-:W-:Y:S01]  /*9410*/  IMAD R83, R17, 0x8, R16 ;  /* 0x0000000811537824 */ /* 0x000fe200078e0210 */
[----:B------:R-:W-:Y:S01]  /*9420*/  SHF.L.U32 R94, R174, 0x1f, RZ ;  /* 0x0000001fae5e7819 */ /* 0x000fe200000006ff */
[----:B------:R-:W-:Y:S01]  /*9430*/  BSSY B1, `(.L_x_1649) ;  /* 0x0000004000017945 */ /* 0x000fe20003800000 */
[----:B------:R-:W-:Y:S02]  /*9440*/  SHF.R.S32.HI R89, RZ, 0x1f, R87 ;  /* 0x0000001fff597819 */ /* 0x000fe40000011457 */
[----:B------:R-:W0:Y:S02]  /*9450*/  SYNCS.PHASECHK.TRANS64.TRYWAIT P2, [R83+URZ+0x22890], R94 ;  /* 0x0228905e530075a7 */ /* 0x000e24000804017f */
[----:B0-----:R-:W-:Y:S05]  /*9460*/  @!P2 BRA `(.L_x_1650) ;  /* 0x000002340018a947 */ /* 0x001fea0003800000 */
.L_x_1993:
[----:B------:R-:W-:Y:S05]  /*9470*/  BSYNC B1 ;  /* 0x0000000000017941 */ /* 0x000fea0003800000 */
.L_x_1649:
[----:B------:R-:W-:Y:S01]  /*9480*/  ULDC.64 UR4, c[0x0][0x300] ;  /* 0x0000c00000047ab9 */ /* 0x000fe20000000a00 */
[----:B-----5:R-:W-:Y:S01]  /*9490*/  SHF.R.S32.HI R90, RZ, 0x1f, R86 ;  /* 0x0000001fff5a7819 */ /* 0x020fe20000011456 */
[----:B------:R-:W-:Y:S01]  /*94a0*/  IMAD R6, R89, UR4, RZ ;  /* 0x0000000459067c24 */ /* 0x000fe2000f8e02ff */
[----:B------:R-:W-:Y:S01]  /*94b0*/  ULDC.64 UR6, c[0x0][0x2e8] ;  /* 0x0000ba0000067ab9 */ /* 0x000fe20000000a00 */
[----:B------:R-:W-:-:S04]  /*94c0*/  IMAD.WIDE.U32 R4, R87, UR4, RZ ;  /* 0x0000000457047c25 */ /* 0x000fc8000f8e00ff */
        /* <DEDUP_REMOVED lines=14> */
[----:B------:R-:W-:Y:S02]  /*95b0*/  IADD3.X R13, R13, UR7, RZ, P2, !PT ;  /* 0x000000070d0d7c10 */ /* 0x000fe400097fe4ff */
[----:B------:R-:W-:Y:S01]  /*95c0*/  ISETP.GT.AND P2, PT, R91, R175, PT ;  /* 0x000000af5b00720c */ /* 0x000fe20003f44270 */
[----:B------:R-:W-:-:S12]  /*95d0*/  BRA.DIV UR4, `(.L_x_1651) ;  /* 0x0000023204d07947 */ /* 0x000fd8000b800000 */
[----:B------:R1:W2:Y:S04]  /*95e0*/  SHFL.IDX PT, R28, R13, RZ, 0x1e1f ;  /* 0x001e1fff0d1c7589 */ /* 0x0002a800000e0000 */
[----:B------:R1:W3:Y:S02]  /*95f0*/  SHFL.IDX PT, R14, R4, RZ, 0x1e1f ;  /* 0x001e1fff040e7589 */ /* 0x0002e400000e0000 */
.L_x_1997:
[----:B------:R-:W-:Y:S05]  /*9600*/  @!P2 BRA `(.L_x_1609) ;  /* 0x000000000084a947 */ /* 0x000fea0003800000 */
[----:B------:R-:W-:Y:S02]  /*9610*/  ULDC UR4, c[0x0][0x2f4] ;  /* 0x0000bd0000047ab9 */ /* 0x000fe40000000800 */
[----:B------:R-:W-:-:S13]  /*9620*/  ISETP.GE.AND P5, PT, R18, UR4, PT ;  /* 0x0000000412007c0c */ /* 0x000fda000bfa6270 */
[----:B-1----:R-:W1:Y:S01]  /*9630*/  @!P5 LDS.128 R4, [R97+0x16400] ;  /* 0x016400006104d984 */ /* 0x002e620000000c00 */
[----:B---3--:R-:W-:-:S05]  /*9640*/  @!P5 IADD3 R12, P2, R18, R14, RZ ;  /* 0x0000000e120cd210 */ /* 0x008fca0007f5e0ff */
[----:B--2---:R-:W-:Y:S01]  /*9650*/  @!P5 IMAD.X R13, R28, 0x1, R19, P2 ;  /* 0x000000011c0dd824 */ /* 0x004fe200010e0613 */
[----:B------:R-:W-:-:S13]  /*9660*/  ISETP.GE.AND P2, PT, R176, UR4, PT ;  /* 0x00000004b0007c0c */ /* 0x000fda000bf46270 */
[----:B------:R-:W-:-:S05]  /*9670*/  @!P2 IADD3 R10, P4, R176, R14, RZ ;  /* 0x0000000eb00aa210 */ /* 0x000fca0007f9e0ff */
[----:B------:R-:W-:Y:S01]  /*9680*/  @!P2 IMAD.X R11, R28, 0x1, R187, P4 ;  /* 0x000000011c0ba824 */ /* 0x000fe200020e06bb */
[----:B------:R-:W-:-:S13]  /*9690*/  ISETP.GE.AND P4, PT, R184, UR4, PT ;  /* 0x00000004b8007c0c */ /* 0x000fda000bf86270 */
[----:B------:R-:W-:Y:S01]  /*96a0*/  @!P4 IADD3 R8, P6, R184, R14, RZ ;  /* 0x0000000eb808c210 */ /* 0x000fe20007fde0ff */
[----:B-1----:R1:W-:Y:S01]  /*96b0*/  @!P5 ST.E.128 desc[UR42][R12.64], R4 ;  /* 0x000000040c00d985 */ /* 0x0023e2000c101d2a */
[----:B------:R-:W-:-:S03]  /*96c0*/  ISETP.GE.AND P5, PT, R81, UR4, PT ;  /* 0x0000000451007c0c */ /* 0x000fc6000bfa6270 */
[----:B------:R-:W-:-:S10]  /*96d0*/  @!P4 IMAD.X R9, R28, 0x1, R199, P6 ;  /* 0x000000011c09c824 */ /* 0x000fd400030e06c7 */
[----:B------:R-:W2:Y:S01]  /*96e0*/  @!P5 LDS.128 R4, [R96+0x16400] ;  /* 0x016400006004d984 */ /* 0x000ea20000000c00 */
[----:B------:R-:W-:-:S05]  /*96f0*/  @!P5 IMAD.SHL.U32 R15, R178, 0x10, RZ ;  /* 0x00000010b20fd824 */ /* 0x000fca00078e00ff */
[----:B-1----:R-:W-:-:S04]  /*9700*/  @!P5 IADD3 R12, P6, R15, R14, RZ ;  /* 0x0000000e0f0cd210 */ /* 0x002fc80007fde0ff */
[----:B------:R-:W-:-:S05]  /*9710*/  @!P5 LEA.HI.X.SX32 R13, R15, R28, 0x1, P6 ;  /* 0x0000001c0f0dd211 */ /* 0x000fca00030f0eff */
[----:B--2---:R1:W-:Y:S01]  /*9720*/  @!P5 ST.E.128 desc[UR42][R12.64], R4 ;  /* 0x000000040c00d985 */ /* 0x0043e2000c101d2a */
[----:B------:R-:W-:-:S13]  /*9730*/  ISETP.GE.AND P5, PT, R80, UR4, PT ;  /* 0x0000000450007c0c */ /* 0x000fda000bfa6270 */
[----:B------:R-:W2:Y:S01]  /*9740*/  @!P5 LDS.128 R4, [R97+0x18400] ;  /* 0x018400006104d984 */ /* 0x000ea20000000c00 */
[----:B------:R-:W-:-:S05]  /*9750*/  @!P5 IMAD.SHL.U32 R15, R179, 0x10, RZ ;  /* 0x00000010b30fd824 */ /* 0x000fca00078e00ff */
[----:B-1----:R-:W-:-:S04]  /*9760*/  @!P5 IADD3 R12, P6, R15, R14, RZ ;  /* 0x0000000e0f0cd210 */ /* 0x002fc80007fde0ff */
[----:B------:R-:W-:-:S05]  /*9770*/  @!P5 LEA.HI.X.SX32 R13, R15, R28, 0x1, P6 ;  /* 0x0000001c0f0dd211 */ /* 0x000fca00030f0eff */
[----:B--2---:R1:W-:Y:S01]  /*9780*/  @!P5 ST.E.128 desc[UR42][R12.64], R4 ;  /* 0x000000040c00d985 */ /* 0x0043e2000c101d2a */
[----:B------:R-:W-:-:S03]  /*9790*/  ISETP.GE.AND P5, PT, R185, UR4, PT ;  /* 0x00000004b9007c0c */ /* 0x000fc6000bfa6270 */
[----:B------:R-:W2:Y:S10]  /*97a0*/  @!P2 LDS.128 R4, [R96+0x18400] ;  /* 0x018400006004a984 */ /* 0x000eb40000000c00 */
[----:B-1----:R-:W-:-:S05]  /*97b0*/  @!P5 IADD3 R12, P6, R185, R14, RZ ;  /* 0x0000000eb90cd210 */ /* 0x002fca0007fde0ff */
[----:B------:R-:W-:Y:S01]  /*97c0*/  @!P5 IMAD.X R13, R28, 0x1, R198, P6 ;  /* 0x000000011c0dd824 */ /* 0x000fe200030e06c6 */
[----:B--2---:R-:W-:Y:S04]  /*97d0*/  @!P2 ST.E.128 desc[UR42][R10.64], R4 ;  /* 0x000000040a00a985 */ /* 0x004fe8000c101d2a */
[----:B------:R-:W1:Y:S04]  /*97e0*/  @!P4 LDS.128 R4, [R97+0x1a400] ;  /* 0x01a400006104c984 */ /* 0x000e680000000c00 */
[----:B-1----:R-:W-:Y:S04]  /*97f0*/  @!P4 ST.E.128 desc[UR42][R8.64], R4 ;  /* 0x000000040800c985 */ /* 0x002fe8000c101d2a */
[----:B------:R-:W1:Y:S04]  /*9800*/  @!P5 LDS.128 R4, [R96+0x1a400] ;  /* 0x01a400006004d984 */ /* 0x000e680000000c00 */
[----:B-1----:R4:W-:Y:S02]  /*9810*/  @!P5 ST.E.128 desc[UR42][R12.64], R4 ;  /* 0x000000040c00d985 */ /* 0x0029e4000c101d2a */
.L_x_1609:
[----:B------:R-:W-:Y:S05]  /*9820*/  BSYNC B0 ;  /* 0x0000000000007941 */ /* 0x000fea0003800000 */
.L_x_1600:
[----:B012-4-:R-:W0:Y:S01]  /*9830*/  S2R R4, SR_TID.X ;  /* 0x0000000000047919 */ /* 0x017e220000002100 */
[----:B------:R-:W-:Y:S01]  /*9840*/  @!PT LDS RZ, [RZ] ;  /* 0x00000000fffff984 */ /* 0x000fe20000000800 */
[----:B------:R-:W-:Y:S01]  /*9850*/  @!PT LDS RZ, [RZ] ;  /* 0x00000000fffff984 */ /* 0x000fe20000000800 */
[----:B------:R-:W-:Y:S01]  /*9860*/  @!PT LDS RZ, [RZ] ;  /* 0x00000000fffff984 */ /* 0x000fe20000000800 */
[----:B------:R-:W-:Y:S01]  /*9870*/  @!PT LDS RZ, [RZ] ;  /* 0x00000000fffff984 */ /* 0x000fe20000000800 */
[----:B------:R1:W-:Y:S06]  /*9880*/  MEMBAR.ALL.CTA ;  /* 0x0000000000007992 */ /* 0x0003ec0000008000 */
[----:B-1----:R-:W1:Y:S01]  /*9890*/  FENCE.VIEW.ASYNC.S ;  /* 0x00000000000073c6 */ /* 0x002e620000000000 */
[----:B------:R-:W-:Y:S05]  /*98a0*/  WARPSYNC.ALL ;  /* 0x0000000000007948 */ /* 0x000fea0003800000 */
[----:B------:R-:W-:Y:S01]  /*98b0*/  BSSY B0, `(.L_x_1652) ;  /* 0x0000008000007945 */ /* 0x000fe20003800000 */
[----:B-1----:R1:W-:Y:S01]  /*98c0*/  BAR.SYNC.DEFER_BLOCKING R66, 0x80 ;  /* 0x000200420000751d */ /* 0x0023e20000010000 */
[----:B0-----:R-:W-:-:S13]  /*98d0*/  LOP3.LUT P4, RZ, R4, 0x7f, RZ, 0xc0, !PT ;  /* 0x0000007f04ff7812 */ /* 0x001fda000788c0ff */
[----:B------:R-:W-:-:S05]  /*98e0*/  @!P4 VIADD R4, R83, 0x228a0 ;  /* 0x000228a05304c836 */ /* 0x000fca0000000000 */
[----:B------:R-:W-:-:S04]  /*98f0*/  @!P4 PRMT R4, RZ, 0x654, R4 ;  /* 0x00000654ff04c816 */ /* 0x000fc80000000004 */
[----:B------:R1:W-:Y:S01]  /*9900*/  @!P4 SYNCS.ARRIVE.TRANS64.RED.A1T0 RZ, [R4+URZ], RZ ;  /* 0x000000ff04ffc9a7 */ /* 0x0003e2000810043f */
[----:B------:R-:W-:Y:S05]  /*9910*/  @!P1 BRA `(.L_x_1653) ;  /* 0x0000000000049947 */ /* 0x000fea0003800000 */
[----:B------:R-:W-:Y:S01]  /*9920*/  BPT.TRAP 0x1 ;  /* 0x000000040000795c */ /* 0x000fe20000300000 */
.L_x_1653:
[----:B------:R-:W-:Y:S05]  /*9930*/  BSYNC B0 ;  /* 0x0000000000007941 */ /* 0x000fea0003800000 */
.L_x_1652:
[----:B------:R-:W0:Y:S01]  /*9940*/  SYNCS.PHASECHK.TRANS64.TRYWAIT P1, [R83+URZ+0x228b0], R94 ;  /* 0x0228b05e530075a7 */ /* 0x000e22000802017f */
[----:B------:R-:W-:Y:S04]  /*9950*/  BSSY B0, `(.L_x_1654) ;  /* 0x0000002000007945 */ /* 0x000fe80003800000 */
[----:B0-----:R-:W-:Y:S05]  /*9960*/  @!P1 BRA `(.L_x_1655) ;  /* 0x0000023000309947 */ /* 0x001fea0003800000 */
.L_x_1998:
[----:B------:R-:W-:Y:S05]  /*9970*/  BSYNC B0 ;  /* 0x0000000000007941 */ /* 0x000fea0003800000 */
.L_x_1654:
[----:B------:R-:W-:Y:S01]  /*9980*/  ULDC.64 UR4, c[0x0][0x328] ;  /* 0x0000ca0000047ab9 */ /* 0x000fe20000000a00 */
[----:B------:R-:W-:Y:S01]  /*9990*/  ULDC.64 UR6, c[0x0][0x318] ;  /* 0x0000c60000067ab9 */ /* 0x000fe20000000a00 */
[----:B------:R-:W-:Y:S01]  /*99a0*/  IMAD R6, R89, UR4, RZ ;  /* 0x0000000459067c24 */ /* 0x000fe2000f8e02ff */
[----:B------:R-:W-:Y:S01]  /*99b0*/  BSSY B0, `(.L_x_1656) ;  /* 0x0000041000007945 */ /* 0x000fe20003800000 */
[----:B-1----:R-:W-:-:S04]  /*99c0*/  IMAD.WIDE.U32 R4, R87, UR4, RZ ;  /* 0x0000000457047c25 */ /* 0x002fc8000f8e00ff */
        /* <DEDUP_REMOVED lines=8> */
[----:B------:R-:W-:-:S04]  /*9a50*/  IMAD.WIDE.U32 R4, R168, UR4, R4 ;  /* 0x00000004a8047c25 */ /* 0x000fc8000f8e0004 */
[----:B------:R-:W-:Y:S01]  /*9a60*/  IMAD R5, R168, UR5, R5 ;  /* 0x00000005a8057c24 */ /* 0x000fe2000f8e0205 */
[----:B------:R-:W-:-:S04]  /*9a70*/  IADD3 R4, P1, R4, UR6, RZ ;  /* 0x0000000604047c10 */ /* 0x000fc8000ff3e0ff */
[----:B------:R-:W-:Y:S01]  /*9a80*/  IADD3.X R5, R5, UR7, RZ, P1, !PT ;  /* 0x0000000705057c10 */ /* 0x000fe20008ffe4ff */
[----:B------:R1:W2:Y:S01]  /*9a90*/  SHFL.IDX PT, R13, R4, RZ, 0x1e1f ;  /* 0x001e1fff040d7589 */ /* 0x0002a200000e0000 */
[----:B------:R-:W-:-:S03]  /*9aa0*/  ISETP.GT.AND P1, PT, R91, R175, PT ;  /* 0x000000af5b00720c */ /* 0x000fc60003f24270 */
[----:B------:R1:W4:Y:S10]  /*9ab0*/  SHFL.IDX PT, R10, R5, RZ, 0x1e1f ;  /* 0x001e1fff050a7589 */ /* 0x00033400000e0000 */
[----:B-1----:R-:W-:Y:S05]  /*9ac0*/  @!P1 BRA `(.L_x_1657) ;  /* 0x0000000000bc9947 */ /* 0x002fea0003800000 */
[----:B------:R-:W-:Y:S01]  /*9ad0*/  LOP3.LUT P1, RZ, R78, 0x1, RZ, 0xc0, !PT ;  /* 0x000000014eff7812 */ /* 0x000fe2000782c0ff */
[----:B------:R-:W-:Y:S01]  /*9ae0*/  IMAD R11, R17, 0x4000, R203 ;  /* 0x00004000110b7824 */ /* 0x000fe200078e02cb */
[----:B------:R-:W-:Y:S11]  /*9af0*/  BSSY B1, `(.L_x_1658) ;  /* 0x0000011000017945 */ /* 0x000ff60003800000 */
[----:B------:R-:W-:Y:S01]  /*9b00*/  @P1 IMAD.IADD R4, R16, 0x1, R11 ;  /* 0x0000000110041824 */ /* 0x000fe200078e020b */
[----:B--2---:R-:W-:-:S05]  /*9b10*/  @P1 IADD3 R8, P2, R18, R13, RZ ;  /* 0x0000000d12081210 */ /* 0x004fca0007f5e0ff */
[----:B------:R-:W1:Y:S01]  /*9b20*/  @P1 LDS.128 R4, [R4+0x8400] ;  /* 0x0084000004041984 */ /* 0x000e620000000c00 */
[----:B----4-:R-:W-:-:S05]  /*9b30*/  @P1 IMAD.X R9, R10, 0x1, R19, P2 ;  /* 0x000000010a091824 */ /* 0x010fca00010e0613 */
[----:B-1----:R1:W-:Y:S01]  /*9b40*/  @P1 ST.E.128 desc[UR42][R8.64], R4 ;  /* 0x0000000408001985 */ /* 0x0023e2000c101d2a */
[----:B------:R-:W-:-:S13]  /*9b50*/  LOP3.LUT P1, RZ, R55, 0x2, RZ, 0xc0, !PT ;  /* 0x0000000237ff7812 */ /* 0x000fda000782c0ff */
[----:B------:R-:W-:Y:S05]  /*9b60*/  @!P1 BRA `(.L_x_1659) ;  /* 0x0000000000249947 */ /* 0x000fea0003800000 */
[----:B------:R-:W-:Y:S01]  /*9b70*/  LOP3.LUT P1, RZ, R186, 0x2, RZ, 0xc0, !PT ;  /* 0x00000002baff7812 */ /* 0x000fe2000782c0ff */
[----:B-1----:R-:W-:Y:S01]  /*9b80*/  IMAD.SHL.U32 R9, R178, 0x10, RZ ;  /* 0x00000010b2097824 */ /* 0x002fe200078e00ff */
[----:B------:R-:W-:-:S11]  /*9b90*/  IADD3 R5, R11, 0x20, RZ ;  /* 0x000000200b057810 */ /* 0x000fd60007ffe0ff */
[----:B------:R-:W-:Y:S01]  /*9ba0*/  @P1 VIADD R5, R11, 0xffffffe0 ;  /* 0xffffffe00b051836 */ /* 0x000fe20000000000 */
[----:B------:R-:W-:-:S03]  /*9bb0*/  IADD3 R8, P1, R9, R13, RZ ;  /* 0x0000000d09087210 */ /* 0x000fc60007f3e0ff */
[----:B------:R-:W-:Y:S01]  /*9bc0*/  IMAD.IADD R5, R16, 0x1, R5 ;  /* 0x0000000110057824 */ /* 0x000fe200078e0205 */
[----:B------:R-:W-:-:S05]  /*9bd0*/  LEA.HI.X.SX32 R9, R9, R10, 0x1, P1 ;  /* 0x0000000a09097211 */ /* 0x000fca00008f0eff */
[----:B------:R-:W1:Y:S04]  /*9be0*/  LDS.128 R4, [R5+0x8400] ;  /* 0x0084000005047984 */ /* 0x000e680000000c00 */
[----:B-1----:R2:W-:Y:S02]  /*9bf0*/  ST.E.128 desc[UR42][R8.64], R4 ;  /* 0x0000000408007985 */ /* 0x0025e4000c101d2a */
.L_x_1659:
[----:B------:R-:W-:Y:S05]  /*9c00*/  BSYNC B1 ;  /* 0x0000000000017941 */ /* 0x000fea0003800000 */
.L_x_1658:
[----:B------:R-:W-:Y:S01]  /*9c10*/  LOP3.LUT P1, RZ, R55, 0x4, RZ, 0xc0, !PT ;  /* 0x0000000437ff7812 */ /* 0x000fe2000782c0ff */
[----:B------:R-:W-:-:S12]  /*9c20*/  BSSY B1, `(.L_x_1660) ;  /* 0x000000b000017945 */ /* 0x000fd80003800000 */
[----:B------:R-:W-:Y:S05]  /*9c30*/  @!P1 BRA `(.L_x_1661) ;  /* 0x0000000000249947 */ /* 0x000fea0003800000 */
[----:B------:R-:W-:Y:S01]  /*9c40*/  LOP3.LUT P1, RZ, R186, 0x4, RZ, 0xc0, !PT ;  /* 0x00000004baff7812 */ /* 0x000fe2000782c0ff */
[----:B-12---:R-:W-:Y:S02]  /*9c50*/  VIADD R5, R11, 0x40 ;  /* 0x000000400b057836 */ /* 0x006fe40000000000 */
[----:B------:R-:W-:-:S10]  /*9c60*/  IMAD.SHL.U32 R9, R179, 0x10, RZ ;  /* 0x00000010b3097824 */ /* 0x000fd400078e00ff */
[----:B------:R-:W-:Y:S01]  /*9c70*/  @P1 VIADD R5, R11, 0xffffffc0 ;  /* 0xffffffc00b051836 */ /* 0x000fe20000000000 */
[----:B------:R-:W-:-:S03]  /*9c80*/  IADD3 R8, P1, R9, R13, RZ ;  /* 0x0000000d09087210 */ /* 0x000fc60007f3e0ff */
[----:B------:R-:W-:Y:S01]  /*9c90*/  IMAD.IADD R5, R16, 0x1, R5 ;  /* 0x0000000110057824 */ /* 0x000fe200078e0205 */
[----:B------:R-:W-:-:S05]  /*9ca0*/  LEA.HI.X.SX32 R9, R9, R10, 0x1, P1 ;  /* 0x0000000a09097211 */ /* 0x000fca00008f0eff */
[----:B------:R-:W1:Y:S04]  /*9cb0*/  LDS.128 R4, [R5+0x8400] ;  /* 0x0084000005047984 */ /* 0x000e680000000c00 */
[----:B-1----:R4:W-:Y:S02]  /*9cc0*/  ST.E.128 desc[UR42][R8.64], R4 ;  /* 0x0000000408007985 */ /* 0x0029e4000c101d2a */
.L_x_1661:
[----:B------:R-:W-:Y:S05]  /*9cd0*/  BSYNC B1 ;  /* 0x0000000000017941 */ /* 0x000fea0003800000 */
.L_x_1660:
[----:B------:R-:W-:-:S13]  /*9ce0*/  LOP3.LUT P1, RZ, R55, 0x8, RZ, 0xc0, !PT ;  /* 0x0000000837ff7812 */ /* 0x000fda000782c0ff */
[----:B------:R-:W-:Y:S05]  /*9cf0*/  @!P1 BRA `(.L_x_1657) ;  /* 0x0000000000309947 */ /* 0x000fea0003800000 */
[----:B------:R-:W-:Y:S01]  /*9d00*/  R2P PR, R186, 0x6 ;  /* 0x00000006ba007804 */ /* 0x000fe20000000000 */
[----:B-12-4-:R-:W-:Y:S02]  /*9d10*/  IMAD.MOV.U32 R4, RZ, RZ, -0x40 ;  /* 0xffffffc0ff047424 */ /* 0x016fe400078e00ff */
[----:B------:R-:W-:Y:S02]  /*9d20*/  IMAD.MOV.U32 R6, RZ, RZ, 0x40 ;  /* 0x00000040ff067424 */ /* 0x000fe400078e00ff */
[----:B------:R-:W-:Y:S01]  /*9d30*/  IMAD.MOV.U32 R5, RZ, RZ, 0x60 ;  /* 0x00000060ff057424 */ /* 0x000fe200078e00ff */
[----:B------:R-:W-:-:S07]  /*9d40*/  SEL R4, R4, 0x40, P2 ;  /* 0x0000004004047807 */ /* 0x000fce0001000000 */
[----:B------:R-:W-:Y:S01]  /*9d50*/  @P2 IADD3 R5, -R6, 0x20, RZ ;  /* 0x0000002006052810 */ /* 0x000fe20007ffe1ff */
[----:B------:R-:W-:Y:S01]  /*9d60*/  @P1 VIADD R5, R4, 0xffffffe0 ;  /* 0xffffffe004051836 */ /* 0x000fe20000000000 */
[----:B------:R-:W-:-:S04]  /*9d70*/  IADD3 R8, P1, R176, R13, RZ ;  /* 0x0000000db0087210 */ /* 0x000fc80007f3e0ff */
[----:B------:R-:W-:Y:S01]  /*9d80*/  IADD3 R5, R16, R11, R5 ;  /* 0x0000000b10057210 */ /* 0x000fe20007ffe005 */
[----:B------:R-:W-:-:S05]  /*9d90*/  IMAD.X R9, R10, 0x1, R187, P1 ;  /* 0x000000010a097824 */ /* 0x000fca00008e06bb */
[----:B------:R-:W1:Y:S04]  /*9da0*/  LDS.128 R4, [R5+0x8400] ;  /* 0x0084000005047984 */ /* 0x000e680000000c00 */
[----:B-1----:R1:W-:Y:S02]  /*9db0*/  ST.E.128 desc[UR42][R8.64], R4 ;  /* 0x0000000408007985 */ /* 0x0023e4000c101d2a */
.L_x_1657:
[----:B------:R-:W-:Y:S05]  /*9dc0*/  BSYNC B0 ;  /* 0x0000000000007941 */ /* 0x000fea0003800000 */
.L_x_1656:
[----:B------:R-:W-:Y:S01]  /*9dd0*/  @!PT LDS RZ, [RZ] ;  /* 0x00000000fffff984 */ /* 0x000fe20000000800 */
[----:B------:R-:W-:Y:S01]  /*9de0*/  @!PT LDS RZ, [RZ] ;  /* 0x00000000fffff984 */ /* 0x000fe20000000800 */
[----:B------:R-:W-:Y:S01]  /*9df0*/  @!PT LDS RZ, [RZ] ;  /* 0x00000000fffff984 */ /* 0x000fe20000000800 */
[----:B------:R-:W-:Y:S01]  /*9e00*/  @!PT LDS RZ, [RZ] ;  /* 0x00000000fffff984 */ /* 0x000fe20000000800 */
[----:B------:R5:W-:Y:S06]  /*9e10*/  MEMBAR.ALL.CTA ;  /* 0x0000000000007992 */ /* 0x000bec0000008000 */
[----:B-----5:R-:W5:Y:S01]  /*9e20*/  FENCE.VIEW.ASYNC.S ;  /* 0x00000000000073c6 */ /* 0x020f620000000000 */
[----:B------:R-:W-:Y:S02]  /*9e30*/  VIADD R17, R17, 0x1 ;  /* 0x0000000111117836 */ /* 0x000fe40000000000 */
[----:B0-----:R-:W-:Y:S01]  /*9e40*/  @!P4 VIADD R83, R83, 0x228c0 ;  /* 0x000228c05353c836 */ /* 0x001fe20000000000 */
[----:B-----5:R0:W-:Y:S02]  /*9e50*/  BAR.SYNC.DEFER_BLOCKING R66, 0x80 ;  /* 0x000200420000751d */ /* 0x0201e40000010000 */
[----:B------:R-:W-:-:S02]  /*9e60*/  ISETP.NE.AND P1, PT, R17, 0x2, PT ;  /* 0x000000021100780c */ /* 0x000fc40003f25270 */
[----:B------:R-:W-:Y:S02]  /*9e70*/  @!P4 PRMT R83, RZ, 0x654, R83 ;  /* 0x00000654ff53c816 */ /* 0x000fe40000000053 */
[----:B-12-4-:R-:W-:Y:S02]  /*9e80*/  SEL R5, RZ, 0x1, P1 ;  /* 0x00000001ff057807 */ /* 0x016fe40000800000 */
[----:B------:R-:W-:Y:S02]  /*9e90*/  SEL R17, R17, RZ, P1 ;  /* 0x000000ff11117207 */ /* 0x000fe40000800000 */
[----:B------:R-:W-:Y:S01]  /*9ea0*/  LOP3.LUT R174, R174, R5, RZ, 0x3c, !PT ;  /* 0x00000005aeae7212 */ /* 0x000fe200078e3cff */
[----:B------:R0:W-:Y:S01]  /*9eb0*/  @!P4 SYNCS.ARRIVE.TRANS64.RED.A1T0 RZ, [R83+URZ], RZ ;  /* 0x000000ff53ffc9a7 */ /* 0x0001e2000810043f */
[----:B------:R-:W-:Y:S05]  /*9ec0*/  @P3 BRA `(.L_x_1662) ;  /* 0xffffff8c008c3947 */ /* 0x000fea000383ffff */
[----:B------:R-:W1:Y:S01]  /*9ed0*/  S2R R4, SR_TID.X ;  /* 0x0000000000047919 */ /* 0x000e620000002100 */
[----:B------:R-:W-:Y:S02]  /*9ee0*/  PLOP3.LUT P0, PT, PT, PT, PT, 0x8, 0x0 ;  /* 0x000000000000781c */ /* 0x000fe40003f0e170 */
[----:B-1----:R-:W-:-:S04]  /*9ef0*/  SHF.R.U32.HI R4, RZ, 0x7, R4 ;  /* 0x00000007ff047819 */ /* 0x002fc80000011604 */
[----:B------:R-:W-:-:S13]  /*9f00*/  ISETP.NE.AND P2, PT, R4, 0x1, PT ;  /* 0x000000010400780c */ /* 0x000fda0003f45270 */
[----:B------:R-:W-:Y:S06]  /*9f10*/  @!P2 BAR.ARV 0x9, 0x100 ;  /* 0x024400000000ab1d */ /* 0x000fec0000002000 */
.L_x_1595:
[----:B------:R-:W1:Y:S01]  /*9f20*/  LDC R0, c[0x0][0x448] ;  /* 0x00011200ff007b82 */ /* 0x000e620000000800 */
[----:B------:R-:W-:-:S07]  /*9f30*/  IADD3 R7, R171, 0x1, -R169 ;  /* 0x00000001ab077810 */ /* 0x000fce0007ffe8a9 */
[----:B------:R-:W2:Y:S01]  /*9f40*/  LDC.64 R2, c[0x0][0x9e0] ;  /* 0x00027800ff027b82 */ /* 0x000ea20000000a00 */
[----:B-1----:R-:W-:Y:S01]  /*9f50*/  ISETP.NE.AND P1, PT, R0, 0x1, PT ;  /* 0x000000010000780c */ /* 0x002fe20003f25270 */
[----:B------:R-:W-:Y:S01]  /*9f60*/  VIADD R0, R177, 0x7f ;  /* 0x0000007fb1007836 */ /* 0x000fe20000000000 */
[----:B--2---:R-:W-:-:S11]  /*9f70*/  ISETP.GE.AND P2, PT, R3, 0x1, PT ;  /* 0x000000010300780c */ /* 0x004fd60003f46270 */
[----:B------:R-:W1:Y:S08]  /*9f80*/  @P1 LDC R5, c[0x0][0x44c] ;  /* 0x00011300ff051b82 */ /* 0x000e700000000800 */
[----:B------:R-:W2:Y:S01]  /*9f90*/  @P1 LDC R4, c[0x0][0x450] ;  /* 0x00011400ff041b82 */ /* 0x000ea20000000800 */
[----:B-1----:R-:W-:-:S05]  /*9fa0*/  @P1 IMAD.HI.U32 R5, R0, R5, RZ ;  /* 0x0000000500051227 */ /* 0x002fca00078e00ff */
[----:B--2---:R-:W-:-:S05]  /*9fb0*/  @P1 SHF.R.U32.HI R0, RZ, R4, R5 ;  /* 0x00000004ff001219 */ /* 0x004fca0000011605 */
[----:B------:R-:W-:Y:S01]  /*9fc0*/  IMAD.IADD R5, R7, 0x1, R0 ;  /* 0x0000000107057824 */ /* 0x000fe200078e0200 */
[----:B------:R-:W-:Y:S06]  /*9fd0*/  @P0 BRA `(.L_x_1663) ;  /* 0x00000000000c0947 */ /* 0x000fec0003800000 */
[----:B------:R-:W1:Y:S01]  /*9fe0*/  FENCE.VIEW.ASYNC.G ;  /* 0x00000000000073c6 */ /* 0x000e620000000100 */
[----:B------:R-:W-:Y:S05]  /*9ff0*/  WARPSYNC.ALL ;  /* 0x0000000000007948 */ /* 0x000fea0003800000 */
[----:B-1----:R-:W-:Y:S06]  /*a000*/  BAR.ARV 0xc, 0x180 ;  /* 0x0306000000007b1d */ /* 0x002fec0000002000 */
.L_x_1663:
[----:B------:R-:W-:Y:S01]  /*a010*/  IMAD.IADD R2, R5, 0x1, R2 ;  /* 0x0000000105027824 */ /* 0x000fe200078e0202 */
[----:B------:R-:W-:Y:S06]  /*a020*/  @!P2 BRA `(.L_x_1664) ;  /* 0x000000000048a947 */ /* 0x000fec0003800000 */
[C---:B------:R-:W-:Y:S01]  /*a030*/  ISETP.GT.AND P0, PT, R5.reuse, RZ, PT ;  /* 0x000000ff0500720c */ /* 0x040fe20003f04270 */
[----:B------:R-:W-:Y:S01]  /*a040*/  BSSY B0, `(.L_x_1665) ;  /* 0x000000e000007945 */ /* 0x000fe20003800000 */
[----:B------:R-:W-:-:S11]  /*a050*/  VIADD R0, R5, 0xffffffff ;  /* 0xffffffff05007836 */ /* 0x000fd60000000000 */
        /* <DEDUP_REMOVED lines=8> */
.L_x_1666:
[----:B------:R-:W-:-:S13]  /*a0e0*/  ISETP.NE.AND P0, PT, R3, 0x1, PT ;  /* 0x000000010300780c */ /* 0x000fda0003f05270 */
[----:B------:R-:W1:Y:S02]  /*a0f0*/  @P0 LDC.64 R4, c[0x0][0x9e8] ;  /* 0x00027a00ff040b82 */ /* 0x000e640000000a00 */
[----:B-1----:R-:W-:-:S05]  /*a100*/  @P0 IMAD.HI.U32 R4, R0, R4, RZ ;  /* 0x0000000400040227 */ /* 0x002fca00078e00ff */
[----:B------:R-:W-:-:S07]  /*a110*/  @P0 SHF.R.U32.HI R0, RZ, R5, R4 ;  /* 0x00000005ff000219 */ /* 0x000fce0000011604 */
.L_x_1667:
[----:B------:R-:W-:Y:S05]  /*a120*/  BSYNC B0 ;  /* 0x0000000000007941 */ /* 0x000fea0003800000 */
.L_x_1665:
[----:B------:R-:W-:-:S05]  /*a130*/  IMAD R5, R0, R3, R3 ;  /* 0x0000000300057224 */ /* 0x000fca00078e0203 */
[----:B------:R-:W-:-:S07]  /*a140*/  VIMNMX R2, R2, R5, PT ;  /* 0x0000000502027248 */ /* 0x000fce0003fe0100 */
.L_x_1664:
[----:B------:R-:W1:Y:S01]  /*a150*/  @P1 LDC R0, c[0x0][0x44c] ;  /* 0x00011300ff001b82 */ /* 0x000e620000000800 */
[----:B------:R-:W-:Y:S01]  /*a160*/  VIADD R2, R2, 0x7f ;  /* 0x0000007f02027836 */ /* 0x000fe20000000000 */
[----:B------:R-:W-:Y:S01]  /*a170*/  ULDC UR4, c[0x0][0x9dc] ;  /* 0x0002770000047ab9 */ /* 0x000fe20000000800 */
[----:B------:R-:W-:-:S03]  /*a180*/  IMAD.MOV.U32 R7, RZ, RZ, R177 ;  /* 0x000000ffff077224 */ /* 0x000fc600078e00b1 */
[----:B------:R-:W-:Y:S02]  /*a190*/  SHF.R.S32.HI R5, RZ, 0x1f, R2 ;  /* 0x0000001fff057819 */ /* 0x000fe40000011402 */
[----:B------:R-:W2:Y:S02]  /*a1a0*/  @P1 LDC R9, c[0x0][0x450] ;  /* 0x00011400ff091b82 */ /* 0x000ea40000000800 */
[----:B------:R-:W-:Y:S01]  /*a1b0*/  LEA.HI R5, R5, R2, RZ, 0x7 ;  /* 0x0000000205057211 */ /* 0x000fe200078f38ff */
[----:B-1----:R-:W-:-:S05]  /*a1c0*/  @P1 IMAD.HI.U32 R0, R177, R0, RZ ;  /* 0x00000000b1001227 */ /* 0x002fca00078e00ff */
[----:B--2---:R-:W-:Y:S02]  /*a1d0*/  @P1 SHF.R.U32.HI R7, RZ, R9, R0 ;  /* 0x00000009ff071219 */ /* 0x004fe40000011600 */
        /* <DEDUP_REMOVED lines=10> */
[----:B------:R-:W1:Y:S02]  /*a280*/  @P0 LDC.64 R6, c[0x0][0x9e8] ;  /* 0x00027a00ff060b82 */ /* 0x000e640000000a00 */
[----:B-1----:R-:W-:-:S05]  /*a290*/  @P0 IMAD.HI.U32 R2, R5, R6, RZ ;  /* 0x0000000605020227 */ /* 0x002fca00078e00ff */
[----:B------:R-:W-:-:S04]  /*a2a0*/  @P0 SHF.R.U32.HI R5, RZ, R7, R2 ;  /* 0x00000007ff050219 */ /* 0x000fc80000011602 */
[----:B------:R-:W-:Y:S01]  /*a2b0*/  LOP3.LUT R2, RZ, R5, RZ, 0x33, !PT ;  /* 0x00000005ff027212 */ /* 0x000fe200078e33ff */
[----:B------:R-:W-:Y:S06]  /*a2c0*/  BRA `(.L_x_1671) ;  /* 0x0000000000107947 */ /* 0x000fec0003800000 */
.L_x_1670:
[----:B------:R-:W-:-:S13]  /*a2d0*/  ISETP.NE.AND P0, PT, R3, 0x1, PT ;  /* 0x000000010300780c */ /* 0x000fda0003f05270 */
[----:B------:R-:W1:Y:S02]  /*a2e0*/  @P0 LDC.64 R4, c[0x0][0x9e8] ;  /* 0x00027a00ff040b82 */ /* 0x000e640000000a00 */
[----:B-1----:R-:W-:-:S05]  /*a2f0*/  @P0 IMAD.HI.U32 R4, R2, R4, RZ ;  /* 0x0000000402040227 */ /* 0x002fca00078e00ff */
[----:B------:R-:W-:-:S07]  /*a300*/  @P0 SHF.R.U32.HI R2, RZ, R5, R4 ;  /* 0x00000005ff020219 */ /* 0x000fce0000011604 */
.L_x_1671:
[----:B------:R-:W-:Y:S05]  /*a310*/  BSYNC B0 ;  /* 0x0000000000007941 */ /* 0x000fea0003800000 */
.L_x_1669:
[----:B------:R-:W-:-:S05]  /*a320*/  IMAD R3, R2, R3, RZ ;  /* 0x0000000302037224 */ /* 0x000fca00078e02ff */
[----:B------:R-:W-:-:S07]  /*a330*/  VIMNMX R0, R0, R3, !PT ;  /* 0x0000000300007248 */ /* 0x000fce0007fe0100 */
.L_x_1668:
[----:B------:R-:W-:Y:S01]  /*a340*/  SHF.R.S32.HI R3, RZ, 0x1f, R0 ;  /* 0x0000001fff037819 */ /* 0x000fe20000011400 */
[----:B------:R-:W-:Y:S01]  /*a350*/  BSSY B0, `(.L_x_1672) ;  /* 0x0000026000007945 */ /* 0x000fe20003800000 */
[----:B------:R-:W-:Y:S02]  /*a360*/  IMAD.MOV.U32 R89, RZ, RZ, RZ ;  /* 0x000000ffff597224 */ /* 0x000fe400078e00ff */
[----:B------:R-:W-:-:S04]  /*a370*/  LEA.HI R3, R3, R0, RZ, 0x7 ;  /* 0x0000000003037211 */ /* 0x000fc800078f38ff */
[----:B------:R-:W-:-:S04]  /*a380*/  SHF.R.S32.HI R3, RZ, 0x7, R3 ;  /* 0x00000007ff037819 */ /* 0x000fc80000011403 */
[----:B------:R-:W-:-:S04]  /*a390*/  VIMNMX R188, RZ, R3, !PT ;  /* 0x00000003ffbc7248 */ /* 0x000fc80007fe0100 */
[----:B------:R-:W-:-:S13]  /*a3a0*/  ISETP.GT.AND P0, PT, R27, R188, PT ;  /* 0x000000bc1b00720c */ /* 0x000fda0003f04270 */
[----:B------:R-:W-:Y:S05]  /*a3b0*/  @!P0 BRA `(.L_x_1673) ;  /* 0x00000000007c8947 */ /* 0x000fea0003800000 */
[----:B------:R-:W-:Y:S01]  /*a3c0*/  ISETP.NE.AND P0, PT, R206, RZ, PT ;  /* 0x000000ffce00720c */ /* 0x000fe20003f05270 */
[----:B------:R-:W-:-:S03]  /*a3d0*/  ULDC UR4, c[0x0][0x9f0] ;  /* 0x00027c0000047ab9 */ /* 0x000fc60000000800 */
[----:B------:R-:W-:-:S04]  /*a3e0*/  SEL R6, R206, UR4, P0 ;  /* 0x00000004ce067c07 */ /* 0x000fc80008000000 */
[-C--:B------:R-:W-:Y:S02]  /*a3f0*/  IABS R5, R6.reuse ;  /* 0x0000000600057213 */ /* 0x080fe40000000000 */
[----:B------:R-:W-:Y:S02]  /*a400*/  IADD3 R0, R6, -0x1, R27 ;  /* 0xffffffff06007810 */ /* 0x000fe40007ffe01b */
[----:B------:R-:W1:Y:S01]  /*a410*/  I2F.RP R4, R5 ;  /* 0x0000000500047306 */ /* 0x000e620000209400 */
[----:B------:R-:W-:Y:S02]  /*a420*/  IABS R9, R6 ;  /* 0x0000000600097213 */ /* 0x000fe40000000000 */
[----:B------:R-:W-:-:S05]  /*a430*/  IMAD.IADD R0, R0, 0x1, -R188 ;  /* 0x0000000100007824 */ /* 0x000fca00078e0abc */
[----:B-1----:R-:W1:Y:S02]  /*a440*/  MUFU.RCP R4, R4 ;  /* 0x0000000400047308 */ /* 0x002e640000001000 */
[----:B-1----:R-:W-:Y:S01]  /*a450*/  IADD3 R2, R4, 0xffffffe, RZ ;  /* 0x0ffffffe04027810 */ /* 0x002fe20007ffe0ff */
[----:B------:R-:W-:-:S05]  /*a460*/  IMAD.MOV R4, RZ, RZ, -R9 ;  /* 0x000000ffff047224 */ /* 0x000fca00078e0a09 */
[----:B------:R1:W2:Y:S02]  /*a470*/  F2I.FTZ.U32.TRUNC.NTZ R3, R2 ;  /* 0x0000000200037305 */ /* 0x0002a4000021f000 */
[----:B-1----:R-:W-:Y:S02]  /*a480*/  IMAD.MOV.U32 R2, RZ, RZ, RZ ;  /* 0x000000ffff027224 */ /* 0x002fe400078e00ff */
[----:B--2---:R-:W-:-:S04]  /*a490*/  IMAD.MOV R8, RZ, RZ, -R3 ;  /* 0x000000ffff087224 */ /* 0x004fc800078e0a03 */
[----:B------:R-:W-:Y:S01]  /*a4a0*/  IMAD R7, R8, R5, RZ ;  /* 0x0000000508077224 */ /* 0x000fe200078e02ff */
[----:B------:R-:W-:Y:S02]  /*a4b0*/  IABS R8, R0 ;  /* 0x0000000000087213 */ /* 0x000fe40000000000 */
[----:B------:R-:W-:Y:S01]  /*a4c0*/  LOP3.LUT R0, R0, R6, RZ, 0x3c, !PT ;  /* 0x0000000600007212 */ /* 0x000fe200078e3cff */
[----:B------:R-:W-:-:S03]  /*a4d0*/  IMAD.HI.U32 R3, R3, R7, R2 ;  /* 0x0000000703037227 */ /* 0x000fc600078e0002 */
[----:B------:R-:W-:Y:S01]  /*a4e0*/  ISETP.GE.AND P2, PT, R0, RZ, PT ;  /* 0x000000ff0000720c */ /* 0x000fe20003f46270 */
        /* <DEDUP_REMOVED lines=12> */
.L_x_1673:
[----:B------:R-:W-:Y:S05]  /*a5b0*/  BSYNC B0 ;  /* 0x0000000000007941 */ /* 0x000fea0003800000 */
.L_x_1672:
[-C--:B------:R-:W-:Y:S01]  /*a5c0*/  IMAD R188, R208, R89.reuse, R188 ;  /* 0x00000059d0bc7224 */ /* 0x080fe200078e02bc */
[----:B------:R-:W-:Y:S01]  /*a5d0*/  PLOP3.LUT P0, PT, PT, PT, PT, 0x80, 0x0 ;  /* 0x000000000000781c */ /* 0x000fe20003f0f070 */
[----:B------:R-:W-:Y:S01]  /*a5e0*/  IMAD.MOV.U32 R7, RZ, RZ, RZ ;  /* 0x000000ffff077224 */ /* 0x000fe200078e00ff */
[----:B------:R-:W-:Y:S01]  /*a5f0*/  CS2R R74, SRZ ;  /* 0x00000000004a7805 */ /* 0x000fe2000001ff00 */
[----:B------:R-:W-:Y:S01]  /*a600*/  IMAD.MOV.U32 R0, RZ, RZ, RZ ;  /* 0x000000ffff007224 */ /* 0x000fe200078e00ff */
[----:B------:R-:W-:Y:S01]  /*a610*/  VIADDMNMX R89, R188, R89, R27, PT ;  /* 0x00000059bc597246 */ /* 0x000fe2000380011b */
[----:B------:R-:W-:Y:S01]  /*a620*/  IMAD.MOV.U32 R94, RZ, RZ, RZ ;  /* 0x000000ffff5e7224 */ /* 0x000fe200078e00ff */
[----:B------:R-:W-:Y:S01]  /*a630*/  CS2R R40, SRZ ;  /* 0x0000000000287805 */ /* 0x000fe2000001ff00 */
[----:B------:R-:W-:Y:S01]  /*a640*/  IMAD.MOV.U32 R2, RZ, RZ, RZ ;  /* 0x000000ffff027224 */ /* 0x000fe200078e00ff */
[----:B------:R-:W-:Y:S01]  /*a650*/  ISETP.GT.AND P1, PT, R89, R188, PT ;  /* 0x000000bc5900720c */ /* 0x000fe20003f24270 */
[----:B------:R-:W-:Y:S01]  /*a660*/  IMAD.MOV.U32 R9, RZ, RZ, RZ ;  /* 0x000000ffff097224 */ /* 0x000fe200078e00ff */
[----:B------:R-:W-:Y:S01]  /*a670*/  CS2R R42, SRZ ;  /* 0x00000000002a7805 */ /* 0x000fe2000001ff00 */
[----:B------:R-:W-:Y:S01]  /*a680*/  IMAD.MOV.U32 R91, RZ, RZ, RZ ;  /* 0x000000ffff5b7224 */ /* 0x000fe200078e00ff */
[----:B------:R-:W-:Y:S01]  /*a690*/  CS2R R96, SRZ ;  /* 0x0000000000607805 */ /* 0x000fe2000001ff00 */
[----:B------:R-:W-:Y:S01]  /*a6a0*/  IMAD.MOV.U32 R49, RZ, RZ, RZ ;  /* 0x000000ffff317224 */ /* 0x000fe200078e00ff */
[----:B---3--:R-:W-:Y:S01]  /*a6b0*/  CS2R R98, SRZ ;  /* 0x0000000000627805 */ /* 0x008fe2000001ff00 */
        /* <DEDUP_REMOVED lines=13> */
[----:B------:R-:W-:-:S02]  /*a790*/  MOV R124, RZ ;  /* 0x000000ff007c7202 */ /* 0x000fc40000000f00 */
[----:B------:R-:W-:Y:S01]  /*a7a0*/  CS2R R120, SRZ ;  /* 0x0000000000787805 */ /* 0x000fe2000001ff00 */
[----:B------:R-:W-:Y:S01]  /*a7b0*/  IMAD.MOV.U32 R126, RZ, RZ, RZ ;  /* 0x000000ffff7e7224 */ /* 0x000fe200078e00ff */
[----:B------:R-:W-:Y:S02]  /*a7c0*/  CS2R R30, SRZ ;  /* 0x00000000001e7805 */ /* 0x000fe4000001ff00 */
[----:B------:R-:W-:Y:S01]  /*a7d0*/  CS2R R34, SRZ ;  /* 0x0000000000227805 */ /* 0x000fe2000001ff00 */
[----:B------:R-:W-:Y:S01]  /*a7e0*/  IMAD.MOV.U32 R123, RZ, RZ, RZ ;  /* 0x000000ffff7b7224 */ /* 0x000fe200078e00ff */
[----:B------:R-:W-:Y:S01]  /*a7f0*/  CS2R R128, SRZ ;  /* 0x0000000000807805 */ /* 0x000fe2000001ff00 */
[----:B------:R-:W-:Y:S01]  /*a800*/  IMAD.MOV.U32 R132, RZ, RZ, RZ ;  /* 0x000000ffff847224 */ /* 0x000fe200078e00ff */
[----:B------:R-:W-:Y:S01]  /*a810*/  CS2R R38, SRZ ;  /* 0x0000000000267805 */ /* 0x000fe2000001ff00 */
[----:B------:R-:W-:Y:S01]  /*a820*/  IMAD.MOV.U32 R134, RZ, RZ, RZ ;  /* 0x000000ffff867224 */ /* 0x000fe200078e00ff */
[----:B------:R-:W-:Y:S01]  /*a830*/  CS2R R146, SRZ ;  /* 0x0000000000927805 */ /* 0x000fe2000001ff00 */
[----:B------:R-:W-:-:S02]  /*a840*/  IMAD.MOV.U32 R54, RZ, RZ, RZ ;  /* 0x000000ffff367224 */ /* 0x000fc400078e00ff */
[----:B------:R-:W-:Y:S02]  /*a850*/  IMAD.MOV.U32 R59, RZ, RZ, RZ ;  /* 0x000000ffff3b7224 */ /* 0x000fe400078e00ff */
[----:B------:R-:W-:Y:S02]  /*a860*/  IMAD.MOV.U32 R131, RZ, RZ, RZ ;  /* 0x000000ffff837224 */ /* 0x000fe400078e00ff */
[----:B------:R-:W-:Y:S02]  /*a870*/  IMAD.MOV.U32 R140, RZ, RZ, RZ ;  /* 0x000000ffff8c7224 */ /* 0x000fe400078e00ff */
[----:B------:R-:W-:Y:S02]  /*a880*/  IMAD.MOV.U32 R142, RZ, RZ, RZ ;  /* 0x000000ffff8e7224 */ /* 0x000fe400078e00ff */
[----:B------:R-:W-:Y:S02]  /*a890*/  IMAD.MOV.U32 R62, RZ, RZ, RZ ;  /* 0x000000ffff3e7224 */ /* 0x000fe400078e00ff */
[----:B------:R-:W-:-:S02]  /*a8a0*/  IMAD.MOV.U32 R137, RZ, RZ, RZ ;  /* 0x000000ffff897224 */ /* 0x000fc400078e00ff */
[----:B------:R-:W-:Y:S02]  /*a8b0*/  IMAD.MOV.U32 R68, RZ, RZ, RZ ;  /* 0x000000ffff447224 */ /* 0x000fe400078e00ff */
[----:B------:R-:W-:Y:S02]  /*a8c0*/  IMAD.MOV.U32 R139, RZ, RZ, RZ ;  /* 0x000000ffff8b7224 */ /* 0x000fe400078e00ff */
[----:B------:R-:W-:Y:S02]  /*a8d0*/  IMAD.MOV.U32 R148, RZ, RZ, RZ ;  /* 0x000000ffff947224 */ /* 0x000fe400078e00ff */
[----:B------:R-:W-:Y:S02]  /*a8e0*/  IMAD.MOV.U32 R150, RZ, RZ, RZ ;  /* 0x000000ffff967224 */ /* 0x000fe400078e00ff */
[----:B------:R-:W-:Y:S02]  /*a8f0*/  IMAD.MOV.U32 R145, RZ, RZ, RZ ;  /* 0x000000ffff917224 */ /* 0x000fe400078e00ff */
[----:B------:R-:W-:Y:S01]  /*a900*/  IMAD.MOV.U32 R64, RZ, RZ, RZ ;  /* 0x000000ffff407224 */ /* 0x000fe200078e00ff */
[----:B------:R-:W-:Y:S06]  /*a910*/  @!P1 BRA `(.L_x_1674) ;  /* 0x0000015400889947 */ /* 0x000fec0003800000 */
[----:B------:R-:W-:-:S03]  /*a920*/  UMOV UR4, 0xffffffff ;  /* 0xffffffff00047882 */ /* 0x000fc60000000000 */
[----:B------:R-:W-:Y:S05]  /*a930*/  BRA.DIV UR4, `(.L_x_1675) ;  /* 0x0000022204507947 */ /* 0x000fea000b800000 */
[----:B------:R-:W1:Y:S02]  /*a940*/  S2R R0, SR_TID.X ;  /* 0x0000000000007919 */ /* 0x000e640000002100 */
[----:B-1----:R-:W-:-:S05]  /*a950*/  VIADD R2, R0, 0xffffff80 ;  /* 0xffffff8000027836 */ /* 0x002fca0000000000 */
[----:B------:R-:W-:-:S04]  /*a960*/  SHF.R.S32.HI R0, RZ, 0x1f, R2 ;  /* 0x0000001fff007819 */ /* 0x000fc80000011402 */
[----:B------:R-:W-:-:S04]  /*a970*/  LEA.HI R0, R0, R2, RZ, 0x7 ;  /* 0x0000000200007211 */ /* 0x000fc800078f38ff */
[----:B------:R-:W-:-:S05]  /*a980*/  SHF.R.S32.HI R0, RZ, 0x7, R0 ;  /* 0x00000007ff007819 */ /* 0x000fca0000011400 */
[----:B------:R1:W2:Y:S02]  /*a990*/  SHFL.IDX PT, R183, R0, RZ, 0x1f ;  /* 0x00001fff00b77589 */ /* 0x0002a400000e0000 */
.L_x_2001:
[----:B-12---:R-:W-:Y:S01]  /*a9a0*/  LEA.HI R0, R183, R183, RZ, 0x1 ;  /* 0x000000b7b7007211 */ /* 0x006fe200078f08ff */
        /* <DEDUP_REMOVED lines=12> */
[----:B------:R1:W2:Y:S01]  /*aa70*/  LDC.64 R2, c[0x4][R0] ;  /* 0x0100000000027b82 */ /* 0x0002a20000000a00 */
[----:B------:R-:W-:Y:S01]  /*aa80*/  IMAD.U32 R5, RZ, RZ, UR5 ;  /* 0x00000005ff057e24 */ /* 0x000fe2000f8e00ff */
[----:B------:R-:W-:Y:S01]  /*aa90*/  ULDC.64 UR4, c[0x4][0x68] ;  /* 0x01001a0000047ab9 */ /* 0x000fe20000000a00 */
[----:B------:R-:W-:Y:S01]  /*aaa0*/  IMAD.U32 R6, RZ, RZ, UR6 ;  /* 0x00000006ff067e24 */ /* 0x000fe2000f8e00ff */
[----:B------:R-:W-:Y:S01]  /*aab0*/  MOV R11, UR5 ;  /* 0x00000005000b7c02 */ /* 0x000fe20008000f00 */
[----:B------:R-:W-:Y:S02]  /*aac0*/  IMAD.U32 R7, RZ, RZ, UR7 ;  /* 0x00000007ff077e24 */ /* 0x000fe4000f8e00ff */
[----:B------:R-:W-:-:S02]  /*aad0*/  IMAD.U32 R10, RZ, RZ, UR4 ;  /* 0x00000004ff0a7e24 */ /* 0x000fc4000f8e00ff */
[----:B------:R-:W-:Y:S02]  /*aae0*/  IMAD.MOV.U32 R8, RZ, RZ, 0x70 ;  /* 0x00000070ff087424 */ /* 0x000fe400078e00ff */
[----:B------:R-:W-:Y:S02]  /*aaf0*/  IMAD.MOV.U32 R12, RZ, RZ, 0x1 ;  /* 0x00000001ff0c7424 */ /* 0x000fe400078e00ff */
[----:B-1----:R-:W-:-:S07]  /*ab00*/  IMAD.MOV.U32 R13, RZ, RZ, RZ ;  /* 0x000000ffff0d7224 */ /* 0x002fce00078e00ff */
[----:B------:R-:W-:-:S07]  /*ab10*/  LEPC R20, `(.L_x_1676) ;  /* 0x000000001014794e */ /* 0x000fce0000000000 */
[----:B0-2--5:R-:W-:Y:S05]  /*ab20*/  CALL.ABS.NOINC R2 ;  /* 0x0000000002007343 */ /* 0x025fea0003c00000 */
.L_x_1676:
[----:B------:R-:W-:Y:S01]  /*ab30*/  ULDC.64 UR6, c[0x0][0x998] ;  /* 0x0002660000067ab9 */ /* 0x000fe20000000a00 */
[----:B------:R-:W-:Y:S01]  /*ab40*/  ULDC.64 UR4, c[0x0][0x990] ;  /* 0x0002640000047ab9 */ /* 0x000fe20000000a00 */
[----:B------:R-:W-:Y:S02]  /*ab50*/  ISETP.NE.U32.AND P1, PT, RZ, UR6, PT ;  /* 0x00000006ff007c0c */ /* 0x000fe4000bf25070 */
[----:B------:R-:W-:Y:S02]  /*ab60*/  ISETP.NE.U32.AND P0, PT, RZ, UR4, PT ;  /* 0x00000004ff007c0c */ /* 0x000fe4000bf05070 */
[----:B------:R-:W-:Y:S02]  /*ab70*/  ISETP.NE.AND.EX P1, PT, RZ, UR7, PT, P1 ;  /* 0x00000007ff007c0c */ /* 0x000fe4000bf25310 */
[----:B------:R-:W-:-:S11]  /*ab80*/  ISETP.NE.AND.EX P0, PT, RZ, UR5, PT, P0 ;  /* 0x00000005ff007c0c */ /* 0x000fd6000bf05300 */
[----:B------:R-:W1:Y:S01]  /*ab90*/  @P1 LDC.64 R8, c[0x0][0x9b8] ;  /* 0x00026e00ff081b82 */ /* 0x000e620000000a00 */
[--C-:B------:R-:W-:Y:S02]  /*aba0*/  @P1 SHF.R.S32.HI R5, RZ, 0x1f, R191.reuse ;  /* 0x0000001fff051819 */ /* 0x100fe400000114bf */
[----:B------:R-:W-:-:S05]  /*abb0*/  @P0 SHF.R.S32.HI R3, RZ, 0x1f, R191 ;  /* 0x0000001fff030819 */ /* 0x000fca00000114bf */
[----:B------:R-:W2:Y:S08]  /*abc0*/  @P0 LDC.64 R6, c[0x0][0x9a8] ;  /* 0x00026a00ff060b82 */ /* 0x000eb00000000a00 */
[----:B------:R-:W3:Y:S08]  /*abd0*/  @P0 LDC.64 R10, c[0x0][0x9b0] ;  /* 0x00026c00ff0a0b82 */ /* 0x000ef00000000a00 */
[----:B------:R-:W4:Y:S01]  /*abe0*/  @P1 LDC.64 R12, c[0x0][0x9c0] ;  /* 0x00027000ff0c1b82 */ /* 0x000f220000000a00 */
[----:B-1----:R-:W-:-:S02]  /*abf0*/  @P1 IMAD R2, R5, R8, RZ ;  /* 0x0000000805021224 */ /* 0x002fc400078e02ff */
[----:B------:R-:W-:-:S04]  /*ac00*/  @P1 IMAD.WIDE.U32 R4, R191, R8, RZ ;  /* 0x00000008bf041225 */ /* 0x000fc800078e00ff */
[----:B------:R-:W-:Y:S02]  /*ac10*/  @P1 IMAD R9, R191, R9, R2 ;  /* 0x00000009bf091224 */ /* 0x000fe400078e0202 */
[-C--:B--2---:R-:W-:Y:S02]  /*ac20*/  @P0 IMAD R0, R3, R6.reuse, RZ ;  /* 0x0000000603000224 */ /* 0x084fe400078e02ff */
[----:B------:R-:W-:-:S04]  /*ac30*/  @P0 IMAD.WIDE.U32 R2, R191, R6, RZ ;  /* 0x00000006bf020225 */ /* 0x000fc800078e00ff */
[----:B------:R-:W-:Y:S02]  /*ac40*/  @P0 IMAD R7, R191, R7, R0 ;  /* 0x00000007bf070224 */ /* 0x000fe400078e0200 */
[----:B------:R-:W-:Y:S02]  /*ac50*/  @P1 IMAD.IADD R5, R5, 0x1, R9 ;  /* 0x0000000105051824 */ /* 0x000fe400078e0209 */
[----:B------:R-:W-:Y:S02]  /*ac60*/  @P0 IMAD.IADD R3, R3, 0x1, R7 ;  /* 0x0000000103030824 */ /* 0x000fe400078e0207 */
[----:B------:R-:W-:Y:S02]  /*ac70*/  IMAD.MOV.U32 R0, RZ, RZ, 0x3f800000 ;  /* 0x3f800000ff007424 */ /* 0x000fe400078e00ff */
[----:B---3--:R-:W-:-:S04]  /*ac80*/  @P0 IMAD.WIDE.U32 R2, R168, R10, R2 ;  /* 0x0000000aa8020225 */ /* 0x008fc800078e0002 */
[----:B----4-:R-:W-:Y:S01]  /*ac90*/  @P1 IMAD.WIDE.U32 R6, R168, R12, R4 ;  /* 0x0000000ca8061225 */ /* 0x010fe200078e0004 */
[----:B------:R-:W-:Y:S01]  /*aca0*/  @P0 LEA R4, P2, R2, UR4, 0x2 ;  /* 0x0000000402040c11 */ /* 0x000fe2000f8410ff */
[----:B------:R-:W-:Y:S02]  /*acb0*/  ULDC UR4, c[0x0][0x3f4] ;  /* 0x0000fd0000047ab9 */ /* 0x000fe40000000800 */
[----:B------:R-:W-:Y:S01]  /*acc0*/  @P0 IMAD R5, R168, R11, R3 ;  /* 0x0000000ba8050224 */ /* 0x000fe200078e0203 */
        /* <DEDUP_REMOVED lines=17> */
[----:B------:R1:W2:Y:S03]  /*ade0*/  SYNCS.PHASECHK.TRANS64.TRYWAIT P0, [R16+URZ+0x22800], R3 ;  /* 0x02280003100075a7 */ /* 0x0002a6000800017f */
[----:B--2---:R-:W-:Y:S05]  /*adf0*/  @!P0 NANOSLEEP.SYNCS 0x989680 ;  /* 0x009896800000895d */ /* 0x004fea0003900000 */
[----:B------:R-:W2:Y:S01]  /*ae00*/  @!P0 SYNCS.PHASECHK.TRANS64 P0, [R16+URZ+0x22800], R3 ;  /* 0x02280003100085a7 */ /* 0x000ea2000800007f */
[----:B------:R-:W-:Y:S04]  /*ae10*/  BSSY B0, `(.L_x_1678) ;  /* 0x0000006000007945 */ /* 0x000fe80003800000 */
[----:B--2---:R-:W-:Y:S05]  /*ae20*/  @P0 BRA `(.L_x_1679) ;  /* 0x0000000000100947 */ /* 0x004fea0003800000 */
.L_x_1680:
[----:B--2---:R2:W3:Y:S02]  /*ae30*/  SYNCS.PHASECHK.TRANS64.TRYWAIT P0, [R16+URZ+0x22800], R3 ;  /* 0x02280003100075a7 */ /* 0x0044e4000800017f */
[----:B---3--:R-:W-:Y:S05]  /*ae40*/  @!P0 NANOSLEEP.SYNCS 0x989680 ;  /* 0x009896800000895d */ /* 0x008fea0003900000 */
[----:B------:R-:W3:Y:S02]  /*ae50*/  @!P0 SYNCS.PHASECHK.TRANS64 P0, [R16+URZ+0x22800], R3 ;  /* 0x02280003100085a7 */ /* 0x000ee4000800007f */
[----:B---3--:R-:W-:Y:S05]  /*ae60*/  @!P0 BRA `(.L_x_1680) ;  /* 0xfffffffc00f08947 */ /* 0x008fea000383ffff */
.L_x_1679:
[----:B------:R-:W-:Y:S05]  /*ae70*/  BSYNC B0 ;  /* 0x0000000000007941 */ /* 0x000fea0003800000 */
.L_x_1678:
[----:B------:R-:W-:Y:S05]  /*ae80*/  BRA `(.L_x_1681) ;  /* 0x0000006c00bc7947 */ /* 0x000fea0003800000 */
.L_x_1677:
[----:B------:R-:W-:Y:S01]  /*ae90*/  ULOP3.LUT UP0, URZ, UR39, 0x1bf, URZ, 0xc0, !UPT ;  /* 0x000001bf273f7892 */ /* 0x000fe2000f80c03f */
[----:B-----5:R-:W-:Y:S01]  /*aea0*/  SHF.R.S32.HI R0, RZ, 0x1f, R24 ;  /* 0x0000001fff007819 */ /* 0x020fe20000011418 */
[----:B------:R-:W-:Y:S01]  /*aeb0*/  ULDC.64 UR4, c[0x0][0x3f8] ;  /* 0x0000fe0000047ab9 */ /* 0x000fe20000000a00 */
[----:B------:R-:W-:Y:S01]  /*aec0*/  ULDC.64 UR6, c[0x0][0x408] ;  /* 0x0001020000067ab9 */ /* 0x000fe20000000a00 */
[----:B------:R-:W-:Y:S02]  /*aed0*/  IMAD.WIDE.U32 R26, R24, UR4, RZ ;  /* 0x00000004181a7c25 */ /* 0x000fe4000f8e00ff */
[----:B------:R-:W-:Y:S02]  /*aee0*/  PLOP3.LUT P0, PT, PT, PT, UP0, 0x80, 0x0 ;  /* 0x000000000000781c */ /* 0x000fe40003f0f008 */
[C---:B------:R-:W-:Y:S02]  /*aef0*/  IMAD R3, R0.reuse, UR4, RZ ;  /* 0x0000000400037c24 */ /* 0x040fe4000f8e02ff */
[----:B------:R-:W-:-:S02]  /*af00*/  IMAD R5, R0, UR6, RZ ;  /* 0x0000000600057c24 */ /* 0x000fc4000f8e02ff */
[C---:B------:R-:W-:Y:S02]  /*af10*/  IMAD R3, R24.reuse, UR5, R3 ;  /* 0x0000000518037c24 */ /* 0x040fe4000f8e0203 */
[C---:B------:R-:W-:Y:S02]  /*af20*/  IMAD R5, R24.reuse, UR7, R5 ;  /* 0x0000000718057c24 */ /* 0x040fe4000f8e0205 */
[----:B------:R-:W-:-:S04]  /*af30*/  IMAD.WIDE.U32 R24, R24, UR6, RZ ;  /* 0x0000000618187c25 */ /* 0x000fc8000f8e00ff */
[----:B------:R-:W-:Y:S02]  /*af40*/  IMAD.IADD R29, R3, 0x1, R27 ;  /* 0x00000001031d7824 */ /* 0x000fe400078e021b */
[----:B------:R-:W-:Y:S01]  /*af50*/  IMAD.IADD R31, R5, 0x1, R25 ;  /* 0x00000001051f7824 */ /* 0x000fe200078e0219 */
        /* <DEDUP_REMOVED lines=14> */
[----:B-1----:R-:W-:-:S07]  /*b040*/  IMAD.MOV.U32 R13, RZ, RZ, RZ ;  /* 0x000000ffff0d7224 */ /* 0x002fce00078e00ff */
[----:B------:R-:W-:-:S07]  /*b050*/  LEPC R20, `(.L_x_1682) ;  /* 0x000000001014794e */ /* 0x000fce0000000000 */
[----:B0-2---:R-:W-:Y:S05]  /*b060*/  CALL.ABS.NOINC R14 ;  /* 0x000000000e007343 */ /* 0x005fea0003c00000 */
.L_x_1682:
[----:B------:R-:W-:Y:S01]  /*b070*/  ULDC.U8 UR4, c[0x0][0x410] ;  /* 0x0001040000047ab9 */ /* 0x000fe20000000000 */
[----:B------:R-:W-:Y:S01]  /*b080*/  BSSY B0, `(.L_x_1683) ;  /* 0x00006c7000007945 */ /* 0x000fe20003800000 */
[----:B------:R-:W-:Y:S01]  /*b090*/  ISETP.NE.AND P0, PT, RZ, UR4, PT ;  /* 0x00000004ff007c0c */ /* 0x000fe2000bf05270 */
[----:B------:R-:W-:-:S12]  /*b0a0*/  IMAD.IADD R10, R175, 0x1, R177 ;  /* 0x00000001af0a7824 */ /* 0x000fd800078e02b1 */
[----:B------:R-:W-:Y:S05]  /*b0b0*/  @!P0 BRA `(.L_x_1684) ;  /* 0x00000034008c8947 */ /* 0x000fea0003800000 */
[----:B------:R-:W1:Y:S01]  /*b0c0*/  LDC R20, c[0x0][0x448] ;  /* 0x00011200ff147b82 */ /* 0x000e620000000800 */
[----:B------:R-:W-:Y:S01]  /*b0d0*/  IMAD.MOV.U32 R11, RZ, RZ, R10 ;  /* 0x000000ffff0b7224 */ /* 0x000fe200078e000a */
[----:B------:R-:W-:Y:S01]  /*b0e0*/  MOV R9, R31 ;  /* 0x0000001f00097202 */ /* 0x000fe20000000f00 */
[----:B------:R-:W-:Y:S01]  /*b0f0*/  IMAD.MOV.U32 R8, RZ, RZ, R24 ;  /* 0x000000ffff087224 */ /* 0x000fe200078e0018 */
[----:B------:R-:W-:Y:S01]  /*b100*/  ULDC.64 UR4, c[0x0][0x3f8] ;  /* 0x0000fe0000047ab9 */ /* 0x000fe20000000a00 */
[----:B------:R-:W-:Y:S01]  /*b110*/  IMAD.MOV.U32 R6, RZ, RZ, R26 ;  /* 0x000000ffff067224 */ /* 0x000fe200078e001a */
[----:B------:R-:W-:Y:S01]  /*b120*/  ULDC.64 UR6, c[0x0][0x408] ;  /* 0x0001020000067ab9 */ /* 0x000fe20000000a00 */
[----:B------:R-:W-:Y:S01]  /*b130*/  IMAD.MOV.U32 R7, RZ, RZ, R29 ;  /* 0x000000ffff077224 */ /* 0x000fe200078e001d */
[----:B------:R-:W-:Y:S01]  /*b140*/  ULDC.64 UR8, c[0x0][0x400] ;  /* 0x0001000000087ab9 */ /* 0x000fe20000000a00 */
[----:B-1----:R-:W-:-:S13]  /*b150*/  ISETP.NE.AND P0, PT, R20, 0x1, PT ;  /* 0x000000011400780c */ /* 0x002fda0003f05270 */
[----:B------:R-:W1:Y:S08]  /*b160*/  @P0 LDC R3, c[0x0][0x44c] ;  /* 0x00011300ff030b82 */ /* 0x000e700000000800 */
[----:B------:R-:W2:Y:S01]  /*b170*/  @P0 LDC R5, c[0x0][0x450] ;  /* 0x00011400ff050b82 */ /* 0x000ea20000000800 */
[----:B-1----:R-:W-:-:S05]  /*b180*/  @P0 IMAD.HI.U32 R0, R10, R3, RZ ;  /* 0x000000030a000227 */ /* 0x002fca00078e00ff */
[----:B--2---:R-:W-:-:S04]  /*b190*/  @P0 SHF.R.U32.HI R11, RZ, R5, R0 ;  /* 0x00000005ff0b0219 */ /* 0x004fc80000011600 */
[----:B------:R-:W-:Y:S01]  /*b1a0*/  SHF.R.S32.HI R0, RZ, 0x1f, R11 ;  /* 0x0000001fff007819 */ /* 0x000fe2000001140b */
[----:B------:R-:W-:-:S04]  /*b1b0*/  IMAD.WIDE.U32 R8, R11, UR6, R8 ;  /* 0x000000060b087c25 */ /* 0x000fc8000f8e0008 */
[----:B------:R-:W-:Y:S01]  /*b1c0*/  IMAD R4, R0, UR4, RZ ;  /* 0x0000000400047c24 */ /* 0x000fe2000f8e02ff */
[----:B------:R-:W-:Y:S01]  /*b1d0*/  IADD3 R5, P1, R8, UR8, RZ ;  /* 0x0000000808057c10 */ /* 0x000fe2000ff3e0ff */
[----:B------:R-:W-:-:S04]  /*b1e0*/  IMAD.WIDE.U32 R6, R11, UR4, R6 ;  /* 0x000000040b067c25 */ /* 0x000fc8000f8e0006 */
[----:B------:R-:W-:Y:S02]  /*b1f0*/  IMAD R0, R0, UR6, RZ ;  /* 0x0000000600007c24 */ /* 0x000fe4000f8e02ff */
[C---:B------:R-:W-:Y:S01]  /*b200*/  IMAD R13, R11.reuse, UR5, R4 ;  /* 0x000000050b0d7c24 */ /* 0x040fe2000f8e0204 */
[----:B------:R-:W-:Y:S01]  /*b210*/  ULDC.64 UR4, c[0x0][0x3e8] ;  /* 0x0000fa0000047ab9 */ /* 0x000fe20000000a00 */
[----:B------:R-:W-:Y:S01]  /*b220*/  IMAD R8, R11, UR7, R0 ;  /* 0x000000070b087c24 */ /* 0x000fe2000f8e0200 */
[----:B------:R-:W-:Y:S01]  /*b230*/  IADD3 R3, P0, R6, UR4, RZ ;  /* 0x0000000406037c10 */ /* 0x000fe2000ff1e0ff */
[----:B------:R-:W-:-:S03]  /*b240*/  UMOV UR4, 0xffffffff ;  /* 0xffffffff00047882 */ /* 0x000fc60000000000 */
[----:B------:R-:W-:Y:S02]  /*b250*/  IADD3.X R13, R7, UR5, R13, P0, !PT ;  /* 0x00000005070d7c10 */ /* 0x000fe400087fe40d */
[----:B------:R-:W-:Y:S01]  /*b260*/  IADD3.X R4, R9, UR9, R8, P1, !PT ;  /* 0x0000000909047c10 */ /* 0x000fe20008ffe408 */
[----:B------:R-:W-:Y:S06]  /*b270*/  BRA.DIV UR4, `(.L_x_1685) ;  /* 0x0000021a04407947 */ /* 0x000fec000b800000 */
[----:B------:R1:W2:Y:S04]  /*b280*/  SHFL.IDX PT, R0, R13, RZ, 0x1e1f ;  /* 0x001e1fff0d007589 */ /* 0x0002a800000e0000 */
[----:B------:R-:W3:Y:S04]  /*b290*/  SHFL.IDX PT, R3, R3, RZ, 0x1e1f ;  /* 0x001e1fff03037589 */ /* 0x000ee800000e0000 */
[----:B------:R-:W4:Y:S04]  /*b2a0*/  SHFL.IDX PT, R4, R4, RZ, 0x1e1f ;  /* 0x001e1fff04047589 */ /* 0x000f2800000e0000 */
[----:B-1----:R-:W0:Y:S02]  /*b2b0*/  SHFL.IDX PT, R5, R5, RZ, 0x1e1f ;  /* 0x001e1fff05057589 */ /* 0x002e2400000e0000 */
.L_x_2007:
[----:B------:R-:W-:Y:S01]  /*b2c0*/  IMAD R45, R169, R20, RZ ;  /* 0x00000014a92d7224 */ /* 0x000fe200078e02ff */
[----:B------:R-:W-:Y:S01]  /*b2d0*/  BSSY B1, `(.L_x_1686) ;  /* 0x000004c000017945 */ /* 0x000fe20003800000 */
[----:B------:R-:W-:Y:S02]  /*b2e0*/  CS2R R8, SRZ ;  /* 0x0000000000087805 */ /* 0x000fe4000001ff00 */
[----:B------:R-:W-:Y:S02]  /*b2f0*/  CS2R R12, SRZ ;  /* 0x00000000000c7805 */ /* 0x000fe4000001ff00 */
[----:B------:R-:W-:Y:S02]  /*b300*/  CS2R R20, SRZ ;  /* 0x0000000000147805 */ /* 0x000fe4000001ff00 */
[----:B------:R-:W-:Y:S02]  /*b310*/  ISETP.GE.AND P0, PT, R10, R45, PT ;  /* 0x0000002d0a00720c */ /* 0x000fe40003f06270 */
        /* <DEDUP_REMOVED lines=10> */
[----:B------:R-:W4:Y:S01]  /*b3c0*/  LDL R41, [R1+0x3c] ;  /* 0x00003c0001297983 */ /* 0x000f220000100800 */
[----:B------:R-:W-:-:S03]  /*b3d0*/  ULDC UR4, c[0x0][0x3f4] ;  /* 0x0000fd0000047ab9 */ /* 0x000fc60000000800 */
[----:B------:R-:W4:Y:S04]  /*b3e0*/  LDL R40, [R1+0x38] ;  /* 0x0000380001287983 */ /* 0x000f280000100800 */
[----:B------:R-:W4:Y:S04]  /*b3f0*/  LDL R51, [R1+0x34] ;  /* 0x0000340001337983 */ /* 0x000f280000100800 */
[----:B------:R-:W4:Y:S01]  /*b400*/  LDL R50, [R1+0x2c] ;  /* 0x00002c0001327983 */ /* 0x000f220000100800 */
[----:B------:R-:W-:Y:S02]  /*b410*/  ISETP.GE.AND P5, PT, R192, UR4, PT ;  /* 0x00000004c0007c0c */ /* 0x000fe4000bfa6270 */
[----:B------:R-:W-:-:S02]  /*b420*/  CS2R R30, SRZ ;  /* 0x00000000001e7805 */ /* 0x000fc4000001ff00 */
[----:B------:R-:W-:Y:S02]  /*b430*/  ISETP.GE.AND P2, PT, R172, UR4, PT ;  /* 0x00000004ac007c0c */ /* 0x000fe4000bf46270 */
[----:B------:R-:W-:Y:S02]  /*b440*/  CS2R R32, SRZ ;  /* 0x0000000000207805 */ /* 0x000fe4000001ff00 */
[----:B------:R-:W-:Y:S02]  /*b450*/  ISETP.GE.AND P3, PT, R193, UR4, PT ;  /* 0x00000004c1007c0c */ /* 0x000fe4000bf66270 */
[----:B------:R-:W-:Y:S02]  /*b460*/  CS2R R34, SRZ ;  /* 0x0000000000227805 */ /* 0x000fe4000001ff00 */
[----:B------:R-:W-:Y:S02]  /*b470*/  SHF.R.S32.HI R7, RZ, 0x1f, R192 ;  /* 0x0000001fff077819 */ /* 0x000fe400000114c0 */
[----:B---3--:R-:W-:-:S02]  /*b480*/  @!P5 IADD3 R10, P1, R192, R3, RZ ;  /* 0x00000003c00ad210 */ /* 0x008fc40007f3e0ff */
[----:B0-----:R-:W-:Y:S02]  /*b490*/  @!P5 IADD3 R12, P4, R192, R5, RZ ;  /* 0x00000005c00cd210 */ /* 0x001fe40007f9e0ff */
[----:B------:R-:W-:Y:S01]  /*b4a0*/  @!P2 SHF.R.S32.HI R9, RZ, 0x1f, R172 ;  /* 0x0000001fff09a819 */ /* 0x000fe200000114ac */
[--C-:B--2---:R-:W-:Y:S01]  /*b4b0*/  @!P5 IMAD.X R11, R0, 0x1, R7.reuse, P1 ;  /* 0x00000001000bd824 */ /* 0x104fe200008e0607 */
[----:B------:R-:W-:Y:S01]  /*b4c0*/  @!P2 IADD3 R6, P0, R172, R3, RZ ;  /* 0x00000003ac06a210 */ /* 0x000fe20007f1e0ff */
[----:B----4-:R-:W-:Y:S01]  /*b4d0*/  @!P5 IMAD.X R13, R4, 0x1, R7, P4 ;  /* 0x00000001040dd824 */ /* 0x010fe200020e0607 */
[----:B------:R-:W-:Y:S02]  /*b4e0*/  ISETP.GE.AND P1, PT, R195, UR4, PT ;  /* 0x00000004c3007c0c */ /* 0x000fe4000bf26270 */
[----:B------:R-:W5:Y:S01]  /*b4f0*/  @!P5 LD.E.64 R30, desc[UR42][R10.64] ;  /* 0x0000002a0a1ed980 */ /* 0x000f62000c101b00 */
[----:B------:R-:W-:Y:S01]  /*b500*/  @!P2 IMAD.X R7, R0, 0x1, R9, P0 ;  /* 0x000000010007a824 */ /* 0x000fe200000e0609 */
[----:B------:R-:W-:-:S02]  /*b510*/  @!P2 IADD3 R8, P0, R172, R5, RZ ;  /* 0x00000005ac08a210 */ /* 0x000fc40007f1e0ff */
[----:B------:R0:W5:Y:S01]  /*b520*/  @!P5 LD.E.64 R32, desc[UR42][R12.64] ;  /* 0x0000002a0c20d980 */ /* 0x000162000c101b00 */
[C---:B------:R-:W-:Y:S02]  /*b530*/  @!P3 IADD3 R14, P4, R193.reuse, R3, RZ ;  /* 0x00000003c10eb210 */ /* 0x040fe40007f9e0ff */
[----:B------:R-:W-:Y:S02]  /*b540*/  @!P3 IADD3 R38, P5, R193, R5, RZ ;  /* 0x00000005c126b210 */ /* 0x000fe40007fbe0ff */
[----:B------:R-:W-:Y:S01]  /*b550*/  CS2R R36, SRZ ;  /* 0x0000000000247805 */ /* 0x000fe2000001ff00 */
[----:B------:R-:W-:Y:S01]  /*b560*/  @!P2 IMAD.X R9, R4, 0x1, R9, P0 ;  /* 0x000000010409a824 */ /* 0x000fe200000e0609 */
[----:B------:R-:W-:Y:S02]  /*b570*/  CS2R R26, SRZ ;  /* 0x00000000001a7805 */ /* 0x000fe4000001ff00 */
[----:B------:R-:W-:Y:S01]  /*b580*/  CS2R R28, SRZ ;  /* 0x00000000001c7805 */ /* 0x000fe2000001ff00 */
[----:B------:R-:W5:Y:S01]  /*b590*/  @!P2 LD.E.64 R34, desc[UR42][R6.64] ;  /* 0x0000002a0622a980 */ /* 0x000f62000c101b00 */
[----:B------:R-:W-:-:S03]  /*b5a0*/  ISETP.GE.AND P0, PT, R194, UR4, PT ;  /* 0x00000004c2007c0c */ /* 0x000fc6000bf06270 */
[----:B------:R1:W5:Y:S01]  /*b5b0*/  @!P2 LD.E.64 R36, desc[UR42][R8.64] ;  /* 0x0000002a0824a980 */ /* 0x000362000c101b00 */
[----:B------:R-:W-:Y:S02]  /*b5c0*/  ISETP.GE.AND P2, PT, R196, UR4, PT ;  /* 0x00000004c4007c0c */ /* 0x000fe4000bf46270 */
[----:B------:R-:W-:Y:S02]  /*b5d0*/  CS2R R20, SRZ ;  /* 0x0000000000147805 */ /* 0x000fe4000001ff00 */
[----:B------:R-:W-:Y:S02]  /*b5e0*/  CS2R R24, SRZ ;  /* 0x0000000000187805 */ /* 0x000fe4000001ff00 */
[----:B0-----:R-:W-:Y:S02]  /*b5f0*/  CS2R R12, SRZ ;  /* 0x00000000000c7805 */ /* 0x001fe4000001ff00 */
[----:B------:R-:W-:Y:S02]  /*b600*/  CS2R R10, SRZ ;  /* 0x00000000000a7805 */ /* 0x000fe4000001ff00 */
[----:B-1----:R-:W-:Y:S01]  /*b610*/  CS2R R8, SRZ ;  /* 0x0000000000087805 */ /* 0x002fe2000001ff00 */
[----:B------:R-:W-:-:S02]  /*b620*/  @!P3 IMAD.X R15, R0, 0x1, R41, P4 ;  /* 0x00000001000fb824 */ /* 0x000fc400020e0629 */
[C---:B------:R-:W-:Y:S01]  /*b630*/  @!P3 IMAD.X R39, R4.reuse, 0x1, R41, P5 ;  /* 0x000000010427b824 */ /* 0x040fe200028e0629 */
[C---:B------:R-:W-:Y:S02]  /*b640*/  @!P1 IADD3 R46, P4, R195.reuse, R5, RZ ;  /* 0x00000005c32e9210 */ /* 0x040fe40007f9e0ff */
[----:B------:R-:W5:Y:S04]  /*b650*/  @!P3 LD.E.64 R26, desc[UR42][R14.64] ;  /* 0x0000002a0e1ab980 */ /* 0x000f68000c101b00 */
[----:B------:R0:W5:Y:S01]  /*b660*/  @!P3 LD.E.64 R28, desc[UR42][R38.64] ;  /* 0x0000002a261cb980 */ /* 0x000162000c101b00 */
[----:B------:R-:W-:Y:S01]  /*b670*/  @!P1 IADD3 R42, P3, R195, R3, RZ ;  /* 0x00000003c32a9210 */ /* 0x000fe20007f7e0ff */
[----:B------:R-:W-:-:S04]  /*b680*/  @!P1 IMAD.X R47, R4, 0x1, R40, P4 ;  /* 0x00000001042f9824 */ /* 0x000fc800020e0628 */
[----:B------:R-:W-:Y:S01]  /*b690*/  @!P1 IMAD.X R43, R0, 0x1, R40, P3 ;  /* 0x00000001002b9824 */ /* 0x000fe200018e0628 */
[----:B------:R1:W5:Y:S01]  /*b6a0*/  @!P1 LD.E.64 R24, desc[UR42][R46.64] ;  /* 0x0000002a2e189980 */ /* 0x000362000c101b00 */
[-C--:B------:R-:W-:Y:S02]  /*b6b0*/  @!P0 IADD3 R48, P5, R194, R3.reuse, RZ ;  /* 0x00000003c2308210 */ /* 0x080fe40007fbe0ff */
[----:B0-----:R-:W-:Y:S01]  /*b6c0*/  @!P2 IADD3 R38, P3, R196, R3, RZ ;  /* 0x00000003c426a210 */ /* 0x001fe20007f7e0ff */
[----:B------:R1:W5:Y:S01]  /*b6d0*/  @!P1 LD.E.64 R20, desc[UR42][R42.64] ;  /* 0x0000002a2a149980 */ /* 0x000362000c101b00 */
[-C--:B------:R-:W-:Y:S02]  /*b6e0*/  @!P0 IADD3 R6, P1, R194, R5.reuse, RZ ;  /* 0x00000005c2068210 */ /* 0x080fe40007f3e0ff */
[----:B------:R-:W-:Y:S02]  /*b6f0*/  @!P2 IADD3 R40, P4, R196, R5, RZ ;  /* 0x00000005c428a210 */ /* 0x000fe40007f9e0ff */
[----:B------:R-:W-:Y:S01]  /*b700*/  CS2R R14, SRZ ;  /* 0x00000000000e7805 */ /* 0x000fe2000001ff00 */
[----:B------:R-:W-:-:S02]  /*b710*/  @!P0 IMAD.X R49, R0, 0x1, R51, P5 ;  /* 0x0000000100318824 */ /* 0x000fc400028e0633 */
[----:B------:R-:W-:Y:S02]  /*b720*/  @!P0 IMAD.X R7, R4, 0x1, R51, P1 ;  /* 0x0000000104078824 */ /* 0x000fe400008e0633 */
[--C-:B------:R-:W-:Y:S01]  /*b730*/  @!P2 IMAD.X R39, R0, 0x1, R50.reuse, P3 ;  /* 0x000000010027a824 */ /* 0x100fe200018e0632 */
[----:B------:R1:W5:Y:S01]  /*b740*/  @!P0 LD.E.64 R12, desc[UR42][R48.64] ;  /* 0x0000002a300c8980 */ /* 0x000362000c101b00 */
[----:B------:R-:W-:-:S03]  /*b750*/  @!P2 IMAD.X R41, R4, 0x1, R50, P4 ;  /* 0x000000010429a824 */ /* 0x000fc600020e0632 */
[----:B------:R1:W5:Y:S04]  /*b760*/  @!P0 LD.E.64 R14, desc[UR42][R6.64] ;  /* 0x0000002a060e8980 */ /* 0x000368000c101b00 */
[----:B------:R1:W5:Y:S04]  /*b770*/  @!P2 LD.E.64 R8, desc[UR42][R38.64] ;  /* 0x0000002a2608a980 */ /* 0x000368000c101b00 */
[----:B------:R1:W5:Y:S02]  /*b780*/  @!P2 LD.E.64 R10, desc[UR42][R40.64] ;  /* 0x0000002a280aa980 */ /* 0x000364000c101b00 */
.L_x_1687:
[----:B------:R-:W-:Y:S05]  /*b790*/  BSYNC B1 ;  /* 0x0000000000017941 */ /* 0x000fea0003800000 */
.L_x_1686:
[----:B------:R-:W-:Y:S01]  /*b7a0*/  ULEA.HI UR4, UR37, UR37, URZ, 0x1 ;  /* 0x0000002525047291 */ /* 0x000fe2000f8f083f */
[----:B--2---:R-:W-:Y:S01]  /*b7b0*/  VIADDMNMX R0, R45, -R177, 0x80, PT ;  /* 0x000000802d007446 */ /* 0x004fe200038009b1 */
[----:B------:R-:W-:Y:S02]  /*b7c0*/  BSSY B1, `(.L_x_1688) ;  /* 0x0000008000017945 */ /* 0x000fe40003800000 */
[----:B------:R-:W-:Y:S01]  /*b7d0*/  ULOP3.LUT UR4, UR4, 0xfffffffe, URZ, 0xc0, !UPT ;  /* 0xfffffffe04047892 */ /* 0x000fe2000f8ec03f */
[----:B------:R-:W-:-:S03]  /*b7e0*/  ISETP.GE.AND P1, PT, R175, R0, PT ;  /* 0x00000000af00720c */ /* 0x000fc60003f26270 */
[----:B------:R-:W-:-:S06]  /*b7f0*/  UIADD3 UR4, UR37, -UR4, URZ ;  /* 0x8000000425047290 */ /* 0x000fcc000fffe03f */
[----:B---3--:R-:W-:-:S05]  /*b800*/  IMAD.U32 R3, RZ, RZ, UR4 ;  /* 0x00000004ff037e24 */ /* 0x008fca000f8e00ff */
[----:B------:R-:W-:-:S04]  /*b810*/  SHF.L.U32 R3, R3, 0x1f, RZ ;  /* 0x0000001f03037819 */ /* 0x000fc800000006ff */
[----:B------:R-:W2:Y:S02]  /*b820*/  SYNCS.PHASECHK.TRANS64.TRYWAIT P0, [R16+URZ+0x22800], R3 ;  /* 0x02280003100075a7 */ /* 0x000ea4000800017f */
[----:B--2---:R-:W-:Y:S05]  /*b830*/  @!P0 BRA `(.L_x_1689) ;  /* 0x0000021400408947 */ /* 0x004fea0003800000 */
.L_x_2008:
[----:B------:R-:W-:Y:S05]  /*b840*/  BSYNC B1 ;  /* 0x0000000000017941 */ /* 0x000fea0003800000 */
.L_x_1688:
[----:B------:R-:W-:Y:S05]  /*b850*/  @P1 BRA `(.L_x_1690) ;  /* 0x0000006400241947 */ /* 0x000fea0003800000 */
[----:B--2---:R-:W2:Y:S01]  /*b860*/  LDC R3, c[0x0][0x3f4] ;  /* 0x0000fd00ff037b82 */ /* 0x004ea20000000800 */
[----:B------:R-:W-:Y:S01]  /*b870*/  BSSY B1, `(.L_x_1691) ;  /* 0x000007f000017945 */ /* 0x000fe20003800000 */
[----:B------:R-:W-:Y:S01]  /*b880*/  IMAD.IADD R0, R16, 0x1, R201 ;  /* 0x0000000110007824 */ /* 0x000fe200078e02c9 */
[-C--:B--2---:R-:W-:Y:S02]  /*b890*/  ISETP.GE.AND P0, PT, R172, R3.reuse, PT ;  /* 0x00000003ac00720c */ /* 0x084fe40003f06270 */
[-C--:B------:R-:W-:Y:S02]  /*b8a0*/  ISETP.GE.AND P1, PT, R192, R3.reuse, PT ;  /* 0x00000003c000720c */ /* 0x080fe40003f26270 */
[-C--:B------:R-:W-:Y:S02]  /*b8b0*/  ISETP.GE.AND P2, PT, R193, R3.reuse, PT ;  /* 0x00000003c100720c */ /* 0x080fe40003f46270 */
[-C--:B------:R-:W-:Y:S02]  /*b8c0*/  ISETP.GE.AND P3, PT, R195, R3.reuse, PT ;  /* 0x00000003c300720c */ /* 0x080fe40003f66270 */
[----:B------:R-:W-:-:S02]  /*b8d0*/  ISETP.GE.AND P4, PT, R194, R3, PT ;  /* 0x00000003c200720c */ /* 0x000fc40003f86270 */
[----:B------:R-:W-:-:S03]  /*b8e0*/  ISETP.GE.AND P5, PT, R196, R3, PT ;  /* 0x00000003c400720c */ /* 0x000fc60003fa6270 */
[----:B------:R-:W-:Y:S10]  /*b8f0*/  @P0 BRA `(.L_x_1692) ;  /* 0x0000000400d80947 */ /* 0x000ff40003800000 */
[----:B01--4-:R-:W0:Y:S01]  /*b900*/  LDS.128 R4, [R0+0x10400] ;  /* 0x0104000000047984 */ /* 0x013e220000000c00 */
[----:B-----5:R-:W-:Y:S02]  /*b910*/  SHF.R.U32.HI R38, RZ, 0x8, R34 ;  /* 0x00000008ff267819 */ /* 0x020fe40000011622 */
[----:B------:R-:W-:Y:S02]  /*b920*/  LOP3.LUT R3, R34, 0xff, RZ, 0xc0, !PT ;  /* 0x000000ff22037812 */ /* 0x000fe400078ec0ff */
        /* <DEDUP_REMOVED lines=24> */
[----:B------:R-:W-:Y:S02]  /*bab0*/  F2FP.F16.E4M3.UNPACK_B R42, R45 ;  /* 0x0000002dff2a723e */ /* 0x000fe400020006ff */
[----:B------:R-:W-:Y:S01]  /*bac0*/  F2FP.F16.E4M3.UNPACK_B R38, R41 ;  /* 0x00000029ff26723e */ /* 0x000fe200020006ff */
[--C-:B------:R-:W-:Y:S01]  /*bad0*/  HADD2.F32 R35, -RZ, R3.reuse.H0_H0 ;  /* 0x20000003ff237230 */ /* 0x100fe20000004100 */
[----:B------:R-:W-:Y:S01]  /*bae0*/  LOP3.LUT R39, R39, 0xff000000, R34, 0xf8, !PT ;  /* 0xff00000027277812 */ /* 0x000fe200078ef822 */
[----:B------:R-:W-:Y:S01]  /*baf0*/  HADD2.F32 R34, -RZ, R3.H1_H1 ;  /* 0x30000003ff227230 */ /* 0x000fe20000004100 */
[--C-:B------:R-:W-:Y:S01]  /*bb00*/  LOP3.LUT R43, R43, 0xff0000, R36.reuse, 0xf8, !PT ;  /* 0x00ff00002b2b7812 */ /* 0x100fe200078ef824 */
[----:B------:R-:W-:Y:S01]  /*bb10*/  HADD2.F32 R46, -RZ, R42.H1_H1 ;  /* 0x3000002aff2e7230 */ /* 0x000fe20000004100 */
[----:B------:R-:W-:Y:S01]  /*bb20*/  F2FP.F16.E4M3.UNPACK_B R6, R6 ;  /* 0x00000006ff06723e */ /* 0x000fe200020006ff */
[----:B------:R-:W-:Y:S01]  /*bb30*/  HADD2.F32 R40, -RZ, R38.H1_H1 ;  /* 0x30000026ff287230 */ /* 0x000fe20000004100 */
[----:B------:R-:W-:Y:S01]  /*bb40*/  LOP3.LUT R43, R43, 0xff000000, R36, 0xf8, !PT ;  /* 0xff0000002b2b7812 */ /* 0x000fe200078ef824 */
[----:B------:R-:W-:Y:S01]  /*bb50*/  HADD2.F32 R42, -RZ, R42.H0_H0 ;  /* 0x2000002aff2a7230 */ /* 0x000fe20000004100 */
[-C--:B------:R-:W-:Y:S01]  /*bb60*/  F2FP.F16.E4M3.UNPACK_B R36, R7.reuse ;  /* 0x00000007ff24723e */ /* 0x080fe200020006ff */
[C---:B------:R-:W-:Y:S01]  /*bb70*/  FMUL.FTZ R48, R34.reuse, R46 ;  /* 0x0000002e22307220 */ /* 0x040fe20000410000 */
[----:B------:R-:W-:Y:S01]  /*bb80*/  F2FP.F16.E4M3.UNPACK_B R37, R7.H1 ;  /* 0x00000007ff25723e */ /* 0x000fe200030006ff */
        /* <DEDUP_REMOVED lines=56> */
[----:B------:R-:W-:Y:S02]  /*bf10*/  HADD2.F32 R3, -RZ, R7.H1_H1 ;  /* 0x30000007ff037230 */ /* 0x000fe40000004100 */
[C---:B------:R-:W-:Y:S01]  /*bf20*/  FMUL.FTZ R42, R4.reuse, R5 ;  /* 0x00000005042a7220 */ /* 0x040fe20000410000 */
[----:B------:R-:W-:Y:S02]  /*bf30*/  HADD2.F32 R6, -RZ, R39.H0_H0 ;  /* 0x20000027ff067230 */ /* 0x000fe40000004100 */
[----:B------:R-:W-:Y:S01]  /*bf40*/  FMUL.FTZ R39, R4, R35 ;  /* 0x0000002304277220 */ /* 0x000fe20000410000 */
        /* <DEDUP_REMOVED lines=17> */
.L_x_1692:
[----:B------:R-:W-:Y:S05]  /*c060*/  BSYNC B1 ;  /* 0x0000000000017941 */ /* 0x000fea0003800000 */
.L_x_1691:
[----:B------:R-:W-:Y:S04]  /*c070*/  BSSY B1, `(.L_x_1693) ;  /* 0x000007c000017945 */ /* 0x000fe80003800000 */
[----:B------:R-:W-:Y:S05]  /*c080*/  @P1 BRA `(.L_x_1694) ;  /* 0x0000000400e81947 */ /* 0x000fea0003800000 */
[----:B012-4-:R-:W0:Y:S01]  /*c090*/  LDS.128 R4, [R224] ;  /* 0x00000000e0047984 */ /* 0x017e220000000c00 */
[----:B-----5:R-:W-:Y:S02]  /*c0a0*/  SHF.R.U32.HI R35, RZ, 0x8, R31 ;  /* 0x00000008ff237819 */ /* 0x020fe4000001161f */
[----:B------:R-:W-:Y:S02]  /*c0b0*/  SHF.R.U32.HI R40, RZ, 0x8, R33 ;  /* 0x00000008ff287819 */ /* 0x000fe40000011621 */
[----:B------:R-:W-:Y:S02]  /*c0c0*/  SHF.R.U32.HI R37, RZ, 0x8, R32 ;  /* 0x00000008ff257819 */ /* 0x000fe40000011620 */
[----:B------:R-:W-:Y:S02]  /*c0d0*/  LOP3.LUT R36, R31, 0xff, RZ, 0xc0, !PT ;  /* 0x000000ff1f247812 */ /* 0x000fe400078ec0ff */
[----:B------:R-:W-:Y:S02]  /*c0e0*/  LOP3.LUT R41, R33, 0xff, RZ, 0xc0, !PT ;  /* 0x000000ff21297812 */ /* 0x000fe400078ec0ff */
[----:B------:R-:W-:-:S02]  /*c0f0*/  LOP3.LUT R35, R35, 0xff, RZ, 0xc0, !PT ;  /* 0x000000ff23237812 */ /* 0x000fc400078ec0ff */
[----:B------:R-:W-:Y:S02]  /*c100*/  LOP3.LUT R40, R40, 0xff, RZ, 0xc0, !PT ;  /* 0x000000ff28287812 */ /* 0x000fe400078ec0ff */
[----:B------:R-:W-:Y:S02]  /*c110*/  SHF.R.U32.HI R3, RZ, 0x8, R30 ;  /* 0x00000008ff037819 */ /* 0x000fe4000001161e */
[----:B------:R-:W-:Y:S02]  /*c120*/  LOP3.LUT R38, R37, 0xff, RZ, 0xc0, !PT ;  /* 0x000000ff25267812 */ /* 0x000fe400078ec0ff */
        /* <DEDUP_REMOVED lines=11> */
[----:B------:R-:W-:Y:S02]  /*c1e0*/  SHF.R.U32.HI R35, RZ, 0x10, R32 ;  /* 0x00000010ff237819 */ /* 0x000fe40000011620 */
[----:B------:R-:W-:Y:S02]  /*c1f0*/  PRMT R37, R36, 0x7054, R37 ;  /* 0x0000705424257816 */ /* 0x000fe40000000025 */
        /* <DEDUP_REMOVED lines=8> */
[-C--:B0-----:R-:W-:Y:S02]  /*c280*/  F2FP.F16.E4M3.UNPACK_B R3, R6.reuse.H1 ;  /* 0x00000006ff03723e */ /* 0x081fe400030006ff */
[----:B------:R-:W-:Y:S02]  /*c290*/  F2FP.F16.E4M3.UNPACK_B R38, R41 ;  /* 0x00000029ff26723e */ /* 0x000fe400020006ff */
[----:B------:R-:W-:Y:S01]  /*c2a0*/  F2FP.F16.E4M3.UNPACK_B R34, R37 ;  /* 0x00000025ff22723e */ /* 0x000fe200020006ff */
[--C-:B------:R-:W-:Y:S01]  /*c2b0*/  HADD2.F32 R31, -RZ, R3.reuse.H0_H0 ;  /* 0x20000003ff1f7230 */ /* 0x100fe20000004100 */
[----:B------:R-:W-:Y:S01]  /*c2c0*/  LOP3.LUT R35, R35, 0xff000000, R30, 0xf8, !PT ;  /* 0xff00000023237812 */ /* 0x000fe200078ef81e */
[----:B------:R-:W-:Y:S01]  /*c2d0*/  HADD2.F32 R30, -RZ, R3.H1_H1 ;  /* 0x30000003ff1e7230 */ /* 0x000fe20000004100 */
        /* <DEDUP_REMOVED lines=84> */
[----:B------:R3:W-:Y:S02]  /*c820*/  STS.128 [R224], R4 ;  /* 0x00000004e0007388 */ /* 0x0007e40000000c00 */
.L_x_1694:
[----:B------:R-:W-:Y:S05]  /*c830*/  BSYNC B1 ;  /* 0x0000000000017941 */ /* 0x000fea0003800000 */
.L_x_1693:
[----:B------:R-:W-:Y:S04]  /*c840*/  BSSY B1, `(.L_x_1695) ;  /* 0x0000078000017945 */ /* 0x000fe80003800000 */
[----:B------:R-:W-:Y:S05]  /*c850*/  @P2 BRA `(.L_x_1696) ;  /* 0x0000000400d82947 */ /* 0x000fea0003800000 */
[----:B01234-:R-:W0:Y:S01]  /*c860*/  LDS.128 R4, [R0+0x12400] ;  /* 0x0124000000047984 */ /* 0x01fe220000000c00 */
        /* <DEDUP_REMOVED lines=117> */
.L_x_1696:
[----:B------:R-:W-:Y:S05]  /*cfc0*/  BSYNC B1 ;  /* 0x0000000000017941 */ /* 0x000fea0003800000 */
.L_x_1695:
[----:B------:R-:W-:Y:S04]  /*cfd0*/  BSSY B1, `(.L_x_1697) ;  /* 0x000007c000017945 */ /* 0x000fe80003800000 */
[----:B------:R-:W-:Y:S05]  /*cfe0*/  @P3 BRA `(.L_x_1698) ;  /* 0x0000000400e83947 */ /* 0x000fea0003800000 */
[----:B01234-:R-:W0:Y:S01]  /*cff0*/  LDS.128 R4, [R224+0x2000] ;  /* 0x00200000e0047984 */ /* 0x01fe220000000c00 */
        /* <DEDUP_REMOVED lines=121> */
.L_x_1698:
[----:B------:R-:W-:Y:S05]  /*d790*/  BSYNC B1 ;  /* 0x0000000000017941 */ /* 0x000fea0003800000 */
.L_x_1697:
        /* <DEDUP_REMOVED lines=120> */
.L_x_1700:
[----:B------:R-:W-:Y:S05]  /*df20*/  BSYNC B1 ;  /* 0x0000000000017941 */ /* 0x000fea0003800000 */
.L_x_1699:
[----:B------:R-:W-:Y:S05]  /*df30*/  @P5 BRA `(.L_x_1690) ;  /* 0x0000003c006c5947 */ /* 0x000fea0003800000 */
[----:B01234-:R-:W0:Y:S01]  /*df40*/  LDS.128 R4, [R224+0x4000] ;  /* 0x00400000e0047984 */ /* 0x01fe220000000c00 */
[----:B-----5:R-:W-:Y:S02]  /*df50*/  SHF.R.U32.HI R12, RZ, 0x8, R9 ;  /* 0x00000008ff0c7819 */ /* 0x020fe40000011609 */
[----:B------:R-:W-:Y:S02]  /*df60*/  SHF.R.U32.HI R20, RZ, 0x8, R11 ;  /* 0x00000008ff147819 */ /* 0x000fe4000001160b */
[----:B------:R-:W-:Y:S02]  /*df70*/  LOP3.LUT R13, R9, 0xff, RZ, 0xc0, !PT ;  /* 0x000000ff090d7812 */ /* 0x000fe400078ec0ff */
[----:B------:R-:W-:Y:S02]  /*df80*/  LOP3.LUT R21, R11, 0xff, RZ, 0xc0, !PT ;  /* 0x000000ff0b157812 */ /* 0x000fe400078ec0ff */
[----:B------:R-:W-:Y:S02]  /*df90*/  LOP3.LUT R12, R12, 0xff, RZ, 0xc0, !PT ;  /* 0x000000ff0c0c7812 */ /* 0x000fe400078ec0ff */
[----:B------:R-:W-:-:S02]  /*dfa0*/  LOP3.LUT R20, R20, 0xff, RZ, 0xc0, !PT ;  /* 0x000000ff14147812 */ /* 0x000fc400078ec0ff */
[----:B------:R-:W-:Y:S02]  /*dfb0*/  SHF.R.U32.HI R0, RZ, 0x8, R8 ;  /* 0x00000008ff007819 */ /* 0x000fe40000011608 */
[----:B------:R-:W-:Y:S02]  /*dfc0*/  SHF.R.U32.HI R14, RZ, 0x8, R10 ;  /* 0x00000008ff0e7819 */ /* 0x000fe4000001160a */
[----:B------:R-:W-:Y:S02]  /*dfd0*/  PRMT R13, R12, 0x7604, R13 ;  /* 0x000076040c0d7816 */ /* 0x000fe4000000000d */
[----:B------:R-:W-:Y:S02]  /*dfe0*/  PRMT R21, R20, 0x7604, R21 ;  /* 0x0000760414157816 */ /* 0x000fe40000000015 */
[----:B------:R-:W-:Y:S02]  /*dff0*/  SHF.R.U32.HI R12, RZ, 0x10, R9 ;  /* 0x00000010ff0c7819 */ /* 0x000fe40000011609 */
[----:B------:R-:W-:-:S02]  /*e000*/  SHF.R.U32.HI R20, RZ, 0x10, R11 ;  /* 0x00000010ff147819 */ /* 0x000fc4000001160b */
[----:B------:R-:W-:Y:S02]  /*e010*/  LOP3.LUT R3, R8, 0xff, RZ, 0xc0, !PT ;  /* 0x000000ff08037812 */ /* 0x000fe400078ec0ff */
        /* <DEDUP_REMOVED lines=20> */
[----:B------:R-:W-:Y:S01]  /*e160*/  HADD2.F32 R9, -RZ, R0.H1_H1 ;  /* 0x30000000ff097230 */ /* 0x000fe20000004100 */
[----:B------:R-:W-:Y:S01]  /*e170*/  LOP3.LUT R12, R3, 0xff000000, R8, 0xf8, !PT ;  /* 0xff000000030c7812 */ /* 0x000fe200078ef808 */
[----:B------:R-:W-:Y:S01]  /*e180*/  HADD2.F32 R25, -RZ, R24.H1_H1 ;  /* 0x30000018ff197230 */ /* 0x000fe20000004100 */
[----:B------:R-:W-:Y:S01]  /*e190*/  LOP3.LUT R20, R15, 0xff000000, R10, 0xf8, !PT ;  /* 0xff0000000f147812 */ /* 0x000fe200078ef80a */
[----:B------:R-:W-:Y:S01]  /*e1a0*/  HADD2.F32 R15, -RZ, R14.H1_H1 ;  /* 0x3000000eff0f7230 */ /* 0x000fe20000004100 */
[----:B------:R-:W-:Y:S01]  /*e1b0*/  F2FP.F16.E4M3.UNPACK_B R3, R6 ;  /* 0x00000006ff03723e */ /* 0x000fe200020006ff */
[----:B------:R-:W-:Y:S01]  /*e1c0*/  HADD2.F32 R8, -RZ, R0.H0_H0 ;  /* 0x20000000ff087230 */ /* 0x000fe20000004100 */
[----:B------:R-:W-:Y:S01]  /*e1d0*/  F2FP.F16.E4M3.UNPACK_B R10, R7 ;  /* 0x00000007ff0a723e */ /* 0x000fe200020006ff */
[C---:B------:R-:W-:Y:S01]  /*e1e0*/  FMUL.FTZ R27, R9.reuse, R25 ;  /* 0x00000019091b7220 */ /* 0x040fe20000410000 */
[----:B------:R-:W-:Y:S01]  /*e1f0*/  F2FP.F16.E4M3.UNPACK_B R11, R7.H1 ;  /* 0x00000007ff0b723e */ /* 0x000fe200030006ff */
[----:B------:R-:W-:Y:S01]  /*e200*/  FMUL.FTZ R26, R9, R15 ;  /* 0x0000000f091a7220 */ /* 0x000fe20000410000 */
[-C--:B------:R-:W-:Y:S01]  /*e210*/  F2FP.F16.E4M3.UNPACK_B R6, R5.reuse ;  /* 0x00000005ff06723e */ /* 0x080fe200020006ff */
[----:B------:R-:W-:Y:S01]  /*e220*/  HADD2.F32 R24, -RZ, R24.H0_H0 ;  /* 0x20000018ff187230 */ /* 0x000fe20000004100 */
[----:B------:R-:W-:Y:S01]  /*e230*/  F2FP.F16.E4M3.UNPACK_B R7, R5.H1 ;  /* 0x00000005ff07723e */ /* 0x000fe200030006ff */
[----:B------:R-:W-:Y:S01]  /*e240*/  HADD2.F32 R5, -RZ, R3.H1_H1 ;  /* 0x30000003ff057230 */ /* 0x000fe20000004100 */
[----:B------:R-:W-:Y:S01]  /*e250*/  F2FP.F16.E4M3.UNPACK_B R21, R21.H1 ;  /* 0x00000015ff15723e */ /* 0x000fe200030006ff */
[----:B------:R-:W-:-:S02]  /*e260*/  HADD2.F32 R14, -RZ, R14.H0_H0 ;  /* 0x2000000eff0e7230 */ /* 0x000fc40000004100 */
[C---:B------:R-:W-:Y:S01]  /*e270*/  FFMA.FTZ R27, R8.reuse, R15, -R27 ;  /* 0x0000000f081b7223 */ /* 0x040fe2000001081b */
[----:B------:R-:W-:Y:S01]  /*e280*/  FFMA.FTZ R26, R8, R25, R26 ;  /* 0x00000019081a7223 */ /* 0x000fe2000001001a */
[----:B------:R-:W-:Y:S01]  /*e290*/  HADD2.F32 R3, -RZ, R3.H0_H0 ;  /* 0x20000003ff037230 */ /* 0x000fe20000004100 */
[----:B------:R-:W-:Y:S01]  /*e2a0*/  F2FP.F16.E4M3.UNPACK_B R13, R13.H1 ;  /* 0x0000000dff0d723e */ /* 0x000fe200030006ff */
[C---:B------:R-:W-:Y:S01]  /*e2b0*/  FMUL.FTZ R8, R5.reuse, R24 ;  /* 0x0000001805087220 */ /* 0x040fe20000410000 */
[----:B------:R-:W-:Y:S01]  /*e2c0*/  FMUL.FTZ R15, R5, R14 ;  /* 0x0000000e050f7220 */ /* 0x000fe20000410000 */
[--C-:B------:R-:W-:Y:S01]  /*e2d0*/  HADD2.F32 R5, -RZ, R10.reuse.H1_H1 ;  /* 0x3000000aff057230 */ /* 0x100fe20000004100 */
[----:B------:R-:W-:Y:S01]  /*e2e0*/  F2FP.F16.E4M3.UNPACK_B R0, R4 ;  /* 0x00000004ff00723e */ /* 0x000fe200020006ff */
[----:B------:R-:W-:Y:S02]  /*e2f0*/  HADD2.F32 R9, -RZ, R21.H0_H0 ;  /* 0x20000015ff097230 */ /* 0x000fe40000004100 */
[C---:B------:R-:W-:Y:S01]  /*e300*/  FFMA.FTZ R25, R3.reuse, R14, -R8 ;  /* 0x0000000e03197223 */ /* 0x040fe20000010808 */
[----:B------:R-:W-:Y:S01]  /*e310*/  FFMA.FTZ R24, R3, R24, R15 ;  /* 0x0000001803187223 */ /* 0x000fe2000001000f */
[----:B------:R-:W-:Y:S01]  /*e320*/  HADD2.F32 R8, -RZ, R13.H0_H0 ;  /* 0x2000000dff087230 */ /* 0x000fe20000004100 */
[----:B------:R-:W-:Y:S01]  /*e330*/  F2FP.F16.E4M3.UNPACK_B R4, R4.H1 ;  /* 0x00000004ff04723e */ /* 0x000fe200030006ff */
        /* <DEDUP_REMOVED lines=59> */
.L_x_1684:
        /* <DEDUP_REMOVED lines=32> */
.L_x_2014:
        /* <DEDUP_REMOVED lines=16> */
[C---:B------:R-:W-:Y:S01]  /*e9f0*/  VIADD R4, R18.reuse, 0x20 ;  /* 0x0000002012047836 */ /* 0x040fe20000000000 */
        /* <DEDUP_REMOVED lines=10> */
[----:B------:R-:W-:Y:S02]  /*eaa0*/  @!P2 SHF.R.S32.HI R5, RZ, 0x1f, R18 ;  /* 0x0000001fff05a819 */ /* 0x000fe40000011412 */
[----:B---3--:R-:W-:Y:S01]  /*eab0*/  @!P2 IADD3 R42, P3, R18, R3, RZ ;  /* 0x00000003122aa210 */ /* 0x008fe20007f7e0ff */
[----:B------:R-:W-:Y:S01]  /*eac0*/  @!P1 IMAD.SHL.U32 R36, R178, 0x10, RZ ;  /* 0x00000010b2249824 */ /* 0x000fe200078e00ff */
[----:B0-----:R-:W-:Y:S01]  /*ead0*/  @!P2 IADD3 R46, P4, R18, R21, RZ ;  /* 0x00000015122ea210 */ /* 0x001fe20007f9e0ff */
[----:B------:R-:W-:-:S02]  /*eae0*/  @!P0 IMAD.SHL.U32 R40, R179, 0x10, RZ ;  /* 0x00000010b3288824 */ /* 0x000fc400078e00ff */
[--C-:B--2---:R-:W-:Y:S01]  /*eaf0*/  @!P2 IMAD.X R43, R0, 0x1, R5.reuse, P3 ;  /* 0x00000001002ba824 */ /* 0x104fe200018e0605 */
[----:B------:R-:W-:Y:S01]  /*eb00*/  @!P1 IADD3 R48, P5, R36, R3, RZ ;  /* 0x0000000324309210 */ /* 0x000fe20007fbe0ff */
[----:B----4-:R-:W-:Y:S01]  /*eb10*/  @!P2 IMAD.X R47, R20, 0x1, R5, P4 ;  /* 0x00000001142fa824 */ /* 0x010fe200020e0605 */
[----:B------:R-:W-:Y:S02]  /*eb20*/  @!P1 SHF.R.S32.HI R5, RZ, 0x1f, R36 ;  /* 0x0000001fff059819 */ /* 0x000fe40000011424 */
[----:B------:R-:W-:Y:S02]  /*eb30*/  @!P1 IADD3 R36, P4, R36, R21, RZ ;  /* 0x0000001524249210 */ /* 0x000fe40007f9e0ff */
[----:B------:R-:W-:Y:S02]  /*eb40*/  CS2R R8, SRZ ;  /* 0x0000000000087805 */ /* 0x000fe4000001ff00 */
[----:B------:R-:W-:Y:S01]  /*eb50*/  @!P0 IADD3 R38, P3, R40, R3, RZ ;  /* 0x0000000328268210 */ /* 0x000fe20007f7e0ff */
[--C-:B------:R-:W-:Y:S01]  /*eb60*/  @!P1 IMAD.X R49, R0, 0x1, R5.reuse, P5 ;  /* 0x0000000100319824 */ /* 0x100fe200028e0605 */
[----:B------:R-:W-:Y:S01]  /*eb70*/  @!P0 SHF.R.S32.HI R3, RZ, 0x1f, R40 ;  /* 0x0000001fff038819 */ /* 0x000fe20000011428 */
[----:B------:R-:W-:Y:S01]  /*eb80*/  @!P1 IMAD.X R37, R20, 0x1, R5, P4 ;  /* 0x0000000114259824 */ /* 0x000fe200020e0605 */
[----:B------:R-:W-:-:S02]  /*eb90*/  @!P0 IADD3 R40, P5, R40, R21, RZ ;  /* 0x0000001528288210 */ /* 0x000fc40007fbe0ff */
[----:B------:R-:W-:Y:S02]  /*eba0*/  CS2R R4, SRZ ;  /* 0x0000000000047805 */ /* 0x000fe4000001ff00 */
[----:B------:R-:W-:Y:S02]  /*ebb0*/  CS2R R10, SRZ ;  /* 0x00000000000a7805 */ /* 0x000fe4000001ff00 */
[----:B------:R-:W-:Y:S02]  /*ebc0*/  CS2R R32, SRZ ;  /* 0x0000000000207805 */ /* 0x000fe4000001ff00 */
[----:B------:R-:W-:Y:S02]  /*ebd0*/  CS2R R34, SRZ ;  /* 0x0000000000227805 */ /* 0x000fe4000001ff00 */
[----:B------:R-:W-:Y:S02]  /*ebe0*/  CS2R R12, SRZ ;  /* 0x00000000000c7805 */ /* 0x000fe4000001ff00 */
[----:B------:R-:W-:Y:S01]  /*ebf0*/  CS2R R14, SRZ ;  /* 0x00000000000e7805 */ /* 0x000fe2000001ff00 */
[--C-:B------:R-:W-:Y:S01]  /*ec00*/  @!P0 IMAD.X R39, R0, 0x1, R3.reuse, P3 ;  /* 0x0000000100278824 */ /* 0x100fe200018e0603 */
[----:B------:R1:W5:Y:S01]  /*ec10*/  @!P2 LD.E.128 R24, desc[UR42][R42.64] ;  /* 0x0000002a2a18a980 */ /* 0x000362000c101d00 */
[----:B------:R-:W-:-:S03]  /*ec20*/  @!P0 IMAD.X R41, R20, 0x1, R3, P5 ;  /* 0x0000000114298824 */ /* 0x000fc600028e0603 */
[----:B------:R1:W5:Y:S04]  /*ec30*/  @!P2 LD.E.128 R4, desc[UR42][R46.64] ;  /* 0x0000002a2e04a980 */ /* 0x000368000c101d00 */
[----:B------:R1:W5:Y:S04]  /*ec40*/  @!P1 LD.E.128 R28, desc[UR42][R48.64] ;  /* 0x0000002a301c9980 */ /* 0x000368000c101d00 */
[----:B------:R1:W5:Y:S04]  /*ec50*/  @!P1 LD.E.128 R8, desc[UR42][R36.64] ;  /* 0x0000002a24089980 */ /* 0x000368000c101d00 */
[----:B------:R1:W5:Y:S04]  /*ec60*/  @!P0 LD.E.128 R32, desc[UR42][R38.64] ;  /* 0x0000002a26208980 */ /* 0x000368000c101d00 */
[----:B------:R1:W5:Y:S02]  /*ec70*/  @!P0 LD.E.128 R12, desc[UR42][R40.64] ;  /* 0x0000002a280c8980 */ /* 0x000364000c101d00 */
.L_x_1703:
[----:B------:R-:W-:Y:S05]  /*ec80*/  BSYNC B1 ;  /* 0x0000000000017941 */ /* 0x000fea0003800000 */
.L_x_1702:
        /* <DEDUP_REMOVED lines=10> */
.L_x_2015:
[----:B------:R-:W-:Y:S05]  /*ed30*/  BSYNC B1 ;  /* 0x0000000000017941 */ /* 0x000fea0003800000 */
.L_x_1704:
[----:B------:R-:W-:Y:S05]  /*ed40*/  @P1 BRA `(.L_x_1690) ;  /* 0x0000002c00e81947 */ /* 0x000fea0003800000 */
[----:B--2---:R-:W2:Y:S01]  /*ed50*/  LDC R3, c[0x0][0x3f4] ;  /* 0x0000fd00ff037b82 */ /* 0x004ea20000000800 */
[C---:B------:R-:W-:Y:S01]  /*ed60*/  VIADD R0, R18.reuse, 0x20 ;  /* 0x0000002012007836 */ /* 0x040fe20000000000 */
[----:B------:R-:W-:Y:S01]  /*ed70*/  BSSY B1, `(.L_x_1706) ;  /* 0x00000fd000017945 */ /* 0x000fe20003800000 */
[C---:B----4-:R-:W-:Y:S01]  /*ed80*/  VIADD R20, R18.reuse, 0x40 ;  /* 0x0000004012147836 */ /* 0x050fe20000000000 */
[-C--:B--2---:R-:W-:Y:S02]  /*ed90*/  ISETP.GE.AND P0, PT, R18, R3.reuse, PT ;  /* 0x000000031200720c */ /* 0x084fe40003f06270 */
[-C--:B------:R-:W-:Y:S02]  /*eda0*/  ISETP.GE.AND P1, PT, R0, R3.reuse, PT ;  /* 0x000000030000720c */ /* 0x080fe40003f26270 */
[----:B------:R-:W-:-:S09]  /*edb0*/  ISETP.GE.AND P2, PT, R20, R3, PT ;  /* 0x000000031400720c */ /* 0x000fd20003f46270 */
[----:B------:R-:W-:Y:S05]  /*edc0*/  @P0 BRA `(.L_x_1707) ;  /* 0x0000000c00dc0947 */ /* 0x000fea0003800000 */
[----:B------:R-:W2:Y:S01]  /*edd0*/  LDL R68, [R1+0x48] ;  /* 0x0000480001447983 */ /* 0x000ea20000100800 */
[----:B-----5:R-:W-:Y:S02]  /*ede0*/  SHF.R.U32.HI R0, RZ, 0x8, R24 ;  /* 0x00000008ff007819 */ /* 0x020fe40000011618 */
[----:B------:R-:W-:Y:S02]  /*edf0*/  LOP3.LUT R20, R24, 0xff, RZ, 0xc0, !PT ;  /* 0x000000ff18147812 */ /* 0x000fe400078ec0ff */
[----:B0-----:R-:W-:Y:S02]  /*ee00*/  LOP3.LUT R21, R0, 0xff, RZ, 0xc0, !PT ;  /* 0x000000ff00157812 */ /* 0x001fe400078ec0ff */
[----:B------:R-:W-:Y:S02]  /*ee10*/  LEA.HI R0, R3, R226, RZ, 0x1c ;  /* 0x000000e203007211 */ /* 0x000fe400078fe0ff */
[----:B------:R-:W-:Y:S02]  /*ee20*/  PRMT R45, R21, 0x7604, R20 ;  /* 0x00007604152d7816 */ /* 0x000fe40000000014 */
[----:B------:R-:W-:-:S02]  /*ee30*/  SHF.R.S32.HI R21, RZ, 0x1f, R0 ;  /* 0x0000001fff157819 */ /* 0x000fc40000011400 */
[----:B-1----:R-:W-:Y:S02]  /*ee40*/  SHF.R.U32.HI R37, RZ, 0x8, R25 ;  /* 0x00000008ff257819 */ /* 0x002fe40000011619 */
[----:B------:R-:W-:Y:S01]  /*ee50*/  LEA.HI R20, R21, R0, RZ, 0x2 ;  /* 0x0000000015147211 */ /* 0x000fe200078f10ff */
[----:B------:R-:W-:Y:S01]  /*ee60*/  IMAD.SHL.U32 R21, R0, 0x10, RZ ;  /* 0x0000001000157824 */ /* 0x000fe200078e00ff */
[----:B------:R-:W-:Y:S02]  /*ee70*/  SHF.R.U32.HI R39, RZ, 0x8, R26 ;  /* 0x00000008ff277819 */ /* 0x000fe4000001161a */
[----:B------:R-:W-:Y:S01]  /*ee80*/  LOP3.LUT R36, R25, 0xff, RZ, 0xc0, !PT ;  /* 0x000000ff19247812 */ /* 0x000fe200078ec0ff */
[----:B------:R-:W-:Y:S01]  /*ee90*/  IMAD.SHL.U32 R20, R20, 0x800, RZ ;  /* 0x0000080014147824 */ /* 0x000fe200078e00ff */
[----:B------:R-:W-:Y:S02]  /*eea0*/  LOP3.LUT R0, R180, 0x30, R21, 0xf8, !PT ;  /* 0x00000030b4007812 */ /* 0x000fe400078ef815 */
[----:B------:R-:W-:-:S02]  /*eeb0*/  LOP3.LUT R38, R26, 0xff, RZ, 0xc0, !PT ;  /* 0x000000ff1a267812 */ /* 0x000fc400078ec0ff */
[----:B------:R-:W-:Y:S02]  /*eec0*/  LOP3.LUT R0, R0, R181, RZ, 0x3c, !PT ;  /* 0x000000b500007212 */ /* 0x000fe400078e3cff */
[----:B------:R-:W-:Y:S02]  /*eed0*/  LOP3.LUT R21, R20, 0xffffe000, RZ, 0xc0, !PT ;  /* 0xffffe00014157812 */ /* 0x000fe400078ec0ff */
[----:B------:R-:W-:Y:S02]  /*eee0*/  LOP3.LUT R37, R37, 0xff, RZ, 0xc0, !PT ;  /* 0x000000ff25257812 */ /* 0x000fe400078ec0ff */
[----:B------:R-:W-:Y:S02]  /*eef0*/  LOP3.LUT R39, R39, 0xff, RZ, 0xc0, !PT ;  /* 0x000000ff27277812 */ /* 0x000fe400078ec0ff */
[----:B------:R-:W-:Y:S02]  /*ef00*/  IADD3 R21, R0, R182, R21 ;  /* 0x000000b600157210 */ /* 0x000fe40007ffe015 */
[----:B------:R-:W-:-:S02]  /*ef10*/  PRMT R46, R37, 0x7604, R36 ;  /* 0x00007604252e7816 */ /* 0x000fc40000000024 */
[----:B------:R-:W-:Y:S01]  /*ef20*/  PRMT R49, R39, 0x7604, R38 ;  /* 0x0000760427317816 */ /* 0x000fe20000000026 */
[----:B------:R-:W-:Y:S01]  /*ef30*/  IMAD.IADD R0, R16, 0x1, R21 ;  /* 0x0000000110007824 */ /* 0x000fe200078e0215 */
[----:B------:R-:W-:Y:S02]  /*ef40*/  SHF.R.U32.HI R37, RZ, 0x8, R27 ;  /* 0x00000008ff257819 */ /* 0x000fe4000001161b */
[----:B------:R-:W-:Y:S02]  /*ef50*/  SHF.R.U32.HI R39, RZ, 0x8, R4 ;  /* 0x00000008ff277819 */ /* 0x000fe40000011604 */
[----:B------:R-:W-:Y:S01]  /*ef60*/  LOP3.LUT R36, R27, 0xff, RZ, 0xc0, !PT ;  /* 0x000000ff1b247812 */ /* 0x000fe200078ec0ff */
[----:B------:R-:W0:Y:S01]  /*ef70*/  LDS.128 R40, [R0+0x10400] ;  /* 0x0104000000287984 */ /* 0x000e220000000c00 */
[----:B------:R-:W-:Y:S02]  /*ef80*/  LOP3.LUT R38, R4, 0xff, RZ, 0xc0, !PT ;  /* 0x000000ff04267812 */ /* 0x000fe400078ec0ff */
[----:B------:R-:W-:-:S02]  /*ef90*/  LOP3.LUT R37, R37, 0xff, RZ, 0xc0, !PT ;  /* 0x000000ff25257812 */ /* 0x000fc400078ec0ff */
[----:B------:R-:W-:Y:S02]  /*efa0*/  LOP3.LUT R39, R39, 0xff, RZ, 0xc0, !PT ;  /* 0x000000ff27277812 */ /* 0x000fe400078ec0ff */
[----:B------:R-:W-:Y:S02]  /*efb0*/  PRMT R20, R37, 0x7604, R36 ;  /* 0x0000760425147816 */ /* 0x000fe40000000024 */
[----:B------:R-:W-:Y:S02]  /*efc0*/  PRMT R53, R39, 0x7604, R38 ;  /* 0x0000760427357816 */ /* 0x000fe40000000026 */
[----:B------:R-:W-:Y:S02]  /*efd0*/  SHF.R.U32.HI R48, RZ, 0x8, R5 ;  /* 0x00000008ff307819 */ /* 0x000fe40000011605 */
[----:B------:R-:W-:Y:S02]  /*efe0*/  SHF.R.U32.HI R52, RZ, 0x8, R7 ;  /* 0x00000008ff347819 */ /* 0x000fe40000011607 */
[----:B------:R-:W-:-:S02]  /*eff0*/  LOP3.LUT R47, R5, 0xff, RZ, 0xc0, !PT ;  /* 0x000000ff052f7812 */ /* 0x000fc400078ec0ff */
[----:B------:R-:W-:Y:S02]  /*f000*/  LOP3.LUT R48, R48, 0xff, RZ, 0xc0, !PT ;  /* 0x000000ff30307812 */ /* 0x000fe400078ec0ff */
[----:B------:R-:W-:Y:S02]  /*f010*/  SHF.R.U32.HI R50, RZ, 0x8, R6 ;  /* 0x00000008ff327819 */ /* 0x000fe40000011606 */
[----:B------:R-:W-:Y:S02]  /*f020*/  LOP3.LUT R51, R7, 0xff, RZ, 0xc0, !PT ;  /* 0x000000ff07337812 */ /* 0x000fe400078ec0ff */
[----:B------:R-:W-:Y:S02]  /*f030*/  LOP3.LUT R52, R52, 0xff, RZ, 0xc0, !PT ;  /* 0x000000ff34347812 */ /* 0x000fe400078ec0ff */
[----:B------:R-:W-:Y:S02]  /*f040*/  PRMT R48, R48, 0x7604, R47 ;  /* 0x0000760430307816 */ /* 0x000fe4000000002f */
[----:B------:R-:W-:-:S02]  /*f050*/  SHF.R.U32.HI R55, RZ, 0x10, R5 ;  /* 0x00000010ff377819 */ /* 0x000fc40000011605 */
[----:B------:R-:W-:Y:S02]  /*f060*/  LOP3.LUT R21, R6, 0xff, RZ, 0xc0, !PT ;  /* 0x000000ff06157812 */ /* 0x000fe400078ec0ff */
[----:B------:R-:W-:Y:S01]  /*f070*/  LOP3.LUT R50, R50, 0xff, RZ, 0xc0, !PT ;  /* 0x000000ff32327812 */ /* 0x000fe200078ec0ff */
[----:B------:R-:W-:Y:S01]  /*f080*/  IMAD.U32 R55, R55, 0x10000, RZ ;  /* 0x0001000037377824 */ /* 0x000fe200078e00ff */
[----:B------:R-:W-:Y:S02]  /*f090*/  SHF.R.U32.HI R47, RZ, 0x10, R25 ;  /* 0x00000010ff2f7819 */ /* 0x000fe40000011619 */
[----:B------:R-:W-:Y:S02]  /*f0a0*/  PRMT R52, R52, 0x7604, R51 ;  /* 0x0000760434347816 */ /* 0x000fe40000000033 */
[----:B------:R-:W-:Y:S02]  /*f0b0*/  SHF.R.U32.HI R51, RZ, 0x10, R27 ;  /* 0x00000010ff337819 */ /* 0x000fe4000001161b */
[----:B------:R-:W-:Y:S01]  /*f0c0*/  PRMT R57, R50, 0x7604, R21 ;  /* 0x0000760432397816 */ /* 0x000fe20000000015 */
[----:B------:R-:W-:Y:S01]  /*f0d0*/  IMAD.U32 R21, R47, 0x10000, RZ ;  /* 0x000100002f157824 */ /* 0x000fe200078e00ff */
[----:B------:R-:W-:Y:S01]  /*f0e0*/  LOP3.LUT R55, R48, 0xff0000, R55, 0xf8, !PT ;  /* 0x00ff000030377812 */ /* 0x000fe200078ef837 */
[----:B------:R-:W-:Y:S01]  /*f0f0*/  IMAD.U32 R51, R51, 0x10000, RZ ;  /* 0x0001000033337824 */ /* 0x000fe200078e00ff */
[----:B------:R-:W-:-:S02]  /*f100*/  LOP3.LUT R49, R49, 0xff0000, R26, 0xf8, !PT ;  /* 0x00ff000031317812 */ /* 0x000fc400078ef81a */
[----:B------:R-:W-:Y:S02]  /*f110*/  LOP3.LUT R47, R46, 0xff0000, R21, 0xf8, !PT ;  /* 0x00ff00002e2f7812 */ /* 0x000fe400078ef815 */
[----:B------:R-:W-:Y:S02]  /*f120*/  LOP3.LUT R21, R45, 0xff0000, R24, 0xf8, !PT ;  /* 0x00ff00002d157812 */ /* 0x000fe400078ef818 */
[----:B------:R-:W-:Y:S02]  /*f130*/  LOP3.LUT R45, R53, 0xff0000, R4, 0xf8, !PT ;  /* 0x00ff0000352d7812 */ /* 0x000fe400078ef804 */
[----:B------:R-:W-:Y:S02]  /*f140*/  LOP3.LUT R51, R20, 0xff0000, R51, 0xf8, !PT ;  /* 0x00ff000014337812 */ /* 0x000fe400078ef833 */
[----:B------:R-:W-:Y:S02]  /*f150*/  LOP3.LUT R53, R55, 0xff000000, R5, 0xf8, !PT ;  /* 0xff00000037357812 */ /* 0x000fe400078ef805 */
[----:B------:R-:W-:-:S02]  /*f160*/  SHF.R.U32.HI R59, RZ, 0x10, R7 ;  /* 0x00000010ff3b7819 */ /* 0x000fc40000011607 */
[----:B------:R-:W-:Y:S02]  /*f170*/  LOP3.LUT R47, R47, 0xff000000, R25, 0xf8, !PT ;  /* 0xff0000002f2f7812 */ /* 0x000fe400078ef819 */
[----:B------:R-:W-:Y:S01]  /*f180*/  LOP3.LUT R20, R49, 0xff000000, R26, 0xf8, !PT ;  /* 0xff00000031147812 */ /* 0x000fe200078ef81a */
[----:B------:R-:W-:Y:S01]  /*f190*/  IMAD.U32 R59, R59, 0x10000, RZ ;  /* 0x000100003b3b7824 */ /* 0x000fe200078e00ff */
[----:B------:R-:W-:Y:S02]  /*f1a0*/  LOP3.LUT R57, R57, 0xff0000, R6, 0xf8, !PT ;  /* 0x00ff000039397812 */ /* 0x000fe400078ef806 */
[----:B------:R-:W-:Y:S02]  /*f1b0*/  LOP3.LUT R51, R51, 0xff000000, R27, 0xf8, !PT ;  /* 0xff00000033337812 */ /* 0x000fe400078ef81b */
[----:B------:R-:W-:Y:S02]  /*f1c0*/  F2FP.F16.E4M3.UNPACK_B R56, R53 ;  /* 0x00000035ff38723e */ /* 0x000fe400020006ff */
[----:B0-----:R-:W-:-:S02]  /*f1d0*/  F2FP.F16.E4M3.UNPACK_B R26, R41 ;  /* 0x00000029ff1a723e */ /* 0x001fc400020006ff */
[----:B------:R-:W-:Y:S02]  /*f1e0*/  F2FP.F16.E4M3.UNPACK_B R27, R47 ;  /* 0x0000002fff1b723e */ /* 0x000fe400020006ff */
[----:B------:R-:W-:Y:S02]  /*f1f0*/  LOP3.LUT R21, R21, 0xff000000, R24, 0xf8, !PT ;  /* 0xff00000015157812 */ /* 0x000fe400078ef818 */
[----:B------:R-:W-:Y:S01]  /*f200*/  LOP3.LUT R5, R57, 0xff000000, R6, 0xf8, !PT ;  /* 0xff00000039057812 */ /* 0x000fe200078ef806 */
[----:B------:R-:W-:Y:S01]  /*f210*/  HADD2.F32 R57, -RZ, R56.H0_H0 ;  /* 0x20000038ff397230 */ /* 0x000fe20000004100 */
[----:B------:R-:W-:Y:S01]  /*f220*/  LOP3.LUT R59, R52, 0xff0000, R59, 0xf8, !PT ;  /* 0x00ff0000343b7812 */ /* 0x000fe200078ef83b */
[--C-:B------:R-:W-:Y:S01]  /*f230*/  HADD2.F32 R6, -RZ, R26.reuse.H0_H0 ;  /* 0x2000001aff067230 */ /* 0x100fe20000004100 */
[----:B------:R-:W-:Y:S01]  /*f240*/  F2FP.F16.E4M3.UNPACK_B R54, R40.H1 ;  /* 0x00000028ff36723e */ /* 0x000fe200030006ff */
[----:B------:R-:W-:Y:S01]  /*f250*/  HADD2.F32 R26, -RZ, R26.H1_H1 ;  /* 0x3000001aff1a7230 */ /* 0x000fe20000004100 */
[----:B------:R-:W-:-:S02]  /*f260*/  F2FP.F16.E4M3.UNPACK_B R41, R41.H1 ;  /* 0x00000029ff29723e */ /* 0x000fc400030006ff */
[----:B------:R-:W-:Y:S02]  /*f270*/  F2FP.F16.E4M3.UNPACK_B R53, R53.H1 ;  /* 0x00000035ff35723e */ /* 0x000fe400030006ff */
[----:B------:R-:W-:Y:S02]  /*f280*/  F2FP.F16.E4M3.UNPACK_B R47, R47.H1 ;  /* 0x0000002fff2f723e */ /* 0x000fe400030006ff */
[-C--:B------:R-:W-:Y:S02]  /*f290*/  F2FP.F16.E4M3.UNPACK_B R50, R43.reuse ;  /* 0x0000002bff32723e */ /* 0x080fe400020006ff */
[----:B------:R-:W-:Y:S01]  /*f2a0*/  F2FP.F16.E4M3.UNPACK_B R55, R43.H1 ;  /* 0x0000002bff37723e */ /* 0x000fe200030006ff */
[----:B------:R-:W-:Y:S01]  /*f2b0*/  HADD2.F32 R43, -RZ, R27.H1_H1 ;  /* 0x3000001bff2b7230 */ /* 0x000fe20000004100 */
[----:B------:R-:W-:Y:S02]  /*f2c0*/  LOP3.LUT R59, R59, 0xff000000, R7, 0xf8, !PT ;  /* 0xff0000003b3b7812 */ /* 0x000fe400078ef807 */
[----:B------:R-:W-:-:S02]  /*f2d0*/  LOP3.LUT R45, R45, 0xff000000, R4, 0xf8, !PT ;  /* 0xff0000002d2d7812 */ /* 0x000fc400078ef804 */
[-C--:B------:R-:W-:Y:S02]  /*f2e0*/  F2FP.F16.E4M3.UNPACK_B R7, R42.reuse ;  /* 0x0000002aff07723e */ /* 0x080fe400020006ff */
[----:B------:R-:W-:Y:S01]  /*f2f0*/  F2FP.F16.E4M3.UNPACK_B R42, R42.H1 ;  /* 0x0000002aff2a723e */ /* 0x000fe200030006ff */
[----:B--2---:R-:W0:Y:S02]  /*f300*/  LDS.128 R36, [R68+0x10400] ;  /* 0x0104000044247984 */ /* 0x004e240000000c00 */
[-C--:B0-----:R-:W-:Y:S02]  /*f310*/  F2FP.F16.E4M3.UNPACK_B R24, R37.reuse ;  /* 0x00000025ff18723e */ /* 0x081fe400020006ff */
[----:B------:R-:W-:Y:S02]  /*f320*/  F2FP.F16.E4M3.UNPACK_B R46, R37.H1 ;  /* 0x00000025ff2e723e */ /* 0x000fe400030006ff */
[-C--:B------:R-:W-:Y:S01]  /*f330*/  F2FP.F16.E4M3.UNPACK_B R37, R36.reuse ;  /* 0x00000024ff25723e */ /* 0x080fe200020006ff */
[--C-:B------:R-:W-:Y:S01]  /*f340*/  HADD2.F32 R25, -RZ, R24.reuse.H0_H0 ;  /* 0x20000018ff197230 */ /* 0x100fe20000004100 */
[----:B------:R-:W-:Y:S01]  /*f350*/  F2FP.F16.E4M3.UNPACK_B R48, R36.H1 ;  /* 0x00000024ff30723e */ /* 0x000fe200030006ff */
[----:B------:R-:W-:Y:S01]  /*f360*/  HADD2.F32 R36, -RZ, R27.H0_H0 ;  /* 0x2000001bff247230 */ /* 0x000fe20000004100 */
[-C--:B------:R-:W-:Y:S01]  /*f370*/  F2FP.F16.E4M3.UNPACK_B R49, R39.reuse ;  /* 0x00000027ff31723e */ /* 0x080fe200020006ff */
[--C-:B------:R-:W-:Y:S01]  /*f380*/  HADD2.F32 R27, -RZ, R41.reuse.H0_H0 ;  /* 0x20000029ff1b7230 */ /* 0x100fe20000004100 */
[----:B------:R-:W-:Y:S01]  /*f390*/  F2FP.F16.E4M3.UNPACK_B R52, R39.H1 ;  /* 0x00000027ff34723e */ /* 0x000fe200030006ff */
[----:B------:R-:W-:Y:S01]  /*f3a0*/  HADD2.F32 R24, -RZ, R24.H1_H1 ;  /* 0x30000018ff187230 */ /* 0x000fe20000004100 */
[----:B------:R-:W-:Y:S01]  /*f3b0*/  F2FP.F16.E4M3.UNPACK_B R39, R40 ;  /* 0x00000028ff27723e */ /* 0x000fe200020006ff */
[CC--:B------:R-:W-:Y:S01]  /*f3c0*/  FMUL.FTZ R40, R6.reuse, R57.reuse ;  /* 0x0000003906287220 */ /* 0x0c0fe20000410000 */
[----:B------:R-:W-:Y:S01]  /*f3d0*/  FMUL.FTZ R58, R6, R36 ;  /* 0x00000024063a7220 */ /* 0x000fe20000410000 */
[----:B------:R-:W-:Y:S01]  /*f3e0*/  HADD2.F32 R41, -RZ, R41.H1_H1 ;  /* 0x30000029ff297230 */ /* 0x000fe20000004100 */
[----:B------:R-:W-:Y:S01]  /*f3f0*/  F2FP.F16.E4M3.UNPACK_B R4, R38 ;  /* 0x00000026ff04723e */ /* 0x000fe200020006ff */
[C---:B------:R-:W-:Y:S01]  /*f400*/  FFMA.FTZ R6, R25.reuse, R36, -R40 ;  /* 0x0000002419067223 */ /* 0x040fe20000010828 */
[----:B------:R-:W-:Y:S01]  /*f410*/  FFMA.FTZ R25, R25, R57, R58 ;  /* 0x0000003919197223 */ /* 0x000fe2000001003a */
[----:B------:R-:W-:Y:S01]  /*f420*/  HADD2.F32 R57, -RZ, R56.H1_H1 ;  /* 0x30000038ff397230 */ /* 0x000fe20000004100 */
[----:B------:R-:W-:Y:S01]  /*f430*/  F2FP.F16.E4M3.UNPACK_B R58, R59 ;  /* 0x0000003bff3a723e */ /* 0x000fe200020006ff */
[----:B------:R-:W-:Y:S01]  /*f440*/  HADD2.F32 R56, -RZ, R53.H0_H0 ;  /* 0x20000035ff387230 */ /* 0x000fe20000004100 */
[----:B------:R-:W-:Y:S01]  /*f450*/  F2FP.F16.E4M3.UNPACK_B R38, R38.H1 ;  /* 0x00000026ff26723e */ /* 0x000fe200030006ff */
[----:B------:R-:W-:-:S02]  /*f460*/  HADD2.F32 R40, -RZ, R47.H0_H0 ;  /* 0x2000002fff287230 */ /* 0x000fc40000004100 */
[C---:B------:R-:W-:Y:S01]  /*f470*/  FMUL.FTZ R61, R26.reuse, R57 ;  /* 0x000000391a3d7220 */ /* 0x040fe20000410000 */
[-C--:B------:R-:W-:Y:S01]  /*f480*/  FMUL.FTZ R26, R26, R43.reuse ;  /* 0x0000002b1a1a7220 */ /* 0x080fe20000410000 */
[C---:B------:R-:W-:Y:S01]  /*f490*/  FMUL.FTZ R63, R27.reuse, R56 ;  /* 0x000000381b3f7220 */ /* 0x040fe20000410000 */
[----:B------:R-:W-:Y:S02]  /*f4a0*/  HADD2.F32 R36, -RZ, R46.H0_H0 ;  /* 0x2000002eff247230 */ /* 0x000fe40000004100 */
[----:B------:R-:W-:Y:S01]  /*f4b0*/  FMUL.FTZ R65, R27, R40 ;  /* 0x000000281b417220 */ /* 0x000fe20000410000 */
[C---:B------:R-:W-:Y:S01]  /*f4c0*/  FFMA.FTZ R27, R24.reuse, R43, -R61 ;  /* 0x0000002b181b7223 */ /* 0x040fe2000001083d */
[----:B------:R-:W-:Y:S01]  /*f4d0*/  FFMA.FTZ R24, R24, R57, R26 ;  /* 0x0000003918187223 */ /* 0x000fe2000001001a */
[----:B------:R-:W-:Y:S01]  /*f4e0*/  HADD2.F32 R57, -RZ, R53.H1_H1 ;  /* 0x30000035ff397230 */ /* 0x000fe20000004100 */
[----:B------:R-:W-:Y:S01]  /*f4f0*/  F2FP.F16.E4M3.UNPACK_B R53, R51 ;  /* 0x00000033ff35723e */ /* 0x000fe200020006ff */
[----:B------:R-:W-:-:S02]  /*f500*/  HADD2.F32 R60, -RZ, R58.H0_H0 ;  /* 0x2000003aff3c7230 */ /* 0x000fc40000004100 */
[C---:B------:R-:W-:Y:S01]  /*f510*/  FFMA.FTZ R26, R36.reuse, R40, -R63 ;  /* 0x00000028241a7223 */ /* 0x040fe2000001083f */
[----:B------:R-:W-:Y:S02]  /*f520*/  HADD2.F32 R43, -RZ, R50.H0_H0 ;  /* 0x20000032ff2b7230 */ /* 0x000fe40000004100 */
[----:B------:R-:W-:Y:S01]  /*f530*/  FFMA.FTZ R36, R36, R56, R65 ;  /* 0x0000003824247223 */ /* 0x000fe20000010041 */
[----:B------:R-:W-:Y:S02]  /*f540*/  HADD2.F32 R47, -RZ, R47.H1_H1 ;  /* 0x3000002fff2f7230 */ /* 0x000fe40000004100 */
[----:B------:R-:W-:Y:S01]  /*f550*/  FMUL.FTZ R61, R41, R57 ;  /* 0x00000039293d7220 */ /* 0x000fe20000410000 */
[----:B------:R-:W-:Y:S02]  /*f560*/  HADD2.F32 R46, -RZ, R46.H1_H1 ;  /* 0x3000002eff2e7230 */ /* 0x000fe40000004100 */
[----:B------:R-:W-:Y:S01]  /*f570*/  FMUL.FTZ R63, R43, R60 ;  /* 0x0000003c2b3f7220 */ /* 0x000fe20000410000 */
[----:B------:R-:W-:-:S02]  /*f580*/  HADD2.F32 R56, -RZ, R53.H0_H0 ;  /* 0x20000035ff387230 */ /* 0x000fc40000004100 */
[-C--:B------:R-:W-:Y:S01]  /*f590*/  FMUL.FTZ R62, R41, R47.reuse ;  /* 0x0000002f293e7220 */ /* 0x080fe20000410000 */
[----:B------:R-:W-:Y:S02]  /*f5a0*/  HADD2.F32 R40, -RZ, R49.H0_H0 ;  /* 0x20000031ff287230 */ /* 0x000fe40000004100 */
[C---:B------:R-:W-:Y:S01]  /*f5b0*/  FFMA.FTZ R41, R46.reuse, R47, -R61 ;  /* 0x0000002f2e297223 */ /* 0x040fe2000001083d */
[----:B------:R-:W-:Y:S01]  /*f5c0*/  F2FP.F16.E4M3.UNPACK_B R61, R59.H1 ;  /* 0x0000003bff3d723e */ /* 0x000fe200030006ff */
[-C--:B------:R-:W-:Y:S01]  /*f5d0*/  FMUL.FTZ R65, R43, R56.reuse ;  /* 0x000000382b417220 */ /* 0x080fe20000410000 */
[----:B------:R-:W-:Y:S01]  /*f5e0*/  FFMA.FTZ R47, R46, R57, R62 ;  /* 0x000000392e2f7223 */ /* 0x000fe2000001003e */
[----:B------:R-:W-:Y:S01]  /*f5f0*/  FFMA.FTZ R43, R40, R56, -R63 ;  /* 0x00000038282b7223 */ /* 0x000fe2000001083f */
[----:B------:R-:W-:Y:S01]  /*f600*/  HADD2.F32 R56, -RZ, R53.H1_H1 ;  /* 0x30000035ff387230 */ /* 0x000fe20000004100 */
[----:B------:R-:W-:Y:S01]  /*f610*/  F2FP.F16.E4M3.UNPACK_B R53, R51.H1 ;  /* 0x00000033ff35723e */ /* 0x000fe200030006ff */
[----:B------:R-:W-:-:S02]  /*f620*/  HADD2.F32 R58, -RZ, R58.H1_H1 ;  /* 0x3000003aff3a7230 */ /* 0x000fc40000004100 */
[----:B------:R-:W-:Y:S01]  /*f630*/  FFMA.FTZ R40, R40, R60, R65 ;  /* 0x0000003c28287223 */ /* 0x000fe20000010041 */
[----:B------:R-:W-:Y:S01]  /*f640*/  HADD2.F32 R50, -RZ, R50.H1_H1 ;  /* 0x30000032ff327230 */ /* 0x000fe20000004100 */
[----:B------:R-:W-:Y:S01]  /*f650*/  F2FP.SATFINITE.E4M3.F32.PACK_AB_MERGE_C R36, R47, R36, RZ ;  /* 0x000000242f24723e */ /* 0x000fe200048070ff */
        /* <DEDUP_REMOVED lines=9> */
[----:B------:R-:W-:Y:S01]  /*f6f0*/  F2FP.SATFINITE.E4M3.F32.PACK_AB_MERGE_C R25, R24, R25, R36 ;  /* 0x000000191819723e */ /* 0x000fe20004807024 */
[----:B------:R-:W-:Y:S01]  /*f700*/  FFMA.FTZ R46, R49, R56, -R60 ;  /* 0x00000038312e7223 */ /* 0x000fe2000001083c */
[----:B------:R-:W-:Y:S01]  /*f710*/  F2FP.F16.E4M3.UNPACK_B R60, R45.H1 ;  /* 0x0000002dff3c723e */ /* 0x000fe200030006ff */
[C---:B------:R-:W-:Y:S01]  /*f720*/  FFMA.FTZ R50, R51.reuse, R57, -R50 ;  /* 0x0000003933327223 */ /* 0x040fe20000010832 */
[----:B------:R-:W-:Y:S01]  /*f730*/  F2FP.F16.E4M3.UNPACK_B R57, R21.H1 ;  /* 0x00000015ff39723e */ /* 0x000fe200030006ff */
[----:B------:R-:W-:Y:S01]  /*f740*/  FFMA.FTZ R51, R51, R59, R62 ;  /* 0x0000003b33337223 */ /* 0x000fe2000001003e */
[----:B------:R-:W-:Y:S01]  /*f750*/  FFMA.FTZ R49, R49, R58, R63 ;  /* 0x0000003a31317223 */ /* 0x000fe2000001003f */
        /* <DEDUP_REMOVED lines=11> */
[-C--:B------:R-:W-:Y:S01]  /*f810*/  FMUL.FTZ R56, R55, R58.reuse ;  /* 0x0000003a37387220 */ /* 0x080fe20000410000 */
[----:B------:R-:W-:Y:S02]  /*f820*/  HADD2.F32 R55, -RZ, R60.H1_H1 ;  /* 0x3000003cff377230 */ /* 0x000fe40000004100 */
[----:B------:R-:W-:Y:S01]  /*f830*/  FFMA.FTZ R67, R53, R59, -R64 ;  /* 0x0000003b35437223 */ /* 0x000fe20000010840 */
[----:B------:R-:W-:Y:S02]  /*f840*/  HADD2.F32 R54, -RZ, R54.H1_H1 ;  /* 0x30000036ff367230 */ /* 0x000fe40000004100 */
[----:B------:R-:W-:Y:S01]  /*f850*/  FFMA.FTZ R63, R52, R58, -R63 ;  /* 0x0000003a343f7223 */ /* 0x000fe2000001083f */
[----:B------:R-:W-:-:S02]  /*f860*/  HADD2.F32 R57, -RZ, R57.H1_H1 ;  /* 0x30000039ff397230 */ /* 0x000fc40000004100 */
[----:B------:R-:W-:Y:S01]  /*f870*/  FFMA.FTZ R61, R52, R61, R56 ;  /* 0x0000003d343d7223 */ /* 0x000fe20000010038 */
[----:B------:R-:W-:Y:S01]  /*f880*/  FFMA.FTZ R66, R53, R62, R65 ;  /* 0x0000003e35427223 */ /* 0x000fe20000010041 */
[----:B------:R-:W-:Y:S01]  /*f890*/  HADD2.F32 R48, -RZ, R48.H1_H1 ;  /* 0x30000030ff307230 */ /* 0x000fe20000004100 */
[----:B------:R-:W-:Y:S01]  /*f8a0*/  F2FP.F16.E4M3.UNPACK_B R52, R21 ;  /* 0x00000015ff34723e */ /* 0x000fe200020006ff */
[C---:B------:R-:W-:Y:S01]  /*f8b0*/  FMUL.FTZ R21, R54.reuse, R55 ;  /* 0x0000003736157220 */ /* 0x040fe20000410000 */
[----:B------:R-:W-:Y:S01]  /*f8c0*/  F2FP.F16.E4M3.UNPACK_B R53, R45 ;  /* 0x0000002dff35723e */ /* 0x000fe200020006ff */
[-C--:B------:R-:W-:Y:S01]  /*f8d0*/  FMUL.FTZ R56, R54, R57.reuse ;  /* 0x0000003936387220 */ /* 0x080fe20000410000 */
[----:B------:R-:W-:Y:S02]  /*f8e0*/  HADD2.F32 R45, -RZ, R39.H0_H0 ;  /* 0x20000027ff2d7230 */ /* 0x000fe40000004100 */
[----:B------:R-:W-:Y:S01]  /*f8f0*/  FFMA.FTZ R62, R48, R57, -R21 ;  /* 0x00000039303e7223 */ /* 0x000fe20000010815 */
[----:B------:R-:W-:-:S02]  /*f900*/  HADD2.F32 R21, -RZ, R37.H0_H0 ;  /* 0x20000025ff157230 */ /* 0x000fc40000004100 */
[----:B------:R-:W-:Y:S01]  /*f910*/  FFMA.FTZ R64, R48, R55, R56 ;  /* 0x0000003730407223 */ /* 0x000fe20000010038 */
[--C-:B------:R-:W-:Y:S01]  /*f920*/  HADD2.F32 R54, -RZ, R53.reuse.H0_H0 ;  /* 0x20000035ff367230 */ /* 0x100fe20000004100 */
[----:B------:R-:W-:Y:S01]  /*f930*/  F2FP.SATFINITE.E4M3.F32.PACK_AB_MERGE_C R51, R66, R51, RZ ;  /* 0x000000334233723e */ /* 0x000fe200048070ff */
[--C-:B------:R-:W-:Y:S02]  /*f940*/  HADD2.F32 R48, -RZ, R52.reuse.H0_H0 ;  /* 0x20000034ff307230 */ /* 0x100fe40000004100 */
[----:B------:R-:W-:Y:S02]  /*f950*/  HADD2.F32 R56, -RZ, R53.H1_H1 ;  /* 0x30000035ff387230 */ /* 0x000fe40000004100 */
[C---:B------:R-:W-:Y:S01]  /*f960*/  FMUL.FTZ R58, R45.reuse, R54 ;  /* 0x000000362d3a7220 */ /* 0x040fe20000410000 */
[----:B------:R-:W-:Y:S02]  /*f970*/  HADD2.F32 R39, -RZ, R39.H1_H1 ;  /* 0x30000027ff277230 */ /* 0x000fe40000004100 */
[----:B------:R-:W-:Y:S01]  /*f980*/  FMUL.FTZ R60, R45, R48 ;  /* 0x000000302d3c7220 */ /* 0x000fe20000410000 */
[----:B------:R-:W-:-:S02]  /*f990*/  HADD2.F32 R52, -RZ, R52.H1_H1 ;  /* 0x30000034ff347230 */ /* 0x000fc40000004100 */
[C---:B------:R-:W-:Y:S01]  /*f9a0*/  FFMA.FTZ R58, R21.reuse, R48, -R58 ;  /* 0x00000030153a7223 */ /* 0x040fe2000001083a */
[----:B------:R-:W-:Y:S02]  /*f9b0*/  HADD2.F32 R37, -RZ, R37.H1_H1 ;  /* 0x30000025ff257230 */ /* 0x000fe40000004100 */
[----:B------:R-:W-:Y:S01]  /*f9c0*/  FFMA.FTZ R60, R21, R54, R60 ;  /* 0x00000036153c7223 */ /* 0x000fe2000001003c */
[----:B------:R-:W-:Y:S01]  /*f9d0*/  F2FP.F16.E4M3.UNPACK_B R45, R5.H1 ;  /* 0x00000005ff2d723e */ /* 0x000fe200030006ff */
[C---:B------:R-:W-:Y:S01]  /*f9e0*/  FMUL.FTZ R48, R39.reuse, R56 ;  /* 0x0000003827307220 */ /* 0x040fe20000410000 */
[----:B------:R-:W-:Y:S01]  /*f9f0*/  F2FP.F16.E4M3.UNPACK_B R21, R20.H1 ;  /* 0x00000014ff15723e */ /* 0x000fe200030006ff */
[-C--:B------:R-:W-:Y:S01]  /*fa00*/  FMUL.FTZ R55, R39, R52.reuse ;  /* 0x0000003427377220 */ /* 0x080fe20000410000 */
[----:B------:R-:W-:Y:S02]  /*fa10*/  HADD2.F32 R39, -RZ, R42.H0_H0 ;  /* 0x2000002aff277230 */ /* 0x000fe40000004100 */
[----:B------:R-:W-:Y:S01]  /*fa20*/  FFMA.FTZ R53, R37, R52, -R48 ;  /* 0x0000003425357223 */ /* 0x000fe20000010830 */
[----:B------:R-:W-:-:S02]  /*fa30*/  HADD2.F32 R52, -RZ, R45.H0_H0 ;  /* 0x2000002dff347230 */ /* 0x000fc40000004100 */
[----:B------:R-:W-:Y:S01]  /*fa40*/  FFMA.FTZ R55, R37, R56, R55 ;  /* 0x0000003825377223 */ /* 0x000fe20000010037 */
[----:B------:R-:W-:Y:S01]  /*fa50*/  HADD2.F32 R48, -RZ, R21.H0_H0 ;  /* 0x20000015ff307230 */ /* 0x000fe20000004100 */
[----:B------:R-:W-:Y:S01]  /*fa60*/  F2FP.F16.E4M3.UNPACK_B R20, R20 ;  /* 0x00000014ff14723e */ /* 0x000fe200020006ff */
[----:B------:R-:W-:Y:S02]  /*fa70*/  HADD2.F32 R45, -RZ, R45.H1_H1 ;  /* 0x3000002dff2d7230 */ /* 0x000fe40000004100 */
[C---:B------:R-:W-:Y:S01]  /*fa80*/  FMUL.FTZ R54, R39.reuse, R52 ;  /* 0x0000003427367220 */ /* 0x040fe20000410000 */
[----:B------:R-:W-:Y:S02]  /*fa90*/  HADD2.F32 R42, -RZ, R42.H1_H1 ;  /* 0x3000002aff2a7230 */ /* 0x000fe40000004100 */
[----:B------:R-:W-:Y:S01]  /*faa0*/  FMUL.FTZ R56, R39, R48 ;  /* 0x0000003027387220 */ /* 0x000fe20000410000 */
[----:B------:R-:W-:Y:S01]  /*fab0*/  HADD2.F32 R37, -RZ, R21.H1_H1 ;  /* 0x30000015ff257230 */ /* 0x000fe20000004100 */
[----:B------:R-:W-:Y:S01]  /*fac0*/  F2FP.F16.E4M3.UNPACK_B R5, R5 ;  /* 0x00000005ff05723e */ /* 0x000fe200020006ff */
[----:B------:R-:W-:-:S02]  /*fad0*/  HADD2.F32 R21, -RZ, R38.H0_H0 ;  /* 0x20000026ff157230 */ /* 0x000fc40000004100 */
[C---:B------:R-:W-:Y:S01]  /*fae0*/  FMUL.FTZ R39, R42.reuse, R45 ;  /* 0x0000002d2a277220 */ /* 0x040fe20000410000 */
[----:B------:R-:W-:Y:S02]  /*faf0*/  HADD2.F32 R38, -RZ, R38.H1_H1 ;  /* 0x30000026ff267230 */ /* 0x000fe40000004100 */
[----:B------:R-:W-:Y:S01]  /*fb00*/  FMUL.FTZ R42, R42, R37 ;  /* 0x000000252a2a7220 */ /* 0x000fe20000410000 */
[----:B------:R-:W-:Y:S01]  /*fb10*/  F2FP.SATFINITE.E4M3.F32.PACK_AB_MERGE_C R61, R64, R61, RZ ;  /* 0x0000003d403d723e */ /* 0x000fe200048070ff */
[C---:B------:R-:W-:Y:S01]  /*fb20*/  FFMA.FTZ R54, R21.reuse, R48, -R54 ;  /* 0x0000003015367223 */ /* 0x040fe20000010836 */
[----:B------:R-:W-:Y:S01]  /*fb30*/  FFMA.FTZ R56, R21, R52, R56 ;  /* 0x0000003415387223 */ /* 0x000fe20000010038 */
[C---:B------:R-:W-:Y:S01]  /*fb40*/  FFMA.FTZ R59, R38.reuse, R37, -R39 ;  /* 0x00000025263b7223 */ /* 0x040fe20000010827 */
[----:B------:R-:W-:Y:S01]  /*fb50*/  FFMA.FTZ R65, R38, R45, R42 ;  /* 0x0000002d26417223 */ /* 0x000fe2000001002a */
[--C-:B------:R-:W-:Y:S01]  /*fb60*/  HADD2.F32 R21, -RZ, R20.reuse.H0_H0 ;  /* 0x20000014ff157230 */ /* 0x100fe20000004100 */
[----:B------:R-:W-:Y:S01]  /*fb70*/  F2FP.SATFINITE.E4M3.F32.PACK_AB_MERGE_C R24, R55, R60, R61 ;  /* 0x0000003c3718723e */ /* 0x000fe2000480703d */
[----:B------:R-:W-:Y:S01]  /*fb80*/  HADD2.F32 R37, -RZ, R20.H1_H1 ;  /* 0x30000014ff257230 */ /* 0x000fe20000004100 */
[----:B------:R-:W-:Y:S01]  /*fb90*/  F2FP.SATFINITE.E4M3.F32.PACK_AB_MERGE_C R54, R59, R54, RZ ;  /* 0x000000363b36723e */ /* 0x000fe200048070ff */
[----:B------:R-:W-:-:S02]  /*fba0*/  HADD2.F32 R38, -RZ, R5.H0_H0 ;  /* 0x20000005ff267230 */ /* 0x000fc40000004100 */
[----:B------:R-:W-:Y:S02]  /*fbb0*/  HADD2.F32 R20, -RZ, R7.H0_H0 ;  /* 0x20000007ff147230 */ /* 0x000fe40000004100 */
[----:B------:R-:W-:Y:S02]  /*fbc0*/  HADD2.F32 R39, -RZ, R5.H1_H1 ;  /* 0x30000005ff277230 */ /* 0x000fe40000004100 */
[----:B------:R-:W-:Y:S02]  /*fbd0*/  HADD2.F32 R7, -RZ, R7.H1_H1 ;  /* 0x30000007ff077230 */ /* 0x000fe40000004100 */
[C---:B------:R-:W-:Y:S01]  /*fbe0*/  FMUL.FTZ R42, R20.reuse, R38 ;  /* 0x00000026142a7220 */ /* 0x040fe20000410000 */
[--C-:B------:R-:W-:Y:S02]  /*fbf0*/  HADD2.F32 R5, -RZ, R4.reuse.H0_H0 ;  /* 0x20000004ff057230 */ /* 0x100fe40000004100 */
[----:B------:R-:W-:Y:S01]  /*fc00*/  FMUL.FTZ R45, R20, R21 ;  /* 0x00000015142d7220 */ /* 0x000fe20000410000 */
[----:B------:R-:W-:-:S02]  /*fc10*/  HADD2.F32 R4, -RZ, R4.H1_H1 ;  /* 0x30000004ff047230 */ /* 0x000fc40000004100 */
[C---:B------:R-:W-:Y:S01]  /*fc20*/  FMUL.FTZ R57, R7.reuse, R39 ;  /* 0x0000002707397220 */ /* 0x040fe20000410000 */
[----:B------:R-:W-:Y:S01]  /*fc30*/  FMUL.FTZ R20, R7, R37 ;  /* 0x0000002507147220 */ /* 0x000fe20000410000 */
[C---:B------:R-:W-:Y:S01]  /*fc40*/  FFMA.FTZ R42, R5.reuse, R21, -R42 ;  /* 0x00000015052a7223 */ /* 0x040fe2000001082a */
[----:B------:R-:W-:Y:S01]  /*fc50*/  FFMA.FTZ R45, R5, R38, R45 ;  /* 0x00000026052d7223 */ /* 0x000fe2000001002d */
[C---:B------:R-:W-:Y:S01]  /*fc60*/  FFMA.FTZ R57, R4.reuse, R37, -R57 ;  /* 0x0000002504397223 */ /* 0x040fe20000010839 */
[----:B------:R-:W-:Y:S01]  /*fc70*/  FFMA.FTZ R20, R4, R39, R20 ;  /* 0x0000002704147223 */ /* 0x000fe20000010014 */
[----:B------:R-:W-:Y:S02]  /*fc80*/  F2FP.SATFINITE.E4M3.F32.PACK_AB_MERGE_C R5, R41, R26, RZ ;  /* 0x0000001a2905723e */ /* 0x000fe400048070ff */
[----:B------:R-:W-:Y:S02]  /*fc90*/  F2FP.SATFINITE.E4M3.F32.PACK_AB_MERGE_C R7, R67, R50, RZ ;  /* 0x000000324307723e */ /* 0x000fe400048070ff */
[----:B------:R-:W-:-:S02]  /*fca0*/  F2FP.SATFINITE.E4M3.F32.PACK_AB_MERGE_C R4, R62, R63, RZ ;  /* 0x0000003f3e04723e */ /* 0x000fc400048070ff */
[----:B------:R-:W-:Y:S02]  /*fcb0*/  F2FP.SATFINITE.E4M3.F32.PACK_AB_MERGE_C R26, R65, R56, RZ ;  /* 0x00000038411a723e */ /* 0x000fe400048070ff */
[----:B------:R-:W-:Y:S02]  /*fcc0*/  F2FP.SATFINITE.E4M3.F32.PACK_AB_MERGE_C R5, R27, R6, R5 ;  /* 0x000000061b05723e */ /* 0x000fe40004807005 */
[----:B------:R-:W-:Y:S02]  /*fcd0*/  F2FP.SATFINITE.E4M3.F32.PACK_AB_MERGE_C R7, R46, R43, R7 ;  /* 0x0000002b2e07723e */ /* 0x000fe40004807007 */
[----:B------:R-:W-:Y:S02]  /*fce0*/  F2FP.SATFINITE.E4M3.F32.PACK_AB_MERGE_C R4, R53, R58, R4 ;  /* 0x0000003a3504723e */ /* 0x000fe40004807004 */
[----:B------:R-:W-:Y:S02]  /*fcf0*/  F2FP.SATFINITE.E4M3.F32.PACK_AB_MERGE_C R6, R57, R42, R54 ;  /* 0x0000002a3906723e */ /* 0x000fe40004807036 */
[----:B------:R-:W-:-:S02]  /*fd00*/  F2FP.SATFINITE.E4M3.F32.PACK_AB_MERGE_C R27, R49, R40, R51 ;  /* 0x00000028311b723e */ /* 0x000fc40004807033 */
[----:B------:R-:W-:Y:S01]  /*fd10*/  F2FP.SATFINITE.E4M3.F32.PACK_AB_MERGE_C R26, R20, R45, R26 ;  /* 0x0000002d141a723e */ /* 0x000fe2000480701a */
[----:B------:R2:W-:Y:S04]  /*fd20*/  STS.128 [R68+0x10400], R4 ;  /* 0x0104000444007388 */ /* 0x0005e80000000c00 */
[----:B------:R2:W-:Y:S02]  /*fd30*/  STS.128 [R0+0x10400], R24 ;  /* 0x0104001800007388 */ /* 0x0005e40000000c00 */
.L_x_1707:
[----:B------:R-:W-:Y:S05]  /*fd40*/  BSYNC B1 ;  /* 0x0000000000017941 */ /* 0x000fea0003800000 */
.L_x_1706:
[----:B------:R-:W-:Y:S04]  /*fd50*/  BSSY B1, `(.L_x_1708) ;  /* 0x0000101000017945 */ /* 0x000fe80003800000 */
[----:B------:R-:W-:Y:S05]  /*fd60*/  @P1 BRA `(.L_x_1709) ;  /* 0x0000000c00fc1947 */ /* 0x000fea0003800000 */
[----:B------:R-:W3:Y:S01]  /*fd70*/  LDL R60, [R1+0x44] ;  /* 0x00004400013c7983 */ /* 0x000ee20000100800 */
[----:B--2--5:R-:W-:Y:S02]  /*fd80*/  SHF.R.U32.HI R0, RZ, 0x8, R28 ;  /* 0x00000008ff007819 */ /* 0x024fe4000001161c */
[----:B------:R-:W-:Y:S02]  /*fd90*/  LOP3.LUT R5, R28, 0xff, RZ, 0xc0, !PT ;  /* 0x000000ff1c057812 */ /* 0x000fe400078ec0ff */
[----:B------:R-:W-:Y:S02]  /*fda0*/  LOP3.LUT R4, R0, 0xff, RZ, 0xc0, !PT ;  /* 0x000000ff00047812 */ /* 0x000fe400078ec0ff */
[----:B------:R-:W-:Y:S02]  /*fdb0*/  LEA.HI R0, R3, R178, RZ, 0x1c ;  /* 0x000000b203007211 */ /* 0x000fe400078fe0ff */
[----:B-1----:R-:W-:Y:S02]  /*fdc0*/  PRMT R37, R4, 0x7604, R5 ;  /* 0x0000760404257816 */ /* 0x002fe40000000005 */
[----:B------:R-:W-:-:S02]  /*fdd0*/  SHF.R.S32.HI R5, RZ, 0x1f, R0 ;  /* 0x0000001fff057819 */ /* 0x000fc40000011400 */
[----:B------:R-:W-:Y:S02]  /*fde0*/  SHF.R.U32.HI R20, RZ, 0x8, R31 ;  /* 0x00000008ff147819 */ /* 0x000fe4000001161f */
[----:B------:R-:W-:Y:S01]  /*fdf0*/  LEA.HI R4, R5, R0, RZ, 0x2 ;  /* 0x0000000005047211 */ /* 0x000fe200078f10ff */
[----:B------:R-:W-:Y:S01]  /*fe00*/  IMAD.SHL.U32 R5, R0, 0x10, RZ ;  /* 0x0000001000057824 */ /* 0x000fe200078e00ff */
[----:B0-----:R-:W-:Y:S02]  /*fe10*/  LOP3.LUT R21, R31, 0xff, RZ, 0xc0, !PT ;  /* 0x000000ff1f157812 */ /* 0x001fe400078ec0ff */
[----:B------:R-:W-:Y:S01]  /*fe20*/  LOP3.LUT R20, R20, 0xff, RZ, 0xc0, !PT ;  /* 0x000000ff14147812 */ /* 0x000fe200078ec0ff */
[----:B------:R-:W-:Y:S01]  /*fe30*/  IMAD.SHL.U32 R4, R4, 0x800, RZ ;  /* 0x0000080004047824 */ /* 0x000fe200078e00ff */
[----:B------:R-:W-:Y:S02]  /*fe40*/  LOP3.LUT R0, R180, 0x30, R5, 0xf8, !PT ;  /* 0x00000030b4007812 */ /* 0x000fe400078ef805 */
[----:B------:R-:W-:-:S02]  /*fe50*/  SHF.R.U32.HI R24, RZ, 0x8, R8 ;  /* 0x00000008ff187819 */ /* 0x000fc40000011608 */
[----:B------:R-:W-:Y:S02]  /*fe60*/  LOP3.LUT R0, R0, R181, RZ, 0x3c, !PT ;  /* 0x000000b500007212 */ /* 0x000fe400078e3cff */
[----:B------:R-:W-:Y:S02]  /*fe70*/  LOP3.LUT R5, R4, 0xffffe000, RZ, 0xc0, !PT ;  /* 0xffffe00004057812 */ /* 0x000fe400078ec0ff */
[----:B------:R-:W-:Y:S02]  /*fe80*/  PRMT R43, R20, 0x7604, R21 ;  /* 0x00007604142b7816 */ /* 0x000fe40000000015 */
[----:B------:R-:W-:Y:S02]  /*fe90*/  SHF.R.U32.HI R6, RZ, 0x8, R29 ;  /* 0x00000008ff067819 */ /* 0x000fe4000001161d */
[----:B------:R-:W-:Y:S02]  /*fea0*/  LOP3.LUT R25, R8, 0xff, RZ, 0xc0, !PT ;  /* 0x000000ff08197812 */ /* 0x000fe400078ec0ff */
[----:B------:R-:W-:-:S02]  /*feb0*/  LOP3.LUT R24, R24, 0xff, RZ, 0xc0, !PT ;  /* 0x000000ff18187812 */ /* 0x000fc400078ec0ff */
[----:B------:R-:W-:Y:S02]  /*fec0*/  IADD3 R21, R0, R182, R5 ;  /* 0x000000b600157210 */ /* 0x000fe40007ffe005 */
[----:B------:R-:W-:Y:S02]  /*fed0*/  SHF.R.U32.HI R0, RZ, 0x8, R9 ;  /* 0x00000008ff007819 */ /* 0x000fe40000011609 */
[----:B------:R-:W-:Y:S02]  /*fee0*/  LOP3.LUT R7, R29, 0xff, RZ, 0xc0, !PT ;  /* 0x000000ff1d077812 */ /* 0x000fe400078ec0ff */
[----:B------:R-:W-:Y:S02]  /*fef0*/  LOP3.LUT R6, R6, 0xff, RZ, 0xc0, !PT ;  /* 0x000000ff06067812 */ /* 0x000fe400078ec0ff */
[----:B------:R-:W-:Y:S02]  /*ff00*/  PRMT R45, R24, 0x7604, R25 ;  /* 0x00007604182d7816 */ /* 0x000fe40000000019 */
        /* <DEDUP_REMOVED lines=8> */
[----:B------:R-:W-:Y:S01]  /*ff90*/  PRMT R47, R0, 0x7604, R25 ;  /* 0x00007604002f7816 */ /* 0x000fe20000000019 */
[----:B------:R-:W-:Y:S01]  /*ffa0*/  IMAD.IADD R0, R16, 0x1, R21 ;  /* 0x0000000110007824 */ /* 0x000fe200078e0215 */
[----:B------:R-:W-:Y:S02]  /*ffb0*/  LOP3.LUT R20, R20, 0xff, RZ, 0xc0, !PT ;  /* 0x000000ff14147812 */ /* 0x000fe400078ec0ff */
[----:B------:R-:W-:Y:S02]  /*ffc0*/  LOP3.LUT R51, R11, 0xff, RZ, 0xc0, !PT ;  /* 0x000000ff0b337812 */ /* 0x000fe400078ec0ff */
[----:B------:R-:W-:Y:S02]  /*ffd0*/  LOP3.LUT R7, R30, 0xff, RZ, 0xc0, !PT ;  /* 0x000000ff1e077812 */ /* 0x000fe400078ec0ff */
[----:B------:R-:W-:-:S02]  /*ffe0*/  LOP3.LUT R6, R6, 0xff, RZ, 0xc0, !PT ;  /* 0x000000ff06067812 */ /* 0x000fc400078ec0ff */
[----:B------:R-:W-:Y:S02]  /*fff0*/  PRMT R49, R20, 0x7604, R27 ;  /* 0x0000760414317816 */ /* 0x000fe4000000001b */
[----:B------:R-:W-:Y:S02]  /*10000*/  PRMT R51, R24, 0x7604, R51 ;  /* 0x0000760418337816 */ /* 0x000fe40000000033 */
[----:B------:R-:W0:Y:S01]  /*10010*/  LDS.128 R24, [R0+0x10400] ;  /* 0x0104000000187984 */ /* 0x000e220000000c00 */
[----:B------:R-:W-:Y:S02]  /*10020*/  PRMT R41, R6, 0x7604, R7 ;  /* 0x0000760406297816 */ /* 0x000fe40000000007 */
[----:B------:R-:W-:Y:S02]  /*10030*/  SHF.R.U32.HI R20, RZ, 0x10, R28 ;  /* 0x00000010ff147819 */ /* 0x000fe4000001161c */
[----:B------:R-:W-:Y:S02]  /*10040*/  SHF.R.U32.HI R36, RZ, 0x10, R29 ;  /* 0x00000010ff247819 */ /* 0x000fe4000001161d */
[----:B------:R-:W-:-:S02]  /*10050*/  SHF.R.U32.HI R21, RZ, 0x10, R30 ;  /* 0x00000010ff157819 */ /* 0x000fc4000001161e */
[----:B------:R-:W-:Y:S02]  /*10060*/  SHF.R.U32.HI R40, RZ, 0x10, R31 ;  /* 0x00000010ff287819 */ /* 0x000fe4000001161f */
[----:B------:R-:W-:Y:S02]  /*10070*/  LOP3.LUT R20, R20, 0xff, RZ, 0xc0, !PT ;  /* 0x000000ff14147812 */ /* 0x000fe400078ec0ff */
[----:B------:R-:W-:Y:S02]  /*10080*/  LOP3.LUT R36, R36, 0xff, RZ, 0xc0, !PT ;  /* 0x000000ff24247812 */ /* 0x000fe400078ec0ff */
[----:B------:R-:W-:Y:S02]  /*10090*/  LOP3.LUT R38, R21, 0xff, RZ, 0xc0, !PT ;  /* 0x000000ff15267812 */ /* 0x000fe400078ec0ff */
[----:B------:R-:W-:Y:S02]  /*100a0*/  LOP3.LUT R40, R40, 0xff, RZ, 0xc0, !PT ;  /* 0x000000ff28287812 */ /* 0x000fe400078ec0ff */
[----:B------:R-:W-:-:S02]  /*100b0*/  PRMT R21, R20, 0x7054, R37 ;  /* 0x0000705414157816 */ /* 0x000fc40000000025 */
[----:B------:R-:W-:Y:S02]  /*100c0*/  PRMT R39, R36, 0x7054, R39 ;  /* 0x0000705424277816 */ /* 0x000fe40000000027 */
[----:B------:R-:W-:Y:S02]  /*100d0*/  SHF.R.U32.HI R20, RZ, 0x10, R8 ;  /* 0x00000010ff147819 */ /* 0x000fe40000011608 */
[----:B------:R-:W-:Y:S02]  /*100e0*/  SHF.R.U32.HI R36, RZ, 0x10, R9 ;  /* 0x00000010ff247819 */ /* 0x000fe40000011609 */
[----:B------:R-:W-:Y:S02]  /*100f0*/  PRMT R43, R40, 0x7054, R43 ;  /* 0x00007054282b7816 */ /* 0x000fe4000000002b */
[----:B------:R-:W-:Y:S02]  /*10100*/  SHF.R.U32.HI R37, RZ, 0x10, R10 ;  /* 0x00000010ff257819 */ /* 0x000fe4000001160a */
[----:B------:R-:W-:-:S02]  /*10110*/  SHF.R.U32.HI R40, RZ, 0x10, R11 ;  /* 0x00000010ff287819 */ /* 0x000fc4000001160b */
[----:B------:R-:W-:Y:S02]  /*10120*/  LOP3.LUT R20, R20, 0xff, RZ, 0xc0, !PT ;  /* 0x000000ff14147812 */ /* 0x000fe400078ec0ff */
[----:B------:R-:W-:Y:S02]  /*10130*/  LOP3.LUT R36, R36, 0xff, RZ, 0xc0, !PT ;  /* 0x000000ff24247812 */ /* 0x000fe400078ec0ff */
[----:B------:R-:W-:Y:S02]  /*10140*/  PRMT R41, R38, 0x7054, R41 ;  /* 0x0000705426297816 */ /* 0x000fe40000000029 */
[----:B------:R-:W-:Y:S02]  /*10150*/  LOP3.LUT R38, R37, 0xff, RZ, 0xc0, !PT ;  /* 0x000000ff25267812 */ /* 0x000fe400078ec0ff */
[----:B------:R-:W-:Y:S02]  /*10160*/  LOP3.LUT R40, R40, 0xff, RZ, 0xc0, !PT ;  /* 0x000000ff28287812 */ /* 0x000fe400078ec0ff */
[----:B------:R-:W-:-:S02]  /*10170*/  PRMT R37, R20, 0x7054, R45 ;  /* 0x0000705414257816 */ /* 0x000fc4000000002d */
[----:B------:R-:W-:Y:S02]  /*10180*/  PRMT R45, R36, 0x7054, R47 ;  /* 0x00007054242d7816 */ /* 0x000fe4000000002f */
[----:B------:R-:W-:Y:S02]  /*10190*/  PRMT R49, R38, 0x7054, R49 ;  /* 0x0000705426317816 */ /* 0x000fe40000000031 */
[----:B------:R-:W-:Y:S02]  /*101a0*/  PRMT R51, R40, 0x7054, R51 ;  /* 0x0000705428337816 */ /* 0x000fe40000000033 */
[----:B------:R-:W-:Y:S02]  /*101b0*/  LOP3.LUT R48, R45, 0xff000000, R9, 0xf8, !PT ;  /* 0xff0000002d307812 */ /* 0x000fe400078ef809 */
[----:B------:R-:W-:Y:S02]  /*101c0*/  LOP3.LUT R37, R37, 0xff000000, R8, 0xf8, !PT ;  /* 0xff00000025257812 */ /* 0x000fe400078ef808 */
[----:B------:R-:W-:-:S02]  /*101d0*/  LOP3.LUT R40, R39, 0xff000000, R29, 0xf8, !PT ;  /* 0xff00000027287812 */ /* 0x000fc400078ef81d */
[----:B------:R-:W-:Y:S02]  /*101e0*/  LOP3.LUT R8, R49, 0xff000000, R10, 0xf8, !PT ;  /* 0xff00000031087812 */ /* 0x000fe400078ef80a */
[----:B------:R-:W-:Y:S02]  /*101f0*/  LOP3.LUT R51, R51, 0xff000000, R11, 0xf8, !PT ;  /* 0xff00000033337812 */ /* 0x000fe400078ef80b */
[----:B------:R-:W-:Y:S02]  /*10200*/  F2FP.F16.E4M3.UNPACK_B R49, R48 ;  /* 0x00000030ff31723e */ /* 0x000fe400020006ff */
[----:B0-----:R-:W-:Y:S02]  /*10210*/  F2FP.F16.E4M3.UNPACK_B R11, R25 ;  /* 0x00000019ff0b723e */ /* 0x001fe400020006ff */
[----:B------:R-:W-:Y:S01]  /*10220*/  LOP3.LUT R20, R41, 0xff000000, R30, 0xf8, !PT ;  /* 0xff00000029147812 */ /* 0x000fe200078ef81e */
[--C-:B------:R-:W-:Y:S01]  /*10230*/  HADD2.F32 R50, -RZ, R49.reuse.H0_H0 ;  /* 0x20000031ff327230 */ /* 0x100fe20000004100 */
[----:B------:R-:W-:Y:S01]  /*10240*/  LOP3.LUT R21, R21, 0xff000000, R28, 0xf8, !PT ;  /* 0xff00000015157812 */ /* 0x000fe200078ef81c */
[----:B------:R-:W-:Y:S01]  /*10250*/  HADD2.F32 R49, -RZ, R49.H1_H1 ;  /* 0x30000031ff317230 */ /* 0x000fe20000004100 */
[----:B------:R-:W-:-:S02]  /*10260*/  F2FP.F16.E4M3.UNPACK_B R30, R40 ;  /* 0x00000028ff1e723e */ /* 0x000fc400020006ff */
[----:B------:R-:W-:Y:S02]  /*10270*/  LOP3.LUT R47, R43, 0xff000000, R31, 0xf8, !PT ;  /* 0xff0000002b2f7812 */ /* 0x000fe400078ef81f */
[-C--:B------:R-:W-:Y:S01]  /*10280*/  F2FP.F16.E4M3.UNPACK_B R36, R24.reuse ;  /* 0x00000018ff24723e */ /* 0x080fe200020006ff */
[--C-:B------:R-:W-:Y:S01]  /*10290*/  HADD2.F32 R46, -RZ, R30.reuse.H0_H0 ;  /* 0x2000001eff2e7230 */ /* 0x100fe20000004100 */
[----:B------:R-:W-:Y:S01]  /*102a0*/  F2FP.F16.E4M3.UNPACK_B R43, R24.H1 ;  /* 0x00000018ff2b723e */ /* 0x000fe200030006ff */
[----:B------:R-:W-:Y:S01]  /*102b0*/  HADD2.F32 R30, -RZ, R30.H1_H1 ;  /* 0x3000001eff1e7230 */ /* 0x000fe20000004100 */
[----:B------:R-:W-:Y:S02]  /*102c0*/  F2FP.F16.E4M3.UNPACK_B R29, R25.H1 ;  /* 0x00000019ff1d723e */ /* 0x000fe400030006ff */
[----:B------:R-:W-:Y:S02]  /*102d0*/  F2FP.F16.E4M3.UNPACK_B R48, R48.H1 ;  /* 0x00000030ff30723e */ /* 0x000fe400030006ff */
[----:B------:R-:W-:-:S02]  /*102e0*/  F2FP.F16.E4M3.UNPACK_B R40, R40.H1 ;  /* 0x00000028ff28723e */ /* 0x000fc400030006ff */
[-C--:B------:R-:W-:Y:S02]  /*102f0*/  F2FP.F16.E4M3.UNPACK_B R42, R27.reuse ;  /* 0x0000001bff2a723e */ /* 0x080fe400020006ff */
[----:B------:R-:W-:Y:S01]  /*10300*/  F2FP.F16.E4M3.UNPACK_B R45, R27.H1 ;  /* 0x0000001bff2d723e */ /* 0x000fe200030006ff */
[--C-:B------:R-:W-:Y:S02]  /*10310*/  HADD2.F32 R27, -RZ, R40.reuse.H0_H0 ;  /* 0x20000028ff1b7230 */ /* 0x100fe40000004100 */
[----:B------:R-:W-:Y:S01]  /*10320*/  HADD2.F32 R40, -RZ, R40.H1_H1 ;  /* 0x30000028ff287230 */ /* 0x000fe20000004100 */
        /* <DEDUP_REMOVED lines=9> */
[----:B------:R-:W-:Y:S01]  /*103c0*/  FMUL.FTZ R25, R5, R46 ;  /* 0x0000002e05197220 */ /* 0x000fe20000410000 */
[----:B------:R-:W-:Y:S02]  /*103d0*/  F2FP.F16.E4M3.UNPACK_B R39, R4.H1 ;  /* 0x00000004ff27723e */ /* 0x000fe400030006ff */
[C---:B------:R-:W-:Y:S01]  /*103e0*/  FFMA.FTZ R5, R9.reuse, R46, -R24 ;  /* 0x0000002e09057223 */ /* 0x040fe20000010818 */
[----:B------:R-:W-:Y:S02]  /*103f0*/  HADD2.F32 R24, -RZ, R10.H1_H1 ;  /* 0x3000000aff187230 */ /* 0x000fe40000004100 */
[----:B------:R-:W-:Y:S01]  /*10400*/  FFMA.FTZ R9, R9, R50, R25 ;  /* 0x0000003209097223 */ /* 0x000fe20000010019 */
[----:B------:R-:W-:Y:S02]  /*10410*/  HADD2.F32 R46, -RZ, R48.H0_H0 ;  /* 0x20000030ff2e7230 */ /* 0x000fe40000004100 */
[----:B------:R-:W-:Y:S01]  /*10420*/  FMUL.FTZ R53, R11, R49 ;  /* 0x000000310b357220 */ /* 0x000fe20000410000 */
[----:B------:R-:W-:-:S02]  /*10430*/  HADD2.F32 R10, -RZ, R29.H0_H0 ;  /* 0x2000001dff0a7230 */ /* 0x000fc40000004100 */
[----:B------:R-:W-:Y:S01]  /*10440*/  FMUL.FTZ R50, R11, R30 ;  /* 0x0000001e0b327220 */ /* 0x000fe20000410000 */
[--C-:B------:R-:W-:Y:S01]  /*10450*/  HADD2.F32 R25, -RZ, R28.reuse.H0_H0 ;  /* 0x2000001cff197230 */ /* 0x100fe20000004100 */
[----:B------:R-:W-:Y:S01]  /*10460*/  F2FP.F16.E4M3.UNPACK_B R31, R4 ;  /* 0x00000004ff1f723e */ /* 0x000fe200020006ff */
[----:B------:R-:W-:Y:S02]  /*10470*/  HADD2.F32 R29, -RZ, R29.H1_H1 ;  /* 0x3000001dff1d7230 */ /* 0x000fe40000004100 */
[C---:B------:R-:W-:Y:S01]  /*10480*/  FMUL.FTZ R52, R10.reuse, R46 ;  /* 0x0000002e0a347220 */ /* 0x040fe20000410000 */
[----:B------:R-:W-:Y:S01]  /*10490*/  FMUL.FTZ R55, R10, R27 ;  /* 0x0000001b0a377220 */ /* 0x000fe20000410000 */
[C---:B------:R-:W-:Y:S01]  /*104a0*/  FFMA.FTZ R10, R24.reuse, R30, -R53 ;  /* 0x0000001e180a7223 */ /* 0x040fe20000010835 */
[----:B------:R-:W-:Y:S01]  /*104b0*/  FFMA.FTZ R24, R24, R49, R50 ;  /* 0x0000003118187223 */ /* 0x000fe20000010032 */
[----:B------:R-:W-:Y:S01]  /*104c0*/  F2FP.F16.E4M3.UNPACK_B R50, R51 ;  /* 0x00000033ff32723e */ /* 0x000fe200020006ff */
[C---:B------:R-:W-:Y:S01]  /*104d0*/  FFMA.FTZ R11, R25.reuse, R27, -R52 ;  /* 0x0000001b190b7223 */ /* 0x040fe20000010834 */
[----:B------:R-:W-:Y:S01]  /*104e0*/  FFMA.FTZ R25, R25, R46, R55 ;  /* 0x0000002e19197223 */ /* 0x000fe20000010037 */
[----:B------:R-:W-:Y:S01]  /*104f0*/  F2FP.F16.E4M3.UNPACK_B R46, R47 ;  /* 0x0000002fff2e723e */ /* 0x000fe200020006ff */
[----:B------:R-:W-:-:S02]  /*10500*/  HADD2.F32 R30, -RZ, R28.H1_H1 ;  /* 0x3000001cff1e7230 */ /* 0x000fc40000004100 */
[C---:B------:R-:W-:Y:S01]  /*10510*/  FMUL.FTZ R54, R29.reuse, R40 ;  /* 0x000000281d367220 */ /* 0x040fe20000410000 */
[----:B------:R-:W-:Y:S01]  /*10520*/  HADD2.F32 R49, -RZ, R48.H1_H1 ;  /* 0x30000030ff317230 */ /* 0x000fe20000004100 */
[----:B------:R-:W-:Y:S01]  /*10530*/  F2FP.F16.E4M3.UNPACK_B R47, R47.H1 ;  /* 0x0000002fff2f723e */ /* 0x000fe200030006ff */
[----:B------:R-:W-:Y:S01]  /*10540*/  HADD2.F32 R52, -RZ, R50.H0_H0 ;  /* 0x20000032ff347230 */ /* 0x000fe20000004100 */
[-C--:B------:R-:W-:Y:S01]  /*10550*/  F2FP.F16.E4M3.UNPACK_B R4, R6.reuse ;  /* 0x00000006ff04723e */ /* 0x080fe200020006ff */
[----:B------:R-:W-:Y:S02]  /*10560*/  HADD2.F32 R28, -RZ, R42.H0_H0 ;  /* 0x2000002aff1c7230 */ /* 0x000fe40000004100 */
[----:B------:R-:W-:Y:S01]  /*10570*/  FMUL.FTZ R53, R29, R49 ;  /* 0x000000311d357220 */ /* 0x000fe20000410000 */
[----:B------:R-:W-:Y:S01]  /*10580*/  HADD2.F32 R48, -RZ, R46.H0_H0 ;  /* 0x2000002eff307230 */ /* 0x000fe20000004100 */
[----:B------:R-:W-:Y:S01]  /*10590*/  F2FP.F16.E4M3.UNPACK_B R7, R6.H1 ;  /* 0x00000006ff07723e */ /* 0x000fe200030006ff */
[----:B------:R-:W-:-:S02]  /*105a0*/  HADD2.F32 R27, -RZ, R38.H0_H0 ;  /* 0x20000026ff1b7230 */ /* 0x000fc40000004100 */
[C---:B------:R-:W-:Y:S01]  /*105b0*/  FMUL.FTZ R56, R28.reuse, R52 ;  /* 0x000000341c387220 */ /* 0x040fe20000410000 */
[----:B------:R-:W-:Y:S01]  /*105c0*/  F2FP.F16.E4M3.UNPACK_B R6, R26 ;  /* 0x0000001aff06723e */ /* 0x000fe200020006ff */
[----:B------:R-:W-:Y:S01]  /*105d0*/  FMUL.FTZ R55, R28, R48 ;  /* 0x000000301c377220 */ /* 0x000fe20000410000 */
[C---:B------:R-:W-:Y:S01]  /*105e0*/  FFMA.FTZ R28, R30.reuse, R40, -R53 ;  /* 0x000000281e1c7223 */ /* 0x040fe20000010835 */
[C---:B------:R-:W-:Y:S01]  /*105f0*/  FFMA.FTZ R29, R27.reuse, R48, -R56 ;  /* 0x000000301b1d7223 */ /* 0x040fe20000010838 */
[----:B------:R-:W-:Y:S01]  /*10600*/  F2FP.F16.E4M3.UNPACK_B R48, R51.H1 ;  /* 0x00000033ff30723e */ /* 0x000fe200030006ff */
[----:B------:R-:W-:Y:S02]  /*10610*/  HADD2.F32 R40, -RZ, R38.H1_H1 ;  /* 0x30000026ff287230 */ /* 0x000fe40000004100 */
[----:B------:R-:W-:Y:S01]  /*10620*/  FFMA.FTZ R30, R30, R49, R54 ;  /* 0x000000311e1e7223 */ /* 0x000fe20000010036 */
[----:B------:R-:W-:Y:S02]  /*10630*/  HADD2.F32 R53, -RZ, R50.H1_H1 ;  /* 0x30000032ff357230 */ /* 0x000fe40000004100 */
[----:B------:R-:W-:Y:S01]  /*10640*/  FFMA.FTZ R27, R27, R52, R55 ;  /* 0x000000341b1b7223 */ /* 0x000fe20000010037 */
[----:B------:R-:W-:Y:S01]  /*10650*/  HADD2.F32 R38, -RZ, R42.H1_H1 ;  /* 0x3000002aff267230 */ /* 0x000fe20000004100 */
[----:B------:R-:W-:Y:S01]  /*10660*/  F2FP.F16.E4M3.UNPACK_B R26, R26.H1 ;  /* 0x0000001aff1a723e */ /* 0x000fe200030006ff */
[----:B------:R-:W-:Y:S01]  /*10670*/  HADD2.F32 R49, -RZ, R46.H1_H1 ;  /* 0x3000002eff317230 */ /* 0x000fe20000004100 */
[----:B------:R-:W-:Y:S01]  /*10680*/  F2FP.SATFINITE.E4M3.F32.PACK_AB_MERGE_C R11, R28, R11, RZ ;  /* 0x0000000b1c0b723e */ /* 0x000fe200048070ff */
[----:B------:R-:W-:-:S02]  /*10690*/  HADD2.F32 R55, -RZ, R48.H0_H0 ;  /* 0x20000030ff377230 */ /* 0x000fc40000004100 */
[C---:B------:R-:W-:Y:S01]  /*106a0*/  FMUL.FTZ R57, R38.reuse, R53 ;  /* 0x0000003526397220 */ /* 0x040fe20000410000 */
[----:B------:R-:W-:Y:S02]  /*106b0*/  HADD2.F32 R46, -RZ, R45.H0_H0 ;  /* 0x2000002dff2e7230 */ /* 0x000fe40000004100 */
[-C--:B------:R-:W-:Y:S01]  /*106c0*/  FMUL.FTZ R50, R38, R49.reuse ;  /* 0x0000003126327220 */ /* 0x080fe20000410000 */
[----:B------:R-:W-:Y:S02]  /*106d0*/  HADD2.F32 R51, -RZ, R47.H0_H0 ;  /* 0x2000002fff337230 */ /* 0x000fe40000004100 */
[----:B------:R-:W-:Y:S01]  /*106e0*/  FFMA.FTZ R38, R40, R49, -R57 ;  /* 0x0000003128267223 */ /* 0x000fe20000010839 */
[----:B------:R-:W-:Y:S02]  /*106f0*/  HADD2.F32 R42, -RZ, R41.H0_H0 ;  /* 0x20000029ff2a7230 */ /* 0x000fe40000004100 */
[----:B------:R-:W-:Y:S01]  /*10700*/  FMUL.FTZ R59, R46, R55 ;  /* 0x000000372e3b7220 */ /* 0x000fe20000410000 */
[----:B------:R-:W-:Y:S01]  /*10710*/  FFMA.FTZ R40, R40, R53, R50 ;  /* 0x0000003528287223 */ /* 0x000fe20000010032 */
[----:B------:R-:W-:Y:S01]  /*10720*/  FMUL.FTZ R46, R46, R51 ;  /* 0x000000332e2e7220 */ /* 0x000fe20000410000 */
[----:B------:R-:W-:Y:S01]  /*10730*/  HADD2.F32 R49, -RZ, R47.H1_H1 ;  /* 0x3000002fff317230 */ /* 0x000fe20000004100 */
[----:B------:R-:W-:Y:S01]  /*10740*/  F2FP.F16.E4M3.UNPACK_B R50, R37.H1 ;  /* 0x00000025ff32723e */ /* 0x000fe200030006ff */
[C---:B------:R-:W-:Y:S01]  /*10750*/  FFMA.FTZ R59, R42.reuse, R51, -R59 ;  /* 0x000000332a3b7223 */ /* 0x040fe2000001083b */
[----:B------:R-:W-:Y:S01]  /*10760*/  F2FP.F16.E4M3.UNPACK_B R47, R21.H1 ;  /* 0x00000015ff2f723e */ /* 0x000fe200030006ff */
[----:B------:R-:W-:Y:S01]  /*10770*/  FFMA.FTZ R55, R42, R55, R46 ;  /* 0x000000372a377223 */ /* 0x000fe2000001002e */
[----:B------:R-:W-:Y:S01]  /*10780*/  HADD2.F32 R51, -RZ, R48.H1_H1 ;  /* 0x30000030ff337230 */ /* 0x000fe20000004100 */
[----:B------:R-:W-:Y:S01]  /*10790*/  F2FP.SATFINITE.E4M3.F32.PACK_AB_MERGE_C R25, R30, R25, RZ ;  /* 0x000000191e19723e */ /* 0x000fe200048070ff */
[----:B------:R-:W-:Y:S01]  /*107a0*/  HADD2.F32 R46, -RZ, R45.H1_H1 ;  /* 0x3000002dff2e7230 */ /* 0x000fe20000004100 */
[----:B------:R-:W-:Y:S01]  /*107b0*/  F2FP.SATFINITE.E4M3.F32.PACK_AB_MERGE_C R5, R10, R5, R11 ;  /* 0x000000050a05723e */ /* 0x000fe2000480700b */
[----:B------:R-:W-:Y:S01]  /*107c0*/  HADD2.F32 R52, -RZ, R50.H0_H0 ;  /* 0x20000032ff347230 */ /* 0x000fe20000004100 */
[----:B------:R-:W-:Y:S01]  /*107d0*/  F2FP.SATFINITE.E4M3.F32.PACK_AB_MERGE_C R9, R24, R9, R25 ;  /* 0x000000091809723e */ /* 0x000fe20004807019 */
[----:B------:R-:W-:-:S02]  /*107e0*/  HADD2.F32 R45, -RZ, R43.H0_H0 ;  /* 0x2000002bff2d7230 */ /* 0x000fc40000004100 */
[C---:B------:R-:W-:Y:S01]  /*107f0*/  FMUL.FTZ R53, R46.reuse, R51 ;  /* 0x000000332e357220 */ /* 0x040fe20000410000 */
[----:B------:R-:W-:Y:S02]  /*10800*/  HADD2.F32 R48, -RZ, R47.H0_H0 ;  /* 0x2000002fff307230 */ /* 0x000fe40000004100 */
[----:B------:R-:W-:Y:S01]  /*10810*/  FMUL.FTZ R54, R46, R49 ;  /* 0x000000312e367220 */ /* 0x000fe20000410000 */
[----:B------:R-:W-:Y:S02]  /*10820*/  HADD2.F32 R42, -RZ, R41.H1_H1 ;  /* 0x30000029ff2a7230 */ /* 0x000fe40000004100 */
[C---:B------:R-:W-:Y:S01]  /*10830*/  FMUL.FTZ R46, R45.reuse, R52 ;  /* 0x000000342d2e7220 */ /* 0x040fe20000410000 */
[----:B------:R-:W-:Y:S02]  /*10840*/  HADD2.F32 R41, -RZ, R39.H0_H0 ;  /* 0x20000027ff297230 */ /* 0x000fe40000004100 */
[----:B------:R-:W-:Y:S01]  /*10850*/  FMUL.FTZ R45, R45, R48 ;  /* 0x000000302d2d7220 */ /* 0x000fe20000410000 */
[----:B------:R-:W-:-:S02]  /*10860*/  HADD2.F32 R50, -RZ, R50.H1_H1 ;  /* 0x30000032ff327230 */ /* 0x000fc40000004100 */
[C---:B------:R-:W-:Y:S01]  /*10870*/  FFMA.FTZ R56, R42.reuse, R49, -R53 ;  /* 0x000000312a387223 */ /* 0x040fe20000010835 */
[----:B------:R-:W-:Y:S02]  /*10880*/  HADD2.F32 R43, -RZ, R43.H1_H1 ;  /* 0x3000002bff2b7230 */ /* 0x000fe40000004100 */
[----:B------:R-:W-:Y:S01]  /*10890*/  FFMA.FTZ R58, R42, R51, R54 ;  /* 0x000000332a3a7223 */ /* 0x000fe20000010036 */
[C---:B------:R-:W-:Y:S01]  /*108a0*/  FFMA.FTZ R52, R41.reuse, R52, R45 ;  /* 0x0000003429347223 */ /* 0x040fe2000001002d */
[----:B------:R-:W-:Y:S01]  /*108b0*/  FFMA.FTZ R49, R41, R48, -R46 ;  /* 0x0000003029317223 */ /* 0x000fe2000001082e */
[----:B------:R-:W-:Y:S01]  /*108c0*/  HADD2.F32 R42, -RZ, R47.H1_H1 ;  /* 0x3000002fff2a7230 */ /* 0x000fe20000004100 */
[----:B------:R-:W-:Y:S01]  /*108d0*/  F2FP.F16.E4M3.UNPACK_B R45, R37 ;  /* 0x00000025ff2d723e */ /* 0x000fe200020006ff */
[----:B------:R-:W-:Y:S01]  /*108e0*/  HADD2.F32 R39, -RZ, R39.H1_H1 ;  /* 0x30000027ff277230 */ /* 0x000fe20000004100 */
[----:B------:R-:W-:Y:S01]  /*108f0*/  F2FP.F16.E4M3.UNPACK_B R41, R21 ;  /* 0x00000015ff29723e */ /* 0x000fe200020006ff */
[C---:B------:R-:W-:Y:S01]  /*10900*/  FMUL.FTZ R48, R43.reuse, R50 ;  /* 0x000000322b307220 */ /* 0x040fe20000410000 */
[----:B------:R-:W-:Y:S01]  /*10910*/  FMUL.FTZ R43, R43, R42 ;  /* 0x0000002a2b2b7220 */ /* 0x000fe20000410000 */
[----:B------:R-:W-:Y:S01]  /*10920*/  HADD2.F32 R46, -RZ, R45.H0_H0 ;  /* 0x2000002dff2e7230 */ /* 0x000fe20000004100 */
[----:B------:R-:W-:Y:S01]  /*10930*/  F2FP.SATFINITE.E4M3.F32.PACK_AB_MERGE_C R55, R58, R55, RZ ;  /* 0x000000373a37723e */ /* 0x000fe200048070ff */
        /* <DEDUP_REMOVED lines=10> */
[----:B------:R-:W-:Y:S01]  /*109e0*/  HADD2.F32 R41, -RZ, R41.H1_H1 ;  /* 0x30000029ff297230 */ /* 0x000fe20000004100 */
[----:B------:R-:W-:Y:S01]  /*109f0*/  F2FP.F16.E4M3.UNPACK_B R39, R8.H1 ;  /* 0x00000008ff27723e */ /* 0x000fe200030006ff */
[----:B------:R-:W-:Y:S02]  /*10a00*/  HADD2.F32 R31, -RZ, R31.H1_H1 ;  /* 0x3000001fff1f7230 */ /* 0x000fe40000004100 */
[C---:B------:R-:W-:Y:S01]  /*10a10*/  FMUL.FTZ R42, R36.reuse, R45 ;  /* 0x0000002d242a7220 */ /* 0x040fe20000410000 */
[----:B------:R-:W-:Y:S01]  /*10a20*/  FFMA.FTZ R50, R21, R46, R50 ;  /* 0x0000002e15327223 */ /* 0x000fe20000010032 */
[-C--:B------:R-:W-:Y:S01]  /*10a30*/  F2FP.F16.E4M3.UNPACK_B R21, R20.reuse.H1 ;  /* 0x00000014ff15723e */ /* 0x080fe200030006ff */
[-C--:B------:R-:W-:Y:S01]  /*10a40*/  FMUL.FTZ R46, R36, R41.reuse ;  /* 0x00000029242e7220 */ /* 0x080fe20000410000 */
[----:B------:R-:W-:Y:S01]  /*10a50*/  FFMA.FTZ R43, R31, R41, -R42 ;  /* 0x000000291f2b7223 */ /* 0x000fe2000001082a */
[----:B------:R-:W-:Y:S01]  /*10a60*/  HADD2.F32 R41, -RZ, R39.H0_H0 ;  /* 0x20000027ff297230 */ /* 0x000fe20000004100 */
[----:B------:R-:W-:Y:S01]  /*10a70*/  F2FP.F16.E4M3.UNPACK_B R20, R20 ;  /* 0x00000014ff14723e */ /* 0x000fe200020006ff */
        /* <DEDUP_REMOVED lines=9> */
[----:B------:R-:W-:Y:S01]  /*10b10*/  F2FP.SATFINITE.E4M3.F32.PACK_AB_MERGE_C R11, R40, R27, R55 ;  /* 0x0000001b280b723e */ /* 0x000fe20004807037 */
[----:B------:R-:W-:-:S02]  /*10b20*/  HADD2.F32 R21, -RZ, R7.H0_H0 ;  /* 0x20000007ff157230 */ /* 0x000fc40000004100 */
[C---:B------:R-:W-:Y:S01]  /*10b30*/  FMUL.FTZ R46, R26.reuse, R39 ;  /* 0x000000271a2e7220 */ /* 0x040fe20000410000 */
[----:B------:R-:W-:Y:S02]  /*10b40*/  HADD2.F32 R7, -RZ, R7.H1_H1 ;  /* 0x30000007ff077230 */ /* 0x000fe40000004100 */
[----:B------:R-:W-:Y:S01]  /*10b50*/  FMUL.FTZ R26, R26, R37 ;  /* 0x000000251a1a7220 */ /* 0x000fe20000410000 */
[C---:B------:R-:W-:Y:S01]  /*10b60*/  FFMA.FTZ R42, R21.reuse, R31, -R42 ;  /* 0x0000001f152a7223 */ /* 0x040fe2000001082a */
[----:B------:R-:W-:Y:S01]  /*10b70*/  FFMA.FTZ R36, R21, R41, R36 ;  /* 0x0000002915247223 */ /* 0x000fe20000010024 */
[C---:B------:R-:W-:Y:S01]  /*10b80*/  FFMA.FTZ R51, R7.reuse, R37, -R46 ;  /* 0x0000002507337223 */ /* 0x040fe2000001082e */
[----:B------:R-:W-:Y:S01]  /*10b90*/  FFMA.FTZ R53, R7, R39, R26 ;  /* 0x0000002707357223 */ /* 0x000fe2000001001a */
[--C-:B------:R-:W-:Y:S02]  /*10ba0*/  HADD2.F32 R21, -RZ, R20.reuse.H0_H0 ;  /* 0x20000014ff157230 */ /* 0x100fe40000004100 */
[----:B------:R-:W-:Y:S01]  /*10bb0*/  HADD2.F32 R31, -RZ, R20.H1_H1 ;  /* 0x30000014ff1f7230 */ /* 0x000fe20000004100 */
[----:B------:R-:W-:Y:S01]  /*10bc0*/  F2FP.SATFINITE.E4M3.F32.PACK_AB_MERGE_C R42, R51, R42, RZ ;  /* 0x0000002a332a723e */ /* 0x000fe200048070ff */
[----:B------:R-:W-:Y:S01]  /*10bd0*/  HADD2.F32 R20, -RZ, R8.H0_H0 ;  /* 0x20000008ff147230 */ /* 0x000fe20000004100 */
[----:B------:R-:W-:Y:S01]  /*10be0*/  F2FP.SATFINITE.E4M3.F32.PACK_AB_MERGE_C R36, R53, R36, RZ ;  /* 0x000000243524723e */ /* 0x000fe200048070ff */
[----:B------:R-:W-:-:S02]  /*10bf0*/  HADD2.F32 R7, -RZ, R6.H0_H0 ;  /* 0x20000006ff077230 */ /* 0x000fc40000004100 */
[----:B------:R-:W-:Y:S02]  /*10c00*/  HADD2.F32 R37, -RZ, R8.H1_H1 ;  /* 0x30000008ff257230 */ /* 0x000fe40000004100 */
[----:B------:R-:W-:Y:S02]  /*10c10*/  HADD2.F32 R8, -RZ, R6.H1_H1 ;  /* 0x30000006ff087230 */ /* 0x000fe40000004100 */
[CC--:B------:R-:W-:Y:S01]  /*10c20*/  FMUL.FTZ R39, R7.reuse, R20.reuse ;  /* 0x0000001407277220 */ /* 0x0c0fe20000410000 */
[--C-:B------:R-:W-:Y:S02]  /*10c30*/  HADD2.F32 R6, -RZ, R4.reuse.H0_H0 ;  /* 0x20000004ff067230 */ /* 0x100fe40000004100 */
[----:B------:R-:W-:Y:S01]  /*10c40*/  FMUL.FTZ R7, R7, R21 ;  /* 0x0000001507077220 */ /* 0x000fe20000410000 */
[----:B------:R-:W-:Y:S02]  /*10c50*/  HADD2.F32 R4, -RZ, R4.H1_H1 ;  /* 0x30000004ff047230 */ /* 0x000fe40000004100 */
[C---:B------:R-:W-:Y:S01]  /*10c60*/  FMUL.FTZ R41, R8.reuse, R37 ;  /* 0x0000002508297220 */ /* 0x040fe20000410000 */
[----:B------:R-:W-:Y:S01]  /*10c70*/  FMUL.FTZ R8, R8, R31 ;  /* 0x0000001f08087220 */ /* 0x000fe20000410000 */
        /* <DEDUP_REMOVED lines=14> */
.L_x_1709:
[----:B------:R-:W-:Y:S05]  /*10d60*/  BSYNC B1 ;  /* 0x0000000000017941 */ /* 0x000fea0003800000 */
.L_x_1708:
[----:B------:R-:W-:Y:S05]  /*10d70*/  @P2 BRA `(.L_x_1690) ;  /* 0x0000000c00dc2947 */ /* 0x000fea0003800000 */
[----:B-1----:R-:W4:Y:S01]  /*10d80*/  LDL R49, [R1+0x40] ;  /* 0x0000400001317983 */ /* 0x002f220000100800 */
[----:B--23-5:R-:W-:Y:S02]  /*10d90*/  SHF.R.U32.HI R4, RZ, 0x8, R32 ;  /* 0x00000008ff047819 */ /* 0x02cfe40000011620 */
[----:B------:R-:W-:Y:S02]  /*10da0*/  LOP3.LUT R0, R32, 0xff, RZ, 0xc0, !PT ;  /* 0x000000ff20007812 */ /* 0x000fe400078ec0ff */
[----:B------:R-:W-:Y:S02]  /*10db0*/  SHF.R.U32.HI R8, RZ, 0x8, R34 ;  /* 0x00000008ff087819 */ /* 0x000fe40000011622 */
[----:B------:R-:W-:Y:S02]  /*10dc0*/  LOP3.LUT R5, R4, 0xff, RZ, 0xc0, !PT ;  /* 0x000000ff04057812 */ /* 0x000fe400078ec0ff */
[----:B------:R-:W-:Y:S02]  /*10dd0*/  LEA.HI R3, R3, R179, RZ, 0x1c ;  /* 0x000000b303037211 */ /* 0x000fe400078fe0ff */
[----:B------:R-:W-:-:S02]  /*10de0*/  LOP3.LUT R4, R34, 0xff, RZ, 0xc0, !PT ;  /* 0x000000ff22047812 */ /* 0x000fc400078ec0ff */
[----:B------:R-:W-:Y:S02]  /*10df0*/  LOP3.LUT R9, R8, 0xff, RZ, 0xc0, !PT ;  /* 0x000000ff08097812 */ /* 0x000fe400078ec0ff */
[----:B0-----:R-:W-:Y:S02]  /*10e00*/  PRMT R21, R5, 0x7604, R0 ;  /* 0x0000760405157816 */ /* 0x001fe40000000000 */
[----:B------:R-:W-:Y:S02]  /*10e10*/  SHF.R.S32.HI R0, RZ, 0x1f, R3 ;  /* 0x0000001fff007819 */ /* 0x000fe40000011403 */
[----:B------:R-:W-:Y:S02]  /*10e20*/  PRMT R25, R9, 0x7604, R4 ;  /* 0x0000760409197816 */ /* 0x000fe40000000004 */
[----:B------:R-:W-:Y:S01]  /*10e30*/  LEA.HI R4, R0, R3, RZ, 0x2 ;  /* 0x0000000300047211 */ /* 0x000fe200078f10ff */
[----:B------:R-:W-:Y:S01]  /*10e40*/  IMAD.SHL.U32 R3, R3, 0x10, RZ ;  /* 0x0000001003037824 */ /* 0x000fe200078e00ff */
[----:B------:R-:W-:-:S02]  /*10e50*/  SHF.R.U32.HI R7, RZ, 0x8, R33 ;  /* 0x00000008ff077819 */ /* 0x000fc40000011621 */
[----:B------:R-:W-:Y:S02]  /*10e60*/  SHF.L.U32 R4, R4, 0xb, RZ ;  /* 0x0000000b04047819 */ /* 0x000fe400000006ff */
[----:B------:R-:W-:Y:S02]  /*10e70*/  LOP3.LUT R0, R180, 0x30, R3, 0xf8, !PT ;  /* 0x00000030b4007812 */ /* 0x000fe400078ef803 */
[----:B------:R-:W-:Y:S02]  /*10e80*/  LOP3.LUT R6, R33, 0xff, RZ, 0xc0, !PT ;  /* 0x000000ff21067812 */ /* 0x000fe400078ec0ff */
[----:B------:R-:W-:Y:S02]  /*10e90*/  LOP3.LUT R7, R7, 0xff, RZ, 0xc0, !PT ;  /* 0x000000ff07077812 */ /* 0x000fe400078ec0ff */
[----:B------:R-:W-:Y:S02]  /*10ea0*/  SHF.R.U32.HI R8, RZ, 0x8, R12 ;  /* 0x00000008ff087819 */ /* 0x000fe4000001160c */
[----:B------:R-:W-:-:S02]  /*10eb0*/  LOP3.LUT R0, R0, R181, RZ, 0x3c, !PT ;  /* 0x000000b500007212 */ /* 0x000fc400078e3cff */
[----:B------:R-:W-:Y:S02]  /*10ec0*/  LOP3.LUT R3, R4, 0xffffe000, RZ, 0xc0, !PT ;  /* 0xffffe00004037812 */ /* 0x000fe400078ec0ff */
[----:B------:R-:W-:Y:S02]  /*10ed0*/  PRMT R20, R7, 0x7604, R6 ;  /* 0x0000760407147816 */ /* 0x000fe40000000006 */
[----:B------:R-:W-:Y:S02]  /*10ee0*/  LOP3.LUT R7, R12, 0xff, RZ, 0xc0, !PT ;  /* 0x000000ff0c077812 */ /* 0x000fe400078ec0ff */
[----:B------:R-:W-:Y:S02]  /*10ef0*/  LOP3.LUT R8, R8, 0xff, RZ, 0xc0, !PT ;  /* 0x000000ff08087812 */ /* 0x000fe400078ec0ff */
[----:B------:R-:W-:Y:S02]  /*10f00*/  IADD3 R3, R0, R182, R3 ;  /* 0x000000b600037210 */ /* 0x000fe40007ffe003 */
[----:B------:R-:W-:-:S02]  /*10f10*/  PRMT R29, R8, 0x7604, R7 ;  /* 0x00007604081d7816 */ /* 0x000fc40000000007 */
[----:B------:R-:W-:Y:S01]  /*10f20*/  SHF.R.U32.HI R6, RZ, 0x8, R35 ;  /* 0x00000008ff067819 */ /* 0x000fe20000011623 */
[----:B------:R-:W-:Y:S01]  /*10f30*/  IMAD.IADD R0, R16, 0x1, R3 ;  /* 0x0000000110007824 */ /* 0x000fe200078e0203 */
[----:B------:R-:W-:Y:S02]  /*10f40*/  SHF.R.U32.HI R8, RZ, 0x8, R13 ;  /* 0x00000008ff087819 */ /* 0x000fe4000001160d */
[----:B------:R-:W-:Y:S02]  /*10f50*/  LOP3.LUT R5, R35, 0xff, RZ, 0xc0, !PT ;  /* 0x000000ff23057812 */ /* 0x000fe400078ec0ff */
[----:B------:R-:W-:Y:S02]  /*10f60*/  LOP3.LUT R6, R6, 0xff, RZ, 0xc0, !PT ;  /* 0x000000ff06067812 */ /* 0x000fe400078ec0ff */
[----:B------:R-:W-:Y:S02]  /*10f70*/  LOP3.LUT R3, R8, 0xff, RZ, 0xc0, !PT ;  /* 0x000000ff08037812 */ /* 0x000fe400078ec0ff */
[----:B------:R-:W0:Y:S01]  /*10f80*/  LDS.128 R8, [R0+0x10400] ;  /* 0x0104000000087984 */ /* 0x000e220000000c00 */
[----:B------:R-:W-:-:S02]  /*10f90*/  PRMT R24, R6, 0x7604, R5 ;  /* 0x0000760406187816 */ /* 0x000fc40000000005 */
[----:B------:R-:W-:Y:S02]  /*10fa0*/  SHF.R.U32.HI R31, RZ, 0x8, R15 ;  /* 0x00000008ff1f7819 */ /* 0x000fe4000001160f */
[----:B------:R-:W-:Y:S02]  /*10fb0*/  LOP3.LUT R30, R15, 0xff, RZ, 0xc0, !PT ;  /* 0x000000ff0f1e7812 */ /* 0x000fe400078ec0ff */
[----:B------:R-:W-:Y:S02]  /*10fc0*/  LOP3.LUT R31, R31, 0xff, RZ, 0xc0, !PT ;  /* 0x000000ff1f1f7812 */ /* 0x000fe400078ec0ff */
[----:B------:R-:W-:Y:S02]  /*10fd0*/  LOP3.LUT R26, R13, 0xff, RZ, 0xc0, !PT ;  /* 0x000000ff0d1a7812 */ /* 0x000fe400078ec0ff */
[----:B------:R-:W-:Y:S02]  /*10fe0*/  SHF.R.U32.HI R28, RZ, 0x8, R14 ;  /* 0x00000008ff1c7819 */ /* 0x000fe4000001160e */
[----:B------:R-:W-:-:S02]  /*10ff0*/  PRMT R30, R31, 0x7604, R30 ;  /* 0x000076041f1e7816 */ /* 0x000fc4000000001e */
[----:B------:R-:W-:Y:S02]  /*11000*/  PRMT R26, R3, 0x7604, R26 ;  /* 0x00007604031a7816 */ /* 0x000fe4000000001a */
[----:B------:R-:W-:Y:S02]  /*11010*/  SHF.R.U32.HI R31, RZ, 0x10, R13 ;  /* 0x00000010ff1f7819 */ /* 0x000fe4000001160d */
[----:B------:R-:W-:Y:S02]  /*11020*/  SHF.R.U32.HI R3, RZ, 0x10, R33 ;  /* 0x00000010ff037819 */ /* 0x000fe40000011621 */
[----:B------:R-:W-:Y:S01]  /*11030*/  LOP3.LUT R27, R14, 0xff, RZ, 0xc0, !PT ;  /* 0x000000ff0e1b7812 */ /* 0x000fe200078ec0ff */
[----:B------:R-:W-:Y:S01]  /*11040*/  IMAD.U32 R31, R31, 0x10000, RZ ;  /* 0x000100001f1f7824 */ /* 0x000fe200078e00ff */
[----:B------:R-:W-:Y:S01]  /*11050*/  LOP3.LUT R28, R28, 0xff, RZ, 0xc0, !PT ;  /* 0x000000ff1c1c7812 */ /* 0x000fe200078ec0ff */
[----:B------:R-:W-:Y:S01]  /*11060*/  IMAD.U32 R3, R3, 0x10000, RZ ;  /* 0x0001000003037824 */ /* 0x000fe200078e00ff */
[----:B------:R-:W-:-:S02]  /*11070*/  SHF.R.U32.HI R39, RZ, 0x10, R15 ;  /* 0x00000010ff277819 */ /* 0x000fc4000001160f */
[----:B------:R-:W-:Y:S02]  /*11080*/  PRMT R37, R28, 0x7604, R27 ;  /* 0x000076041c257816 */ /* 0x000fe4000000001b */
[----:B------:R-:W-:Y:S01]  /*11090*/  SHF.R.U32.HI R27, RZ, 0x10, R35 ;  /* 0x00000010ff1b7819 */ /* 0x000fe20000011623 */
[----:B------:R-:W-:Y:S01]  /*110a0*/  IMAD.U32 R39, R39, 0x10000, RZ ;  /* 0x0001000027277824 */ /* 0x000fe200078e00ff */
[----:B------:R-:W-:Y:S02]  /*110b0*/  LOP3.LUT R31, R26, 0xff0000, R31, 0xf8, !PT ;  /* 0x00ff00001a1f7812 */ /* 0x000fe400078ef81f */
[----:B------:R-:W-:Y:S01]  /*110c0*/  LOP3.LUT R3, R20, 0xff0000, R3, 0xf8, !PT ;  /* 0x00ff000014037812 */ /* 0x000fe200078ef803 */
[----:B------:R-:W-:Y:S01]  /*110d0*/  IMAD.U32 R27, R27, 0x10000, RZ ;  /* 0x000100001b1b7824 */ /* 0x000fe200078e00ff */
        /* <DEDUP_REMOVED lines=8> */
[----:B------:R-:W-:Y:S02]  /*11160*/  F2FP.F16.E4M3.UNPACK_B R34, R36 ;  /* 0x00000024ff22723e */ /* 0x000fe400020006ff */
[----:B------:R-:W-:Y:S01]  /*11170*/  LOP3.LUT R42, R41, 0xff000000, R15, 0xf8, !PT ;  /* 0xff000000292a7812 */ /* 0x000fe200078ef80f */
[--C-:B------:R-:W-:Y:S01]  /*11180*/  HADD2.F32 R41, -RZ, R40.reuse.H0_H0 ;  /* 0x20000028ff297230 */ /* 0x100fe20000004100 */
[----:B------:R-:W-:Y:S01]  /*11190*/  LOP3.LUT R33, R37, 0xff0000, R14, 0xf8, !PT ;  /* 0x00ff000025217812 */ /* 0x000fe200078ef80e */
[----:B------:R-:W-:Y:S01]  /*111a0*/  HADD2.F32 R40, -RZ, R40.H1_H1 ;  /* 0x30000028ff287230 */ /* 0x000fe20000004100 */
[--C-:B------:R-:W-:Y:S02]  /*111b0*/  LOP3.LUT R21, R21, 0xff0000, R32.reuse, 0xf8, !PT ;  /* 0x00ff000015157812 */ /* 0x100fe400078ef820 */
[----:B------:R-:W-:Y:S01]  /*111c0*/  LOP3.LUT R37, R27, 0xff000000, R35, 0xf8, !PT ;  /* 0xff0000001b257812 */ /* 0x000fe200078ef823 */
[--C-:B------:R-:W-:Y:S01]  /*111d0*/  HADD2.F32 R35, -RZ, R34.reuse.H0_H0 ;  /* 0x20000022ff237230 */ /* 0x100fe20000004100 */
[----:B------:R-:W-:Y:S01]  /*111e0*/  LOP3.LUT R21, R21, 0xff000000, R32, 0xf8, !PT ;  /* 0xff00000015157812 */ /* 0x000fe200078ef820 */
[----:B------:R-:W-:Y:S01]  /*111f0*/  HADD2.F32 R34, -RZ, R34.H1_H1 ;  /* 0x30000022ff227230 */ /* 0x000fe20000004100 */
[----:B------:R-:W-:-:S02]  /*11200*/  LOP3.LUT R29, R29, 0xff0000, R12, 0xf8, !PT ;  /* 0x00ff00001d1d7812 */ /* 0x000fc400078ef80c */
[----:B------:R-:W-:Y:S02]  /*11210*/  F2FP.F16.E4M3.UNPACK_B R26, R9.H1 ;  /* 0x00000009ff1a723e */ /* 0x000fe400030006ff */
[-C--:B------:R-:W-:Y:S02]  /*11220*/  F2FP.F16.E4M3.UNPACK_B R31, R8.reuse ;  /* 0x00000008ff1f723e */ /* 0x080fe400020006ff */
[----:B------:R-:W-:Y:S02]  /*11230*/  F2FP.F16.E4M3.UNPACK_B R32, R8.H1 ;  /* 0x00000008ff20723e */ /* 0x000fe400030006ff */
[----:B------:R-:W-:Y:S02]  /*11240*/  F2FP.F16.E4M3.UNPACK_B R39, R39.H1 ;  /* 0x00000027ff27723e */ /* 0x000fe400030006ff */
[----:B------:R-:W-:Y:S02]  /*11250*/  F2FP.F16.E4M3.UNPACK_B R36, R36.H1 ;  /* 0x00000024ff24723e */ /* 0x000fe400030006ff */
[----:B------:R-:W-:-:S02]  /*11260*/  LOP3.LUT R38, R29, 0xff000000, R12, 0xf8, !PT ;  /* 0xff0000001d267812 */ /* 0x000fc400078ef80c */
[----:B------:R-:W-:Y:S02]  /*11270*/  LOP3.LUT R12, R33, 0xff000000, R14, 0xf8, !PT ;  /* 0xff000000210c7812 */ /* 0x000fe400078ef80e */
[-C--:B------:R-:W-:Y:S02]  /*11280*/  F2FP.F16.E4M3.UNPACK_B R30, R11.reuse ;  /* 0x0000000bff1e723e */ /* 0x080fe400020006ff */
[----:B------:R-:W-:Y:S01]  /*11290*/  F2FP.F16.E4M3.UNPACK_B R33, R11.H1 ;  /* 0x0000000bff21723e */ /* 0x000fe200030006ff */
[--C-:B------:R-:W-:Y:S01]  /*112a0*/  HADD2.F32 R11, -RZ, R36.reuse.H0_H0 ;  /* 0x20000024ff0b7230 */ /* 0x100fe20000004100 */
[----:B------:R-:W-:Y:S01]  /*112b0*/  F2FP.F16.E4M3.UNPACK_B R14, R10.H1 ;  /* 0x0000000aff0e723e */ /* 0x000fe200030006ff */
[----:B------:R-:W-:Y:S01]  /*112c0*/  HADD2.F32 R36, -RZ, R36.H1_H1 ;  /* 0x30000024ff247230 */ /* 0x000fe20000004100 */
[----:B----4-:R-:W0:Y:S02]  /*112d0*/  LDS.128 R4, [R49+0x10400] ;  /* 0x0104000031047984 */ /* 0x010e240000000c00 */
[----:B0-----:R-:W-:-:S02]  /*112e0*/  F2FP.F16.E4M3.UNPACK_B R13, R5 ;  /* 0x00000005ff0d723e */ /* 0x001fc400020006ff */
[----:B------:R-:W-:Y:S01]  /*112f0*/  F2FP.F16.E4M3.UNPACK_B R15, R5.H1 ;  /* 0x00000005ff0f723e */ /* 0x000fe200030006ff */
[--C-:B------:R-:W-:Y:S01]  /*11300*/  HADD2.F32 R5, -RZ, R24.reuse.H0_H0 ;  /* 0x20000018ff057230 */ /* 0x100fe20000004100 */
[-C--:B------:R-:W-:Y:S01]  /*11310*/  F2FP.F16.E4M3.UNPACK_B R28, R7.reuse ;  /* 0x00000007ff1c723e */ /* 0x080fe200020006ff */
[--C-:B------:R-:W-:Y:S01]  /*11320*/  HADD2.F32 R20, -RZ, R13.reuse.H0_H0 ;  /* 0x2000000dff147230 */ /* 0x100fe20000004100 */
[----:B------:R-:W-:Y:S01]  /*11330*/  F2FP.F16.E4M3.UNPACK_B R29, R7.H1 ;  /* 0x00000007ff1d723e */ /* 0x000fe200030006ff */
[----:B------:R-:W-:Y:S02]  /*11340*/  HADD2.F32 R24, -RZ, R24.H1_H1 ;  /* 0x30000018ff187230 */ /* 0x000fe40000004100 */
[C---:B------:R-:W-:Y:S01]  /*11350*/  FMUL.FTZ R9, R5.reuse, R41 ;  /* 0x0000002905097220 */ /* 0x040fe20000410000 */
[----:B------:R-:W-:Y:S01]  /*11360*/  FMUL.FTZ R8, R5, R35 ;  /* 0x0000002305087220 */ /* 0x000fe20000410000 */
[----:B------:R-:W-:Y:S01]  /*11370*/  F2FP.F16.E4M3.UNPACK_B R25, R4 ;  /* 0x00000004ff19723e */ /* 0x000fe200020006ff */
[----:B------:R-:W-:-:S02]  /*11380*/  HADD2.F32 R13, -RZ, R13.H1_H1 ;  /* 0x3000000dff0d7230 */ /* 0x000fc40000004100 */
[C---:B------:R-:W-:Y:S01]  /*11390*/  FFMA.FTZ R5, R20.reuse, R35, -R9 ;  /* 0x0000002314057223 */ /* 0x040fe20000010809 */
[----:B------:R-:W-:Y:S01]  /*113a0*/  F2FP.F16.E4M3.UNPACK_B R27, R4.H1 ;  /* 0x00000004ff1b723e */ /* 0x000fe200030006ff */
[----:B------:R-:W-:Y:S01]  /*113b0*/  FFMA.FTZ R9, R20, R41, R8 ;  /* 0x0000002914097223 */ /* 0x000fe20000010008 */
[-C--:B------:R-:W-:Y:S01]  /*113c0*/  F2FP.F16.E4M3.UNPACK_B R4, R6.reuse ;  /* 0x00000006ff04723e */ /* 0x080fe200020006ff */
[----:B------:R-:W-:Y:S01]  /*113d0*/  HADD2.F32 R35, -RZ, R39.H0_H0 ;  /* 0x20000027ff237230 */ /* 0x000fe20000004100 */
[----:B------:R-:W-:Y:S01]  /*113e0*/  F2FP.F16.E4M3.UNPACK_B R7, R6.H1 ;  /* 0x00000006ff07723e */ /* 0x000fe200030006ff */
[----:B------:R-:W-:Y:S01]  /*113f0*/  HADD2.F32 R8, -RZ, R26.H0_H0 ;  /* 0x2000001aff087230 */ /* 0x000fe20000004100 */
[----:B------:R-:W-:Y:S01]  /*11400*/  F2FP.F16.E4M3.UNPACK_B R6, R10 ;  /* 0x0000000aff06723e */ /* 0x000fe200020006ff */
[C---:B------:R-:W-:Y:S01]  /*11410*/  FMUL.FTZ R10, R24.reuse, R40 ;  /* 0x00000028180a7220 */ /* 0x040fe20000410000 */
[----:B------:R-:W-:Y:S01]  /*11420*/  FMUL.FTZ R41, R24, R34 ;  /* 0x0000002218297220 */ /* 0x000fe20000410000 */
[----:B------:R-:W-:-:S02]  /*11430*/  HADD2.F32 R20, -RZ, R15.H0_H0 ;  /* 0x2000000fff147230 */ /* 0x000fc40000004100 */
[C---:B------:R-:W-:Y:S01]  /*11440*/  FMUL.FTZ R43, R8.reuse, R35 ;  /* 0x00000023082b7220 */ /* 0x040fe20000410000 */
[-C--:B------:R-:W-:Y:S01]  /*11450*/  FMUL.FTZ R24, R8, R11.reuse ;  /* 0x0000000b08187220 */ /* 0x080fe20000410000 */
[C---:B------:R-:W-:Y:S01]  /*11460*/  FFMA.FTZ R8, R13.reuse, R34, -R10 ;  /* 0x000000220d087223 */ /* 0x040fe2000001080a */
[----:B------:R-:W-:Y:S01]  /*11470*/  FFMA.FTZ R10, R13, R40, R41 ;  /* 0x000000280d0a7223 */ /* 0x000fe20000010029 */
[-C--:B------:R-:W-:Y:S01]  /*11480*/  F2FP.F16.E4M3.UNPACK_B R40, R42.reuse ;  /* 0x0000002aff28723e */ /* 0x080fe200020006ff */
[C---:B------:R-:W-:Y:S01]  /*11490*/  FFMA.FTZ R11, R20.reuse, R11, -R43 ;  /* 0x0000000b140b7223 */ /* 0x040fe2000001082b */
[----:B------:R-:W-:Y:S01]  /*114a0*/  F2FP.F16.E4M3.UNPACK_B R34, R37 ;  /* 0x00000025ff22723e */ /* 0x000fe200020006ff */
[----:B------:R-:W-:Y:S01]  /*114b0*/  FFMA.FTZ R13, R20, R35, R24 ;  /* 0x00000023140d7223 */ /* 0x000fe20000010018 */
[----:B------:R-:W-:Y:S01]  /*114c0*/  HADD2.F32 R39, -RZ, R39.H1_H1 ;  /* 0x30000027ff277230 */ /* 0x000fe20000004100 */
[----:B------:R-:W-:Y:S01]  /*114d0*/  F2FP.F16.E4M3.UNPACK_B R42, R42.H1 ;  /* 0x0000002aff2a723e */ /* 0x000fe200030006ff */
[----:B------:R-:W-:Y:S01]  /*114e0*/  HADD2.F32 R20, -RZ, R26.H1_H1 ;  /* 0x3000001aff147230 */ /* 0x000fe20000004100 */
[----:B------:R-:W-:Y:S01]  /*114f0*/  F2FP.F16.E4M3.UNPACK_B R37, R37.H1 ;  /* 0x00000025ff25723e */ /* 0x000fe200030006ff */
[----:B------:R-:W-:-:S02]  /*11500*/  HADD2.F32 R41, -RZ, R40.H0_H0 ;  /* 0x20000028ff297230 */ /* 0x000fc40000004100 */
[----:B------:R-:W-:Y:S02]  /*11510*/  HADD2.F32 R24, -RZ, R30.H0_H0 ;  /* 0x2000001eff187230 */ /* 0x000fe40000004100 */
[C---:B------:R-:W-:Y:S01]  /*11520*/  FMUL.FTZ R46, R20.reuse, R39 ;  /* 0x00000027142e7220 */ /* 0x040fe20000410000 */
[----:B------:R-:W-:Y:S02]  /*11530*/  HADD2.F32 R35, -RZ, R34.H0_H0 ;  /* 0x20000022ff237230 */ /* 0x000fe40000004100 */
[----:B------:R-:W-:Y:S01]  /*11540*/  FMUL.FTZ R48, R20, R36 ;  /* 0x0000002414307220 */ /* 0x000fe20000410000 */
[----:B------:R-:W-:Y:S02]  /*11550*/  HADD2.F32 R15, -RZ, R15.H1_H1 ;  /* 0x3000000fff0f7230 */ /* 0x000fe40000004100 */
[C---:B------:R-:W-:Y:S01]  /*11560*/  FMUL.FTZ R43, R24.reuse, R41 ;  /* 0x00000029182b7220 */ /* 0x040fe20000410000 */
[--C-:B------:R-:W-:Y:S02]  /*11570*/  HADD2.F32 R26, -RZ, R28.reuse.H0_H0 ;  /* 0x2000001cff1a7230 */ /* 0x100fe40000004100 */
[----:B------:R-:W-:Y:S01]  /*11580*/  FMUL.FTZ R50, R24, R35 ;  /* 0x0000002318327220 */ /* 0x000fe20000410000 */
[----:B------:R-:W-:-:S02]  /*11590*/  HADD2.F32 R28, -RZ, R28.H1_H1 ;  /* 0x3000001cff1c7230 */ /* 0x000fc40000004100 */
[C---:B------:R-:W-:Y:S01]  /*115a0*/  FFMA.FTZ R20, R15.reuse, R36, -R46 ;  /* 0x000000240f147223 */ /* 0x040fe2000001082e */
[----:B------:R-:W-:Y:S01]  /*115b0*/  FFMA.FTZ R24, R15, R39, R48 ;  /* 0x000000270f187223 */ /* 0x000fe20000010030 */
[C---:B------:R-:W-:Y:S01]  /*115c0*/  FFMA.FTZ R15, R26.reuse, R35, -R43 ;  /* 0x000000231a0f7223 */ /* 0x040fe2000001082b */
[----:B------:R-:W-:Y:S01]  /*115d0*/  FFMA.FTZ R26, R26, R41, R50 ;  /* 0x000000291a1a7223 */ /* 0x000fe20000010032 */
[----:B------:R-:W-:Y:S01]  /*115e0*/  HADD2.F32 R41, -RZ, R40.H1_H1 ;  /* 0x30000028ff297230 */ /* 0x000fe20000004100 */
[----:B------:R-:W-:Y:S01]  /*115f0*/  F2FP.SATFINITE.E4M3.F32.PACK_AB_MERGE_C R11, R20, R11, RZ ;  /* 0x0000000b140b723e */ /* 0x000fe200048070ff */
[----:B------:R-:W-:Y:S01]  /*11600*/  HADD2.F32 R39, -RZ, R34.H1_H1 ;  /* 0x30000022ff277230 */ /* 0x000fe20000004100 */
[----:B------:R-:W-:Y:S01]  /*11610*/  F2FP.SATFINITE.E4M3.F32.PACK_AB_MERGE_C R13, R24, R13, RZ ;  /* 0x0000000d180d723e */ /* 0x000fe200048070ff */
[----:B------:R-:W-:Y:S01]  /*11620*/  HADD2.F32 R40, -RZ, R42.H0_H0 ;  /* 0x2000002aff287230 */ /* 0x000fe20000004100 */
[----:B------:R-:W-:Y:S01]  /*11630*/  F2FP.SATFINITE.E4M3.F32.PACK_AB_MERGE_C R5, R8, R5, R11 ;  /* 0x000000050805723e */ /* 0x000fe2000480700b */
[----:B------:R-:W-:Y:S01]  /*11640*/  HADD2.F32 R35, -RZ, R33.H0_H0 ;  /* 0x20000021ff237230 */ /* 0x000fe20000004100 */
[----:B------:R-:W-:Y:S01]  /*11650*/  F2FP.SATFINITE.E4M3.F32.PACK_AB_MERGE_C R9, R10, R9, R13 ;  /* 0x000000090a09723e */ /* 0x000fe2000480700d */
[----:B------:R-:W-:-:S02]  /*11660*/  HADD2.F32 R34, -RZ, R30.H1_H1 ;  /* 0x3000001eff227230 */ /* 0x000fc40000004100 */
[----:B------:R-:W-:Y:S02]  /*11670*/  HADD2.F32 R36, -RZ, R37.H0_H0 ;  /* 0x20000025ff247230 */ /* 0x000fe40000004100 */
[C---:B------:R-:W-:Y:S01]  /*11680*/  FMUL.FTZ R45, R35.reuse, R40 ;  /* 0x00000028232d7220 */ /* 0x040fe20000410000 */
[----:B------:R-:W-:Y:S02]  /*11690*/  HADD2.F32 R30, -RZ, R29.H0_H0 ;  /* 0x2000001dff1e7230 */ /* 0x000fe40000004100 */
[C---:B------:R-:W-:Y:S01]  /*116a0*/  FMUL.FTZ R43, R34.reuse, R41 ;  /* 0x00000029222b7220 */ /* 0x040fe20000410000 */
[----:B------:R-:W-:Y:S01]  /*116b0*/  FMUL.FTZ R34, R34, R39 ;  /* 0x0000002722227220 */ /* 0x000fe20000410000 */
[-C--:B------:R-:W-:Y:S01]  /*116c0*/  FMUL.FTZ R35, R35, R36.reuse ;  /* 0x0000002423237220 */ /* 0x080fe20000410000 */
[----:B------:R-:W-:Y:S02]  /*116d0*/  HADD2.F32 R42, -RZ, R42.H1_H1 ;  /* 0x3000002aff2a7230 */ /* 0x000fe40000004100 */
[----:B------:R-:W-:Y:S01]  /*116e0*/  FFMA.FTZ R45, R30, R36, -R45 ;  /* 0x000000241e2d7223 */ /* 0x000fe2000001082d */
[----:B------:R-:W-:-:S02]  /*116f0*/  HADD2.F32 R36, -RZ, R37.H1_H1 ;  /* 0x30000025ff247230 */ /* 0x000fc40000004100 */
[C---:B------:R-:W-:Y:S01]  /*11700*/  FFMA.FTZ R41, R28.reuse, R41, R34 ;  /* 0x000000291c297223 */ /* 0x040fe20000010022 */
[----:B------:R-:W-:Y:S01]  /*11710*/  F2FP.F16.E4M3.UNPACK_B R37, R38.H1 ;  /* 0x00000026ff25723e */ /* 0x000fe200030006ff */
[----:B------:R-:W-:Y:S01]  /*11720*/  HADD2.F32 R33, -RZ, R33.H1_H1 ;  /* 0x30000021ff217230 */ /* 0x000fe20000004100 */
[----:B------:R-:W-:Y:S01]  /*11730*/  F2FP.F16.E4M3.UNPACK_B R34, R21.H1 ;  /* 0x00000015ff22723e */ /* 0x000fe200030006ff */
[----:B------:R-:W-:Y:S01]  /*11740*/  FFMA.FTZ R48, R28, R39, -R43 ;  /* 0x000000271c307223 */ /* 0x000fe2000001082b */
[----:B------:R-:W-:Y:S01]  /*11750*/  FFMA.FTZ R43, R30, R40, R35 ;  /* 0x000000281e2b7223 */ /* 0x000fe20000010023 */
[----:B------:R-:W-:Y:S02]  /*11760*/  HADD2.F32 R29, -RZ, R29.H1_H1 ;  /* 0x3000001dff1d7230 */ /* 0x000fe40000004100 */
[C---:B------:R-:W-:Y:S01]  /*11770*/  FMUL.FTZ R40, R33.reuse, R42 ;  /* 0x0000002a21287220 */ /* 0x040fe20000410000 */
[----:B------:R-:W-:Y:S02]  /*11780*/  HADD2.F32 R39, -RZ, R37.H0_H0 ;  /* 0x20000025ff277230 */ /* 0x000fe40000004100 */
[----:B------:R-:W-:Y:S01]  /*11790*/  FMUL.FTZ R47, R33, R36 ;  /* 0x00000024212f7220 */ /* 0x000fe20000410000 */
[----:B------:R-:W-:-:S02]  /*117a0*/  HADD2.F32 R30, -RZ, R32.H0_H0 ;  /* 0x20000020ff1e7230 */ /* 0x000fc40000004100 */
[C---:B------:R-:W-:Y:S01]  /*117b0*/  FFMA.FTZ R50, R29.reuse, R36, -R40 ;  /* 0x000000241d327223 */ /* 0x040fe20000010828 */
[----:B------:R-:W-:Y:S02]  /*117c0*/  HADD2.F32 R35, -RZ, R34.H0_H0 ;  /* 0x20000022ff237230 */ /* 0x000fe40000004100 */
[----:B------:R-:W-:Y:S01]  /*117d0*/  FFMA.FTZ R52, R29, R42, R47 ;  /* 0x0000002a1d347223 */ /* 0x000fe2000001002f */
        /* <DEDUP_REMOVED lines=8> */
[----:B------:R-:W-:Y:S01]  /*11860*/  HADD2.F32 R27, -RZ, R27.H1_H1 ;  /* 0x3000001bff1b7230 */ /* 0x000fe20000004100 */
[----:B------:R-:W-:Y:S01]  /*11870*/  F2FP.F16.E4M3.UNPACK_B R29, R21 ;  /* 0x00000015ff1d723e */ /* 0x000fe200020006ff */
[-C--:B------:R-:W-:Y:S01]  /*11880*/  FMUL.FTZ R32, R32, R34.reuse ;  /* 0x0000002220207220 */ /* 0x080fe20000410000 */
[C---:B------:R-:W-:Y:S01]  /*11890*/  FFMA.FTZ R35, R28.reuse, R35, -R33 ;  /* 0x000000231c237223 */ /* 0x040fe20000010821 */
[----:B------:R-:W-:Y:S01]  /*118a0*/  FFMA.FTZ R39, R28, R39, R30 ;  /* 0x000000271c277223 */ /* 0x000fe2000001001e */
[C---:B------:R-:W-:Y:S01]  /*118b0*/  FFMA.FTZ R40, R27.reuse, R34, -R36 ;  /* 0x000000221b287223 */ /* 0x040fe20000010824 */
[----:B------:R-:W-:Y:S01]  /*118c0*/  FFMA.FTZ R42, R27, R37, R32 ;  /* 0x000000251b2a7223 */ /* 0x000fe20000010020 */
[----:B------:R-:W-:Y:S01]  /*118d0*/  HADD2.F32 R30, -RZ, R38.H0_H0 ;  /* 0x20000026ff1e7230 */ /* 0x000fe20000004100 */
[----:B------:R-:W-:Y:S01]  /*118e0*/  F2FP.SATFINITE.E4M3.F32.PACK_AB_MERGE_C R43, R52, R43, RZ ;  /* 0x0000002b342b723e */ /* 0x000fe200048070ff */
[----:B------:R-:W-:-:S02]  /*118f0*/  HADD2.F32 R28, -RZ, R31.H0_H0 ;  /* 0x2000001fff1c7230 */ /* 0x000fc40000004100 */
[----:B------:R-:W-:Y:S01]  /*11900*/  HADD2.F32 R27, -RZ, R29.H0_H0 ;  /* 0x2000001dff1b7230 */ /* 0x000fe20000004100 */
[----:B------:R-:W-:Y:S01]  /*11910*/  F2FP.SATFINITE.E4M3.F32.PACK_AB_MERGE_C R39, R42, R39, RZ ;  /* 0x000000272a27723e */ /* 0x000fe200048070ff */
[----:B------:R-:W-:Y:S02]  /*11920*/  HADD2.F32 R21, -RZ, R25.H0_H0 ;  /* 0x20000019ff157230 */ /* 0x000fe40000004100 */
[C---:B------:R-:W-:Y:S01]  /*11930*/  FMUL.FTZ R32, R28.reuse, R30 ;  /* 0x0000001e1c207220 */ /* 0x040fe20000410000 */
[----:B------:R-:W-:Y:S02]  /*11940*/  HADD2.F32 R38, -RZ, R38.H1_H1 ;  /* 0x30000026ff267230 */ /* 0x000fe40000004100 */
[-C--:B------:R-:W-:Y:S01]  /*11950*/  FMUL.FTZ R34, R28, R27.reuse ;  /* 0x0000001b1c227220 */ /* 0x080fe20000410000 */
[----:B------:R-:W-:Y:S02]  /*11960*/  HADD2.F32 R31, -RZ, R31.H1_H1 ;  /* 0x3000001fff1f7230 */ /* 0x000fe40000004100 */
[----:B------:R-:W-:Y:S01]  /*11970*/  FFMA.FTZ R32, R21, R27, -R32 ;  /* 0x0000001b15207223 */ /* 0x000fe20000010820 */
[----:B------:R-:W-:Y:S01]  /*11980*/  HADD2.F32 R28, -RZ, R29.H1_H1 ;  /* 0x3000001dff1c7230 */ /* 0x000fe20000004100 */
[----:B------:R-:W-:Y:S01]  /*11990*/  F2FP.F16.E4M3.UNPACK_B R29, R12.H1 ;  /* 0x0000000cff1d723e */ /* 0x000fe200030006ff */
[----:B------:R-:W-:-:S02]  /*119a0*/  HADD2.F32 R25, -RZ, R25.H1_H1 ;  /* 0x30000019ff197230 */ /* 0x000fc40000004100 */
[----:B------:R-:W-:Y:S01]  /*119b0*/  FFMA.FTZ R34, R21, R30, R34 ;  /* 0x0000001e15227223 */ /* 0x000fe20000010022 */
[C---:B------:R-:W-:Y:S01]  /*119c0*/  FMUL.FTZ R36, R31.reuse, R38 ;  /* 0x000000261f247220 */ /* 0x040fe20000410000 */
[-C--:B------:R-:W-:Y:S01]  /*119d0*/  F2FP.F16.E4M3.UNPACK_B R21, R3.reuse.H1 ;  /* 0x00000003ff15723e */ /* 0x080fe200030006ff */
[-C--:B------:R-:W-:Y:S01]  /*119e0*/  FMUL.FTZ R33, R31, R28.reuse ;  /* 0x0000001c1f217220 */ /* 0x080fe20000410000 */
[----:B------:R-:W-:Y:S02]  /*119f0*/  HADD2.F32 R30, -RZ, R29.H0_H0 ;  /* 0x2000001dff1e7230 */ /* 0x000fe40000004100 */
[C---:B------:R-:W-:Y:S01]  /*11a00*/  FFMA.FTZ R31, R25.reuse, R28, -R36 ;  /* 0x0000001c191f7223 */ /* 0x040fe20000010824 */
[----:B------:R-:W-:Y:S02]  /*11a10*/  HADD2.F32 R27, -RZ, R14.H0_H0 ;  /* 0x2000000eff1b7230 */ /* 0x000fe40000004100 */
[----:B------:R-:W-:Y:S01]  /*11a20*/  FFMA.FTZ R33, R25, R38, R33 ;  /* 0x0000002619217223 */ /* 0x000fe20000010021 */
[--C-:B------:R-:W-:Y:S01]  /*11a30*/  HADD2.F32 R28, -RZ, R21.reuse.H0_H0 ;  /* 0x20000015ff1c7230 */ /* 0x100fe20000004100 */
[----:B------:R-:W-:Y:S01]  /*11a40*/  F2FP.F16.E4M3.UNPACK_B R3, R3 ;  /* 0x00000003ff03723e */ /* 0x000fe200020006ff */
[----:B------:R-:W-:-:S02]  /*11a50*/  HADD2.F32 R25, -RZ, R21.H1_H1 ;  /* 0x30000015ff197230 */ /* 0x000fc40000004100 */
[C---:B------:R-:W-:Y:S01]  /*11a60*/  FMUL.FTZ R36, R27.reuse, R30 ;  /* 0x0000001e1b247220 */ /* 0x040fe20000410000 */
[----:B------:R-:W-:Y:S02]  /*11a70*/  HADD2.F32 R21, -RZ, R7.H0_H0 ;  /* 0x20000007ff157230 */ /* 0x000fe40000004100 */
[----:B------:R-:W-:Y:S01]  /*11a80*/  FMUL.FTZ R38, R27, R28 ;  /* 0x0000001c1b267220 */ /* 0x000fe20000410000 */
[----:B------:R-:W-:Y:S01]  /*11a90*/  HADD2.F32 R29, -RZ, R29.H1_H1 ;  /* 0x3000001dff1d7230 */ /* 0x000fe20000004100 */
[----:B------:R-:W-:Y:S01]  /*11aa0*/  F2FP.SATFINITE.E4M3.F32.PACK_AB_MERGE_C R11, R41, R26, R43 ;  /* 0x0000001a290b723e */ /* 0x000fe2000480702b */
[----:B------:R-:W-:Y:S02]  /*11ab0*/  HADD2.F32 R14, -RZ, R14.H1_H1 ;  /* 0x3000000eff0e7230 */ /* 0x000fe40000004100 */
[C---:B------:R-:W-:Y:S01]  /*11ac0*/  FFMA.FTZ R36, R21.reuse, R28, -R36 ;  /* 0x0000001c15247223 */ /* 0x040fe20000010824 */
[----:B------:R-:W-:Y:S02]  /*11ad0*/  HADD2.F32 R7, -RZ, R7.H1_H1 ;  /* 0x30000007ff077230 */ /* 0x000fe40000004100 */
[----:B------:R-:W-:Y:S01]  /*11ae0*/  FFMA.FTZ R38, R21, R30, R38 ;  /* 0x0000001e15267223 */ /* 0x000fe20000010026 */
[----:B------:R-:W-:-:S02]  /*11af0*/  HADD2.F32 R21, -RZ, R3.H1_H1 ;  /* 0x30000003ff157230 */ /* 0x000fc40000004100 */
[C---:B------:R-:W-:Y:S01]  /*11b00*/  FMUL.FTZ R28, R14.reuse, R29 ;  /* 0x0000001d0e1c7220 */ /* 0x040fe20000410000 */
[-C--:B------:R-:W-:Y:S01]  /*11b10*/  FMUL.FTZ R46, R14, R25.reuse ;  /* 0x000000190e2e7220 */ /* 0x080fe20000410000 */
[----:B------:R-:W-:Y:S01]  /*11b20*/  F2FP.F16.E4M3.UNPACK_B R14, R12 ;  /* 0x0000000cff0e723e */ /* 0x000fe200020006ff */
[----:B------:R-:W-:Y:S02]  /*11b30*/  HADD2.F32 R12, -RZ, R3.H0_H0 ;  /* 0x20000003ff0c7230 */ /* 0x000fe40000004100 */
[C---:B------:R-:W-:Y:S01]  /*11b40*/  FFMA.FTZ R37, R7.reuse, R25, -R28 ;  /* 0x0000001907257223 */ /* 0x040fe2000001081c */
[----:B------:R-:W-:Y:S01]  /*11b50*/  FFMA.FTZ R29, R7, R29, R46 ;  /* 0x0000001d071d7223 */ /* 0x000fe2000001002e */
[----:B------:R-:W-:Y:S01]  /*11b60*/  HADD2.F32 R7, -RZ, R6.H0_H0 ;  /* 0x20000006ff077230 */ /* 0x000fe20000004100 */
[----:B------:R-:W-:Y:S01]  /*11b70*/  F2FP.SATFINITE.E4M3.F32.PACK_AB_MERGE_C R8, R33, R34, R39 ;  /* 0x000000222108723e */ /* 0x000fe20004807027 */
[--C-:B------:R-:W-:Y:S01]  /*11b80*/  HADD2.F32 R28, -RZ, R14.reuse.H0_H0 ;  /* 0x2000000eff1c7230 */ /* 0x100fe20000004100 */
[----:B------:R-:W-:Y:S01]  /*11b90*/  F2FP.SATFINITE.E4M3.F32.PACK_AB_MERGE_C R36, R37, R36, RZ ;  /* 0x000000242524723e */ /* 0x000fe200048070ff */
[----:B------:R-:W-:Y:S01]  /*11ba0*/  HADD2.F32 R25, -RZ, R14.H1_H1 ;  /* 0x3000000eff197230 */ /* 0x000fe20000004100 */
[----:B------:R-:W-:Y:S01]  /*11bb0*/  F2FP.SATFINITE.E4M3.F32.PACK_AB_MERGE_C R29, R29, R38, RZ ;  /* 0x000000261d1d723e */ /* 0x000fe200048070ff */
[----:B------:R-:W-:-:S02]  /*11bc0*/  HADD2.F32 R6, -RZ, R6.H1_H1 ;  /* 0x30000006ff067230 */ /* 0x000fc40000004100 */
[C---:B------:R-:W-:Y:S01]  /*11bd0*/  FMUL.FTZ R14, R7.reuse, R28 ;  /* 0x0000001c070e7220 */ /* 0x040fe20000410000 */
[--C-:B------:R-:W-:Y:S02]  /*11be0*/  HADD2.F32 R3, -RZ, R4.reuse.H0_H0 ;  /* 0x20000004ff037230 */ /* 0x100fe40000004100 */
        /* <DEDUP_REMOVED lines=10> */
[----:B------:R-:W-:Y:S02]  /*11c90*/  F2FP.SATFINITE.E4M3.F32.PACK_AB_MERGE_C R7, R48, R15, R7 ;  /* 0x0000000f3007723e */ /* 0x000fe40004807007 */
[----:B------:R-:W-:Y:S02]  /*11ca0*/  F2FP.SATFINITE.E4M3.F32.PACK_AB_MERGE_C R4, R31, R32, R4 ;  /* 0x000000201f04723e */ /* 0x000fe40004807004 */
[----:B------:R-:W-:Y:S02]  /*11cb0*/  F2FP.SATFINITE.E4M3.F32.PACK_AB_MERGE_C R6, R27, R6, R36 ;  /* 0x000000061b06723e */ /* 0x000fe40004807024 */
[----:B------:R-:W-:-:S03]  /*11cc0*/  F2FP.SATFINITE.E4M3.F32.PACK_AB_MERGE_C R10, R30, R3, R29 ;  /* 0x000000031e0a723e */ /* 0x000fc6000480701d */
[----:B------:R0:W-:Y:S04]  /*11cd0*/  STS.128 [R49+0x10400], R4 ;  /* 0x0104000431007388 */ /* 0x0001e80000000c00 */
[----:B------:R0:W-:Y:S02]  /*11ce0*/  STS.128 [R0+0x10400], R8 ;  /* 0x0104000800007388 */ /* 0x0001e40000000c00 */
.L_x_1690:
[----:B------:R-:W-:Y:S05]  /*11cf0*/  BSYNC B0 ;  /* 0x0000000000007941 */ /* 0x000fea0003800000 */
.L_x_1683:
        /* <DEDUP_REMOVED lines=8> */
.L_x_1681:
[----:B0-23--:R-:W-:-:S05]  /*11d80*/  IMAD.U32 R0, RZ, RZ, UR40 ;  /* 0x00000028ff007e24 */ /* 0x00dfca000f8e00ff */
[----:B------:R-:W-:-:S13]  /*11d90*/  ISETP.NE.AND P0, PT, R0, 0x3, PT ;  /* 0x000000030000780c */ /* 0x000fda0003f05270 */
[----:B------:R-:W-:Y:S05]  /*11da0*/  @!P0 BRA `(.L_x_1710) ;  /* 0x0000000000048947 */ /* 0x000fea0003800000 */
[----:B------:R-:W-:Y:S01]  /*11db0*/  BPT.TRAP 0x1 ;  /* 0x000000040000795c */ /* 0x000fe20000300000 */
.L_x_1710:
[----:B-----5:R-:W-:Y:S01]  /*11dc0*/  IMAD R12, R22, 0x8, R16 ;  /* 0x00000008160c7824 */ /* 0x020fe200078e0210 */
[----:B-1----:R-:W-:-:S04]  /*11dd0*/  SHF.L.U32 R3, R23, 0x1f, RZ ;  /* 0x0000001f17037819 */ /* 0x002fc800000006ff */
[----:B------:R0:W1:Y:S01]  /*11de0*/  SYNCS.PHASECHK.TRANS64.TRYWAIT P1, [R12+URZ+0x22830], R3 ;  /* 0x022830030c0075a7 */ /* 0x000062000802017f */
[----:B------:R-:W-:Y:S05]  /*11df0*/  @!P0 BRA `(.L_x_1711) ;  /* 0x0000000000048947 */ /* 0x000fea0003800000 */
[----:B------:R-:W-:Y:S01]  /*11e00*/  BPT.TRAP 0x1 ;  /* 0x000000040000795c */ /* 0x000fe20000300000 */
.L_x_1711:
[----:B-1----:R-:W-:Y:S05]  /*11e10*/  @P1 BRA `(.L_x_1712) ;  /* 0x0000000000081947 */ /* 0x002fea0003800000 */
[----:B------:R-:W1:Y:S02]  /*11e20*/  SYNCS.PHASECHK.TRANS64.TRYWAIT P1, [R12+URZ+0x22830], R3 ;  /* 0x022830030c0075a7 */ /* 0x000e64000802017f */
[----:B-1----:R-:W-:Y:S05]  /*11e30*/  @!P1 BRA `(.L_x_1713) ;  /* 0x000001b000589947 */ /* 0x002fea0003800000 */
.L_x_1712:
[----:B------:R-:W-:Y:S05]  /*11e40*/  WARPSYNC.ALL ;  /* 0x0000000000007948 */ /* 0x000fea0003800000 */
[----:B------:R-:W-:Y:S01]  /*11e50*/  VIADD R0, R16, 0x16400 ;  /* 0x0001640010007836 */ /* 0x000fe20000000000 */
[----:B------:R-:W-:Y:S01]  /*11e60*/  R2UR UR24, R44 ;  /* 0x000000002c1872ca */ /* 0x000fe200000e0000 */
[----:B------:R-:W-:Y:S01]  /*11e70*/  IMAD.MOV.U32 R7, RZ, RZ, -0x7fffffe0 ;  /* 0x80000020ff077424 */ /* 0x000fe200078e00ff */
[----:B------:R-:W-:Y:S01]  /*11e80*/  WARPGROUP.ARRIVE ;  /* 0x00000000000079c5 */ /* 0x000fe20000000000 */
[----:B------:R-:W-:Y:S01]  /*11e90*/  UMOV UR25, 0x80000020 ;  /* 0x8000002000197882 */ /* 0x000fe20000000000 */
[----:B------:R-:W-:Y:S01]  /*11ea0*/  SHF.R.U32.HI R0, RZ, 0x4, R0 ;  /* 0x00000004ff007819 */ /* 0x000fe20000011600 */
[----:B------:R-:W-:Y:S01]  /*11eb0*/  IMAD.MOV.U32 R9, RZ, RZ, -0x7fffffe0 ;  /* 0x80000020ff097424 */ /* 0x000fe200078e00ff */
[----:B------:R-:W-:Y:S01]  /*11ec0*/  R2UR UR27, R7 ;  /* 0x00000000071b72ca */ /* 0x000fe200000e0000 */
[----:B------:R-:W-:Y:S01]  /*11ed0*/  UMOV UR5, 0x80000020 ;  /* 0x8000002000057882 */ /* 0x000fe20000000000 */
[----:B------:R-:W-:Y:S01]  /*11ee0*/  LOP3.LUT R0, R0, 0x3fff, RZ, 0xc0, !PT ;  /* 0x00003fff00007812 */ /* 0x000fe200078ec0ff */
[----:B------:R-:W-:Y:S01]  /*11ef0*/  UMOV UR9, 0x80000020 ;  /* 0x8000002000097882 */ /* 0x000fe20000000000 */
[----:B------:R-:W-:Y:S01]  /*11f00*/  R2UR UR7, R9 ;  /* 0x00000000090772ca */ /* 0x000fe200000e0000 */
[----:B------:R-:W-:Y:S01]  /*11f10*/  IMAD.MOV.U32 R9, RZ, RZ, -0x7fffffe0 ;  /* 0x80000020ff097424 */ /* 0x000fe200078e00ff */
[----:B------:R-:W-:Y:S01]  /*11f20*/  LOP3.LUT R5, R0, 0x10000, RZ, 0xfc, !PT ;  /* 0x0001000000057812 */ /* 0x000fe200078efcff */
[----:B------:R-:W-:Y:S01]  /*11f30*/  ULOP3.LUT UR24, UR24, 0x10000, URZ, 0xfc, !UPT ;  /* 0x0001000018187892 */ /* 0x000fe2000f8efc3f */
[----:B------:R-:W-:Y:S01]  /*11f40*/  IMAD.MOV.U32 R7, RZ, RZ, -0x7fffffe0 ;  /* 0x80000020ff077424 */ /* 0x000fe200078e00ff */
[----:B------:R-:W-:Y:S01]  /*11f50*/  UMOV UR13, 0x80000020 ;  /* 0x80000020000d7882 */ /* 0x000fe20000000000 */
[----:B------:R-:W-:Y:S01]  /*11f60*/  R2UR UR11, R9 ;  /* 0x00000000090b72ca */ /* 0x000fe200000e0000 */
[----:B------:R-:W-:Y:S01]  /*11f70*/  IMAD R6, R22, 0x600, R5 ;  /* 0x0000060016067824 */ /* 0x000fe200078e0205 */
[----:B------:R-:W-:Y:S01]  /*11f80*/  UIADD3 UR4, UR24, 0x2, URZ ;  /* 0x0000000218047890 */ /* 0x000fe2000fffe03f */
[----:B------:R-:W-:Y:S01]  /*11f90*/  IMAD.MOV.U32 R9, RZ, RZ, -0x7fffffe0 ;  /* 0x80000020ff097424 */ /* 0x000fe200078e00ff */
[----:B------:R-:W-:Y:S01]  /*11fa0*/  UIADD3 UR8, UR24, 0x200, URZ ;  /* 0x0000020018087890 */ /* 0x000fe2000fffe03f */
[C---:B------:R-:W-:Y:S01]  /*11fb0*/  VIADD R8, R6.reuse, 0x2 ;  /* 0x0000000206087836 */ /* 0x040fe20000000000 */
[----:B------:R-:W-:Y:S01]  /*11fc0*/  R2UR UR26, R6 ;  /* 0x00000000061a72ca */ /* 0x000fe200000e0000 */
[----:B------:R-:W-:Y:S01]  /*11fd0*/  UIADD3 UR12, UR24, 0x202, URZ ;  /* 0x00000202180c7890 */ /* 0x000fe2000fffe03f */
[----:B------:R-:W-:Y:S01]  /*11fe0*/  R2UR UR15, R9 ;  /* 0x00000000090f72ca */ /* 0x000fe200000e0000 */
[----:B------:R-:W-:Y:S01]  /*11ff0*/  IMAD.MOV.U32 R9, RZ, RZ, -0x7fffffe0 ;  /* 0x80000020ff097424 */ /* 0x000fe200078e00ff */
[----:B------:R-:W-:Y:S01]  /*12000*/  R2UR UR6, R8 ;  /* 0x00000000080672ca */ /* 0x000fe200000e0000 */
[----:B------:R-:W-:Y:S01]  /*12010*/  VIADD R8, R6, 0x200 ;  /* 0x0000020006087836 */ /* 0x000fe20000000000 */
[----:B------:R-:W-:Y:S01]  /*12020*/  UIADD3 UR16, UR24, 0x400, URZ ;  /* 0x0000040018107890 */ /* 0x000fe2000fffe03f */
[----:B------:R-:W-:Y:S01]  /*12030*/  R2UR UR23, R7 ;  /* 0x00000000071772ca */ /* 0x000fe200000e0000 */
[----:B------:R-:W-:Y:S01]  /*12040*/  UMOV UR17, 0x80000020 ;  /* 0x8000002000117882 */ /* 0x000fe20000000000 */
[----:B------:R-:W-:Y:S01]  /*12050*/  R2UR UR19, R9 ;  /* 0x00000000091372ca */ /* 0x000fe200000e0000 */
[----:B------:R-:W-:Y:S01]  /*12060*/  UIADD3 UR20, UR24, 0x402, URZ ;  /* 0x0000040218147890 */ /* 0x000fe2000fffe03f */
[----:B------:R-:W-:Y:S01]  /*12070*/  R2UR UR10, R8 ;  /* 0x00000000080a72ca */ /* 0x000fe200000e0000 */
[----:B------:R-:W-:Y:S01]  /*12080*/  VIADD R8, R6, 0x202 ;  /* 0x0000020206087836 */ /* 0x000fe20000000000 */
[----:B------:R-:W-:Y:S01]  /*12090*/  QGMMA.64x128x32.F32.E4M3.E4M3 R24, gdesc[UR24], RZ, !UPT, gsb0 ;  /* 0x01e00000181879f3 */ /* 0x000fe2000c0008ff */
[----:B------:R-:W-:-:S03]  /*120a0*/  UMOV UR21, 0x80000020 ;  /* 0x8000002000157882 */ /* 0x000fc60000000000 */
[----:B------:R-:W-:Y:S01]  /*120b0*/  R2UR UR14, R8 ;  /* 0x00000000080e72ca */ /* 0x000fe200000e0000 */
[C---:B------:R-:W-:Y:S02]  /*120c0*/  VIADD R8, R6.reuse, 0x400 ;  /* 0x0000040006087836 */ /* 0x040fe40000000000 */
[----:B------:R-:W-:-:S03]  /*120d0*/  VIADD R6, R6, 0x402 ;  /* 0x0000040206067836 */ /* 0x000fc60000000000 */
[----:B------:R-:W-:Y:S02]  /*120e0*/  R2UR UR18, R8 ;  /* 0x00000000081272ca */ /* 0x000fe400000e0000 */
[----:B------:R-:W-:Y:S01]  /*120f0*/  R2UR UR22, R6 ;  /* 0x00000000061672ca */ /* 0x000fe200000e0000 */
        /* <DEDUP_REMOVED lines=18> */
.L_x_1714:
[----:B------:R-:W2:Y:S01]  /*12220*/  LDC R6, c[0x0][0x448] ;  /* 0x00011200ff067b82 */ /* 0x000ea20000000800 */
[C---:B------:R-:W-:Y:S01]  /*12230*/  FMUL.FTZ R15, R2.reuse, R38 ;  /* 0x00000026020f7220 */ /* 0x040fe20000410000 */
[C---:B------:R-:W-:Y:S01]  /*12240*/  FMUL.FTZ R38, R2.reuse, R41 ;  /* 0x0000002902267220 */ /* 0x040fe20000410000 */
[C---:B------:R-:W-:Y:S01]  /*12250*/  FMUL.FTZ R41, R2.reuse, R45 ;  /* 0x0000002d02297220 */ /* 0x040fe20000410000 */
[C---:B------:R-:W-:Y:S01]  /*12260*/  FMUL.FTZ R45, R2.reuse, R67 ;  /* 0x00000043022d7220 */ /* 0x040fe20000410000 */
[----:B------:R-:W-:Y:S02]  /*12270*/  IMAD.IADD R67, R197, 0x1, R177 ;  /* 0x00000001c5437824 */ /* 0x000fe400078e02b1 */
[C---:B01----:R-:W-:Y:S01]  /*12280*/  FMUL.FTZ R3, R2.reuse, R27 ;  /* 0x0000001b02037220 */ /* 0x043fe20000410000 */
[C---:B------:R-:W-:Y:S01]  /*12290*/  FMUL.FTZ R27, R2.reuse, R50 ;  /* 0x00000032021b7220 */ /* 0x040fe20000410000 */
[C---:B------:R-:W-:Y:S01]  /*122a0*/  FMUL.FTZ R10, R2.reuse, R30 ;  /* 0x0000001e020a7220 */ /* 0x040fe20000410000 */
[C---:B------:R-:W-:Y:S01]  /*122b0*/  FMUL.FTZ R50, R2.reuse, R78 ;  /* 0x0000004e02327220 */ /* 0x040fe20000410000 */
[----:B------:R-:W-:Y:S01]  /*122c0*/  FMUL.FTZ R30, R2, R54 ;  /* 0x00000036021e7220 */ /* 0x000fe20000410000 */
[----:B------:R-:W-:-:S02]  /*122d0*/  VIADD R12, R12, 0x22840 ;  /* 0x000228400c0c7836 */ /* 0x000fc40000000000 */
[C---:B------:R-:W-:Y:S01]  /*122e0*/  FMUL.FTZ R11, R2.reuse, R31 ;  /* 0x0000001f020b7220 */ /* 0x040fe20000410000 */
[C---:B------:R-:W-:Y:S01]  /*122f0*/  FMUL.FTZ R13, R2.reuse, R34 ;  /* 0x00000022020d7220 */ /* 0x040fe20000410000 */
[----:B------:R-:W-:Y:S02]  /*12300*/  IMAD.MOV.U32 R54, RZ, RZ, -0x80 ;  /* 0xffffff80ff367424 */ /* 0x000fe400078e00ff */
[C---:B----4-:R-:W-:Y:S01]  /*12310*/  FMUL.FTZ R4, R2.reuse, R24 ;  /* 0x0000001802047220 */ /* 0x050fe20000410000 */
        /* <DEDUP_REMOVED lines=8> */
[----:B--2---:R-:W-:Y:S01]  /*123a0*/  ISETP.NE.AND P1, PT, R6, 0x1, PT ;  /* 0x000000010600780c */ /* 0x004fe20003f25270 */
[C---:B------:R-:W-:Y:S01]  /*123b0*/  FMUL.FTZ R93, R2.reuse, R49 ;  /* 0x00000031025d7220 */ /* 0x040fe20000410000 */
[----:B------:R-:W0:Y:S01]  /*123c0*/  LDC.64 R6, c[0x0][0x9e0] ;  /* 0x00027800ff067b82 */ /* 0x000e220000000a00 */
        /* <DEDUP_REMOVED lines=17> */
[C---:B------:R-:W-:Y:S01]  /*124e0*/  FMUL.FTZ R29, R2.reuse, R51 ;  /* 0x00000033021d7220 */ /* 0x040fe20000410000 */
[----:B------:R-:W2:Y:S01]  /*124f0*/  @P1 LDC R9, c[0x0][0x450] ;  /* 0x00011400ff091b82 */ /* 0x000ea20000000800 */
        /* <DEDUP_REMOVED lines=14> */
[----:B------:R-:W-:Y:S01]  /*125e0*/  FMUL.FTZ R62, R2, R73 ;  /* 0x00000049023e7220 */ /* 0x000fe20000410000 */
[----:B-1----:R-:W-:-:S04]  /*125f0*/  @P1 IMAD.HI.U32 R8, R67, R8, RZ ;  /* 0x0000000843081227 */ /* 0x002fc800078e00ff */
[C---:B------:R-:W-:Y:S01]  /*12600*/  FMUL.FTZ R48, R2.reuse, R74 ;  /* 0x0000004a02307220 */ /* 0x040fe20000410000 */
[C---:B------:R-:W-:Y:S01]  /*12610*/  FMUL.FTZ R66, R2.reuse, R76 ;  /* 0x0000004c02427220 */ /* 0x040fe20000410000 */
[C---:B------:R-:W-:Y:S01]  /*12620*/  FMUL.FTZ R65, R2.reuse, R77 ;  /* 0x0000004d02417220 */ /* 0x040fe20000410000 */
[C---:B------:R-:W-:Y:S01]  /*12630*/  FMUL.FTZ R51, R2.reuse, R79 ;  /* 0x0000004f02337220 */ /* 0x040fe20000410000 */
[C---:B------:R-:W-:Y:S01]  /*12640*/  FMUL.FTZ R69, R2.reuse, R80 ;  /* 0x0000005002457220 */ /* 0x040fe20000410000 */
[C---:B------:R-:W-:Y:S01]  /*12650*/  FMUL.FTZ R68, R2.reuse, R81 ;  /* 0x0000005102447220 */ /* 0x040fe20000410000 */
[C---:B------:R-:W-:Y:S01]  /*12660*/  FMUL.FTZ R53, R2.reuse, R82 ;  /* 0x0000005202357220 */ /* 0x040fe20000410000 */
[----:B--2---:R-:W-:Y:S01]  /*12670*/  @P1 SHF.R.U32.HI R67, RZ, R9, R8 ;  /* 0x00000009ff431219 */ /* 0x004fe20000011608 */
[----:B------:R-:W-:Y:S02]  /*12680*/  IMAD.U32 R9, RZ, RZ, UR38 ;  /* 0x00000026ff097e24 */ /* 0x000fe4000f8e00ff */
[C---:B------:R-:W-:Y:S01]  /*12690*/  FMUL.FTZ R52, R2.reuse, R83 ;  /* 0x0000005302347220 */ /* 0x040fe20000410000 */
[C---:B------:R-:W-:Y:S01]  /*126a0*/  FMUL.FTZ R72, R2.reuse, R84 ;  /* 0x0000005402487220 */ /* 0x040fe20000410000 */
[C---:B------:R-:W-:Y:S01]  /*126b0*/  FMUL.FTZ R71, R2.reuse, R85 ;  /* 0x0000005502477220 */ /* 0x040fe20000410000 */
[----:B------:R-:W1:Y:S01]  /*126c0*/  SHFL.IDX PT, R78, R67, RZ, 0x1c1f ;  /* 0x001c1fff434e7589 */ /* 0x000e6200000e0000 */
[----:B------:R-:W-:Y:S01]  /*126d0*/  PRMT R8, R9, 0x654, R12 ;  /* 0x0000065409087816 */ /* 0x000fe2000000000c */
[C---:B------:R-:W-:Y:S01]  /*126e0*/  FMUL.FTZ R54, R2.reuse, R87 ;  /* 0x0000005702367220 */ /* 0x040fe20000410000 */
[----:B------:R-:W-:Y:S01]  /*126f0*/  FMUL.FTZ R86, R2, R86 ;  /* 0x0000005602567220 */ /* 0x000fe20000410000 */
[----:B0-----:R-:W-:Y:S01]  /*12700*/  ISETP.GE.AND P2, PT, R7, 0x1, PT ;  /* 0x000000010700780c */ /* 0x001fe20003f46270 */
[----:B------:R0:W-:Y:S01]  /*12710*/  SYNCS.ARRIVE.TRANS64.RED.A1T0 RZ, [R8+URZ], RZ ;  /* 0x000000ff08ff79a7 */ /* 0x0001e2000810043f */
[----:B------:R-:W-:Y:S01]  /*12720*/  ULDC UR41, c[0x0][0x9dc] ;  /* 0x0002770000297ab9 */ /* 0x000fe20000000800 */
[----:B------:R-:W2:Y:S01]  /*12730*/  MUFU.TANH R4, R4 ;  /* 0x0000000400047308 */ /* 0x000ea20000002400 */
[----:B------:R-:W-:Y:S01]  /*12740*/  ULOP3.LUT UR41, URZ, UR41, URZ, 0x33, !UPT ;  /* 0x000000293f297292 */ /* 0x000fe2000f8e333f */
[----:B------:R-:W-:-:S02]  /*12750*/  IADD3 R74, -R170, R171, R75 ;  /* 0x000000abaa4a7210 */ /* 0x000fc40007ffe14b */
[----:B------:R-:W-:Y:S02]  /*12760*/  LEA R64, R89, 0xffffff80, 0x7 ;  /* 0xffffff8059407811 */ /* 0x000fe400078e38ff */
[----:B0-----:R-:W-:Y:S02]  /*12770*/  IADD3 R8, -R170, 0x1, R75 ;  /* 0x00000001aa087810 */ /* 0x001fe40007ffe14b */
[----:B------:R-:W0:Y:S02]  /*12780*/  MUFU.TANH R90, R90 ;  /* 0x0000005a005a7308 */ /* 0x000e240000002400 */
[----:B------:R-:W-:-:S05]  /*12790*/  IADD3 R73, -R169, R8, R171 ;  /* 0x00000008a9497210 */ /* 0x000fca0007ffe1ab */
[C---:B------:R-:W-:Y:S01]  /*127a0*/  VIADD R70, R73.reuse, UR41 ;  /* 0x0000002949467c36 */ /* 0x040fe20008000000 */
[----:B------:R-:W3:Y:S01]  /*127b0*/  MUFU.TANH R0, R0 ;  /* 0x0000000000007308 */ /* 0x000ee20000002400 */
[----:B------:R-:W-:Y:S02]  /*127c0*/  IADD3 R73, R73, R6, RZ ;  /* 0x0000000649497210 */ /* 0x000fe40007ffe0ff */
[----:B-1----:R-:W-:Y:S02]  /*127d0*/  IMAD.IADD R77, R70, 0x1, R78 ;  /* 0x00000001464d7824 */ /* 0x002fe400078e024e */
[----:B------:R-:W-:-:S03]  /*127e0*/  VIADDMNMX R76, R78, R73, R74, PT ;  /* 0x000000494e4c7246 */ /* 0x000fc6000380014a */
[----:B------:R-:W1:Y:S08]  /*127f0*/  MUFU.TANH R3, R3 ;  /* 0x0000000300037308 */ /* 0x000e700000002400 */
        /* <DEDUP_REMOVED lines=59> */
[----:B------:R-:W0:Y:S01]  /*12bb0*/  MUFU.TANH R54, R54 ;  /* 0x0000003600367308 */ /* 0x000e220000002400 */
[----:B-1234-:R-:W-:Y:S05]  /*12bc0*/  @!P2 BRA `(.L_x_1715) ;  /* 0x000000000050a947 */ /* 0x01efea0003800000 */
[----:B------:R-:W-:Y:S01]  /*12bd0*/  IADD3 R79, -R169, R171, R78 ;  /* 0x000000aba94f7210 */ /* 0x000fe20007ffe14e */
[----:B------:R-:W-:Y:S03]  /*12be0*/  BSSY B0, `(.L_x_1716) ;  /* 0x000000e000007945 */ /* 0x000fe60003800000 */
[----:B------:R-:W-:-:S13]  /*12bf0*/  ISETP.GT.AND P3, PT, R79, -0x1, PT ;  /* 0xffffffff4f00780c */ /* 0x000fda0003f64270 */
        /* <DEDUP_REMOVED lines=8> */
.L_x_1717:
[----:B------:R-:W-:-:S13]  /*12c80*/  ISETP.NE.AND P3, PT, R7, 0x1, PT ;  /* 0x000000010700780c */ /* 0x000fda0003f65270 */
[----:B------:R-:W1:Y:S02]  /*12c90*/  @P3 LDC.64 R8, c[0x0][0x9e8] ;  /* 0x00027a00ff083b82 */ /* 0x000e640000000a00 */
[----:B-1----:R-:W-:-:S05]  /*12ca0*/  @P3 IMAD.HI.U32 R8, R79, R8, RZ ;  /* 0x000000084f083227 */ /* 0x002fca00078e00ff */
[----:B------:R-:W-:-:S07]  /*12cb0*/  @P3 SHF.R.U32.HI R79, RZ, R9, R8 ;  /* 0x00000009ff4f3219 */ /* 0x000fce0000011608 */
.L_x_1718:
[----:B------:R-:W-:Y:S05]  /*12cc0*/  BSYNC B0 ;  /* 0x0000000000007941 */ /* 0x000fea0003800000 */
.L_x_1716:
[----:B------:R-:W-:-:S04]  /*12cd0*/  IMAD R79, R79, R7, -R64 ;  /* 0x000000074f4f7224 */ /* 0x000fc800078e0a40 */
[----:B------:R-:W-:-:S05]  /*12ce0*/  IMAD.IADD R8, R79, 0x1, -R170 ;  /* 0x000000014f087824 */ /* 0x000fca00078e0aaa */
[----:B------:R-:W-:Y:S02]  /*12cf0*/  VIMNMX R77, R77, R8, !PT ;  /* 0x000000084d4d7248 */ /* 0x000fe40007fe0100 */
[----:B------:R-:W-:-:S07]  /*12d00*/  VIADDMNMX R76, R8, R7, R76, PT ;  /* 0x00000007084c7246 */ /* 0x000fce000380014c */
.L_x_1715:
[C---:B------:R-:W-:Y:S02]  /*12d10*/  ISETP.GE.AND P3, PT, R75.reuse, 0x2, PT ;  /* 0x000000024b00780c */ /* 0x040fe40003f66270 */
[----:B------:R-:W-:Y:S02]  /*12d20*/  ISETP.GE.AND P5, PT, R75, 0x9, PT ;  /* 0x000000094b00780c */ /* 0x000fe40003fa6270 */
[----:B------:R-:W-:Y:S02]  /*12d30*/  ISETP.GT.AND P4, PT, R77, 0x1, !P3 ;  /* 0x000000014d00780c */ /* 0x000fe40005f84270 */
[----:B------:R-:W-:Y:S02]  /*12d40*/  P2R R104, PR, RZ, 0x20 ;  /* 0x00000020ff687803 */ /* 0x000fe40000000000 */
[----:B------:R-:W-:-:S04]  /*12d50*/  ISETP.LT.OR P4, PT, R76, 0x2, P4 ;  /* 0x000000024c00780c */ /* 0x000fc80002781670 */
[----:B0-----:R-:W-:Y:S02]  /*12d60*/  FSEL R90, R90, -INF , !P4 ;  /* 0xff8000005a5a7808 */ /* 0x001fe40006000000 */
[----:B------:R-:W-:Y:S02]  /*12d70*/  ISETP.GT.AND P4, PT, R77, 0x8, !P5 ;  /* 0x000000084d00780c */ /* 0x000fe40006f84270 */
[----:B------:R-:W-:Y:S02]  /*12d80*/  ISETP.GE.AND P5, PT, R75, 0xa, PT ;  /* 0x0000000a4b00780c */ /* 0x000fe40003fa6270 */
[----:B------:R-:W-:Y:S02]  /*12d90*/  ISETP.LT.OR P4, PT, R76, 0x9, P4 ;  /* 0x000000094c00780c */ /* 0x000fe40002781670 */
[----:B------:R-:W-:Y:S02]  /*12da0*/  P2R R103, PR, RZ, 0x20 ;  /* 0x00000020ff677803 */ /* 0x000fe40000000000 */
[----:B------:R-:W-:-:S02]  /*12db0*/  FSEL R91, R91, -INF , !P4 ;  /* 0xff8000005b5b7808 */ /* 0x000fc40006000000 */
[----:B------:R-:W-:Y:S02]  /*12dc0*/  ISETP.GT.AND P4, PT, R77, 0x9, !P5 ;  /* 0x000000094d00780c */ /* 0x000fe40006f84270 */
[----:B------:R-:W-:Y:S02]  /*12dd0*/  ISETP.GE.AND P5, PT, R75, 0x11, PT ;  /* 0x000000114b00780c */ /* 0x000fe40003fa6270 */
[----:B------:R-:W-:Y:S02]  /*12de0*/  ISETP.LT.OR P4, PT, R76, 0xa, P4 ;  /* 0x0000000a4c00780c */ /* 0x000fe40002781670 */
[----:B------:R-:W-:Y:S02]  /*12df0*/  P2R R102, PR, RZ, 0x20 ;  /* 0x00000020ff667803 */ /* 0x000fe40000000000 */
[----:B------:R-:W-:Y:S02]  /*12e00*/  FSEL R28, R28, -INF , !P4 ;  /* 0xff8000001c1c7808 */ /* 0x000fe40006000000 */
[----:B------:R-:W-:-:S02]  /*12e10*/  ISETP.GT.AND P4, PT, R77, 0x10, !P5 ;  /* 0x000000104d00780c */ /* 0x000fc40006f84270 */
[----:B------:R-:W-:Y:S02]  /*12e20*/  ISETP.GE.AND P5, PT, R75, 0x12, PT ;  /* 0x000000124b00780c */ /* 0x000fe40003fa6270 */
[----:B------:R-:W-:Y:S02]  /*12e30*/  ISETP.LT.OR P4, PT, R76, 0x11, P4 ;  /* 0x000000114c00780c */ /* 0x000fe40002781670 */
[----:B------:R-:W-:Y:S02]  /*12e40*/  P2R R101, PR, RZ, 0x20 ;  /* 0x00000020ff657803 */ /* 0x000fe40000000000 */
[----:B------:R-:W-:Y:S02]  /*12e50*/  FSEL R32, R32, -INF , !P4 ;  /* 0xff80000020207808 */ /* 0x000fe40006000000 */
[----:B------:R-:W-:Y:S02]  /*12e60*/  ISETP.GT.AND P4, PT, R77, 0x11, !P5 ;  /* 0x000000114d00780c */ /* 0x000fe40006f84270 */
[----:B------:R-:W-:-:S02]  /*12e70*/  ISETP.GE.AND P5, PT, R75, 0x19, PT ;  /* 0x000000194b00780c */ /* 0x000fc40003fa6270 */
[C---:B------:R-:W-:Y:S02]  /*12e80*/  ISETP.LT.OR P4, PT, R76.reuse, 0x12, P4 ;  /* 0x000000124c00780c */ /* 0x040fe40002781670 */
[----:B------:R-:W-:Y:S02]  /*12e90*/  P2R R110, PR, RZ, 0x20 ;  /* 0x00000020ff6e7803 */ /* 0x000fe40000000000 */
[----:B------:R-:W-:Y:S02]  /*12ea0*/  FSEL R31, R31, -INF , !P4 ;  /* 0xff8000001f1f7808 */ /* 0x000fe40006000000 */
[----:B------:R-:W-:Y:S02]  /*12eb0*/  ISETP.GT.AND P4, PT, R77, 0x18, !P5 ;  /* 0x000000184d00780c */ /* 0x000fe40006f84270 */
[----:B------:R-:W-:Y:S02]  /*12ec0*/  ISETP.GE.AND P5, PT, R75, 0x1a, PT ;  /* 0x0000001a4b00780c */ /* 0x000fe40003fa6270 */
[----:B------:R-:W-:-:S02]  /*12ed0*/  ISETP.LT.OR P4, PT, R76, 0x19, P4 ;  /* 0x000000194c00780c */ /* 0x000fc40002781670 */
[----:B------:R-:W-:Y:S02]  /*12ee0*/  P2R R100, PR, RZ, 0x20 ;  /* 0x00000020ff647803 */ /* 0x000fe40000000000 */
[----:B------:R-:W-:Y:S02]  /*12ef0*/  FSEL R35, R35, -INF , !P4 ;  /* 0xff80000023237808 */ /* 0x000fe40006000000 */
[----:B------:R-:W-:Y:S02]  /*12f00*/  ISETP.GT.AND P4, PT, R77, 0x19, !P5 ;  /* 0x000000194d00780c */ /* 0x000fe40006f84270 */
[----:B------:R-:W-:Y:S02]  /*12f10*/  ISETP.GE.AND P5, PT, R75, 0x21, PT ;  /* 0x000000214b00780c */ /* 0x000fe40003fa6270 */
[----:B------:R-:W-:Y:S02]  /*12f20*/  ISETP.LT.OR P4, PT, R76, 0x1a, P4 ;  /* 0x0000001a4c00780c */ /* 0x000fe40002781670 */
[----:B------:R-:W-:-:S02]  /*12f30*/  P2R R99, PR, RZ, 0x20 ;  /* 0x00000020ff637803 */ /* 0x000fc40000000000 */
[----:B------:R-:W-:Y:S02]  /*12f40*/  FSEL R34, R34, -INF , !P4 ;  /* 0xff80000022227808 */ /* 0x000fe40006000000 */
        /* <DEDUP_REMOVED lines=47> */
[----:B------:R-:W-:Y:S02]  /*13240*/  ISETP.LT.OR P4, PT, R76, 0x42, P4 ;  /* 0x000000424c00780c */ /* 0x000fe40002781670 */
        /* <DEDUP_REMOVED lines=68> */
[----:B------:R-:W0:Y:S01]  /*13690*/  SHFL.IDX PT, R4, R67, 0x1, 0x1c1f ;  /* 0x003c1f0043047f89 */ /* 0x000e2200000e0000 */
[----:B------:R-:W-:-:S04]  /*136a0*/  ISETP.GE.AND P6, PT, R75, 0x7a, PT ;  /* 0x0000007a4b00780c */ /* 0x000fc80003fc6270 */
[----:B------:R-:W-:Y:S02]  /*136b0*/  P2R R75, PR, RZ, 0x40 ;  /* 0x00000040ff4b7803 */ /* 0x000fe40000000000 */
[----:B------:R-:W-:-:S04]  /*136c0*/  ISETP.GT.AND P6, PT, R77, 0x79, !P6 ;  /* 0x000000794d00780c */ /* 0x000fc800077c4270 */
[----:B------:R-:W-:-:S04]  /*136d0*/  ISETP.LT.OR P6, PT, R76, 0x7a, P6 ;  /* 0x0000007a4c00780c */ /* 0x000fc800037c1670 */
[----:B------:R-:W-:Y:S02]  /*136e0*/  FSEL R71, R71, -INF , !P6 ;  /* 0xff80000047477808 */ /* 0x000fe40007000000 */
[----:B0-----:R-:W-:Y:S01]  /*136f0*/  VIADDMNMX R74, R4, R73, R74, PT ;  /* 0x00000049044a7246 */ /* 0x001fe2000380014a */
[----:B------:R-:W-:Y:S01]  /*13700*/  IMAD.IADD R70, R70, 0x1, R4 ;  /* 0x0000000146467824 */ /* 0x000fe200078e0204 */
[----:B------:R-:W-:Y:S06]  /*13710*/  @!P2 BRA `(.L_x_1719) ;  /* 0x000000000050a947 */ /* 0x000fec0003800000 */
[----:B------:R-:W-:Y:S01]  /*13720*/  IADD3 R67, -R169, R171, R4 ;  /* 0x000000aba9437210 */ /* 0x000fe20007ffe104 */
[----:B------:R-:W-:Y:S03]  /*13730*/  BSSY B0, `(.L_x_1720) ;  /* 0x000000e000007945 */ /* 0x000fe60003800000 */
        /* <DEDUP_REMOVED lines=9> */
.L_x_1721:
[----:B------:R-:W-:-:S13]  /*137d0*/  ISETP.NE.AND P6, PT, R7, 0x1, PT ;  /* 0x000000010700780c */ /* 0x000fda0003fc5270 */
[----:B------:R-:W0:Y:S02]  /*137e0*/  @P6 LDC.64 R8, c[0x0][0x9e8] ;  /* 0x00027a00ff086b82 */ /* 0x000e240000000a00 */
[----:B0-----:R-:W-:-:S05]  /*137f0*/  @P6 IMAD.HI.U32 R8, R67, R8, RZ ;  /* 0x0000000843086227 */ /* 0x001fca00078e00ff */
[----:B------:R-:W-:-:S07]  /*13800*/  @P6 SHF.R.U32.HI R67, RZ, R9, R8 ;  /* 0x00000009ff436219 */ /* 0x000fce0000011608 */
.L_x_1722:
[----:B------:R-:W-:Y:S05]  /*13810*/  BSYNC B0 ;  /* 0x0000000000007941 */ /* 0x000fea0003800000 */
.L_x_1720:
[----:B------:R-:W-:-:S04]  /*13820*/  IMAD R67, R67, R7, -R64 ;  /* 0x0000000743437224 */ /* 0x000fc800078e0a40 */
[----:B------:R-:W-:-:S05]  /*13830*/  IMAD.IADD R67, R67, 0x1, -R170 ;  /* 0x0000000143437824 */ /* 0x000fca00078e0aaa */
[----:B------:R-:W-:Y:S02]  /*13840*/  VIMNMX R70, R70, R67, !PT ;  /* 0x0000004346467248 */ /* 0x000fe40007fe0100 */
[----:B------:R-:W-:-:S07]  /*13850*/  VIADDMNMX R74, R67, R7, R74, PT ;  /* 0x00000007434a7246 */ /* 0x000fce000380014a */
.L_x_1719:
[----:B------:R-:W-:Y:S01]  /*13860*/  ISETP.GT.AND P3, PT, R70, 0x1, !P3 ;  /* 0x000000014600780c */ /* 0x000fe20005f64270 */
[----:B------:R-:W-:Y:S01]  /*13870*/  ULDC UR35, c[0x0][0x988] ;  /* 0x0002620000237ab9 */ /* 0x000fe20000000800 */
[----:B------:R-:W-:Y:S01]  /*13880*/  ISETP.NE.AND P6, PT, R110, RZ, PT ;  /* 0x000000ff6e00720c */ /* 0x000fe20003fc5270 */
[----:B------:R-:W-:Y:S01]  /*13890*/  IMAD.U32 R73, RZ, RZ, UR35 ;  /* 0x00000023ff497e24 */ /* 0x000fe2000f8e00ff */
[----:B------:R-:W-:Y:S02]  /*138a0*/  ISETP.LT.OR P3, PT, R74, 0x2, P3 ;  /* 0x000000024a00780c */ /* 0x000fe40001f61670 */
[----:B------:R-:W-:Y:S02]  /*138b0*/  ISETP.GT.AND P4, PT, R70, 0x71, !P4 ;  /* 0x000000714600780c */ /* 0x000fe40006784270 */
[----:B------:R-:W-:Y:S02]  /*138c0*/  FSEL R3, R3, -INF , !P3 ;  /* 0xff80000003037808 */ /* 0x000fe40005800000 */
[----:B------:R-:W-:-:S02]  /*138d0*/  ISETP.NE.AND P3, PT, R104, RZ, PT ;  /* 0x000000ff6800720c */ /* 0x000fc40003f65270 */
[C---:B------:R-:W-:Y:S02]  /*138e0*/  ISETP.GT.AND P5, PT, R70.reuse, 0x78, !P5 ;  /* 0x000000784600780c */ /* 0x040fe40006fa4270 */
[----:B------:R-:W-:Y:S02]  /*138f0*/  ISETP.GT.AND P3, PT, R70, 0x8, !P3 ;  /* 0x000000084600780c */ /* 0x000fe40005f64270 */
[C---:B------:R-:W-:Y:S02]  /*13900*/  ISETP.LT.OR P4, PT, R74.reuse, 0x72, P4 ;  /* 0x000000724a00780c */ /* 0x040fe40002781670 */
[C---:B------:R-:W-:Y:S02]  /*13910*/  ISETP.LT.OR P3, PT, R74.reuse, 0x9, P3 ;  /* 0x000000094a00780c */ /* 0x040fe40001f61670 */
[----:B------:R-:W-:Y:S02]  /*13920*/  ISETP.LT.OR P5, PT, R74, 0x79, P5 ;  /* 0x000000794a00780c */ /* 0x000fe40002fa1670 */
        /* <DEDUP_REMOVED lines=22> */
[----:B------:R-:W-:Y:S02]  /*13a90*/  ISETP.GT.AND P3, PT, R70, 0x18, !P6 ;  /* 0x000000184600780c */ /* 0x000fe40007764270 */
[----:B------:R-:W-:Y:S02]  /*13aa0*/  ISETP.NE.AND P6, PT, R114, RZ, PT ;  /* 0x000000ff7200720c */ /* 0x000fe40003fc5270 */
        /* <DEDUP_REMOVED lines=52> */
[----:B------:R-:W-:Y:S01]  /*13df0*/  ISETP.NE.AND P3, PT, R84, RZ, PT ;  /* 0x000000ff5400720c */ /* 0x000fe20003f65270 */
[----:B------:R-:W0:Y:S01]  /*13e00*/  SHFL.BFLY PT, R10, R9, 0x2, 0x1f ;  /* 0x0c401f00090a7f89 */ /* 0x000e2200000e0000 */
[----:B------:R-:W-:Y:S02]  /*13e10*/  FSEL R52, R52, -INF , !P4 ;  /* 0xff80000034347808 */ /* 0x000fe40006000000 */
[----:B------:R-:W-:-:S02]  /*13e20*/  ISETP.GT.AND P3, PT, R70, 0x38, !P3 ;  /* 0x000000384600780c */ /* 0x000fc40005f64270 */
[----:B------:R-:W-:Y:S02]  /*13e30*/  FSEL R12, R12, -INF , !P5 ;  /* 0xff8000000c0c7808 */ /* 0x000fe40006800000 */
[----:B------:R-:W-:-:S04]  /*13e40*/  ISETP.LT.OR P3, PT, R74, 0x39, P3 ;  /* 0x000000394a00780c */ /* 0x000fc80001f61670 */
[----:B------:R-:W-:Y:S02]  /*13e50*/  FSEL R30, R30, -INF , !P3 ;  /* 0xff8000001e1e7808 */ /* 0x000fe40005800000 */
[----:B------:R-:W-:-:S04]  /*13e60*/  ISETP.NE.AND P3, PT, R83, RZ, PT ;  /* 0x000000ff5300720c */ /* 0x000fc80003f65270 */
[----:B------:R-:W-:-:S04]  /*13e70*/  ISETP.GT.AND P3, PT, R70, 0x39, !P3 ;  /* 0x000000394600780c */ /* 0x000fc80005f64270 */
[----:B------:R-:W-:Y:S02]  /*13e80*/  ISETP.LT.OR P3, PT, R74, 0x3a, P3 ;  /* 0x0000003a4a00780c */ /* 0x000fe40001f61670 */
[----:B0-----:R-:W-:Y:S02]  /*13e90*/  FMNMX.FTZ R11, R9, R10, !PT ;  /* 0x0000000a090b7209 */ /* 0x001fe40007810000 */
[----:B------:R-:W-:Y:S02]  /*13ea0*/  FSEL R33, R33, -INF , !P3 ;  /* 0xff80000021217808 */ /* 0x000fe40005800000 */
[----:B------:R-:W-:Y:S01]  /*13eb0*/  ISETP.NE.AND P3, PT, R82, RZ, PT ;  /* 0x000000ff5200720c */ /* 0x000fe20003f65270 */
[----:B------:R-:W0:Y:S03]  /*13ec0*/  SHFL.BFLY PT, R10, R11, 0x1, 0x1f ;  /* 0x0c201f000b0a7f89 */ /* 0x000e2600000e0000 */
[----:B------:R-:W-:-:S04]  /*13ed0*/  ISETP.GT.AND P3, PT, R70, 0x40, !P3 ;  /* 0x000000404600780c */ /* 0x000fc80005f64270 */
[----:B------:R-:W-:-:S04]  /*13ee0*/  ISETP.LT.OR P3, PT, R74, 0x41, P3 ;  /* 0x000000414a00780c */ /* 0x000fc80001f61670 */
[----:B------:R-:W-:Y:S02]  /*13ef0*/  FSEL R36, R36, -INF , !P3 ;  /* 0xff80000024247808 */ /* 0x000fe40005800000 */
[----:B------:R-:W-:Y:S02]  /*13f00*/  ISETP.GT.AND P3, PT, R70, 0x41, !P6 ;  /* 0x000000414600780c */ /* 0x000fe40007764270 */
[----:B------:R-:W-:Y:S02]  /*13f10*/  ISETP.NE.AND P6, PT, R115, RZ, PT ;  /* 0x000000ff7300720c */ /* 0x000fe40003fc5270 */
[----:B------:R-:W-:-:S04]  /*13f20*/  ISETP.LT.OR P3, PT, R74, 0x42, P3 ;  /* 0x000000424a00780c */ /* 0x000fc80001f61670 */
        /* <DEDUP_REMOVED lines=47> */
[----:B------:R-:W-:-:S04]  /*14220*/  FSETP.NEU.FTZ.AND P3, PT, R10, -INF , PT ;  /* 0xff8000000a00780b */ /* 0x000fc80003f7d000 */
[----:B------:R-:W-:Y:S02]  /*14230*/  FSEL R73, R73, RZ, P3 ;  /* 0x000000ff49497208 */ /* 0x000fe40001800000 */
[----:B------:R-:W-:Y:S02]  /*14240*/  ISETP.GT.AND P3, PT, R70, RZ, !P6 ;  /* 0x000000ff4600720c */ /* 0x000fe40007764270 */
[----:B------:R-:W-:Y:S01]  /*14250*/  ISETP.NE.AND P6, PT, R75, RZ, PT ;  /* 0x000000ff4b00720c */ /* 0x000fe20003fc5270 */
[----:B------:R-:W-:-:S01]  /*14260*/  FFMA.FTZ R67, R28, UR35, -R73 ;  /* 0x000000231c437c23 */ /* 0x000fc20008010849 */
[----:B------:R-:W-:Y:S01]  /*14270*/  ISETP.LT.OR P3, PT, R74, 0x1, P3 ;  /* 0x000000014a00780c */ /* 0x000fe20001f61670 */
[----:B------:R-:W-:-:S01]  /*14280*/  FFMA.FTZ R28, R32, UR35, -R73 ;  /* 0x00000023201c7c23 */ /* 0x000fc20008010849 */
[--C-:B------:R-:W-:Y:S01]  /*14290*/  FFMA.FTZ R75, R35, UR35, -R73.reuse ;  /* 0x00000023234b7c23 */ /* 0x100fe20008010849 */
[----:B------:R-:W-:-:S01]  /*142a0*/  FFMA.FTZ R35, R34, UR35, -R73 ;  /* 0x0000002322237c23 */ /* 0x000fc20008010849 */
[----:B------:R-:W-:Y:S01]  /*142b0*/  FSEL R76, R0, -INF , !P3 ;  /* 0xff800000004c7808 */ /* 0x000fe20005800000 */
[----:B------:R-:W-:-:S01]  /*142c0*/  FFMA.FTZ R77, R39, UR35, -R73 ;  /* 0x00000023274d7c23 */ /* 0x000fc20008010849 */
[--C-:B------:R-:W-:Y:S01]  /*142d0*/  FFMA.FTZ R39, R38, UR35, -R73.reuse ;  /* 0x0000002326277c23 */ /* 0x100fe20008010849 */
[----:B------:R-:W-:-:S01]  /*142e0*/  FFMA.FTZ R38, R42, UR35, -R73 ;  /* 0x000000232a267c23 */ /* 0x000fc20008010849 */
[----:B------:R-:W-:Y:S01]  /*142f0*/  FMNMX.FTZ R11, R76, R3, !PT ;  /* 0x000000034c0b7209 */ /* 0x000fe20007810000 */
[----:B------:R-:W-:-:S01]  /*14300*/  FFMA.FTZ R0, R79, UR35, -R73 ;  /* 0x000000234f007c23 */ /* 0x000fc20008010849 */
[----:B------:R-:W-:Y:S01]  /*14310*/  ISETP.GT.AND P3, PT, R70, 0x79, !P6 ;  /* 0x000000794600780c */ /* 0x000fe20007764270 */
[----:B------:R-:W-:-:S01]  /*14320*/  FFMA.FTZ R79, R56, UR35, -R73 ;  /* 0x00000023384f7c23 */ /* 0x000fc20008010849 */
[----:B------:R-:W-:Y:S01]  /*14330*/  FMNMX.FTZ R11, R4, R11, !PT ;  /* 0x0000000b040b7209 */ /* 0x000fe20007810000 */
[----:B------:R-:W-:-:S01]  /*14340*/  FFMA.FTZ R9, R90, UR35, -R73 ;  /* 0x000000235a097c23 */ /* 0x000fc20008010849 */
[----:B------:R-:W-:Y:S01]  /*14350*/  ISETP.LT.OR P3, PT, R74, 0x7a, P3 ;  /* 0x0000007a4a00780c */ /* 0x000fe20001f61670 */
[----:B------:R-:W-:-:S01]  /*14360*/  FFMA.FTZ R56, R59, UR35, -R73 ;  /* 0x000000233b387c23 */ /* 0x000fc20008010849 */
[----:B------:R-:W-:Y:S01]  /*14370*/  FMNMX.FTZ R32, R8, R11, !PT ;  /* 0x0000000b08207209 */ /* 0x000fe20007810000 */
[----:B------:R-:W-:-:S01]  /*14380*/  FFMA.FTZ R59, R61, UR35, -R73 ;  /* 0x000000233d3b7c23 */ /* 0x000fc20008010849 */
[----:B------:R-:W-:Y:S01]  /*14390*/  FSEL R54, R54, -INF , !P3 ;  /* 0xff80000036367808 */ /* 0x000fe20005800000 */
[----:B------:R-:W-:-:S01]  /*143a0*/  FFMA.FTZ R61, R63, UR35, -R73 ;  /* 0x000000233f3d7c23 */ /* 0x000fc20008010849 */
[----:B------:R-:W-:Y:S01]  /*143b0*/  FMNMX.FTZ R11, R13, R32, !PT ;  /* 0x000000200d0b7209 */ /* 0x000fe20007810000 */
[----:B------:R-:W-:-:S01]  /*143c0*/  FFMA.FTZ R63, R66, UR35, -R73 ;  /* 0x00000023423f7c23 */ /* 0x000fc20008010849 */
[--C-:B------:R-:W-:Y:S01]  /*143d0*/  FFMA.FTZ R64, R91, UR35, -R73.reuse ;  /* 0x000000235b407c23 */ /* 0x100fe20008010849 */
[----:B------:R-:W-:-:S01]  /*143e0*/  FFMA.FTZ R66, R65, UR35, -R73 ;  /* 0x0000002341427c23 */ /* 0x000fc20008010849 */
[----:B------:R-:W-:Y:S01]  /*143f0*/  FMNMX.FTZ R32, R14, R11, !PT ;  /* 0x0000000b0e207209 */ /* 0x000fe20007810000 */
[----:B------:R-:W-:-:S01]  /*14400*/  FFMA.FTZ R65, R69, UR35, -R73 ;  /* 0x0000002345417c23 */ /* 0x000fc20008010849 */
[----:B------:R-:W-:Y:S01]  /*14410*/  MUFU.EX2 R0, R0 ;  /* 0x0000000000007308 */ /* 0x000fe20000000800 */
        /* <DEDUP_REMOVED lines=17> */
[----:B------:R-:W-:-:S04]  /*14530*/  FMNMX.FTZ R11, R25, R34, !PT ;  /* 0x00000022190b7209 */ /* 0x000fc80007810000 */
[----:B------:R-:W-:Y:S02]  /*14540*/  FMNMX.FTZ R78, R26, R11, !PT ;  /* 0x0000000b1a4e7209 */ /* 0x000fe40007810000 */
[----:B------:R0:W-:Y:S02]  /*14550*/  MUFU.EX2 R32, R75 ;  /* 0x0000004b00207308 */ /* 0x0001e40000000800 */
[----:B------:R-:W-:-:S04]  /*14560*/  FMNMX.FTZ R78, R27, R78, !PT ;  /* 0x0000004e1b4e7209 */ /* 0x000fc80007810000 */
[----:B------:R-:W-:Y:S02]  /*14570*/  FMNMX.FTZ R11, R29, R78, !PT ;  /* 0x0000004e1d0b7209 */ /* 0x000fe40007810000 */
[----:B------:R1:W-:Y:S01]  /*14580*/  MUFU.EX2 R34, R77 ;  /* 0x0000004d00227308 */ /* 0x0003e20000000800 */
[----:B0-----:R-:W-:-:S01]  /*14590*/  FFMA.FTZ R75, R93, UR35, -R73 ;  /* 0x000000235d4b7c23 */ /* 0x001fc20008010849 */
[----:B------:R-:W-:-:S04]  /*145a0*/  FMNMX.FTZ R42, R30, R11, !PT ;  /* 0x0000000b1e2a7209 */ /* 0x000fc80007810000 */
[----:B------:R-:W-:Y:S02]  /*145b0*/  FMNMX.FTZ R11, R33, R42, !PT ;  /* 0x0000002a210b7209 */ /* 0x000fe40007810000 */
[----:B------:R-:W0:Y:S01]  /*145c0*/  MUFU.EX2 R67, R67 ;  /* 0x0000004300437308 */ /* 0x000e220000000800 */
[----:B-1----:R-:W-:-:S01]  /*145d0*/  FFMA.FTZ R77, R95, UR35, -R73 ;  /* 0x000000235f4d7c23 */ /* 0x002fc20008010849 */
[----:B------:R-:W-:-:S04]  /*145e0*/  FMNMX.FTZ R42, R36, R11, !PT ;  /* 0x0000000b242a7209 */ /* 0x000fc80007810000 */
[----:B------:R-:W-:Y:S01]  /*145f0*/  FMNMX.FTZ R11, R37, R42, !PT ;  /* 0x0000002a250b7209 */ /* 0x000fe20007810000 */
[----:B------:R-:W-:-:S01]  /*14600*/  FFMA.FTZ R42, R96, UR35, -R73 ;  /* 0x00000023602a7c23 */ /* 0x000fc20008010849 */
[----:B------:R-:W-:Y:S02]  /*14610*/  MUFU.EX2 R28, R28 ;  /* 0x0000001c001c7308 */ /* 0x000fe40000000800 */
[----:B------:R-:W-:-:S04]  /*14620*/  FMNMX.FTZ R78, R40, R11, !PT ;  /* 0x0000000b284e7209 */ /* 0x000fc80007810000 */
[----:B------:R-:W-:Y:S02]  /*14630*/  FMNMX.FTZ R11, R43, R78, !PT ;  /* 0x0000004e2b0b7209 */ /* 0x000fe40007810000 */
[----:B------:R-:W-:Y:S01]  /*14640*/  MUFU.EX2 R31, R31 ;  /* 0x0000001f001f7308 */ /* 0x000fe20000000800 */
[----:B0-----:R-:W-:Y:S02]  /*14650*/  F2FP.SATFINITE.E4M3.F32.PACK_AB_MERGE_C R164, R67, R64, RZ ;  /* 0x0000004043a4723e */ /* 0x001fe400048070ff */
[----:B------:R-:W-:Y:S02]  /*14660*/  FMNMX.FTZ R78, R44, R11, !PT ;  /* 0x0000000b2c4e7209 */ /* 0x000fe40007810000 */
[----:B------:R-:W-:Y:S02]  /*14670*/  F2FP.SATFINITE.E4M3.F32.PACK_AB_MERGE_C R164, R9, R0, R164 ;  /* 0x0000000009a4723e */ /* 0x000fe400048070a4 */
[----:B------:R-:W-:Y:S01]  /*14680*/  FMNMX.FTZ R11, R45, R78, !PT ;  /* 0x0000004e2d0b7209 */ /* 0x000fe20007810000 */
[----:B------:R-:W0:Y:S03]  /*14690*/  MUFU.EX2 R35, R35 ;  /* 0x0000002300237308 */ /* 0x000e260000000800 */
        /* <DEDUP_REMOVED lines=14> */
[----:B------:R-:W-:Y:S03]  /*14780*/  MUFU.EX2 R42, R42 ;  /* 0x0000002a002a7308 */ /* 0x000fe60000000800 */
[----:B------:R-:W-:-:S04]  /*14790*/  FMNMX.FTZ R11, R12, R11, !PT ;  /* 0x0000000b0c0b7209 */ /* 0x000fc80007810000 */
[----:B------:R-:W-:Y:S01]  /*147a0*/  FMNMX.FTZ R11, R54, R11, !PT ;  /* 0x0000000b360b7209 */ /* 0x000fe20007810000 */
[----:B------:R-:W-:Y:S01]  /*147b0*/  MUFU.EX2 R75, R75 ;  /* 0x0000004b004b7308 */ /* 0x000fe20000000800 */
[----:B0-----:R-:W-:-:S03]  /*147c0*/  F2FP.SATFINITE.E4M3.F32.PACK_AB_MERGE_C R160, R41, R38, RZ ;  /* 0x0000002629a0723e */ /* 0x001fc600048070ff */
[----:B------:R-:W0:Y:S01]  /*147d0*/  SHFL.BFLY PT, R74, R11, 0x2, 0x1f ;  /* 0x0c401f000b4a7f89 */ /* 0x000e2200000e0000 */
[----:B------:R-:W-:-:S03]  /*147e0*/  F2FP.SATFINITE.E4M3.F32.PACK_AB_MERGE_C R160, R39, R34, R160 ;  /* 0x0000002227a0723e */ /* 0x000fc600048070a0 */
[----:B------:R-:W-:Y:S08]  /*147f0*/  MUFU.EX2 R77, R77 ;  /* 0x0000004d004d7308 */ /* 0x000ff00000000800 */
[----:B------:R-:W1:Y:S08]  /*14800*/  MUFU.EX2 R78, R78 ;  /* 0x0000004e004e7308 */ /* 0x000e700000000800 */
[----:B------:R-:W-:Y:S01]  /*14810*/  MUFU.EX2 R56, R56 ;  /* 0x0000003800387308 */ /* 0x000fe20000000800 */
[----:B0-----:R-:W-:-:S07]  /*14820*/  FMNMX.FTZ R74, R11, R74, !PT ;  /* 0x0000004a0b4a7209 */ /* 0x001fce0007810000 */
[----:B------:R-:W0:Y:S01]  /*14830*/  MUFU.EX2 R55, R55 ;  /* 0x0000003700377308 */ /* 0x000e220000000800 */
[----:B------:R-:W2:Y:S01]  /*14840*/  SHFL.BFLY PT, R11, R74, 0x1, 0x1f ;  /* 0x0c201f004a0b7f89 */ /* 0x000ea200000e0000 */
[----:B-1----:R-:W-:-:S04]  /*14850*/  F2FP.SATFINITE.E4M3.F32.PACK_AB_MERGE_C R162, R78, R77, RZ ;  /* 0x0000004d4ea2723e */ /* 0x002fc800048070ff */
[----:B------:R-:W-:Y:S02]  /*14860*/  F2FP.SATFINITE.E4M3.F32.PACK_AB_MERGE_C R162, R75, R42, R162 ;  /* 0x0000002a4ba2723e */ /* 0x000fe400048070a2 */
[----:B------:R-:W-:Y:S08]  /*14870*/  MUFU.EX2 R70, R94 ;  /* 0x0000005e00467308 */ /* 0x000ff00000000800 */
[----:B------:R-:W1:Y:S01]  /*14880*/  MUFU.EX2 R79, R79 ;  /* 0x0000004f004f7308 */ /* 0x000e620000000800 */
[----:B0-----:R-:W-:-:S07]  /*14890*/  F2FP.SATFINITE.E4M3.F32.PACK_AB_MERGE_C R156, R55, R56, RZ ;  /* 0x00000038379c723e */ /* 0x001fce00048070ff */
[----:B------:R-:W-:Y:S01]  /*148a0*/  MUFU.EX2 R59, R59 ;  /* 0x0000003b003b7308 */ /* 0x000fe20000000800 */
[----:B--2---:R-:W-:Y:S01]  /*148b0*/  FMNMX.FTZ R11, R74, R11, !PT ;  /* 0x0000000b4a0b7209 */ /* 0x004fe20007810000 */
[----:B------:R-:W-:-:S03]  /*148c0*/  IMAD.U32 R74, RZ, RZ, UR35 ;  /* 0x00000023ff4a7e24 */ /* 0x000fc6000f8e00ff */
[C---:B------:R-:W-:Y:S01]  /*148d0*/  FSETP.NEU.FTZ.AND P3, PT, R11.reuse, -INF , PT ;  /* 0xff8000000b00780b */ /* 0x040fe20003f7d000 */
[----:B------:R-:W-:-:S02]  /*148e0*/  FFMA.FTZ R74, R11, R74, -8 ;  /* 0xc10000000b4a7423 */ /* 0x000fc4000001004a */
[----:B------:R-:W-:Y:S01]  /*148f0*/  MUFU.EX2 R60, R60 ;  /* 0x0000003c003c7308 */ /* 0x000fe20000000800 */
[----:B-1----:R-:W-:Y:S02]  /*14900*/  F2FP.SATFINITE.E4M3.F32.PACK_AB_MERGE_C R156, R79, R70, R156 ;  /* 0x000000464f9c723e */ /* 0x002fe4000480709c */
[----:B------:R-:W-:-:S05]  /*14910*/  FSEL R71, R74, RZ, P3 ;  /* 0x000000ff4a477208 */ /* 0x000fca0001800000 */
        /* <DEDUP_REMOVED lines=16> */
[----:B------:R-:W-:Y:S01]  /*14a20*/  FADD.FTZ R37, R0, R9 ;  /* 0x0000000900257221 */ /* 0x000fe20000010000 */
[----:B------:R-:W-:-:S01]  /*14a30*/  FFMA.FTZ R27, R30, UR35, -R71 ;  /* 0x000000231e1b7c23 */ /* 0x000fc20008010847 */
[--C-:B------:R-:W-:Y:S01]  /*14a40*/  FFMA.FTZ R30, R33, UR35, -R71.reuse ;  /* 0x00000023211e7c23 */ /* 0x100fe20008010847 */
[----:B------:R-:W-:-:S01]  /*14a50*/  FFMA.FTZ R33, R40, UR35, -R71 ;  /* 0x0000002328217c23 */ /* 0x000fc20008010847 */
[----:B------:R-:W-:Y:S01]  /*14a60*/  FADD.FTZ R40, R64, R37 ;  /* 0x0000002540287221 */ /* 0x000fe20000010000 */
[----:B------:R-:W-:-:S01]  /*14a70*/  FFMA.FTZ R15, R15, UR35, -R71 ;  /* 0x000000230f0f7c23 */ /* 0x000fc20008010847 */
[----:B------:R-:W1:Y:S01]  /*14a80*/  MUFU.EX2 R3, R3 ;  /* 0x0000000300037308 */ /* 0x000e620000000800 */
[----:B------:R-:W-:-:S01]  /*14a90*/  FFMA.FTZ R20, R20, UR35, -R71 ;  /* 0x0000002314147c23 */ /* 0x000fc20008010847 */
[----:B------:R-:W-:Y:S01]  /*14aa0*/  FADD.FTZ R37, R67, R40 ;  /* 0x0000002843257221 */ /* 0x000fe20000010000 */
[----:B------:R-:W-:-:S01]  /*14ab0*/  FFMA.FTZ R40, R43, UR35, -R71 ;  /* 0x000000232b287c23 */ /* 0x000fc20008010847 */
[--C-:B------:R-:W-:Y:S01]  /*14ac0*/  FFMA.FTZ R45, R45, UR35, -R71.reuse ;  /* 0x000000232d2d7c23 */ /* 0x100fe20008010847 */
[----:B------:R-:W-:-:S01]  /*14ad0*/  FFMA.FTZ R46, R46, UR35, -R71 ;  /* 0x000000232e2e7c23 */ /* 0x000fc20008010847 */
[----:B------:R-:W-:Y:S01]  /*14ae0*/  FADD.FTZ R80, R28, R37 ;  /* 0x000000251c507221 */ /* 0x000fe20000010000 */
[----:B------:R-:W-:-:S01]  /*14af0*/  FFMA.FTZ R37, R44, UR35, -R71 ;  /* 0x000000232c257c23 */ /* 0x000fc20008010847 */
[----:B------:R-:W2:Y:S01]  /*14b00*/  MUFU.EX2 R8, R8 ;  /* 0x0000000800087308 */ /* 0x000ea20000000800 */
[----:B0-----:R-:W-:-:S01]  /*14b10*/  FADD.FTZ R76, R73, R74 ;  /* 0x0000004a494c7221 */ /* 0x001fc20000010000 */
[----:B------:R-:W-:Y:S01]  /*14b20*/  FADD.FTZ R83, R31, R80 ;  /* 0x000000501f537221 */ /* 0x000fe20000010000 */
[----:B------:R-:W-:-:S01]  /*14b30*/  FFMA.FTZ R47, R47, UR35, -R71 ;  /* 0x000000232f2f7c23 */ /* 0x000fc20008010847 */
[--C-:B------:R-:W-:Y:S01]  /*14b40*/  FFMA.FTZ R48, R48, UR35, -R71.reuse ;  /* 0x0000002330307c23 */ /* 0x100fe20008010847 */
[----:B------:R-:W-:-:S01]  /*14b50*/  FFMA.FTZ R49, R49, UR35, -R71 ;  /* 0x0000002331317c23 */ /* 0x000fc20008010847 */
[----:B------:R-:W-:Y:S01]  /*14b60*/  FADD.FTZ R44, R32, R83 ;  /* 0x00000053202c7221 */ /* 0x000fe20000010000 */
[----:B------:R-:W-:-:S01]  /*14b70*/  FFMA.FTZ R50, R50, UR35, -R71 ;  /* 0x0000002332327c23 */ /* 0x000fc20008010847 */
[----:B------:R-:W0:Y:S01]  /*14b80*/  MUFU.EX2 R4, R4 ;  /* 0x0000000400047308 */ /* 0x000e220000000800 */
[----:B-1----:R-:W-:-:S01]  /*14b90*/  FADD.FTZ R43, R3, R76 ;  /* 0x0000004c032b7221 */ /* 0x002fc20000010000 */
[----:B------:R-:W-:Y:S01]  /*14ba0*/  FADD.FTZ R67, R35, R44 ;  /* 0x0000002c23437221 */ /* 0x000fe20000010000 */
[----:B------:R-:W-:-:S01]  /*14bb0*/  FFMA.FTZ R51, R51, UR35, -R71 ;  /* 0x0000002333337c23 */ /* 0x000fc20008010847 */
[--C-:B------:R-:W-:Y:S01]  /*14bc0*/  FFMA.FTZ R53, R53, UR35, -R71.reuse ;  /* 0x0000002335357c23 */ /* 0x100fe20008010847 */
[----:B------:R-:W-:-:S01]  /*14bd0*/  FFMA.FTZ R52, R52, UR35, -R71 ;  /* 0x0000002334347c23 */ /* 0x000fc20008010847 */
[----:B------:R-:W-:Y:S01]  /*14be0*/  FADD.FTZ R64, R34, R67 ;  /* 0x0000004322407221 */ /* 0x000fe20000010000 */
[----:B------:R-:W-:-:S01]  /*14bf0*/  FFMA.FTZ R12, R12, UR35, -R71 ;  /* 0x000000230c0c7c23 */ /* 0x000fc20008010847 */
[----:B------:R-:W1:Y:S01]  /*14c00*/  MUFU.EX2 R13, R13 ;  /* 0x0000000d000d7308 */ /* 0x000e620000000800 */
[----:B--2---:R-:W-:-:S01]  /*14c10*/  FADD.FTZ R43, R8, R43 ;  /* 0x0000002b082b7221 */ /* 0x004fc20000010000 */
[----:B------:R-:W-:Y:S01]  /*14c20*/  FADD.FTZ R35, R39, R64 ;  /* 0x0000004027237221 */ /* 0x000fe20000010000 */
[----:B------:R-:W-:Y:S01]  /*14c30*/  F2FP.SATFINITE.E4M3.F32.PACK_AB_MERGE_C R8, R8, R3, RZ ;  /* 0x000000030808723e */ /* 0x000fe200048070ff */
[----:B------:R-:W-:-:S02]  /*14c40*/  FFMA.FTZ R54, R54, UR35, -R71 ;  /* 0x0000002336367c23 */ /* 0x000fc40008010847 */
[----:B------:R-:W-:-:S01]  /*14c50*/  FADD.FTZ R0, R38, R35 ;  /* 0x0000002326007221 */ /* 0x000fc20000010000 */
[----:B------:R-:W-:Y:S01]  /*14c60*/  F2FP.SATFINITE.E4M3.F32.PACK_AB_MERGE_C R165, R74, R73, R8 ;  /* 0x000000494aa5723e */ /* 0x000fe20004807008 */
[----:B------:R-:W2:Y:S01]  /*14c70*/  MUFU.EX2 R15, R15 ;  /* 0x0000000f000f7308 */ /* 0x000ea20000000800 */
[----:B0-----:R-:W-:-:S01]  /*14c80*/  FADD.FTZ R44, R4, R43 ;  /* 0x0000002b042c7221 */ /* 0x001fc20000010000 */
[----:B------:R-:W-:-:S04]  /*14c90*/  FADD.FTZ R41, R41, R0 ;  /* 0x0000000029297221 */ /* 0x000fc80000010000 */
[----:B------:R-:W-:Y:S02]  /*14ca0*/  FADD.FTZ R28, R42, R41 ;  /* 0x000000292a1c7221 */ /* 0x000fe40000010000 */
        /* <DEDUP_REMOVED lines=10> */
[----:B------:R-:W-:Y:S01]  /*14d50*/  FADD.FTZ R79, R79, R70 ;  /* 0x000000464f4f7221 */ /* 0x000fe20000010000 */
[----:B------:R-:W-:-:S03]  /*14d60*/  F2FP.SATFINITE.E4M3.F32.PACK_AB_MERGE_C R15, R20, R15, RZ ;  /* 0x0000000f140f723e */ /* 0x000fc600048070ff */
[----:B------:R-:W-:Y:S01]  /*14d70*/  FADD.FTZ R56, R56, R79 ;  /* 0x0000004f38387221 */ /* 0x000fe20000010000 */
[----:B------:R-:W-:Y:S01]  /*14d80*/  F2FP.SATFINITE.E4M3.F32.PACK_AB_MERGE_C R167, R13, R4, R15 ;  /* 0x000000040da7723e */ /* 0x000fe2000480700f */
[----:B------:R-:W0:Y:S01]  /*14d90*/  MUFU.EX2 R24, R24 ;  /* 0x0000001800187308 */ /* 0x000e220000000800 */
[----:B-1----:R-:W-:-:S01]  /*14da0*/  FADD.FTZ R0, R14, R9 ;  /* 0x000000090e007221 */ /* 0x002fc20000010000 */
[----:B------:R-:W-:Y:S01]  /*14db0*/  FADD.FTZ R55, R55, R56 ;  /* 0x0000003837377221 */ /* 0x000fe20000010000 */
[----:B------:R-:W1:Y:S01]  /*14dc0*/  @P1 LDC R4, c[0x0][0x44c] ;  /* 0x00011300ff041b82 */ /* 0x000e620000000800 */
[----:B------:R-:W-:-:S04]  /*14dd0*/  IMAD.MOV.U32 R13, RZ, RZ, R177 ;  /* 0x000000ffff0d7224 */ /* 0x000fc800078e00b1 */
[----:B------:R-:W3:Y:S01]  /*14de0*/  MUFU.EX2 R81, R81 ;  /* 0x0000005100517308 */ /* 0x000ee20000000800 */
[----:B--2---:R-:W-:-:S02]  /*14df0*/  FADD.FTZ R9, R21, R0 ;  /* 0x0000000015097221 */ /* 0x004fc40000010000 */
[----:B------:R-:W2:Y:S05]  /*14e00*/  @P1 LDC R15, c[0x0][0x450] ;  /* 0x00011400ff0f1b82 */ /* 0x000eaa0000000800 */
[----:B------:R-:W4:Y:S01]  /*14e10*/  MUFU.EX2 R25, R25 ;  /* 0x0000001900197308 */ /* 0x000f220000000800 */
[----:B0-----:R-:W-:-:S07]  /*14e20*/  FADD.FTZ R0, R24, R9 ;  /* 0x0000000918007221 */ /* 0x001fce0000010000 */
[----:B------:R-:W0:Y:S01]  /*14e30*/  MUFU.EX2 R26, R26 ;  /* 0x0000001a001a7308 */ /* 0x000e220000000800 */
[----:B---3--:R-:W-:-:S01]  /*14e40*/  FADD.FTZ R0, R81, R0 ;  /* 0x0000000051007221 */ /* 0x008fc20000010000 */
[----:B------:R-:W-:-:S04]  /*14e50*/  F2FP.SATFINITE.E4M3.F32.PACK_AB_MERGE_C R24, R81, R24, RZ ;  /* 0x000000185118723e */ /* 0x000fc800048070ff */
[----:B------:R-:W-:Y:S02]  /*14e60*/  F2FP.SATFINITE.E4M3.F32.PACK_AB_MERGE_C R161, R21, R14, R24 ;  /* 0x0000000e15a1723e */ /* 0x000fe40004807018 */
[----:B------:R-:W3:Y:S01]  /*14e70*/  MUFU.EX2 R27, R27 ;  /* 0x0000001b001b7308 */ /* 0x000ee20000000800 */
[----:B----4-:R-:W-:-:S07]  /*14e80*/  FADD.FTZ R9, R25, R0 ;  /* 0x0000000019097221 */ /* 0x010fce0000010000 */
[----:B------:R-:W4:Y:S01]  /*14e90*/  MUFU.EX2 R30, R30 ;  /* 0x0000001e001e7308 */ /* 0x000f220000000800 */
[----:B0-----:R-:W-:-:S07]  /*14ea0*/  FADD.FTZ R0, R26, R9 ;  /* 0x000000091a007221 */ /* 0x001fce0000010000 */
[----:B------:R-:W0:Y:S01]  /*14eb0*/  MUFU.EX2 R29, R29 ;  /* 0x0000001d001d7308 */ /* 0x000e220000000800 */
[----:B---3--:R-:W-:-:S07]  /*14ec0*/  FADD.FTZ R9, R27, R0 ;  /* 0x000000001b097221 */ /* 0x008fce0000010000 */
[----:B------:R-:W3:Y:S01]  /*14ed0*/  MUFU.EX2 R36, R36 ;  /* 0x0000002400247308 */ /* 0x000ee20000000800 */
[----:B----4-:R-:W-:-:S01]  /*14ee0*/  FADD.FTZ R0, R30, R9 ;  /* 0x000000091e007221 */ /* 0x010fc20000010000 */
[----:B------:R-:W-:-:S04]  /*14ef0*/  F2FP.SATFINITE.E4M3.F32.PACK_AB_MERGE_C R27, R30, R27, RZ ;  /* 0x0000001b1e1b723e */ /* 0x000fc800048070ff */
[----:B------:R-:W-:Y:S02]  /*14f00*/  F2FP.SATFINITE.E4M3.F32.PACK_AB_MERGE_C R163, R26, R25, R27 ;  /* 0x000000191aa3723e */ /* 0x000fe4000480701b */
[----:B------:R-:W4:Y:S01]  /*14f10*/  MUFU.EX2 R33, R33 ;  /* 0x0000002100217308 */ /* 0x000f220000000800 */
[----:B0-----:R-:W-:-:S07]  /*14f20*/  FADD.FTZ R9, R29, R0 ;  /* 0x000000001d097221 */ /* 0x001fce0000010000 */
[----:B------:R-:W0:Y:S01]  /*14f30*/  MUFU.EX2 R40, R40 ;  /* 0x0000002800287308 */ /* 0x000e220000000800 */
[----:B---3--:R-:W-:-:S01]  /*14f40*/  FADD.FTZ R0, R36, R9 ;  /* 0x0000000924007221 */ /* 0x008fc20000010000 */
[----:B------:R-:W-:-:S06]  /*14f50*/  F2FP.SATFINITE.E4M3.F32.PACK_AB_MERGE_C R9, R60, R59, RZ ;  /* 0x0000003b3c09723e */ /* 0x000fcc00048070ff */
[----:B------:R-:W3:Y:S01]  /*14f60*/  MUFU.EX2 R37, R37 ;  /* 0x0000002500257308 */ /* 0x000ee20000000800 */
[----:B----4-:R-:W-:-:S07]  /*14f70*/  FADD.FTZ R3, R33, R0 ;  /* 0x0000000021037221 */ /* 0x010fce0000010000 */
[----:B------:R-:W-:Y:S01]  /*14f80*/  MUFU.EX2 R58, R58 ;  /* 0x0000003a003a7308 */ /* 0x000fe20000000800 */
[----:B0-----:R-:W-:-:S01]  /*14f90*/  FADD.FTZ R0, R40, R3 ;  /* 0x0000000328007221 */ /* 0x001fc20000010000 */
[----:B------:R-:W-:-:S04]  /*14fa0*/  F2FP.SATFINITE.E4M3.F32.PACK_AB_MERGE_C R33, R40, R33, RZ ;  /* 0x000000212821723e */ /* 0x000fc800048070ff */
[----:B------:R-:W-:Y:S02]  /*14fb0*/  F2FP.SATFINITE.E4M3.F32.PACK_AB_MERGE_C R157, R36, R29, R33 ;  /* 0x0000001d249d723e */ /* 0x000fe40004807021 */
[----:B------:R-:W0:Y:S01]  /*14fc0*/  MUFU.EX2 R57, R57 ;  /* 0x0000003900397308 */ /* 0x000e220000000800 */
[----:B---3--:R-:W-:-:S07]  /*14fd0*/  FADD.FTZ R3, R37, R0 ;  /* 0x0000000025037221 */ /* 0x008fce0000010000 */
[----:B------:R-:W3:Y:S08]  /*14fe0*/  MUFU.EX2 R32, R45 ;  /* 0x0000002d00207308 */ /* 0x000ef00000000800 */
[----:B------:R-:W4:Y:S01]  /*14ff0*/  MUFU.EX2 R46, R46 ;  /* 0x0000002e002e7308 */ /* 0x000f220000000800 */
[----:B0-----:R-:W-:Y:S01]  /*15000*/  F2FP.SATFINITE.E4M3.F32.PACK_AB_MERGE_C R158, R57, R58, R9 ;  /* 0x0000003a399e723e */ /* 0x001fe20004807009 */
[----:B------:R-:W-:-:S04]  /*15010*/  FADD.FTZ R58, R58, R55 ;  /* 0x000000373a3a7221 */ /* 0x000fc80000010000 */
[----:B------:R-:W-:Y:S02]  /*15020*/  FADD.FTZ R58, R57, R58 ;  /* 0x0000003a393a7221 */ /* 0x000fe40000010000 */
[----:B------:R-:W0:Y:S01]  /*15030*/  MUFU.EX2 R47, R47 ;  /* 0x0000002f002f7308 */ /* 0x000e220000000800 */
[----:B---3--:R-:W-:-:S01]  /*15040*/  FADD.FTZ R3, R32, R3 ;  /* 0x0000000320037221 */ /* 0x008fc20000010000 */
[----:B------:R-:W-:-:S04]  /*15050*/  FADD.FTZ R59, R59, R58 ;  /* 0x0000003a3b3b7221 */ /* 0x000fc80000010000 */
[----:B------:R-:W-:Y:S02]  /*15060*/  FADD.FTZ R60, R60, R59 ;  /* 0x0000003b3c3c7221 */ /* 0x000fe40000010000 */
[----:B------:R-:W-:Y:S01]  /*15070*/  MUFU.EX2 R63, R63 ;  /* 0x0000003f003f7308 */ /* 0x000fe20000000800 */
[----:B----4-:R-:W-:-:S07]  /*15080*/  FADD.FTZ R0, R46, R3 ;  /* 0x000000032e007221 */ /* 0x010fce0000010000 */
[----:B------:R-:W3:Y:S01]  /*15090*/  MUFU.EX2 R66, R66 ;  /* 0x0000004200427308 */ /* 0x000ee20000000800 */
[C---:B0-----:R-:W-:Y:S01]  /*150a0*/  F2FP.SATFINITE.E4M3.F32.PACK_AB_MERGE_C R46, R47.reuse, R46, RZ ;  /* 0x0000002e2f2e723e */ /* 0x041fe200048070ff */
[----:B------:R-:W-:-:S03]  /*150b0*/  FADD.FTZ R47, R47, R0 ;  /* 0x000000002f2f7221 */ /* 0x000fc60000010000 */
[----:B------:R-:W-:-:S03]  /*150c0*/  F2FP.SATFINITE.E4M3.F32.PACK_AB_MERGE_C R159, R32, R37, R46 ;  /* 0x00000025209f723e */ /* 0x000fc6000480702e */
[----:B------:R-:W0:Y:S08]  /*150d0*/  MUFU.EX2 R48, R48 ;  /* 0x0000003000307308 */ /* 0x000e300000000800 */
[----:B------:R-:W-:Y:S01]  /*150e0*/  MUFU.EX2 R61, R61 ;  /* 0x0000003d003d7308 */ /* 0x000fe20000000800 */
[----:B---3--:R-:W-:-:S07]  /*150f0*/  F2FP.SATFINITE.E4M3.F32.PACK_AB_MERGE_C R3, R66, R63, RZ ;  /* 0x0000003f4203723e */ /* 0x008fce00048070ff */
[----:B------:R-:W3:Y:S01]  /*15100*/  MUFU.EX2 R62, R62 ;  /* 0x0000003e003e7308 */ /* 0x000ee20000000800 */
[----:B0-----:R-:W-:-:S07]  /*15110*/  FADD.FTZ R0, R48, R47 ;  /* 0x0000002f30007221 */ /* 0x001fce0000010000 */
[----:B------:R-:W0:Y:S08]  /*15120*/  MUFU.EX2 R49, R49 ;  /* 0x0000003100317308 */ /* 0x000e300000000800 */
[----:B------:R-:W4:Y:S01]  /*15130*/  MUFU.EX2 R50, R50 ;  /* 0x0000003200327308 */ /* 0x000f220000000800 */
[----:B---3--:R-:W-:Y:S01]  /*15140*/  F2FP.SATFINITE.E4M3.F32.PACK_AB_MERGE_C R152, R62, R61, R3 ;  /* 0x0000003d3e98723e */ /* 0x008fe20004807003 */
[----:B------:R-:W-:-:S04]  /*15150*/  FADD.FTZ R61, R61, R60 ;  /* 0x0000003c3d3d7221 */ /* 0x000fc80000010000 */
[----:B------:R-:W-:Y:S02]  /*15160*/  FADD.FTZ R62, R62, R61 ;  /* 0x0000003d3e3e7221 */ /* 0x000fe40000010000 */
[----:B------:R-:W-:Y:S01]  /*15170*/  MUFU.EX2 R69, R69 ;  /* 0x0000004500457308 */ /* 0x000fe20000000800 */
[----:B0-----:R-:W-:-:S01]  /*15180*/  FADD.FTZ R3, R49, R0 ;  /* 0x0000000031037221 */ /* 0x001fc20000010000 */
[----:B------:R-:W-:-:S04]  /*15190*/  FADD.FTZ R63, R63, R62 ;  /* 0x0000003e3f3f7221 */ /* 0x000fc80000010000 */
[----:B------:R-:W-:Y:S02]  /*151a0*/  FADD.FTZ R66, R66, R63 ;  /* 0x0000003f42427221 */ /* 0x000fe40000010000 */
[----:B------:R-:W0:Y:S01]  /*151b0*/  MUFU.EX2 R72, R72 ;  /* 0x0000004800487308 */ /* 0x000e220000000800 */
[----:B----4-:R-:W-:-:S07]  /*151c0*/  FADD.FTZ R0, R50, R3 ;  /* 0x0000000332007221 */ /* 0x010fce0000010000 */
[----:B------:R-:W3:Y:S08]  /*151d0*/  MUFU.EX2 R51, R51 ;  /* 0x0000003300337308 */ /* 0x000ef00000000800 */
[----:B------:R-:W-:Y:S01]  /*151e0*/  MUFU.EX2 R65, R65 ;  /* 0x0000004100417308 */ /* 0x000fe20000000800 */
[----:B0-----:R-:W-:-:S07]  /*151f0*/  F2FP.SATFINITE.E4M3.F32.PACK_AB_MERGE_C R3, R72, R69, RZ ;  /* 0x000000454803723e */ /* 0x001fce00048070ff */
[----:B------:R-:W0:Y:S01]  /*15200*/  MUFU.EX2 R68, R68 ;  /* 0x0000004400447308 */ /* 0x000e220000000800 */
[----:B---3--:R-:W-:-:S01]  /*15210*/  FADD.FTZ R0, R51, R0 ;  /* 0x0000000033007221 */ /* 0x008fc20000010000 */
[----:B------:R-:W-:-:S04]  /*15220*/  F2FP.SATFINITE.E4M3.F32.PACK_AB_MERGE_C R50, R51, R50, RZ ;  /* 0x000000323332723e */ /* 0x000fc800048070ff */
[----:B------:R-:W-:Y:S02]  /*15230*/  F2FP.SATFINITE.E4M3.F32.PACK_AB_MERGE_C R153, R49, R48, R50 ;  /* 0x000000303199723e */ /* 0x000fe40004807032 */
[----:B------:R-:W3:Y:S08]  /*15240*/  MUFU.EX2 R53, R53 ;  /* 0x0000003500357308 */ /* 0x000ef00000000800 */
[----:B------:R-:W4:Y:S01]  /*15250*/  MUFU.EX2 R52, R52 ;  /* 0x0000003400347308 */ /* 0x000f220000000800 */
[----:B0-----:R-:W-:Y:S01]  /*15260*/  F2FP.SATFINITE.E4M3.F32.PACK_AB_MERGE_C R154, R68, R65, R3 ;  /* 0x00000041449a723e */ /* 0x001fe20004807003 */
[----:B------:R-:W-:-:S04]  /*15270*/  FADD.FTZ R65, R65, R66 ;  /* 0x0000004241417221 */ /* 0x000fc80000010000 */
[----:B------:R-:W-:Y:S02]  /*15280*/  FADD.FTZ R68, R68, R65 ;  /* 0x0000004144447221 */ /* 0x000fe40000010000 */
[----:B------:R-:W0:Y:S01]  /*15290*/  MUFU.EX2 R12, R12 ;  /* 0x0000000c000c7308 */ /* 0x000e220000000800 */
[----:B---3--:R-:W-:-:S01]  /*152a0*/  FADD.FTZ R3, R53, R0 ;  /* 0x0000000035037221 */ /* 0x008fc20000010000 */
[----:B-1----:R-:W-:-:S04]  /*152b0*/  @P1 IMAD.HI.U32 R0, R177, R4, RZ ;  /* 0x00000004b1001227 */ /* 0x002fc800078e00ff */
[----:B------:R-:W-:-:S01]  /*152c0*/  FADD.FTZ R69, R69, R68 ;  /* 0x0000004445457221 */ /* 0x000fc20000010000 */
[----:B--2---:R-:W-:Y:S01]  /*152d0*/  @P1 SHF.R.U32.HI R13, RZ, R15, R0 ;  /* 0x0000000fff0d1219 */ /* 0x004fe20000011600 */
[----:B------:R-:W1:Y:S01]  /*152e0*/  MUFU.EX2 R9, R54 ;  /* 0x0000003600097308 */ /* 0x000e620000000800 */
[----:B----4-:R-:W-:-:S03]  /*152f0*/  FADD.FTZ R3, R52, R3 ;  /* 0x0000000334037221 */ /* 0x010fc60000010000 */
[----:B------:R-:W-:-:S04]  /*15300*/  IMAD.IADD R13, R88, 0x1, R13 ;  /* 0x00000001580d7824 */ /* 0x000fc800078e020d */
[----:B------:R-:W-:Y:S02]  /*15310*/  IMAD.IADD R6, R13, 0x1, R6 ;  /* 0x000000010d067824 */ /* 0x000fe400078e0206 */
[----:B0-----:R-:W-:-:S01]  /*15320*/  FADD.FTZ R0, R12, R3 ;  /* 0x000000030c007221 */ /* 0x001fc20000010000 */
[----:B------:R-:W-:Y:S01]  /*15330*/  FADD.FTZ R3, R72, R69 ;  /* 0x0000004548037221 */ /* 0x000fe20000010000 */
[C---:B-1----:R-:W-:Y:S02]  /*15340*/  F2FP.SATFINITE.E4M3.F32.PACK_AB_MERGE_C R4, R9.reuse, R12, RZ ;  /* 0x0000000c0904723e */ /* 0x042fe400048070ff */
[----:B------:R-:W-:Y:S02]  /*15350*/  FADD.FTZ R0, R9, R0 ;  /* 0x0000000009007221 */ /* 0x000fe40000010000 */
[----:B------:R-:W-:Y:S01]  /*15360*/  F2FP.SATFINITE.E4M3.F32.PACK_AB_MERGE_C R155, R52, R53, R4 ;  /* 0x00000035349b723e */ /* 0x000fe20004807004 */
[----:B------:R-:W-:Y:S01]  /*15370*/  VIADD R4, R89, 0xfffffffe ;  /* 0xfffffffe59047836 */ /* 0x000fe20000000000 */
        /* <DEDUP_REMOVED lines=12> */
.L_x_1725:
[----:B------:R-:W-:-:S13]  /*15440*/  ISETP.NE.AND P3, PT, R7, 0x1, PT ;  /* 0x000000010700780c */ /* 0x000fda0003f65270 */
[----:B------:R-:W0:Y:S02]  /*15450*/  @P3 LDC.64 R12, c[0x0][0x9e8] ;  /* 0x00027a00ff0c3b82 */ /* 0x000e240000000a00 */
[----:B0-----:R-:W-:-:S05]  /*15460*/  @P3 IMAD.HI.U32 R12, R8, R12, RZ ;  /* 0x0000000c080c3227 */ /* 0x001fca00078e00ff */
[----:B------:R-:W-:-:S07]  /*15470*/  @P3 SHF.R.U32.HI R8, RZ, R13, R12 ;  /* 0x0000000dff083219 */ /* 0x000fce000001160c */
.L_x_1726:
[----:B------:R-:W-:Y:S05]  /*15480*/  BSYNC B0 ;  /* 0x0000000000007941 */ /* 0x000fea0003800000 */
.L_x_1724:
[----:B------:R-:W-:-:S05]  /*15490*/  IMAD R7, R8, R7, R7 ;  /* 0x0000000708077224 */ /* 0x000fca00078e0207 */
[----:B------:R-:W-:-:S07]  /*154a0*/  VIMNMX R6, R6, R7, PT ;  /* 0x0000000706067248 */ /* 0x000fce0003fe0100 */
.L_x_1723:
[----:B------:R-:W-:Y:S01]  /*154b0*/  SHF.R.S32.HI R7, RZ, 0x1f, R6 ;  /* 0x0000001fff077819 */ /* 0x000fe20000011406 */
[----:B------:R-:W-:Y:S01]  /*154c0*/  ULDC UR32, c[0x0][0x9e4] ;  /* 0x0002790000207ab9 */ /* 0x000fe20000000800 */
[----:B------:R-:W-:Y:S01]  /*154d0*/  ULDC UR29, c[0x0][0x9e4] ;  /* 0x00027900001d7ab9 */ /* 0x000fe20000000800 */
[----:B------:R-:W-:Y:S01]  /*154e0*/  ULDC UR28, c[0x0][0x988] ;  /* 0x00026200001c7ab9 */ /* 0x000fe20000000800 */
[----:B------:R-:W-:Y:S01]  /*154f0*/  LEA.HI R7, R7, R6, RZ, 0x7 ;  /* 0x0000000607077211 */ /* 0x000fe200078f38ff */
[----:B------:R-:W-:Y:S01]  /*15500*/  ULDC UR31, c[0x0][0x988] ;  /* 0x00026200001f7ab9 */ /* 0x000fe20000000800 */
[----:B------:R-:W-:Y:S01]  /*15510*/  ULDC UR30, c[0x0][0x988] ;  /* 0x00026200001e7ab9 */ /* 0x000fe20000000800 */
[----:B------:R-:W-:Y:S01]  /*15520*/  ULDC UR34, c[0x0][0x9e0] ;  /* 0x0002780000227ab9 */ /* 0x000fe20000000800 */
[----:B------:R-:W-:Y:S01]  /*15530*/  SHF.R.S32.HI R7, RZ, 0x7, R7 ;  /* 0x00000007ff077819 */ /* 0x000fe20000011407 */
[----:B------:R-:W-:Y:S01]  /*15540*/  ULDC UR33, c[0x0][0x9e0] ;  /* 0x0002780000217ab9 */ /* 0x000fe20000000800 */
[----:B------:R-:W-:-:S02]  /*15550*/  CS2R R88, SRZ ;  /* 0x0000000000587805 */ /* 0x000fc4000001ff00 */
[----:B------:R-:W-:Y:S02]  /*15560*/  CS2R R90, SRZ ;  /* 0x00000000005a7805 */ /* 0x000fe4000001ff00 */
[----:B------:R-:W-:Y:S02]  /*15570*/  VIMNMX R12, R188, R7, !PT ;  /* 0x00000007bc0c7248 */ /* 0x000fe40007fe0100 */
        /* <DEDUP_REMOVED lines=63> */
[----:B------:R-:W-:-:S07]  /*15970*/  CS2R R88, SRZ ;  /* 0x0000000000587805 */ /* 0x000fce000001ff00 */
.L_x_1747:
[----:B------:R-:W-:Y:S01]  /*15980*/  ISETP.NE.AND P3, PT, R183, RZ, PT ;  /* 0x000000ffb700720c */ /* 0x000fe20003f65270 */
[----:B------:R-:W-:Y:S01]  /*15990*/  VIADD R13, R22, 0x1 ;  /* 0x00000001160d7836 */ /* 0x000fe20000000000 */
[----:B------:R-:W-:Y:S05]  /*159a0*/  YIELD ;  /* 0x0000000000007946 */ /* 0x000fea0003800000 */
[----:B------:R-:W-:-:S04]  /*159b0*/  ISETP.NE.AND P4, PT, R13, 0x2, PT ;  /* 0x000000020d00780c */ /* 0x000fc80003f85270 */
[----:B------:R-:W-:Y:S02]  /*159c0*/  SEL R14, RZ, 0x1, P4 ;  /* 0x00000001ff0e7807 */ /* 0x000fe40002000000 */
[----:B------:R-:W-:Y:S02]  /*159d0*/  SEL R13, R13, RZ, P4 ;  /* 0x000000ff0d0d7207 */ /* 0x000fe40002000000 */
[----:B------:R-:W-:Y:S01]  /*159e0*/  LOP3.LUT R14, R23, R14, RZ, 0x3c, !PT ;  /* 0x0000000e170e7212 */ /* 0x000fe200078e3cff */
[----:B------:R-:W-:Y:S06]  /*159f0*/  @P3 BRA `(.L_x_1728) ;  /* 0x0000000000303947 */ /* 0x000fec0003800000 */
[----:B------:R-:W-:Y:S05]  /*15a00*/  @!P0 BRA `(.L_x_1729) ;  /* 0x0000000000048947 */ /* 0x000fea0003800000 */
[----:B------:R-:W-:Y:S01]  /*15a10*/  BPT.TRAP 0x1 ;  /* 0x000000040000795c */ /* 0x000fe20000300000 */
.L_x_1729:
[----:B------:R-:W-:Y:S01]  /*15a20*/  IMAD R7, R13, 0x8, R16 ;  /* 0x000000080d077824 */ /* 0x000fe200078e0210 */
[----:B------:R-:W-:-:S04]  /*15a30*/  SHF.L.U32 R6, R14, 0x1f, RZ ;  /* 0x0000001f0e067819 */ /* 0x000fc800000006ff */
[----:B------:R0:W1:Y:S01]  /*15a40*/  SYNCS.PHASECHK.TRANS64.TRYWAIT P4, [R7+URZ+0x22830], R6 ;  /* 0x02283006070075a7 */ /* 0x000062000808017f */
[----:B------:R-:W-:Y:S05]  /*15a50*/  @!P0 BRA `(.L_x_1730) ;  /* 0x0000000000048947 */ /* 0x000fea0003800000 */
[----:B------:R-:W-:Y:S01]  /*15a60*/  BPT.TRAP 0x1 ;  /* 0x000000040000795c */ /* 0x000fe20000300000 */
.L_x_1730:
[----:B------:R-:W-:Y:S04]  /*15a70*/  BSSY B0, `(.L_x_1728) ;  /* 0x0000004000007945 */ /* 0x000fe80003800000 */
[----:B-1----:R-:W-:Y:S05]  /*15a80*/  @P4 BRA `(.L_x_1731) ;  /* 0x0000000000084947 */ /* 0x002fea0003800000 */
[----:B------:R-:W1:Y:S02]  /*15a90*/  SYNCS.PHASECHK.TRANS64.TRYWAIT P4, [R7+URZ+0x22830], R6 ;  /* 0x02283006070075a7 */ /* 0x000e64000808017f */
[----:B-1----:R-:W-:Y:S05]  /*15aa0*/  @!P4 BRA `(.L_x_1732) ;  /* 0x000001740050c947 */ /* 0x002fea0003800000 */
.L_x_1731:
[----:B------:R-:W-:Y:S05]  /*15ab0*/  BSYNC B0 ;  /* 0x0000000000007941 */ /* 0x000fea0003800000 */
.L_x_1728:
[----:B01----:R-:W0:Y:S01]  /*15ac0*/  S2R R6, SR_TID.X ;  /* 0x0000000000067919 */ /* 0x003e220000002100 */
[----:B------:R-:W-:Y:S05]  /*15ad0*/  WARPSYNC.ALL ;  /* 0x0000000000007948 */ /* 0x000fea0003800000 */
[----:B------:R-:W-:Y:S02]  /*15ae0*/  IMAD.MOV.U32 R7, RZ, RZ, -0x7fffffe0 ;  /* 0x80000020ff077424 */ /* 0x000fe400078e00ff */
[----:B------:R-:W-:Y:S02]  /*15af0*/  IMAD.MOV.U32 R25, RZ, RZ, -0x7fffffe0 ;  /* 0x80000020ff197424 */ /* 0x000fe400078e00ff */
[----:B------:R-:W-:Y:S01]  /*15b00*/  IMAD.MOV.U32 R21, RZ, RZ, -0x7fffffe0 ;  /* 0x80000020ff157424 */ /* 0x000fe200078e00ff */
[----:B------:R-:W-:Y:S01]  /*15b10*/  R2UR UR27, R7 ;  /* 0x00000000071b72ca */ /* 0x000fe200000e0000 */
[----:B------:R-:W-:Y:S01]  /*15b20*/  IMAD.MOV.U32 R9, RZ, RZ, -0x7fffffe0 ;  /* 0x80000020ff097424 */ /* 0x000fe200078e00ff */
[----:B------:R-:W-:-:S02]  /*15b30*/  R2UR UR19, R25 ;  /* 0x00000000191372ca */ /* 0x000fc400000e0000 */
[----:B------:R-:W-:Y:S02]  /*15b40*/  R2UR UR7, R21 ;  /* 0x00000000150772ca */ /* 0x000fe400000e0000 */
[----:B------:R-:W-:Y:S02]  /*15b50*/  R2UR UR11, R9 ;  /* 0x00000000090b72ca */ /* 0x000fe400000e0000 */
[----:B------:R-:W-:Y:S02]  /*15b60*/  R2UR UR15, R21 ;  /* 0x00000000150f72ca */ /* 0x000fe400000e0000 */
[----:B------:R-:W-:Y:S02]  /*15b70*/  R2UR UR23, R7 ;  /* 0x00000000071772ca */ /* 0x000fe400000e0000 */
[----:B0-----:R-:W-:Y:S01]  /*15b80*/  SHF.R.U32.HI R8, RZ, 0x7, R6 ;  /* 0x00000007ff087819 */ /* 0x001fe20000011606 */
[----:B------:R-:W-:-:S04]  /*15b90*/  IMAD R6, R13, 0x600, R5 ;  /* 0x000006000d067824 */ /* 0x000fc800078e0205 */
[----:B------:R-:W-:Y:S01]  /*15ba0*/  VIADD R15, R8, 0x8 ;  /* 0x00000008080f7836 */ /* 0x000fe20000000000 */
[C---:B------:R-:W-:Y:S01]  /*15bb0*/  R2UR UR26, R6.reuse ;  /* 0x00000000061a72ca */ /* 0x040fe200000e0000 */
[C---:B------:R-:W-:Y:S02]  /*15bc0*/  VIADD R24, R6.reuse, 0x400 ;  /* 0x0000040006187836 */ /* 0x040fe40000000000 */
[C---:B------:R-:W-:Y:S01]  /*15bd0*/  VIADD R20, R6.reuse, 0x2 ;  /* 0x0000000206147836 */ /* 0x040fe20000000000 */
[----:B------:R0:W-:Y:S01]  /*15be0*/  BAR.SYNC.DEFER_BLOCKING R15, 0x100 ;  /* 0x0004000f0000751d */ /* 0x0001e20000010000 */
[----:B------:R-:W-:Y:S01]  /*15bf0*/  VIADD R8, R6, 0x200 ;  /* 0x0000020006087836 */ /* 0x000fe20000000000 */
[----:B------:R-:W-:Y:S02]  /*15c00*/  R2UR UR18, R24 ;  /* 0x00000000181272ca */ /* 0x000fe400000e0000 */
[----:B------:R-:W-:Y:S01]  /*15c10*/  R2UR UR6, R20 ;  /* 0x00000000140672ca */ /* 0x000fe200000e0000 */
[----:B------:R-:W-:Y:S01]  /*15c20*/  VIADD R20, R6, 0x202 ;  /* 0x0000020206147836 */ /* 0x000fe20000000000 */
[----:B------:R-:W-:Y:S01]  /*15c30*/  R2UR UR10, R8 ;  /* 0x00000000080a72ca */ /* 0x000fe200000e0000 */
[----:B------:R-:W-:-:S03]  /*15c40*/  VIADD R6, R6, 0x402 ;  /* 0x0000040206067836 */ /* 0x000fc60000000000 */
[----:B------:R-:W-:Y:S02]  /*15c50*/  R2UR UR14, R20 ;  /* 0x00000000140e72ca */ /* 0x000fe400000e0000 */
[----:B------:R-:W-:Y:S01]  /*15c60*/  R2UR UR22, R6 ;  /* 0x00000000061672ca */ /* 0x000fe200000e0000 */
        /* <DEDUP_REMOVED lines=21> */
.L_x_1734:
[----:B------:R-:W-:Y:S02]  /*15dc0*/  SHF.L.U32 R6, R23, 0x1f, RZ ;  /* 0x0000001f17067819 */ /* 0x000fe400000006ff */
[----:B------:R-:W-:-:S04]  /*15dd0*/  LEA R7, R22, R16, 0x3 ;  /* 0x0000001016077211 */ /* 0x000fc800078e18ff */
[----:B------:R0:W1:Y:S01]  /*15de0*/  SYNCS.PHASECHK.TRANS64.TRYWAIT P3, [R7+URZ+0x22850], R6 ;  /* 0x02285006070075a7 */ /* 0x000062000806017f */
[----:B------:R-:W-:Y:S05]  /*15df0*/  @!P0 BRA `(.L_x_1735) ;  /* 0x0000000000048947 */ /* 0x000fea0003800000 */
[----:B------:R-:W-:Y:S01]  /*15e00*/  BPT.TRAP 0x1 ;  /* 0x000000040000795c */ /* 0x000fe20000300000 */
.L_x_1735:
[----:B-1----:R-:W-:Y:S05]  /*15e10*/  @P3 BRA `(.L_x_1733) ;  /* 0x0000000000083947 */ /* 0x002fea0003800000 */
[----:B------:R-:W1:Y:S02]  /*15e20*/  SYNCS.PHASECHK.TRANS64.TRYWAIT P3, [R7+URZ+0x22850], R6 ;  /* 0x02285006070075a7 */ /* 0x000e64000806017f */
[----:B-1----:R-:W-:Y:S05]  /*15e30*/  @!P3 BRA `(.L_x_1736) ;  /* 0x000001700080b947 */ /* 0x002fea0003800000 */
.L_x_1733:
[----:B01----:R-:W-:Y:S01]  /*15e40*/  VIADD R6, R16, 0x400 ;  /* 0x0000040010067836 */ /* 0x003fe20000000000 */
[----:B------:R-:W-:Y:S05]  /*15e50*/  WARPSYNC.ALL ;  /* 0x0000000000007948 */ /* 0x000fea0003800000 */
[----:B------:R-:W-:Y:S01]  /*15e60*/  SHF.R.U32.HI R6, RZ, 0x4, R6 ;  /* 0x00000004ff067819 */ /* 0x000fe20000011606 */
[----:B------:R-:W-:Y:S01]  /*15e70*/  IMAD.MOV.U32 R7, RZ, RZ, 0x40000040 ;  /* 0x40000040ff077424 */ /* 0x000fe200078e00ff */
[----:B------:R-:W-:Y:S01]  /*15e80*/  WARPGROUP.ARRIVE ;  /* 0x00000000000079c5 */ /* 0x000fe20000000000 */
[----:B------:R-:W-:Y:S01]  /*15e90*/  IMAD.MOV.U32 R9, RZ, RZ, 0x40000040 ;  /* 0x40000040ff097424 */ /* 0x000fe200078e00ff */
[----:B------:R-:W-:-:S04]  /*15ea0*/  LOP3.LUT R6, R6, 0x3fff, RZ, 0xc0, !PT ;  /* 0x00003fff06067812 */ /* 0x000fc800078ec0ff */
[----:B------:R-:W0:Y:S01]  /*15eb0*/  S2R R15, SR_TID.X ;  /* 0x00000000000f7919 */ /* 0x000e220000002100 */
[----:B------:R-:W-:Y:S01]  /*15ec0*/  R2UR UR7, R7 ;  /* 0x00000000070772ca */ /* 0x000fe200000e0000 */
[----:B------:R-:W-:Y:S01]  /*15ed0*/  IMAD.MOV.U32 R7, RZ, RZ, 0x40000040 ;  /* 0x40000040ff077424 */ /* 0x000fe200078e00ff */
[----:B------:R-:W-:-:S05]  /*15ee0*/  LOP3.LUT R6, R6, 0x10000, RZ, 0xfc, !PT ;  /* 0x0001000006067812 */ /* 0x000fca00078efcff */
[----:B------:R-:W-:-:S04]  /*15ef0*/  IMAD R6, R22, 0x400, R6 ;  /* 0x0000040016067824 */ /* 0x000fc800078e0206 */
[C---:B------:R-:W-:Y:S01]  /*15f00*/  VIADD R8, R6.reuse, 0x2 ;  /* 0x0000000206087836 */ /* 0x040fe20000000000 */
[----:B------:R-:W-:-:S13]  /*15f10*/  R2UR UR6, R6 ;  /* 0x00000000060672ca */ /* 0x000fda00000e0000 */
[----:B------:R-:W-:Y:S01]  /*15f20*/  QGMMA.64x128x32.F32.E4M3.E4M3 R88, R164, gdesc[UR4], R88, gsb0 ;  /* 0x01e00004a4587df3 */ /* 0x000fe20008000858 */
[----:B------:R-:W-:Y:S01]  /*15f30*/  R2UR UR6, R8 ;  /* 0x00000000080672ca */ /* 0x000fe200000e0000 */
[C---:B------:R-:W-:Y:S01]  /*15f40*/  VIADD R8, R6.reuse, 0x4 ;  /* 0x0000000406087836 */ /* 0x040fe20000000000 */
[----:B------:R-:W-:Y:S01]  /*15f50*/  R2UR UR7, R9 ;  /* 0x00000000090772ca */ /* 0x000fe200000e0000 */
[----:B------:R-:W-:Y:S02]  /*15f60*/  IMAD.MOV.U32 R9, RZ, RZ, 0x40000040 ;  /* 0x40000040ff097424 */ /* 0x000fe400078e00ff */
[----:B------:R-:W-:Y:S01]  /*15f70*/  VIADD R6, R6, 0x6 ;  /* 0x0000000606067836 */ /* 0x000fe20000000000 */
[----:B0-----:R-:W-:Y:S01]  /*15f80*/  SHF.R.U32.HI R15, RZ, 0x7, R15 ;  /* 0x00000007ff0f7819 */ /* 0x001fe2000001160f */
[----:B------:R-:W-:Y:S02]  /*15f90*/  WARPGROUP.DEPBAR.LE gsb0, 0x0 ;  /* 0x00008000000079c5 */ /* 0x000fe40000010000 */
[----:B------:R-:W-:-:S06]  /*15fa0*/  WARPGROUP.ARRIVE ;  /* 0x00000000000079c5 */ /* 0x000fcc0000000000 */
[----:B------:R-:W-:Y:S01]  /*15fb0*/  QGMMA.64x128x32.F32.E4M3.E4M3 R88, R160, gdesc[UR4], R88, gsb0 ;  /* 0x01e00004a0587df3 */ /* 0x000fe20008000858 */
[----:B------:R-:W-:Y:S02]  /*15fc0*/  R2UR UR6, R8 ;  /* 0x00000000080672ca */ /* 0x000fe400000e0000 */
[----:B------:R-:W-:Y:S01]  /*15fd0*/  R2UR UR7, R9 ;  /* 0x00000000090772ca */ /* 0x000fe200000e0000 */
[----:B------:R-:W-:Y:S02]  /*15fe0*/  WARPGROUP.DEPBAR.LE gsb0, 0x0 ;  /* 0x00008000000079c5 */ /* 0x000fe40000010000 */
[----:B------:R-:W-:-:S10]  /*15ff0*/  WARPGROUP.ARRIVE ;  /* 0x00000000000079c5 */ /* 0x000fd40000000000 */
[----:B------:R-:W-:Y:S01]  /*16000*/  QGMMA.64x128x32.F32.E4M3.E4M3 R88, R156, gdesc[UR4], R88, gsb0 ;  /* 0x01e000049c587df3 */ /* 0x000fe20008000858 */
[----:B------:R-:W-:Y:S02]  /*16010*/  R2UR UR6, R6 ;  /* 0x00000000060672ca */ /* 0x000fe400000e0000 */
[----:B------:R-:W-:Y:S02]  /*16020*/  R2UR UR7, R7 ;  /* 0x00000000070772ca */ /* 0x000fe400000e0000 */
[----:B------:R-:W-:Y:S01]  /*16030*/  IADD3 R6, -R15, 0xb, RZ ;  /* 0x0000000b0f067810 */ /* 0x000fe20007ffe1ff */
[----:B------:R-:W-:Y:S02]  /*16040*/  WARPGROUP.DEPBAR.LE gsb0, 0x0 ;  /* 0x00008000000079c5 */ /* 0x000fe40000010000 */
[----:B------:R-:W-:-:S08]  /*16050*/  WARPGROUP.ARRIVE ;  /* 0x00000000000079c5 */ /* 0x000fd00000000000 */
[----:B------:R-:W-:Y:S03]  /*16060*/  QGMMA.64x128x32.F32.E4M3.E4M3 R88, R152, gdesc[UR4], R88, gsb0 ;  /* 0x01e0000498587df3 */ /* 0x000fe60008000858 */
[----:B------:R-:W-:Y:S02]  /*16070*/  WARPGROUP.DEPBAR.LE gsb0, 0x0 ;  /* 0x00008000000079c5 */ /* 0x000fe40000010000 */
[----:B------:R0:W-:Y:S06]  /*16080*/  BAR.ARV R6, 0x100 ;  /* 0x000400060000751d */ /* 0x0001ec0000002000 */
[----:B------:R-:W-:Y:S05]  /*16090*/  @!P0 BRA `(.L_x_1737) ;  /* 0x0000000000048947 */ /* 0x000fea0003800000 */
[----:B------:R-:W-:Y:S01]  /*160a0*/  BPT.TRAP 0x1 ;  /* 0x000000040000795c */ /* 0x000fe20000300000 */
.L_x_1737:
[----:B------:R-:W1:Y:S01]  /*160b0*/  @P1 LDC R7, c[0x0][0x44c] ;  /* 0x00011300ff071b82 */ /* 0x000e620000000800 */
[----:B------:R-:W-:Y:S02]  /*160c0*/  IMAD.IADD R15, R197, 0x1, R177 ;  /* 0x00000001c50f7824 */ /* 0x000fe400078e02b1 */
[C---:B------:R-:W-:Y:S01]  /*160d0*/  FMUL.FTZ R8, R2.reuse, R26 ;  /* 0x0000001a02087220 */ /* 0x040fe20000410000 */
[C---:B------:R-:W-:Y:S01]  /*160e0*/  FMUL.FTZ R20, R2.reuse, R24 ;  /* 0x0000001802147220 */ /* 0x040fe20000410000 */
[C---:B------:R-:W-:Y:S01]  /*160f0*/  FMUL.FTZ R21, R2.reuse, R25 ;  /* 0x0000001902157220 */ /* 0x040fe20000410000 */
[C---:B------:R-:W-:Y:S01]  /*16100*/  FMUL.FTZ R9, R2.reuse, R27 ;  /* 0x0000001b02097220 */ /* 0x040fe20000410000 */
[C---:B------:R-:W-:Y:S01]  /*16110*/  FMUL.FTZ R26, R2.reuse, R29 ;  /* 0x0000001d021a7220 */ /* 0x040fe20000410000 */
[C---:B------:R-:W-:Y:S01]  /*16120*/  FMUL.FTZ R23, R2.reuse, R30 ;  /* 0x0000001e02177220 */ /* 0x040fe20000410000 */
[----:B0-----:R-:W0:Y:S01]  /*16130*/  @P1 LDC R6, c[0x0][0x450] ;  /* 0x00011400ff061b82 */ /* 0x001e220000000800 */
        /* <DEDUP_REMOVED lines=23> */
[----:B0-----:R-:W-:Y:S01]  /*162b0*/  @P1 SHF.R.U32.HI R15, RZ, R6, R7 ;  /* 0x00000006ff0f1219 */ /* 0x001fe20000011607 */
        /* <DEDUP_REMOVED lines=34> */
[C---:B------:R-:W-:Y:S01]  /*164e0*/  FMUL.FTZ R82, R2.reuse, R84 ;  /* 0x0000005402527220 */ /* 0x040fe20000410000 */
[C---:B------:R-:W-:Y:S01]  /*164f0*/  FMUL.FTZ R83, R2.reuse, R85 ;  /* 0x0000005502537220 */ /* 0x040fe20000410000 */
[C---:B------:R-:W-:Y:S01]  /*16500*/  FMUL.FTZ R80, R2.reuse, R86 ;  /* 0x0000005602507220 */ /* 0x040fe20000410000 */
[----:B------:R-:W-:Y:S01]  /*16510*/  FMUL.FTZ R81, R2, R87 ;  /* 0x0000005702517220 */ /* 0x000fe20000410000 */
[----:B------:R-:W-:Y:S01]  /*16520*/  IMAD R6, R13, 0x8, R16 ;  /* 0x000000080d067824 */ /* 0x000fe200078e0210 */
[----:B------:R-:W-:Y:S01]  /*16530*/  IADD3 R85, -R170, 0x1, -R79 ;  /* 0x00000001aa557810 */ /* 0x000fe20007ffe94f */
[----:B------:R-:W1:Y:S01]  /*16540*/  MUFU.TANH R20, R20 ;  /* 0x0000001400147308 */ /* 0x000e620000002400 */
[----:B------:R-:W-:Y:S02]  /*16550*/  IMAD.U32 R7, RZ, RZ, UR38 ;  /* 0x00000026ff077e24 */ /* 0x000fe4000f8e00ff */
[----:B------:R-:W-:Y:S01]  /*16560*/  VIADD R6, R6, 0x22840 ;  /* 0x0002284006067836 */ /* 0x000fe20000000000 */
[----:B------:R-:W-:-:S04]  /*16570*/  IADD3 R85, -R169, R85, R171 ;  /* 0x00000055a9557210 */ /* 0x000fc80007ffe1ab */
[----:B------:R-:W2:Y:S01]  /*16580*/  MUFU.TANH R21, R21 ;  /* 0x0000001500157308 */ /* 0x000ea20000002400 */
[----:B------:R-:W-:Y:S01]  /*16590*/  PRMT R6, R7, 0x654, R6 ;  /* 0x0000065407067816 */ /* 0x000fe20000000006 */
[C---:B------:R-:W-:Y:S02]  /*165a0*/  VIADD R84, R85.reuse, UR34 ;  /* 0x0000002255547c36 */ /* 0x040fe40008000000 */
[----:B------:R-:W-:Y:S01]  /*165b0*/  VIADD R85, R85, UR41 ;  /* 0x0000002955557c36 */ /* 0x000fe20008000000 */
[----:B------:R3:W-:Y:S01]  /*165c0*/  SYNCS.ARRIVE.TRANS64.RED.A1T0 RZ, [R6+URZ], RZ ;  /* 0x000000ff06ff79a7 */ /* 0x0007e2000810043f */
[--C-:B0-----:R-:W-:Y:S02]  /*165d0*/  IMAD.IADD R86, R84, 0x1, R152.reuse ;  /* 0x0000000154567824 */ /* 0x101fe400078e0298 */
[----:B------:R-:W0:Y:S01]  /*165e0*/  MUFU.TANH R8, R8 ;  /* 0x0000000800087308 */ /* 0x000e220000002400 */
[----:B------:R-:W-:-:S07]  /*165f0*/  IMAD.IADD R87, R85, 0x1, R152 ;  /* 0x0000000155577824 */ /* 0x000fce00078e0298 */
        /* <DEDUP_REMOVED lines=61> */
[----:B-1234-:R-:W-:Y:S05]  /*169d0*/  @!P2 BRA `(.L_x_1738) ;  /* 0x000000000058a947 */ /* 0x01efea0003800000 */
[----:B------:R-:W-:Y:S01]  /*169e0*/  IADD3 R152, -R169, R171, R152 ;  /* 0x000000aba9987210 */ /* 0x000fe20007ffe198 */
[----:B------:R-:W-:Y:S03]  /*169f0*/  BSSY B0, `(.L_x_1739) ;  /* 0x0000010000007945 */ /* 0x000fe60003800000 */
        /* <DEDUP_REMOVED lines=10> */
.L_x_1740:
[----:B------:R-:W-:-:S05]  /*16aa0*/  IMAD.U32 R153, RZ, RZ, UR32 ;  /* 0x00000020ff997e24 */ /* 0x000fca000f8e00ff */
[----:B------:R-:W-:-:S13]  /*16ab0*/  ISETP.NE.AND P3, PT, R153, 0x1, PT ;  /* 0x000000019900780c */ /* 0x000fda0003f65270 */
[----:B------:R-:W1:Y:S02]  /*16ac0*/  @P3 LDC.64 R6, c[0x0][0x9e8] ;  /* 0x00027a00ff063b82 */ /* 0x000e640000000a00 */
[----:B-1----:R-:W-:-:S05]  /*16ad0*/  @P3 IMAD.HI.U32 R6, R152, R6, RZ ;  /* 0x0000000698063227 */ /* 0x002fca00078e00ff */
[----:B------:R-:W-:-:S07]  /*16ae0*/  @P3 SHF.R.U32.HI R152, RZ, R7, R6 ;  /* 0x00000007ff983219 */ /* 0x000fce0000011606 */
.L_x_1741:
[----:B------:R-:W-:Y:S05]  /*16af0*/  BSYNC B0 ;  /* 0x0000000000007941 */ /* 0x000fea0003800000 */
.L_x_1739:
[----:B------:R-:W-:-:S04]  /*16b00*/  IMAD R152, R152, R153, -R79 ;  /* 0x0000009998987224 */ /* 0x000fc800078e0a4f */
[----:B------:R-:W-:-:S05]  /*16b10*/  IMAD.IADD R152, R152, 0x1, -R170 ;  /* 0x0000000198987824 */ /* 0x000fca00078e0aaa */
[----:B------:R-:W-:Y:S02]  /*16b20*/  VIMNMX R87, R87, R152, !PT ;  /* 0x0000009857577248 */ /* 0x000fe40007fe0100 */
[----:B------:R-:W-:-:S07]  /*16b30*/  VIADDMNMX R86, R152, R153, R86, PT ;  /* 0x0000009998567246 */ /* 0x000fce0003800156 */
.L_x_1738:
[----:B------:R-:W-:Y:S01]  /*16b40*/  ISETP.GT.AND P3, PT, R4, -0x1, PT ;  /* 0xffffffff0400780c */ /* 0x000fe20003f64270 */
[----:B------:R-:W1:Y:S03]  /*16b50*/  SHFL.IDX PT, R15, R15, 0x1, 0x1c1f ;  /* 0x003c1f000f0f7f89 */ /* 0x000e6600000e0000 */
[C---:B------:R-:W-:Y:S02]  /*16b60*/  ISETP.GT.AND P5, PT, R87.reuse, RZ, P3 ;  /* 0x000000ff5700720c */ /* 0x040fe40001fa4270 */
[----:B------:R-:W-:Y:S02]  /*16b70*/  ISETP.GT.AND P4, PT, R87, 0x1, P3 ;  /* 0x000000015700780c */ /* 0x000fe40001f84270 */
[C---:B------:R-:W-:Y:S02]  /*16b80*/  ISETP.LT.OR P5, PT, R86.reuse, 0x1, P5 ;  /* 0x000000015600780c */ /* 0x040fe40002fa1670 */
[----:B------:R-:W-:-:S02]  /*16b90*/  ISETP.LT.OR P4, PT, R86, 0x2, P4 ;  /* 0x000000025600780c */ /* 0x000fc40002781670 */
[----:B------:R-:W-:Y:S02]  /*16ba0*/  FSEL R20, R20, -INF , !P5 ;  /* 0xff80000014147808 */ /* 0x000fe40006800000 */
[----:B------:R-:W-:Y:S02]  /*16bb0*/  FSEL R21, R21, -INF , !P4 ;  /* 0xff80000015157808 */ /* 0x000fe40006000000 */
[C---:B------:R-:W-:Y:S02]  /*16bc0*/  ISETP.GT.AND P5, PT, R87.reuse, 0x8, P3 ;  /* 0x000000085700780c */ /* 0x040fe40001fa4270 */
[----:B------:R-:W-:Y:S02]  /*16bd0*/  ISETP.GT.AND P4, PT, R87, 0x9, P3 ;  /* 0x000000095700780c */ /* 0x000fe40001f84270 */
[C---:B------:R-:W-:Y:S02]  /*16be0*/  ISETP.LT.OR P5, PT, R86.reuse, 0x9, P5 ;  /* 0x000000095600780c */ /* 0x040fe40002fa1670 */
[----:B------:R-:W-:-:S02]  /*16bf0*/  ISETP.LT.OR P4, PT, R86, 0xa, P4 ;  /* 0x0000000a5600780c */ /* 0x000fc40002781670 */
[----:B0-----:R-:W-:Y:S01]  /*16c00*/  FSEL R25, R25, -INF , !P5 ;  /* 0xff80000019197808 */ /* 0x001fe20006800000 */
[--C-:B-1----:R-:W-:Y:S01]  /*16c10*/  IMAD.IADD R84, R84, 0x1, R15.reuse ;  /* 0x0000000154547824 */ /* 0x102fe200078e020f */
[----:B------:R-:W-:Y:S01]  /*16c20*/  FSEL R26, R26, -INF , !P4 ;  /* 0xff8000001a1a7808 */ /* 0x000fe20006000000 */
[----:B------:R-:W-:Y:S01]  /*16c30*/  IMAD.IADD R85, R85, 0x1, R15 ;  /* 0x0000000155557824 */ /* 0x000fe200078e020f */
[C---:B------:R-:W-:Y:S02]  /*16c40*/  ISETP.GT.AND P5, PT, R87.reuse, 0x10, P3 ;  /* 0x000000105700780c */ /* 0x040fe40001fa4270 */
        /* <DEDUP_REMOVED lines=82> */
[----:B------:R-:W-:Y:S01]  /*17170*/  FSEL R83, R83, -INF , !P4 ;  /* 0xff80000053537808 */ /* 0x000fe20006000000 */
[----:B------:R-:W-:Y:S08]  /*17180*/  @!P2 BRA `(.L_x_1742) ;  /* 0x000000000058a947 */ /* 0x000ff00003800000 */
[----:B------:R-:W-:Y:S01]  /*17190*/  IADD3 R15, -R169, R171, R15 ;  /* 0x000000aba90f7210 */ /* 0x000fe20007ffe10f */
[----:B------:R-:W-:Y:S03]  /*171a0*/  BSSY B0, `(.L_x_1743) ;  /* 0x0000010000007945 */ /* 0x000fe60003800000 */
        /* <DEDUP_REMOVED lines=10> */
.L_x_1744:
[----:B------:R-:W-:-:S04]  /*17250*/  MOV R86, UR32 ;  /* 0x0000002000567c02 */ /* 0x000fc80008000f00 */
[----:B------:R-:W-:-:S13]  /*17260*/  ISETP.NE.AND P4, PT, R86, 0x1, PT ;  /* 0x000000015600780c */ /* 0x000fda0003f85270 */
[----:B------:R-:W0:Y:S02]  /*17270*/  @P4 LDC.64 R6, c[0x0][0x9e8] ;  /* 0x00027a00ff064b82 */ /* 0x000e240000000a00 */
[----:B0-----:R-:W-:-:S05]  /*17280*/  @P4 IMAD.HI.U32 R6, R15, R6, RZ ;  /* 0x000000060f064227 */ /* 0x001fca00078e00ff */
[----:B------:R-:W-:-:S07]  /*17290*/  @P4 SHF.R.U32.HI R15, RZ, R7, R6 ;  /* 0x00000007ff0f4219 */ /* 0x000fce0000011606 */
.L_x_1745:
[----:B------:R-:W-:Y:S05]  /*172a0*/  BSYNC B0 ;  /* 0x0000000000007941 */ /* 0x000fea0003800000 */
.L_x_1743:
[----:B------:R-:W-:-:S04]  /*172b0*/  IMAD R15, R15, R86, -R79 ;  /* 0x000000560f0f7224 */ /* 0x000fc800078e0a4f */
[----:B------:R-:W-:-:S05]  /*172c0*/  IMAD.IADD R15, R15, 0x1, -R170 ;  /* 0x000000010f0f7824 */ /* 0x000fca00078e0aaa */
[----:B------:R-:W-:Y:S02]  /*172d0*/  VIMNMX R85, R85, R15, !PT ;  /* 0x0000000f55557248 */ /* 0x000fe40007fe0100 */
[----:B------:R-:W-:-:S07]  /*172e0*/  VIADDMNMX R84, R15, R86, R84, PT ;  /* 0x000000560f547246 */ /* 0x000fce0003800154 */
.L_x_1742:
[----:B------:R-:W-:Y:S01]  /*172f0*/  FMNMX.FTZ R6, R20, R10, !PT ;  /* 0x0000000a14067209 */ /* 0x000fe20007810000 */
[----:B------:R-:W-:-:S03]  /*17300*/  UMOV UR35, UR31 ;  /* 0x0000001f00237c82 */ /* 0x000fc60008000000 */
        /* <DEDUP_REMOVED lines=32> */
[----:B0-----:R-:W-:-:S05]  /*17510*/  FMNMX.FTZ R6, R6, R7, !PT ;  /* 0x0000000706067209 */ /* 0x001fca0007810000 */
[----:B------:R-:W0:Y:S02]  /*17520*/  SHFL.BFLY PT, R7, R6, 0x1, 0x1f ;  /* 0x0c201f0006077f89 */ /* 0x000e2400000e0000 */
[----:B0-----:R-:W-:-:S04]  /*17530*/  FMNMX.FTZ R6, R6, R7, !PT ;  /* 0x0000000706067209 */ /* 0x001fc80007810000 */
[----:B------:R-:W-:-:S04]  /*17540*/  FSETP.NEU.FTZ.AND P4, PT, R6, -INF , PT ;  /* 0xff8000000600780b */ /* 0x000fc80003f9d000 */
[----:B------:R-:W-:-:S05]  /*17550*/  FSEL R7, R6, RZ, P4 ;  /* 0x000000ff06077208 */ /* 0x000fca0002000000 */
[----:B------:R-:W-:Y:S01]  /*17560*/  FADD.FTZ R7, -R7, R10 ;  /* 0x0000000a07077221 */ /* 0x000fe20000010100 */
[----:B------:R-:W-:-:S03]  /*17570*/  IMAD.U32 R10, RZ, RZ, UR35 ;  /* 0x00000023ff0a7e24 */ /* 0x000fc6000f8e00ff */
[----:B------:R-:W-:Y:S01]  /*17580*/  FMUL.FTZ R7, R7, UR35 ;  /* 0x0000002307077c20 */ /* 0x000fe20008410000 */
[----:B------:R-:W-:-:S05]  /*17590*/  FFMA.FTZ R10, R6, R10, -8 ;  /* 0xc1000000060a7423 */ /* 0x000fca000001000a */
[----:B------:R-:W-:Y:S01]  /*175a0*/  FSEL R10, R10, RZ, P4 ;  /* 0x000000ff0a0a7208 */ /* 0x000fe20002000000 */
[----:B------:R-:W-:Y:S01]  /*175b0*/  MUFU.EX2 R7, R7 ;  /* 0x0000000700077308 */ /* 0x000fe20000000800 */
[----:B------:R-:W-:-:S03]  /*175c0*/  ISETP.GT.AND P4, PT, R85, 0x1, P3 ;  /* 0x000000015500780c */ /* 0x000fc60001f84270 */
[--C-:B------:R-:W-:Y:S01]  /*175d0*/  FFMA.FTZ R20, R20, UR35, -R10.reuse ;  /* 0x0000002314147c23 */ /* 0x100fe2000801080a */
[----:B------:R-:W-:Y:S01]  /*175e0*/  ISETP.LT.OR P5, PT, R84, 0x2, P4 ;  /* 0x000000025400780c */ /* 0x000fe200027a1670 */
[--C-:B------:R-:W-:Y:S01]  /*175f0*/  FFMA.FTZ R21, R21, UR35, -R10.reuse ;  /* 0x0000002315157c23 */ /* 0x100fe2000801080a */
[----:B------:R-:W-:Y:S01]  /*17600*/  ISETP.GT.AND P4, PT, R85, 0x8, P3 ;  /* 0x000000085500780c */ /* 0x000fe20001f84270 */
[--C-:B------:R-:W-:Y:S01]  /*17610*/  FFMA.FTZ R25, R25, UR35, -R10.reuse ;  /* 0x0000002319197c23 */ /* 0x100fe2000801080a */
[----:B------:R-:W-:Y:S01]  /*17620*/  FSEL R9, R9, -INF , !P5 ;  /* 0xff80000009097808 */ /* 0x000fe20006800000 */
[----:B------:R-:W0:Y:S01]  /*17630*/  MUFU.EX2 R20, R20 ;  /* 0x0000001400147308 */ /* 0x000e220000000800 */
[----:B------:R-:W-:Y:S01]  /*17640*/  ISETP.GT.AND P5, PT, R85, 0x9, P3 ;  /* 0x000000095500780c */ /* 0x000fe20001fa4270 */
[--C-:B------:R-:W-:Y:S01]  /*17650*/  FFMA.FTZ R26, R26, UR35, -R10.reuse ;  /* 0x000000231a1a7c23 */ /* 0x100fe2000801080a */
[C---:B------:R-:W-:Y:S01]  /*17660*/  ISETP.LT.OR P4, PT, R84.reuse, 0x9, P4 ;  /* 0x000000095400780c */ /* 0x040fe20002781670 */
[--C-:B------:R-:W-:Y:S01]  /*17670*/  FFMA.FTZ R29, R29, UR35, -R10.reuse ;  /* 0x000000231d1d7c23 */ /* 0x100fe2000801080a */
[----:B------:R-:W-:Y:S01]  /*17680*/  ISETP.LT.OR P5, PT, R84, 0xa, P5 ;  /* 0x0000000a5400780c */ /* 0x000fe20002fa1670 */
[--C-:B------:R-:W-:Y:S01]  /*17690*/  FFMA.FTZ R30, R30, UR35, -R10.reuse ;  /* 0x000000231e1e7c23 */ /* 0x100fe2000801080a */
[----:B------:R-:W-:Y:S01]  /*176a0*/  FSEL R23, R23, -INF , !P4 ;  /* 0xff80000017177808 */ /* 0x000fe20006000000 */
[----:B------:R-:W1:Y:S01]  /*176b0*/  MUFU.EX2 R21, R21 ;  /* 0x0000001500157308 */ /* 0x000e620000000800 */
[----:B------:R-:W-:Y:S01]  /*176c0*/  FSEL R24, R24, -INF , !P5 ;  /* 0xff80000018187808 */ /* 0x000fe20006800000 */
[--C-:B------:R-:W-:Y:S01]  /*176d0*/  FFMA.FTZ R33, R33, UR35, -R10.reuse ;  /* 0x0000002321217c23 */ /* 0x100fe2000801080a */
[C---:B------:R-:W-:Y:S01]  /*176e0*/  ISETP.GT.AND P5, PT, R85.reuse, 0x11, P3 ;  /* 0x000000115500780c */ /* 0x040fe20001fa4270 */
[--C-:B------:R-:W-:Y:S01]  /*176f0*/  FFMA.FTZ R34, R34, UR35, -R10.reuse ;  /* 0x0000002322227c23 */ /* 0x100fe2000801080a */
[----:B------:R-:W-:Y:S01]  /*17700*/  ISETP.GT.AND P4, PT, R85, 0x10, P3 ;  /* 0x000000105500780c */ /* 0x000fe20001f84270 */
[----:B------:R-:W-:Y:S01]  /*17710*/  FFMA.FTZ R37, R37, UR35, -R10 ;  /* 0x0000002325257c23 */ /* 0x000fe2000801080a */
[C---:B------:R-:W-:Y:S01]  /*17720*/  ISETP.LT.OR P5, PT, R84.reuse, 0x12, P5 ;  /* 0x000000125400780c */ /* 0x040fe20002fa1670 */
[----:B------:R-:W-:Y:S01]  /*17730*/  MUFU.EX2 R25, R25 ;  /* 0x0000001900197308 */ /* 0x000fe20000000800 */
[----:B------:R-:W-:Y:S01]  /*17740*/  ISETP.LT.OR P4, PT, R84, 0x11, P4 ;  /* 0x000000115400780c */ /* 0x000fe20002781670 */
[----:B0-----:R-:W-:Y:S01]  /*17750*/  FFMA.FTZ R3, R7, R3, R20 ;  /* 0x0000000307037223 */ /* 0x001fe20000010014 */
[----:B------:R-:W-:Y:S01]  /*17760*/  FSEL R28, R28, -INF , !P5 ;  /* 0xff8000001c1c7808 */ /* 0x000fe20006800000 */
[--C-:B------:R-:W-:Y:S01]  /*17770*/  FFMA.FTZ R38, R38, UR35, -R10.reuse ;  /* 0x0000002326267c23 */ /* 0x100fe2000801080a */
[----:B------:R-:W-:Y:S01]  /*17780*/  ISETP.GT.AND P5, PT, R85, 0x19, P3 ;  /* 0x000000195500780c */ /* 0x000fe20001fa4270 */
[--C-:B------:R-:W-:Y:S01]  /*17790*/  FFMA.FTZ R41, R41, UR35, -R10.reuse ;  /* 0x0000002329297c23 */ /* 0x100fe2000801080a */
[----:B------:R-:W-:Y:S01]  /*177a0*/  FSEL R27, R27, -INF , !P4 ;  /* 0xff8000001b1b7808 */ /* 0x000fe20006000000 */
[----:B------:R-:W-:Y:S01]  /*177b0*/  MUFU.EX2 R26, R26 ;  /* 0x0000001a001a7308 */ /* 0x000fe20000000800 */
[----:B------:R-:W-:Y:S01]  /*177c0*/  ISETP.LT.OR P5, PT, R84, 0x1a, P5 ;  /* 0x0000001a5400780c */ /* 0x000fe20002fa1670 */
[----:B-1----:R-:W-:Y:S01]  /*177d0*/  FADD.FTZ R3, R21, R3 ;  /* 0x0000000315037221 */ /* 0x002fe20000010000 */
[----:B------:R-:W-:Y:S01]  /*177e0*/  ISETP.GT.AND P4, PT, R85, 0x18, P3 ;  /* 0x000000185500780c */ /* 0x000fe20001f84270 */
[--C-:B------:R-:W-:Y:S01]  /*177f0*/  FFMA.FTZ R42, R42, UR35, -R10.reuse ;  /* 0x000000232a2a7c23 */ /* 0x100fe2000801080a */
[----:B------:R-:W-:Y:S01]  /*17800*/  FSEL R32, R32, -INF , !P5 ;  /* 0xff80000020207808 */ /* 0x000fe20006800000 */
[--C-:B------:R-:W-:Y:S01]  /*17810*/  FFMA.FTZ R45, R45, UR35, -R10.reuse ;  /* 0x000000232d2d7c23 */ /* 0x100fe2000801080a */
[----:B------:R-:W-:Y:S01]  /*17820*/  ISETP.GT.AND P5, PT, R85, 0x21, P3 ;  /* 0x000000215500780c */ /* 0x000fe20001fa4270 */
[----:B------:R-:W-:Y:S01]  /*17830*/  MUFU.EX2 R29, R29 ;  /* 0x0000001d001d7308 */ /* 0x000fe20000000800 */
[----:B------:R-:W-:Y:S01]  /*17840*/  ISETP.LT.OR P4, PT, R84, 0x19, P4 ;  /* 0x000000195400780c */ /* 0x000fe20002781670 */
[--C-:B------:R-:W-:Y:S01]  /*17850*/  FFMA.FTZ R46, R46, UR35, -R10.reuse ;  /* 0x000000232e2e7c23 */ /* 0x100fe2000801080a */
[----:B------:R-:W-:Y:S01]  /*17860*/  ISETP.LT.OR P5, PT, R84, 0x22, P5 ;  /* 0x000000225400780c */ /* 0x000fe20002fa1670 */
[--C-:B------:R-:W-:Y:S01]  /*17870*/  FFMA.FTZ R49, R49, UR35, -R10.reuse ;  /* 0x0000002331317c23 */ /* 0x100fe2000801080a */
[----:B------:R-:W-:Y:S01]  /*17880*/  FSEL R31, R31, -INF , !P4 ;  /* 0xff8000001f1f7808 */ /* 0x000fe20006000000 */
[--C-:B------:R-:W-:Y:S01]  /*17890*/  FFMA.FTZ R50, R50, UR35, -R10.reuse ;  /* 0x0000002332327c23 */ /* 0x100fe2000801080a */
[----:B------:R-:W-:Y:S01]  /*178a0*/  FSEL R36, R36, -INF , !P5 ;  /* 0xff80000024247808 */ /* 0x000fe20006800000 */
[----:B------:R-:W-:Y:S01]  /*178b0*/  MUFU.EX2 R30, R30 ;  /* 0x0000001e001e7308 */ /* 0x000fe20000000800 */
[----:B------:R-:W-:Y:S01]  /*178c0*/  ISETP.GT.AND P5, PT, R85, 0x29, P3 ;  /* 0x000000295500780c */ /* 0x000fe20001fa4270 */
[--C-:B------:R-:W-:Y:S01]  /*178d0*/  FFMA.FTZ R53, R53, UR35, -R10.reuse ;  /* 0x0000002335357c23 */ /* 0x100fe2000801080a */
[----:B------:R-:W-:Y:S01]  /*178e0*/  ISETP.GT.AND P4, PT, R85, 0x20, P3 ;  /* 0x000000205500780c */ /* 0x000fe20001f84270 */
[--C-:B------:R-:W-:Y:S01]  /*178f0*/  FFMA.FTZ R54, R54, UR35, -R10.reuse ;  /* 0x0000002336367c23 */ /* 0x100fe2000801080a */
[C---:B------:R-:W-:Y:S01]  /*17900*/  ISETP.LT.OR P5, PT, R84.reuse, 0x2a, P5 ;  /* 0x0000002a5400780c */ /* 0x040fe20002fa1670 */
[--C-:B------:R-:W-:Y:S01]  /*17910*/  FFMA.FTZ R57, R57, UR35, -R10.reuse ;  /* 0x0000002339397c23 */ /* 0x100fe2000801080a */
[----:B------:R-:W-:Y:S01]  /*17920*/  ISETP.LT.OR P4, PT, R84, 0x21, P4 ;  /* 0x000000215400780c */ /* 0x000fe20002781670 */
[----:B------:R-:W-:Y:S01]  /*17930*/  MUFU.EX2 R33, R33 ;  /* 0x0000002100217308 */ /* 0x000fe20000000800 */
[----:B------:R-:W-:Y:S01]  /*17940*/  FSEL R40, R40, -INF , !P5 ;  /* 0xff80000028287808 */ /* 0x000fe20006800000 */
[--C-:B------:R-:W-:Y:S01]  /*17950*/  FFMA.FTZ R58, R58, UR35, -R10.reuse ;  /* 0x000000233a3a7c23 */ /* 0x100fe2000801080a */
[----:B------:R-:W-:Y:S01]  /*17960*/  ISETP.GT.AND P5, PT, R85, 0x31, P3 ;  /* 0x000000315500780c */ /* 0x000fe20001fa4270 */
[--C-:B------:R-:W-:Y:S01]  /*17970*/  FFMA.FTZ R61, R61, UR35, -R10.reuse ;  /* 0x000000233d3d7c23 */ /* 0x100fe2000801080a */
[----:B------:R-:W-:Y:S01]  /*17980*/  FSEL R35, R35, -INF , !P4 ;  /* 0xff80000023237808 */ /* 0x000fe20006000000 */
[--C-:B------:R-:W-:Y:S01]  /*17990*/  FFMA.FTZ R62, R62, UR35, -R10.reuse ;  /* 0x000000233e3e7c23 */ /* 0x100fe2000801080a */
[----:B------:R-:W-:Y:S01]  /*179a0*/  ISETP.LT.OR P5, PT, R84, 0x32, P5 ;  /* 0x000000325400780c */ /* 0x000fe20002fa1670 */
[----:B------:R-:W-:Y:S01]  /*179b0*/  MUFU.EX2 R34, R34 ;  /* 0x0000002200227308 */ /* 0x000fe20000000800 */
[----:B------:R-:W-:Y:S01]  /*179c0*/  ISETP.GT.AND P4, PT, R85, 0x28, P3 ;  /* 0x000000285500780c */ /* 0x000fe20001f84270 */
[--C-:B------:R-:W-:Y:S01]  /*179d0*/  FFMA.FTZ R65, R65, UR35, -R10.reuse ;  /* 0x0000002341417c23 */ /* 0x100fe2000801080a */
[----:B------:R-:W-:Y:S01]  /*179e0*/  FSEL R44, R44, -INF , !P5 ;  /* 0xff8000002c2c7808 */ /* 0x000fe20006800000 */
[--C-:B------:R-:W-:Y:S01]  /*179f0*/  FFMA.FTZ R66, R66, UR35, -R10.reuse ;  /* 0x0000002342427c23 */ /* 0x100fe2000801080a */
[----:B------:R-:W-:Y:S01]  /*17a00*/  ISETP.GT.AND P5, PT, R85, 0x39, P3 ;  /* 0x000000395500780c */ /* 0x000fe20001fa4270 */
[--C-:B------:R-:W-:Y:S01]  /*17a10*/  FFMA.FTZ R69, R69, UR35, -R10.reuse ;  /* 0x0000002345457c23 */ /* 0x100fe2000801080a */
[C---:B------:R-:W-:Y:S01]  /*17a20*/  ISETP.LT.OR P4, PT, R84.reuse, 0x29, P4 ;  /* 0x000000295400780c */ /* 0x040fe20002781670 */
[----:B------:R-:W-:Y:S01]  /*17a30*/  MUFU.EX2 R37, R37 ;  /* 0x0000002500257308 */ /* 0x000fe20000000800 */
[----:B------:R-:W-:Y:S01]  /*17a40*/  ISETP.LT.OR P5, PT, R84, 0x3a, P5 ;  /* 0x0000003a5400780c */ /* 0x000fe20002fa1670 */
[--C-:B------:R-:W-:Y:S01]  /*17a50*/  FFMA.FTZ R70, R70, UR35, -R10.reuse ;  /* 0x0000002346467c23 */ /* 0x100fe2000801080a */
[----:B------:R-:W-:Y:S01]  /*17a60*/  FSEL R39, R39, -INF , !P4 ;  /* 0xff80000027277808 */ /* 0x000fe20006000000 */
[--C-:B------:R-:W-:Y:S01]  /*17a70*/  FFMA.FTZ R73, R73, UR35, -R10.reuse ;  /* 0x0000002349497c23 */ /* 0x100fe2000801080a */
[----:B------:R-:W-:Y:S01]  /*17a80*/  FSEL R48, R48, -INF , !P5 ;  /* 0xff80000030307808 */ /* 0x000fe20006800000 */
[--C-:B------:R-:W-:Y:S01]  /*17a90*/  FFMA.FTZ R74, R74, UR35, -R10.reuse ;  /* 0x000000234a4a7c23 */ /* 0x100fe2000801080a */
[C---:B------:R-:W-:Y:S01]  /*17aa0*/  ISETP.GT.AND P5, PT, R85.reuse, 0x41, P3 ;  /* 0x000000415500780c */ /* 0x040fe20001fa4270 */
[----:B------:R-:W-:Y:S01]  /*17ab0*/  MUFU.EX2 R38, R38 ;  /* 0x0000002600267308 */ /* 0x000fe20000000800 */
[----:B------:R-:W-:Y:S01]  /*17ac0*/  ISETP.GT.AND P4, PT, R85, 0x30, P3 ;  /* 0x000000305500780c */ /* 0x000fe20001f84270 */
[--C-:B------:R-:W-:Y:S01]  /*17ad0*/  FFMA.FTZ R77, R77, UR35, -R10.reuse ;  /* 0x000000234d4d7c23 */ /* 0x100fe2000801080a */
[----:B------:R-:W-:Y:S01]  /*17ae0*/  ISETP.LT.OR P5, PT, R84, 0x42, P5 ;  /* 0x000000425400780c */ /* 0x000fe20002fa1670 */
[--C-:B------:R-:W-:Y:S01]  /*17af0*/  FFMA.FTZ R78, R78, UR35, -R10.reuse ;  /* 0x000000234e4e7c23 */ /* 0x100fe2000801080a */
[----:B------:R-:W-:Y:S01]  /*17b00*/  ISETP.LT.OR P4, PT, R84, 0x31, P4 ;  /* 0x000000315400780c */ /* 0x000fe20002781670 */
[--C-:B------:R-:W-:Y:S01]  /*17b10*/  FFMA.FTZ R82, R82, UR35, -R10.reuse ;  /* 0x0000002352527c23 */ /* 0x100fe2000801080a */
[----:B------:R-:W-:Y:S01]  /*17b20*/  FSEL R52, R52, -INF , !P5 ;  /* 0xff80000034347808 */ /* 0x000fe20006800000 */
[----:B------:R-:W-:Y:S01]  /*17b30*/  MUFU.EX2 R41, R41 ;  /* 0x0000002900297308 */ /* 0x000fe20000000800 */
[----:B------:R-:W-:Y:S01]  /*17b40*/  ISETP.GT.AND P5, PT, R85, 0x49, P3 ;  /* 0x000000495500780c */ /* 0x000fe20001fa4270 */
[----:B------:R-:W-:Y:S01]  /*17b50*/  FFMA.FTZ R10, R83, UR35, -R10 ;  /* 0x00000023530a7c23 */ /* 0x000fe2000801080a */
[----:B------:R-:W-:-:S02]  /*17b60*/  FSEL R43, R43, -INF , !P4 ;  /* 0xff8000002b2b7808 */ /* 0x000fc40006000000 */
[----:B------:R-:W-:Y:S02]  /*17b70*/  ISETP.LT.OR P5, PT, R84, 0x4a, P5 ;  /* 0x0000004a5400780c */ /* 0x000fe40002fa1670 */
[C---:B------:R-:W-:Y:S01]  /*17b80*/  ISETP.GT.AND P4, PT, R85.reuse, 0x38, P3 ;  /* 0x000000385500780c */ /* 0x040fe20001f84270 */
[----:B------:R-:W-:Y:S01]  /*17b90*/  MUFU.EX2 R42, R42 ;  /* 0x0000002a002a7308 */ /* 0x000fe20000000800 */
[----:B------:R-:W-:Y:S02]  /*17ba0*/  FSEL R56, R56, -INF , !P5 ;  /* 0xff80000038387808 */ /* 0x000fe40006800000 */
[----:B------:R-:W-:Y:S02]  /*17bb0*/  ISETP.GT.AND P5, PT, R85, 0x51, P3 ;  /* 0x000000515500780c */ /* 0x000fe40001fa4270 */
[C---:B------:R-:W-:Y:S02]  /*17bc0*/  ISETP.LT.OR P4, PT, R84.reuse, 0x39, P4 ;  /* 0x000000395400780c */ /* 0x040fe40002781670 */
[----:B------:R-:W-:Y:S01]  /*17bd0*/  ISETP.LT.OR P5, PT, R84, 0x52, P5 ;  /* 0x000000525400780c */ /* 0x000fe20002fa1670 */
[----:B------:R-:W-:Y:S01]  /*17be0*/  MUFU.EX2 R45, R45 ;  /* 0x0000002d002d7308 */ /* 0x000fe20000000800 */
[----:B------:R-:W-:-:S02]  /*17bf0*/  FSEL R47, R47, -INF , !P4 ;  /* 0xff8000002f2f7808 */ /* 0x000fc40006000000 */
[----:B------:R-:W-:Y:S02]  /*17c00*/  FSEL R60, R60, -INF , !P5 ;  /* 0xff8000003c3c7808 */ /* 0x000fe40006800000 */
[C---:B------:R-:W-:Y:S02]  /*17c10*/  ISETP.GT.AND P5, PT, R85.reuse, 0x59, P3 ;  /* 0x000000595500780c */ /* 0x040fe40001fa4270 */
[----:B------:R-:W-:Y:S01]  /*17c20*/  ISETP.GT.AND P4, PT, R85, 0x40, P3 ;  /* 0x000000405500780c */ /* 0x000fe20001f84270 */
[----:B------:R-:W-:Y:S01]  /*17c30*/  MUFU.EX2 R46, R46 ;  /* 0x0000002e002e7308 */ /* 0x000fe20000000800 */
[C---:B------:R-:W-:Y:S02]  /*17c40*/  ISETP.LT.OR P5, PT, R84.reuse, 0x5a, P5 ;  /* 0x0000005a5400780c */ /* 0x040fe40002fa1670 */
[----:B------:R-:W-:Y:S02]  /*17c50*/  ISETP.LT.OR P4, PT, R84, 0x41, P4 ;  /* 0x000000415400780c */ /* 0x000fe40002781670 */
[----:B------:R-:W-:-:S02]  /*17c60*/  FSEL R64, R64, -INF , !P5 ;  /* 0xff80000040407808 */ /* 0x000fc40006800000 */
[----:B------:R-:W-:Y:S01]  /*17c70*/  ISETP.GT.AND P5, PT, R85, 0x61, P3 ;  /* 0x000000615500780c */ /* 0x000fe20001fa4270 */
[----:B------:R-:W-:Y:S01]  /*17c80*/  MUFU.EX2 R49, R49 ;  /* 0x0000003100317308 */ /* 0x000fe20000000800 */
[----:B------:R-:W-:Y:S02]  /*17c90*/  FSEL R51, R51, -INF , !P4 ;  /* 0xff80000033337808 */ /* 0x000fe40006000000 */
[----:B------:R-:W-:Y:S02]  /*17ca0*/  ISETP.LT.OR P5, PT, R84, 0x62, P5 ;  /* 0x000000625400780c */ /* 0x000fe40002fa1670 */
[C---:B------:R-:W-:Y:S02]  /*17cb0*/  ISETP.GT.AND P4, PT, R85.reuse, 0x48, P3 ;  /* 0x000000485500780c */ /* 0x040fe40001f84270 */
[----:B------:R-:W-:Y:S01]  /*17cc0*/  FSEL R68, R68, -INF , !P5 ;  /* 0xff80000044447808 */ /* 0x000fe20006800000 */
[----:B------:R-:W-:Y:S01]  /*17cd0*/  MUFU.EX2 R50, R50 ;  /* 0x0000003200327308 */ /* 0x000fe20000000800 */
[----:B------:R-:W-:-:S02]  /*17ce0*/  ISETP.GT.AND P5, PT, R85, 0x69, P3 ;  /* 0x000000695500780c */ /* 0x000fc40001fa4270 */
[C---:B------:R-:W-:Y:S02]  /*17cf0*/  ISETP.LT.OR P4, PT, R84.reuse, 0x49, P4 ;  /* 0x000000495400780c */ /* 0x040fe40002781670 */
[----:B------:R-:W-:Y:S02]  /*17d00*/  ISETP.LT.OR P5, PT, R84, 0x6a, P5 ;  /* 0x0000006a5400780c */ /* 0x000fe40002fa1670 */
[----:B------:R-:W-:Y:S01]  /*17d10*/  FSEL R55, R55, -INF , !P4 ;  /* 0xff80000037377808 */ /* 0x000fe20006000000 */
[----:B------:R-:W-:Y:S01]  /*17d20*/  MUFU.EX2 R53, R53 ;  /* 0x0000003500357308 */ /* 0x000fe20000000800 */
[----:B------:R-:W-:Y:S02]  /*17d30*/  FSEL R72, R72, -INF , !P5 ;  /* 0xff80000048487808 */ /* 0x000fe40006800000 */
[C---:B------:R-:W-:Y:S02]  /*17d40*/  ISETP.GT.AND P5, PT, R85.reuse, RZ, P3 ;  /* 0x000000ff5500720c */ /* 0x040fe40001fa4270 */
[----:B------:R-:W-:-:S02]  /*17d50*/  ISETP.GT.AND P4, PT, R85, 0x50, P3 ;  /* 0x000000505500780c */ /* 0x000fc40001f84270 */
[C---:B------:R-:W-:Y:S01]  /*17d60*/  ISETP.LT.OR P5, PT, R84.reuse, 0x1, P5 ;  /* 0x000000015400780c */ /* 0x040fe20002fa1670 */
[----:B------:R-:W-:Y:S01]  /*17d70*/  MUFU.EX2 R54, R54 ;  /* 0x0000003600367308 */ /* 0x000fe20000000800 */
[----:B------:R-:W-:Y:S02]  /*17d80*/  ISETP.LT.OR P4, PT, R84, 0x51, P4 ;  /* 0x000000515400780c */ /* 0x000fe40002781670 */
[----:B------:R-:W-:Y:S02]  /*17d90*/  FSEL R8, R8, -INF , !P5 ;  /* 0xff80000008087808 */ /* 0x000fe40006800000 */
[----:B------:R-:W-:Y:S02]  /*17da0*/  FSEL R59, R59, -INF , !P4 ;  /* 0xff8000003b3b7808 */ /* 0x000fe40006000000 */
[----:B------:R-:W-:Y:S01]  /*17db0*/  FMNMX.FTZ R15, R8, R11, !PT ;  /* 0x0000000b080f7209 */ /* 0x000fe20007810000 */
[----:B------:R-:W-:Y:S01]  /*17dc0*/  MUFU.EX2 R57, R57 ;  /* 0x0000003900397308 */ /* 0x000fe20000000800 */
[----:B------:R-:W-:-:S02]  /*17dd0*/  ISETP.GT.AND P4, PT, R85, 0x58, P3 ;  /* 0x000000585500780c */ /* 0x000fc40001f84270 */
[----:B------:R-:W-:Y:S02]  /*17de0*/  FMNMX.FTZ R15, R9, R15, !PT ;  /* 0x0000000f090f7209 */ /* 0x000fe40007810000 */
[----:B------:R-:W-:Y:S02]  /*17df0*/  ISETP.LT.OR P4, PT, R84, 0x59, P4 ;  /* 0x000000595400780c */ /* 0x000fe40002781670 */
[----:B------:R-:W-:Y:S01]  /*17e00*/  FMNMX.FTZ R15, R23, R15, !PT ;  /* 0x0000000f170f7209 */ /* 0x000fe20007810000 */
[----:B------:R-:W-:Y:S01]  /*17e10*/  MUFU.EX2 R58, R58 ;  /* 0x0000003a003a7308 */ /* 0x000fe20000000800 */
[----:B------:R-:W-:Y:S02]  /*17e20*/  FSEL R63, R63, -INF , !P4 ;  /* 0xff8000003f3f7808 */ /* 0x000fe40006000000 */
[----:B------:R-:W-:Y:S02]  /*17e30*/  FMNMX.FTZ R15, R24, R15, !PT ;  /* 0x0000000f180f7209 */ /* 0x000fe40007810000 */
[----:B------:R-:W-:-:S02]  /*17e40*/  ISETP.GT.AND P4, PT, R85, 0x60, P3 ;  /* 0x000000605500780c */ /* 0x000fc40001f84270 */
[----:B------:R-:W-:Y:S01]  /*17e50*/  FMNMX.FTZ R15, R27, R15, !PT ;  /* 0x0000000f1b0f7209 */ /* 0x000fe20007810000 */
[----:B------:R-:W-:Y:S01]  /*17e60*/  MUFU.EX2 R61, R61 ;  /* 0x0000003d003d7308 */ /* 0x000fe20000000800 */
[----:B------:R-:W-:Y:S02]  /*17e70*/  ISETP.LT.OR P4, PT, R84, 0x61, P4 ;  /* 0x000000615400780c */ /* 0x000fe40002781670 */
[----:B------:R-:W-:Y:S02]  /*17e80*/  FMNMX.FTZ R15, R28, R15, !PT ;  /* 0x0000000f1c0f7209 */ /* 0x000fe40007810000 */
        /* <DEDUP_REMOVED lines=20> */
[----:B------:R-:W-:Y:S02]  /*17fd0*/  ISETP.GT.AND P5, PT, R85, 0x78, P3 ;  /* 0x000000785500780c */ /* 0x000fe40001fa4270 */
[----:B------:R-:W-:Y:S01]  /*17fe0*/  FMNMX.FTZ R15, R47, R15, !PT ;  /* 0x0000000f2f0f7209 */ /* 0x000fe20007810000 */
[----:B------:R-:W-:Y:S01]  /*17ff0*/  MUFU.EX2 R70, R70 ;  /* 0x0000004600467308 */ /* 0x000fe20000000800 */
[----:B------:R-:W-:Y:S02]  /*18000*/  ISETP.LT.OR P4, PT, R84, 0x72, P4 ;  /* 0x000000725400780c */ /* 0x000fe40002781670 */
        /* <DEDUP_REMOVED lines=9> */
[----:B------:R-:W-:-:S02]  /*180a0*/  ISETP.LT.OR P3, PT, R84, 0x7a, P3 ;  /* 0x0000007a5400780c */ /* 0x000fc40001f61670 */
[----:B------:R-:W-:Y:S02]  /*180b0*/  FMNMX.FTZ R15, R56, R15, !PT ;  /* 0x0000000f380f7209 */ /* 0x000fe40007810000 */
[----:B------:R-:W-:Y:S02]  /*180c0*/  FSEL R80, R80, -INF , !P5 ;  /* 0xff80000050507808 */ /* 0x000fe40006800000 */
[----:B------:R-:W-:Y:S01]  /*180d0*/  FMNMX.FTZ R15, R59, R15, !PT ;  /* 0x0000000f3b0f7209 */ /* 0x000fe20007810000 */
[----:B------:R-:W-:Y:S01]  /*180e0*/  MUFU.EX2 R77, R77 ;  /* 0x0000004d004d7308 */ /* 0x000fe20000000800 */
[----:B------:R-:W-:Y:S02]  /*180f0*/  FSEL R81, R81, -INF , !P3 ;  /* 0xff80000051517808 */ /* 0x000fe40005800000 */
        /* <DEDUP_REMOVED lines=25> */
[----:B------:R-:W-:Y:S04]  /*18290*/  MUFU.EX2 R11, R11 ;  /* 0x0000000b000b7308 */ /* 0x000fe80000000800 */
[----:B------:R-:W-:-:S01]  /*182a0*/  FFMA.FTZ R8, R8, UR35, -R79 ;  /* 0x0000002308087c23 */ /* 0x000fc2000801084f */
[--C-:B------:R-:W-:Y:S01]  /*182b0*/  FFMA.FTZ R9, R9, UR35, -R79.reuse ;  /* 0x0000002309097c23 */ /* 0x100fe2000801084f */
[----:B------:R-:W-:-:S01]  /*182c0*/  FFMA.FTZ R23, R23, UR35, -R79 ;  /* 0x0000002317177c23 */ /* 0x000fc2000801084f */
[--C-:B------:R-:W-:Y:S01]  /*182d0*/  FFMA.FTZ R24, R24, UR35, -R79.reuse ;  /* 0x0000002318187c23 */ /* 0x100fe2000801084f */
[----:B------:R-:W-:-:S01]  /*182e0*/  FFMA.FTZ R27, R27, UR35, -R79 ;  /* 0x000000231b1b7c23 */ /* 0x000fc2000801084f */
[--C-:B------:R-:W-:Y:S01]  /*182f0*/  FFMA.FTZ R28, R28, UR35, -R79.reuse ;  /* 0x000000231c1c7c23 */ /* 0x100fe2000801084f */
        /* <DEDUP_REMOVED lines=30> */
[----:B------:R-:W-:Y:S01]  /*184e0*/  FFMA.FTZ R79, R81, UR35, -R79 ;  /* 0x00000023514f7c23 */ /* 0x000fe2000801084f */
[----:B-1----:R-:W-:-:S01]  /*184f0*/  FADD.FTZ R81, R9, R0 ;  /* 0x0000000009517221 */ /* 0x002fc20000010000 */
[----:B------:R-:W1:Y:S01]  /*18500*/  MUFU.EX2 R27, R27 ;  /* 0x0000001b001b7308 */ /* 0x000e620000000800 */
[----:B------:R-:W-:-:S02]  /*18510*/  FADD.FTZ R0, R25, R3 ;  /* 0x0000000319007221 */ /* 0x000fc40000010000 */
[----:B--2---:R-:W-:Y:S02]  /*18520*/  FADD.FTZ R3, R23, R81 ;  /* 0x0000005117037221 */ /* 0x004fe40000010000 */
[----:B------:R-:W-:-:S03]  /*18530*/  FADD.FTZ R0, R26, R0 ;  /* 0x000000001a007221 */ /* 0x000fc60000010000 */
        /* <DEDUP_REMOVED lines=80> */
[----:B--2---:R-:W-:-:S04]  /*18a40*/  FADD.FTZ R3, R76, R3 ;  /* 0x000000034c037221 */ /* 0x004fc80000010000 */
[----:B0-----:R-:W-:Y:S01]  /*18a50*/  FADD.FTZ R81, R80, R3 ;  /* 0x0000000350517221 */ /* 0x001fe20000010000 */
[----:B------:R-:W-:-:S03]  /*18a60*/  FADD.FTZ R3, R10, R0 ;  /* 0x000000000a037221 */ /* 0x000fc60000010000 */
[----:B-1----:R-:W-:Y:S01]  /*18a70*/  FADD.FTZ R0, R79, R81 ;  /* 0x000000514f007221 */ /* 0x002fe20000010000 */
[----:B------:R-:W-:Y:S06]  /*18a80*/  @!P0 BRA `(.L_x_1746) ;  /* 0x0000000000048947 */ /* 0x000fec0003800000 */
[----:B------:R-:W-:Y:S01]  /*18a90*/  BPT.TRAP 0x1 ;  /* 0x000000040000795c */ /* 0x000fe20000300000 */
.L_x_1746:
[----:B------:R-:W-:Y:S01]  /*18aa0*/  IMAD R22, R22, 0x8, R16 ;  /* 0x0000000816167824 */ /* 0x000fe200078e0210 */
[----:B------:R-:W-:Y:S01]  /*18ab0*/  ISETP.GT.AND P3, PT, R4, R12, PT ;  /* 0x0000000c0400720c */ /* 0x000fe20003f64270 */
[----:B------:R-:W-:Y:S01]  /*18ac0*/  IMAD.U32 R81, RZ, RZ, UR38 ;  /* 0x00000026ff517e24 */ /* 0x000fe2000f8e00ff */
[----:B------:R-:W-:Y:S01]  /*18ad0*/  F2FP.SATFINITE.E4M3.F32.PACK_AB_MERGE_C R23, R24, R23, RZ ;  /* 0x000000171817723e */ /* 0x000fe200048070ff */
[----:B------:R-:W-:Y:S01]  /*18ae0*/  VIADD R22, R22, 0x22860 ;  /* 0x0002286016167836 */ /* 0x000fe20000000000 */
[----:B------:R-:W-:Y:S01]  /*18af0*/  F2FP.SATFINITE.E4M3.F32.PACK_AB_MERGE_C R10, R10, R82, RZ ;  /* 0x000000520a0a723e */ /* 0x000fe200048070ff */
[----:B------:R-:W-:Y:S01]  /*18b00*/  FMUL.FTZ R90, R90, R11 ;  /* 0x0000000b5a5a7220 */ /* 0x000fe20000410000 */
[----:B------:R-:W-:Y:S01]  /*18b10*/  F2FP.SATFINITE.E4M3.F32.PACK_AB_MERGE_C R25, R26, R25, RZ ;  /* 0x000000191a19723e */ /* 0x000fe200048070ff */
[-C--:B------:R-:W-:Y:S01]  /*18b20*/  FMUL.FTZ R91, R91, R11.reuse ;  /* 0x0000000b5b5b7220 */ /* 0x080fe20000410000 */
[----:B------:R-:W-:Y:S01]  /*18b30*/  PRMT R22, R81, 0x654, R22 ;  /* 0x0000065451167816 */ /* 0x000fe20000000016 */
[----:B------:R-:W-:Y:S01]  /*18b40*/  FMUL.FTZ R94, R94, R11 ;  /* 0x0000000b5e5e7220 */ /* 0x000fe20000410000 */
        /* <DEDUP_REMOVED lines=95> */
[----:B0-----:R-:W-:Y:S01]  /*19140*/  IMAD.MOV.U32 R22, RZ, RZ, R13 ;  /* 0x000000ffff167224 */ /* 0x001fe200078e000d */
[----:B------:R-:W-:Y:S06]  /*19150*/  @P3 BRA `(.L_x_1747) ;  /* 0xffffffc800083947 */ /* 0x000fec000383ffff */
[----:B------:R-:W-:Y:S02]  /*19160*/  IMAD.MOV.U32 R11, RZ, RZ, R15 ;  /* 0x000000ffff0b7224 */ /* 0x000fe400078e000f */
[----:B------:R-:W-:Y:S02]  /*19170*/  IMAD.MOV.U32 R10, RZ, RZ, R6 ;  /* 0x000000ffff0a7224 */ /* 0x000fe400078e0006 */
[----:B------:R-:W-:Y:S02]  /*19180*/  IMAD.MOV.U32 R22, RZ, RZ, R13 ;  /* 0x000000ffff167224 */ /* 0x000fe400078e000d */
[----:B------:R-:W-:-:S07]  /*19190*/  IMAD.MOV.U32 R23, RZ, RZ, R14 ;  /* 0x000000ffff177224 */ /* 0x000fce00078e000e */
.L_x_1727:
[----:B------:R-:W0:Y:S01]  /*191a0*/  LDC R6, c[0x0][0x448] ;  /* 0x00011200ff067b82 */ /* 0x000e220000000800 */
[----:B------:R-:W-:Y:S01]  /*191b0*/  IADD3 R9, R171, 0x1, -R169 ;  /* 0x00000001ab097810 */ /* 0x000fe20007ffe8a9 */
[----:B------:R-:W-:-:S06]  /*191c0*/  ULDC UR6, c[0x0][0x9dc] ;  /* 0x0002770000067ab9 */ /* 0x000fcc0000000800 */
[----:B------:R-:W1:Y:S01]  /*191d0*/  LDC R12, c[0x0][0x9e4] ;  /* 0x00027900ff0c7b82 */ /* 0x000e620000000800 */
[----:B0-----:R-:W-:Y:S01]  /*191e0*/  ISETP.NE.AND P4, PT, R6, 0x1, PT ;  /* 0x000000010600780c */ /* 0x001fe20003f85270 */
[----:B------:R-:W-:Y:S01]  /*191f0*/  VIADD R6, R177, 0x7f ;  /* 0x0000007fb1067836 */ /* 0x000fe20000000000 */
[----:B-1----:R-:W-:-:S11]  /*19200*/  ISETP.GE.AND P5, PT, R12, 0x1, PT ;  /* 0x000000010c00780c */ /* 0x002fd60003fa6270 */
[----:B------:R-:W0:Y:S08]  /*19210*/  @P4 LDC R7, c[0x0][0x44c] ;  /* 0x00011300ff074b82 */ /* 0x000e300000000800 */
[----:B------:R-:W1:Y:S01]  /*19220*/  @P4 LDC R8, c[0x0][0x450] ;  /* 0x00011400ff084b82 */ /* 0x000e620000000800 */
[----:B0-----:R-:W-:-:S05]  /*19230*/  @P4 IMAD.HI.U32 R7, R6, R7, RZ ;  /* 0x0000000706074227 */ /* 0x001fca00078e00ff */
[----:B-1----:R-:W-:-:S05]  /*19240*/  @P4 SHF.R.U32.HI R6, RZ, R8, R7 ;  /* 0x00000008ff064219 */ /* 0x002fca0000011607 */
[----:B------:R-:W-:-:S04]  /*19250*/  IMAD.IADD R6, R9, 0x1, R6 ;  /* 0x0000000109067824 */ /* 0x000fc800078e0206 */
[----:B------:R-:W-:Y:S01]  /*19260*/  VIADD R8, R6, -UR6 ;  /* 0x8000000606087c36 */ /* 0x000fe20008000000 */
[----:B------:R-:W-:Y:S06]  /*19270*/  @!P5 BRA `(.L_x_1748) ;  /* 0x000000000048d947 */ /* 0x000fec0003800000 */
[----:B------:R-:W-:Y:S01]  /*19280*/  IMAD.MOV.U32 R9, RZ, RZ, R6 ;  /* 0x000000ffff097224 */ /* 0x000fe200078e0006 */
[----:B------:R-:W-:Y:S04]  /*19290*/  BSSY B0, `(.L_x_1749) ;  /* 0x000000e000007945 */ /* 0x000fe80003800000 */
        /* <DEDUP_REMOVED lines=9> */
.L_x_1750:
[----:B------:R-:W-:-:S13]  /*19330*/  ISETP.NE.AND P1, PT, R12, 0x1, PT ;  /* 0x000000010c00780c */ /* 0x000fda0003f25270 */
[----:B------:R-:W0:Y:S02]  /*19340*/  @P1 LDC.64 R6, c[0x0][0x9e8] ;  /* 0x00027a00ff061b82 */ /* 0x000e240000000a00 */
[----:B0-----:R-:W-:-:S05]  /*19350*/  @P1 IMAD.HI.U32 R6, R9, R6, RZ ;  /* 0x0000000609061227 */ /* 0x001fca00078e00ff */
[----:B------:R-:W-:-:S07]  /*19360*/  @P1 SHF.R.U32.HI R9, RZ, R7, R6 ;  /* 0x00000007ff091219 */ /* 0x000fce0000011606 */
.L_x_1751:
[----:B------:R-:W-:Y:S05]  /*19370*/  BSYNC B0 ;  /* 0x0000000000007941 */ /* 0x000fea0003800000 */
.L_x_1749:
[----:B------:R-:W-:-:S05]  /*19380*/  IMAD R9, R9, R12, RZ ;  /* 0x0000000c09097224 */ /* 0x000fca00078e02ff */
[----:B------:R-:W-:-:S07]  /*19390*/  VIMNMX R8, R8, R9, !PT ;  /* 0x0000000908087248 */ /* 0x000fce0007fe0100 */
.L_x_1748:
[----:B------:R-:W-:-:S05]  /*193a0*/  VIADD R8, R8, 0x7f ;  /* 0x0000007f08087836 */ /* 0x000fca0000000000 */
[----:B------:R-:W-:-:S04]  /*193b0*/  SHF.R.S32.HI R7, RZ, 0x1f, R8 ;  /* 0x0000001fff077819 */ /* 0x000fc80000011408 */
[----:B------:R-:W-:-:S04]  /*193c0*/  LEA.HI R7, R7, R8, RZ, 0x7 ;  /* 0x0000000807077211 */ /* 0x000fc800078f38ff */
[----:B------:R-:W-:-:S04]  /*193d0*/  SHF.R.S32.HI R7, RZ, 0x7, R7 ;  /* 0x00000007ff077819 */ /* 0x000fc80000011407 */
[----:B------:R-:W-:-:S04]  /*193e0*/  VIMNMX R12, R188, R7, !PT ;  /* 0x00000007bc0c7248 */ /* 0x000fc80007fe0100 */
[----:B------:R-:W-:-:S13]  /*193f0*/  ISETP.GE.AND P1, PT, R4, R12, PT ;  /* 0x0000000c0400720c */ /* 0x000fda0003f26270 */
[----:B------:R-:W-:Y:S05]  /*19400*/  @!P1 BRA `(.L_x_1752) ;  /* 0x0000002800049947 */ /* 0x000fea0003800000 */
[----:B------:R-:W-:Y:S02]  /*19410*/  IMAD.MOV.U32 R13, RZ, RZ, R11 ;  /* 0x000000ffff0d7224 */ /* 0x000fe400078e000b */
[----:B------:R-:W-:Y:S02]  /*19420*/  IMAD.MOV.U32 R14, RZ, RZ, R10 ;  /* 0x000000ffff0e7224 */ /* 0x000fe400078e000a */
[----:B------:R-:W-:Y:S02]  /*19430*/  IMAD.MOV.U32 R189, RZ, RZ, R23 ;  /* 0x000000ffffbd7224 */ /* 0x000fe400078e0017 */
[----:B------:R-:W-:-:S07]  /*19440*/  IMAD.MOV.U32 R15, RZ, RZ, R22 ;  /* 0x000000ffff0f7224 */ /* 0x000fce00078e0016 */
.L_x_1764:
        /* <DEDUP_REMOVED lines=8> */
.L_x_1754:
[----:B------:R-:W-:-:S04]  /*194d0*/  IADD3 R6, R15, 0x1, RZ ;  /* 0x000000010f067810 */ /* 0x000fc80007ffe0ff */
[----:B------:R-:W-:-:S04]  /*194e0*/  ISETP.NE.AND P2, PT, R6, 0x2, PT ;  /* 0x000000020600780c */ /* 0x000fc80003f45270 */
[----:B------:R-:W-:Y:S02]  /*194f0*/  SEL R7, R6, RZ, P2 ;  /* 0x000000ff06077207 */ /* 0x000fe40001000000 */
[----:B------:R-:W-:-:S03]  /*19500*/  SHF.L.U32 R6, R23, 0x1f, RZ ;  /* 0x0000001f17067819 */ /* 0x000fc600000006ff */
[----:B------:R-:W-:-:S04]  /*19510*/  IMAD R7, R7, 0x8, R16 ;  /* 0x0000000807077824 */ /* 0x000fc800078e0210 */
[----:B------:R0:W1:Y:S01]  /*19520*/  SYNCS.PHASECHK.TRANS64.TRYWAIT P2, [R7+URZ+0x22830], R6 ;  /* 0x02283006070075a7 */ /* 0x000062000804017f */
[----:B------:R-:W-:Y:S05]  /*19530*/  @!P0 BRA `(.L_x_1755) ;  /* 0x0000000000048947 */ /* 0x000fea0003800000 */
[----:B------:R-:W-:Y:S01]  /*19540*/  BPT.TRAP 0x1 ;  /* 0x000000040000795c */ /* 0x000fe20000300000 */
.L_x_1755:
[----:B------:R-:W-:Y:S04]  /*19550*/  BSSY B0, `(.L_x_1753) ;  /* 0x0000004000007945 */ /* 0x000fe80003800000 */
[----:B-1----:R-:W-:Y:S05]  /*19560*/  @P2 BRA `(.L_x_1756) ;  /* 0x0000000000082947 */ /* 0x002fea0003800000 */
[----:B------:R-:W1:Y:S02]  /*19570*/  SYNCS.PHASECHK.TRANS64.TRYWAIT P2, [R7+URZ+0x22830], R6 ;  /* 0x02283006070075a7 */ /* 0x000e64000804017f */
[----:B-1----:R-:W-:Y:S05]  /*19580*/  @!P2 BRA `(.L_x_1757) ;  /* 0x0000013800c0a947 */ /* 0x002fea0003800000 */
.L_x_1756:
[----:B------:R-:W-:Y:S05]  /*19590*/  BSYNC B0 ;  /* 0x0000000000007941 */ /* 0x000fea0003800000 */
.L_x_1753:
[----:B01----:R-:W0:Y:S01]  /*195a0*/  S2R R6, SR_TID.X ;  /* 0x0000000000067919 */ /* 0x003e220000002100 */
[----:B------:R-:W-:Y:S01]  /*195b0*/  VIADD R22, R15, 0x1 ;  /* 0x000000010f167836 */ /* 0x000fe20000000000 */
[----:B------:R-:W-:Y:S05]  /*195c0*/  WARPSYNC.ALL ;  /* 0x0000000000007948 */ /* 0x000fea0003800000 */
[C---:B------:R-:W-:Y:S01]  /*195d0*/  ISETP.NE.AND P2, PT, R22.reuse, 0x2, PT ;  /* 0x000000021600780c */ /* 0x040fe20003f45270 */
[----:B------:R-:W-:Y:S02]  /*195e0*/  IMAD.MOV.U32 R7, RZ, RZ, -0x7fffffe0 ;  /* 0x80000020ff077424 */ /* 0x000fe400078e00ff */
[----:B------:R-:W-:Y:S01]  /*195f0*/  IMAD.MOV.U32 R11, RZ, RZ, -0x7fffffe0 ;  /* 0x80000020ff0b7424 */ /* 0x000fe200078e00ff */
[----:B------:R-:W-:Y:S01]  /*19600*/  SEL R22, R22, RZ, P2 ;  /* 0x000000ff16167207 */ /* 0x000fe20001000000 */
        /* <DEDUP_REMOVED lines=8> */
[----:B0-----:R-:W-:-:S05]  /*19690*/  SHF.R.U32.HI R6, RZ, 0x7, R6 ;  /* 0x00000007ff067819 */ /* 0x001fca0000011606 */
[----:B------:R-:W-:Y:S02]  /*196a0*/  VIADD R24, R6, 0x8 ;  /* 0x0000000806187836 */ /* 0x000fe40000000000 */
[----:B------:R-:W-:-:S03]  /*196b0*/  IMAD R6, R22, 0x600, R5 ;  /* 0x0000060016067824 */ /* 0x000fc600078e0205 */
[----:B------:R0:W-:Y:S01]  /*196c0*/  BAR.SYNC.DEFER_BLOCKING R24, 0x100 ;  /* 0x000400180000751d */ /* 0x0001e20000010000 */
[C---:B------:R-:W-:Y:S01]  /*196d0*/  VIADD R10, R6.reuse, 0x2 ;  /* 0x00000002060a7836 */ /* 0x040fe20000000000 */
[C---:B------:R-:W-:Y:S01]  /*196e0*/  R2UR UR26, R6.reuse ;  /* 0x00000000061a72ca */ /* 0x040fe200000e0000 */
[C---:B------:R-:W-:Y:S02]  /*196f0*/  VIADD R8, R6.reuse, 0x200 ;  /* 0x0000020006087836 */ /* 0x040fe40000000000 */
[----:B------:R-:W-:Y:S01]  /*19700*/  VIADD R20, R6, 0x400 ;  /* 0x0000040006147836 */ /* 0x000fe20000000000 */
[----:B------:R-:W-:Y:S01]  /*19710*/  R2UR UR6, R10 ;  /* 0x000000000a0672ca */ /* 0x000fe200000e0000 */
[----:B------:R-:W-:Y:S01]  /*19720*/  VIADD R10, R6, 0x202 ;  /* 0x00000202060a7836 */ /* 0x000fe20000000000 */
[----:B------:R-:W-:Y:S01]  /*19730*/  R2UR UR10, R8 ;  /* 0x00000000080a72ca */ /* 0x000fe200000e0000 */
[----:B------:R-:W-:Y:S01]  /*19740*/  VIADD R6, R6, 0x402 ;  /* 0x0000040206067836 */ /* 0x000fe20000000000 */
[----:B------:R-:W-:-:S02]  /*19750*/  R2UR UR18, R20 ;  /* 0x00000000141272ca */ /* 0x000fc400000e0000 */
[----:B------:R-:W-:Y:S02]  /*19760*/  R2UR UR14, R10 ;  /* 0x000000000a0e72ca */ /* 0x000fe400000e0000 */
[----:B------:R-:W-:Y:S01]  /*19770*/  R2UR UR22, R6 ;  /* 0x00000000061672ca */ /* 0x000fe200000e0000 */
[----:B0-----:R-:W-:-:S06]  /*19780*/  WARPGROUP.ARRIVE ;  /* 0x00000000000079c5 */ /* 0x001fcc0000000000 */
        /* <DEDUP_REMOVED lines=17> */
[----:B------:R-:W-:Y:S05]  /*198a0*/  @P1 BRA `(.L_x_1758) ;  /* 0x0000000000281947 */ /* 0x000fea0003800000 */
[----:B------:R-:W-:Y:S05]  /*198b0*/  @!P0 BRA `(.L_x_1759) ;  /* 0x0000000000048947 */ /* 0x000fea0003800000 */
[----:B------:R-:W-:Y:S01]  /*198c0*/  BPT.TRAP 0x1 ;  /* 0x000000040000795c */ /* 0x000fe20000300000 */
.L_x_1759:
[----:B------:R-:W-:Y:S01]  /*198d0*/  SHF.L.U32 R6, R189, 0x1f, RZ ;  /* 0x0000001fbd067819 */ /* 0x000fe200000006ff */
[----:B------:R-:W-:-:S04]  /*198e0*/  IMAD R7, R15, 0x8, R16 ;  /* 0x000000080f077824 */ /* 0x000fc800078e0210 */
[----:B------:R0:W1:Y:S01]  /*198f0*/  SYNCS.PHASECHK.TRANS64.TRYWAIT P1, [R7+URZ+0x22850], R6 ;  /* 0x02285006070075a7 */ /* 0x000062000802017f */
[----:B------:R-:W-:Y:S05]  /*19900*/  @!P0 BRA `(.L_x_1760) ;  /* 0x0000000000048947 */ /* 0x000fea0003800000 */
[----:B------:R-:W-:Y:S01]  /*19910*/  BPT.TRAP 0x1 ;  /* 0x000000040000795c */ /* 0x000fe20000300000 */
.L_x_1760:
[----:B-1----:R-:W-:Y:S05]  /*19920*/  @P1 BRA `(.L_x_1758) ;  /* 0x0000000000081947 */ /* 0x002fea0003800000 */
[----:B------:R-:W1:Y:S02]  /*19930*/  SYNCS.PHASECHK.TRANS64.TRYWAIT P1, [R7+URZ+0x22850], R6 ;  /* 0x02285006070075a7 */ /* 0x000e64000802017f */
[----:B-1----:R-:W-:Y:S05]  /*19940*/  @!P1 BRA `(.L_x_1761) ;  /* 0x0000013400e49947 */ /* 0x002fea0003800000 */
.L_x_1758:
        /* <DEDUP_REMOVED lines=39> */
.L_x_1762:
[C---:B0-----:R-:W-:Y:S01]  /*19bc0*/  FMUL.FTZ R6, R2.reuse, R24 ;  /* 0x0000001802067220 */ /* 0x041fe20000410000 */
[C---:B------:R-:W-:Y:S01]  /*19bd0*/  FMUL.FTZ R7, R2.reuse, R25 ;  /* 0x0000001902077220 */ /* 0x040fe20000410000 */
[----:B------:R-:W-:Y:S01]  /*19be0*/  FMUL.FTZ R20, R2, R28 ;  /* 0x0000001c02147220 */ /* 0x000fe20000410000 */
[----:B------:R-:W-:Y:S02]  /*19bf0*/  IMAD R10, R22, 0x8, R16 ;  /* 0x00000008160a7824 */ /* 0x000fe400078e0210 */
[----:B------:R-:W-:Y:S01]  /*19c00*/  FMUL.FTZ R21, R2, R29 ;  /* 0x0000001d02157220 */ /* 0x000fe20000410000 */
[----:B------:R-:W-:Y:S01]  /*19c10*/  MOV R11, UR38 ;  /* 0x00000026000b7c02 */ /* 0x000fe20008000f00 */
[----:B------:R-:W0:Y:S01]  /*19c20*/  MUFU.TANH R6, R6 ;  /* 0x0000000600067308 */ /* 0x000e220000002400 */
[----:B------:R-:W-:Y:S02]  /*19c30*/  VIADD R10, R10, 0x22840 ;  /* 0x000228400a0a7836 */ /* 0x000fe40000000000 */
[C---:B------:R-:W-:Y:S01]  /*19c40*/  FMUL.FTZ R8, R2.reuse, R26 ;  /* 0x0000001a02087220 */ /* 0x040fe20000410000 */
[C---:B------:R-:W-:Y:S01]  /*19c50*/  FMUL.FTZ R26, R2.reuse, R32 ;  /* 0x00000020021a7220 */ /* 0x040fe20000410000 */
[C---:B------:R-:W-:Y:S01]  /*19c60*/  FMUL.FTZ R9, R2.reuse, R27 ;  /* 0x0000001b02097220 */ /* 0x040fe20000410000 */
[C---:B------:R-:W-:Y:S01]  /*19c70*/  FMUL.FTZ R27, R2.reuse, R33 ;  /* 0x00000021021b7220 */ /* 0x040fe20000410000 */
[----:B------:R-:W-:Y:S01]  /*19c80*/  PRMT R10, R11, 0x654, R10 ;  /* 0x000006540b0a7816 */ /* 0x000fe2000000000a */
[C---:B------:R-:W-:Y:S01]  /*19c90*/  FMUL.FTZ R24, R2.reuse, R30 ;  /* 0x0000001e02187220 */ /* 0x040fe20000410000 */
[----:B------:R-:W1:Y:S01]  /*19ca0*/  MUFU.TANH R7, R7 ;  /* 0x0000000700077308 */ /* 0x000e620000002400 */
[C---:B------:R-:W-:Y:S01]  /*19cb0*/  FMUL.FTZ R30, R2.reuse, R36 ;  /* 0x00000024021e7220 */ /* 0x040fe20000410000 */
[----:B------:R0:W-:Y:S01]  /*19cc0*/  SYNCS.ARRIVE.TRANS64.RED.A1T0 RZ, [R10+URZ], RZ ;  /* 0x000000ff0aff79a7 */ /* 0x0001e2000810043f */
[C---:B------:R-:W-:Y:S01]  /*19cd0*/  FMUL.FTZ R25, R2.reuse, R31 ;  /* 0x0000001f02197220 */ /* 0x040fe20000410000 */
[C---:B------:R-:W-:Y:S01]  /*19ce0*/  FMUL.FTZ R31, R2.reuse, R37 ;  /* 0x00000025021f7220 */ /* 0x040fe20000410000 */
[C---:B------:R-:W-:Y:S01]  /*19cf0*/  FMUL.FTZ R32, R2.reuse, R40 ;  /* 0x0000002802207220 */ /* 0x040fe20000410000 */
[C---:B------:R-:W-:Y:S01]  /*19d00*/  FMUL.FTZ R33, R2.reuse, R41 ;  /* 0x0000002902217220 */ /* 0x040fe20000410000 */
[C---:B------:R-:W-:Y:S01]  /*19d10*/  FMUL.FTZ R28, R2.reuse, R34 ;  /* 0x00000022021c7220 */ /* 0x040fe20000410000 */
[----:B------:R-:W2:Y:S01]  /*19d20*/  MUFU.TANH R20, R20 ;  /* 0x0000001400147308 */ /* 0x000ea20000002400 */
[----:B------:R-:W-:Y:S01]  /*19d30*/  FMUL.FTZ R34, R2, R44 ;  /* 0x0000002c02227220 */ /* 0x000fe20000410000 */
[----:B0-----:R-:W-:Y:S01]  /*19d40*/  FMNMX.FTZ R10, R6, R14, !PT ;  /* 0x0000000e060a7209 */ /* 0x001fe20007810000 */
        /* <DEDUP_REMOVED lines=63> */
[----:B------:R-:W-:Y:S01]  /*1a140*/  FMUL.FTZ R82, R2, R87 ;  /* 0x0000005702527220 */ /* 0x000fe20000410000 */
[----:B------:R-:W-:-:S05]  /*1a150*/  UMOV UR35, UR30 ;  /* 0x0000001e00237c82 */ /* 0x000fca0008000000 */
        /* <DEDUP_REMOVED lines=45> */
[----:B-1----:R-:W-:-:S05]  /*1a430*/  FMNMX.FTZ R11, R73, R10, !PT ;  /* 0x0000000a490b7209 */ /* 0x002fca0007810000 */
[----:B------:R-:W1:Y:S02]  /*1a440*/  SHFL.BFLY PT, R10, R11, 0x2, 0x1f ;  /* 0x0c401f000b0a7f89 */ /* 0x000e6400000e0000 */
[----:B------:R-:W3:Y:S08]  /*1a450*/  MUFU.TANH R24, R24 ;  /* 0x0000001800187308 */ /* 0x000ef00000002400 */
[----:B------:R-:W4:Y:S08]  /*1a460*/  MUFU.TANH R25, R25 ;  /* 0x0000001900197308 */ /* 0x000f300000002400 */
[----:B------:R-:W5:Y:S01]  /*1a470*/  MUFU.TANH R28, R28 ;  /* 0x0000001c001c7308 */ /* 0x000f620000002400 */
[----:B-1----:R-:W-:-:S07]  /*1a480*/  FMNMX.FTZ R10, R11, R10, !PT ;  /* 0x0000000a0b0a7209 */ /* 0x002fce0007810000 */
[----:B------:R-:W1:Y:S01]  /*1a490*/  MUFU.TANH R29, R29 ;  /* 0x0000001d001d7308 */ /* 0x000e620000002400 */
[----:B------:R-:W2:Y:S07]  /*1a4a0*/  SHFL.BFLY PT, R11, R10, 0x1, 0x1f ;  /* 0x0c201f000a0b7f89 */ /* 0x000eae00000e0000 */
[----:B------:R-:W1:Y:S08]  /*1a4b0*/  MUFU.TANH R38, R38 ;  /* 0x0000002600267308 */ /* 0x000e700000002400 */
[----:B------:R-:W1:Y:S08]  /*1a4c0*/  MUFU.TANH R39, R39 ;  /* 0x0000002700277308 */ /* 0x000e700000002400 */
[----:B------:R-:W1:Y:S01]  /*1a4d0*/  MUFU.TANH R42, R42 ;  /* 0x0000002a002a7308 */ /* 0x000e620000002400 */
[----:B--2---:R-:W-:-:S02]  /*1a4e0*/  FMNMX.FTZ R10, R10, R11, !PT ;  /* 0x0000000b0a0a7209 */ /* 0x004fc40007810000 */
[----:B------:R-:W-:-:S05]  /*1a4f0*/  FMNMX.FTZ R11, R8, R13, !PT ;  /* 0x0000000d080b7209 */ /* 0x000fca0007810000 */
[----:B------:R-:W2:Y:S01]  /*1a500*/  MUFU.TANH R43, R43 ;  /* 0x0000002b002b7308 */ /* 0x000ea20000002400 */
[----:B0-----:R-:W-:Y:S01]  /*1a510*/  FMNMX.FTZ R11, R9, R11, !PT ;  /* 0x0000000b090b7209 */ /* 0x001fe20007810000 */
[----:B------:R-:W-:-:S03]  /*1a520*/  FADD.FTZ R14, -R10, R14 ;  /* 0x0000000e0a0e7221 */ /* 0x000fc60000010100 */
[----:B---3--:R-:W-:Y:S01]  /*1a530*/  FMNMX.FTZ R11, R24, R11, !PT ;  /* 0x0000000b180b7209 */ /* 0x008fe20007810000 */
[----:B------:R-:W-:Y:S02]  /*1a540*/  FMUL.FTZ R14, R14, UR35 ;  /* 0x000000230e0e7c20 */ /* 0x000fe40008410000 */
[----:B------:R-:W0:Y:S01]  /*1a550*/  MUFU.TANH R46, R46 ;  /* 0x0000002e002e7308 */ /* 0x000e220000002400 */
[----:B----4-:R-:W-:-:S04]  /*1a560*/  FMNMX.FTZ R11, R25, R11, !PT ;  /* 0x0000000b190b7209 */ /* 0x010fc80007810000 */
[----:B-----5:R-:W-:-:S03]  /*1a570*/  FMNMX.FTZ R11, R28, R11, !PT ;  /* 0x0000000b1c0b7209 */ /* 0x020fc60007810000 */
[----:B------:R-:W3:Y:S01]  /*1a580*/  MUFU.TANH R47, R47 ;  /* 0x0000002f002f7308 */ /* 0x000ee20000002400 */
[----:B-1----:R-:W-:-:S04]  /*1a590*/  FMNMX.FTZ R11, R29, R11, !PT ;  /* 0x0000000b1d0b7209 */ /* 0x002fc80007810000 */
[----:B------:R-:W-:-:S03]  /*1a5a0*/  FMNMX.FTZ R11, R38, R11, !PT ;  /* 0x0000000b260b7209 */ /* 0x000fc60007810000 */
[----:B------:R-:W1:Y:S01]  /*1a5b0*/  MUFU.TANH R50, R50 ;  /* 0x0000003200327308 */ /* 0x000e620000002400 */
[----:B------:R-:W-:-:S04]  /*1a5c0*/  FMNMX.FTZ R11, R39, R11, !PT ;  /* 0x0000000b270b7209 */ /* 0x000fc80007810000 */
[----:B------:R-:W-:-:S03]  /*1a5d0*/  FMNMX.FTZ R11, R42, R11, !PT ;  /* 0x0000000b2a0b7209 */ /* 0x000fc60007810000 */
[----:B------:R-:W4:Y:S01]  /*1a5e0*/  MUFU.TANH R51, R51 ;  /* 0x0000003300337308 */ /* 0x000f220000002400 */
[----:B--2---:R-:W-:-:S04]  /*1a5f0*/  FMNMX.FTZ R11, R43, R11, !PT ;  /* 0x0000000b2b0b7209 */ /* 0x004fc80007810000 */
[----:B0-----:R-:W-:-:S03]  /*1a600*/  FMNMX.FTZ R11, R46, R11, !PT ;  /* 0x0000000b2e0b7209 */ /* 0x001fc60007810000 */
[----:B------:R-:W0:Y:S01]  /*1a610*/  MUFU.TANH R54, R54 ;  /* 0x0000003600367308 */ /* 0x000e220000002400 */
[----:B---3--:R-:W-:-:S04]  /*1a620*/  FMNMX.FTZ R11, R47, R11, !PT ;  /* 0x0000000b2f0b7209 */ /* 0x008fc80007810000 */
[----:B-1----:R-:W-:-:S03]  /*1a630*/  FMNMX.FTZ R11, R50, R11, !PT ;  /* 0x0000000b320b7209 */ /* 0x002fc60007810000 */
[----:B------:R-:W1:Y:S01]  /*1a640*/  MUFU.TANH R55, R55 ;  /* 0x0000003700377308 */ /* 0x000e620000002400 */
[----:B----4-:R-:W-:-:S07]  /*1a650*/  FMNMX.FTZ R11, R51, R11, !PT ;  /* 0x0000000b330b7209 */ /* 0x010fce0007810000 */
        /* <DEDUP_REMOVED lines=32> */
[----:B------:R-:W-:Y:S01]  /*1a860*/  MUFU.EX2 R14, R14 ;  /* 0x0000000e000e7308 */ /* 0x000fe20000000800 */
[----:B-1----:R-:W-:-:S04]  /*1a870*/  FMNMX.FTZ R11, R80, R11, !PT ;  /* 0x0000000b500b7209 */ /* 0x002fc80007810000 */
[----:B--2---:R-:W-:-:S05]  /*1a880*/  FMNMX.FTZ R11, R82, R11, !PT ;  /* 0x0000000b520b7209 */ /* 0x004fca0007810000 */
[----:B------:R-:W0:Y:S02]  /*1a890*/  SHFL.BFLY PT, R81, R11, 0x2, 0x1f ;  /* 0x0c401f000b517f89 */ /* 0x000e2400000e0000 */
[----:B0-----:R-:W-:-:S05]  /*1a8a0*/  FMNMX.FTZ R11, R11, R81, !PT ;  /* 0x000000510b0b7209 */ /* 0x001fca0007810000 */
[----:B------:R-:W0:Y:S02]  /*1a8b0*/  SHFL.BFLY PT, R81, R11, 0x1, 0x1f ;  /* 0x0c201f000b517f89 */ /* 0x000e2400000e0000 */
[----:B0-----:R-:W-:Y:S01]  /*1a8c0*/  FMNMX.FTZ R11, R11, R81, !PT ;  /* 0x000000510b0b7209 */ /* 0x001fe20007810000 */
[----:B------:R-:W-:-:S04]  /*1a8d0*/  IMAD.U32 R81, RZ, RZ, UR35 ;  /* 0x00000023ff517e24 */ /* 0x000fc8000f8e00ff */
[----:B------:R-:W-:Y:S01]  /*1a8e0*/  FFMA.FTZ R81, R10, R81, -8 ;  /* 0xc10000000a517423 */ /* 0x000fe20000010051 */
        /* <DEDUP_REMOVED lines=33> */
[----:B------:R-:W-:-:S02]  /*1ab00*/  IMAD.U32 R81, RZ, RZ, UR35 ;  /* 0x00000023ff517e24 */ /* 0x000fc4000f8e00ff */
[----:B------:R-:W-:Y:S01]  /*1ab10*/  FMUL.FTZ R13, R13, UR35 ;  /* 0x000000230d0d7c20 */ /* 0x000fe20008410000 */
[----:B------:R-:W0:Y:S01]  /*1ab20*/  MUFU.EX2 R6, R6 ;  /* 0x0000000600067308 */ /* 0x000e220000000800 */
[----:B------:R-:W-:-:S04]  /*1ab30*/  FFMA.FTZ R81, R11, R81, -8 ;  /* 0xc10000000b517423 */ /* 0x000fc80000010051 */
[--C-:B------:R-:W-:Y:S01]  /*1ab40*/  FFMA.FTZ R8, R8, UR35, -R81.reuse ;  /* 0x0000002308087c23 */ /* 0x100fe20008010851 */
[----:B------:R-:W-:-:S02]  /*1ab50*/  FFMA.FTZ R9, R9, UR35, -R81 ;  /* 0x0000002309097c23 */ /* 0x000fc40008010851 */
        /* <DEDUP_REMOVED lines=37> */
[----:B0-----:R-:W-:-:S03]  /*1adb0*/  FADD.FTZ R3, R7, R3 ;  /* 0x0000000307037221 */ /* 0x001fc60000010000 */
        /* <DEDUP_REMOVED lines=122> */
.L_x_1763:
        /* <DEDUP_REMOVED lines=92> */
[----:B------:R-:W-:Y:S01]  /*1bb20*/  F2FP.SATFINITE.E4M3.F32.PACK_AB_MERGE_C R167, R29, R28, R38 ;  /* 0x0000001c1da7723e */ /* 0x000fe20004807026 */
[----:B------:R-:W-:Y:S01]  /*1bb30*/  IMAD.MOV.U32 R189, RZ, RZ, R23 ;  /* 0x000000ffffbd7224 */ /* 0x000fe200078e0017 */
[----:B------:R-:W-:Y:S01]  /*1bb40*/  F2FP.SATFINITE.E4M3.F32.PACK_AB_MERGE_C R160, R33, R32, R34 ;  /* 0x0000002021a0723e */ /* 0x000fe20004807022 */
[----:B0-----:R-:W-:Y:S01]  /*1bb50*/  IMAD.MOV.U32 R15, RZ, RZ, R22 ;  /* 0x000000ffff0f7224 */ /* 0x001fe200078e0016 */
        /* <DEDUP_REMOVED lines=10> */
[----:B------:R-:W-:Y:S01]  /*1bc00*/  F2FP.SATFINITE.E4M3.F32.PACK_AB_MERGE_C R155, R79, R78, R80 ;  /* 0x0000004e4f9b723e */ /* 0x000fe20004807050 */
[----:B------:R-:W-:Y:S06]  /*1bc10*/  @P1 BRA `(.L_x_1764) ;  /* 0xffffffd8000c1947 */ /* 0x000fec000383ffff */
.L_x_1752:
[----:B------:R-:W-:-:S13]  /*1bc20*/  ISETP.GE.AND P1, PT, R4, R188, PT ;  /* 0x000000bc0400720c */ /* 0x000fda0003f26270 */
[----:B------:R-:W-:Y:S05]  /*1bc30*/  @!P1 BRA `(.L_x_1765) ;  /* 0x0000003800189947 */ /* 0x000fea0003800000 */
[----:B------:R-:W-:Y:S02]  /*1bc40*/  IMAD.MOV.U32 R12, RZ, RZ, R11 ;  /* 0x000000ffff0c7224 */ /* 0x000fe400078e000b */
[----:B------:R-:W-:Y:S02]  /*1bc50*/  IMAD.MOV.U32 R13, RZ, RZ, R10 ;  /* 0x000000ffff0d7224 */ /* 0x000fe400078e000a */
[----:B------:R-:W-:Y:S02]  /*1bc60*/  IMAD.MOV.U32 R15, RZ, RZ, R23 ;  /* 0x000000ffff0f7224 */ /* 0x000fe400078e0017 */
[----:B------:R-:W-:-:S07]  /*1bc70*/  IMAD.MOV.U32 R14, RZ, RZ, R22 ;  /* 0x000000ffff0e7224 */ /* 0x000fce00078e0016 */
.L_x_1785:
        /* <DEDUP_REMOVED lines=8> */
.L_x_1767:
        /* <DEDUP_REMOVED lines=8> */
.L_x_1768:
[----:B------:R-:W-:Y:S04]  /*1bd80*/  BSSY B0, `(.L_x_1766) ;  /* 0x0000004000007945 */ /* 0x000fe80003800000 */
[----:B-1----:R-:W-:Y:S05]  /*1bd90*/  @P2 BRA `(.L_x_1769) ;  /* 0x0000000000082947 */ /* 0x002fea0003800000 */
[----:B------:R-:W1:Y:S02]  /*1bda0*/  SYNCS.PHASECHK.TRANS64.TRYWAIT P2, [R7+URZ+0x22830], R6 ;  /* 0x02283006070075a7 */ /* 0x000e64000804017f */
[----:B-1----:R-:W-:Y:S05]  /*1bdb0*/  @!P2 BRA `(.L_x_1770) ;  /* 0x0000011000dca947 */ /* 0x002fea0003800000 */
.L_x_1769:
[----:B------:R-:W-:Y:S05]  /*1bdc0*/  BSYNC B0 ;  /* 0x0000000000007941 */ /* 0x000fea0003800000 */
.L_x_1766:
[----:B01----:R-:W0:Y:S01]  /*1bdd0*/  S2R R6, SR_TID.X ;  /* 0x0000000000067919 */ /* 0x003e220000002100 */
[----:B------:R-:W-:Y:S01]  /*1bde0*/  VIADD R22, R14, 0x1 ;  /* 0x000000010e167836 */ /* 0x000fe20000000000 */
[----:B------:R-:W-:Y:S05]  /*1bdf0*/  WARPSYNC.ALL ;  /* 0x0000000000007948 */ /* 0x000fea0003800000 */
[C---:B------:R-:W-:Y:S01]  /*1be00*/  ISETP.NE.AND P2, PT, R22.reuse, 0x2, PT ;  /* 0x000000021600780c */ /* 0x040fe20003f45270 */
[----:B------:R-:W-:Y:S01]  /*1be10*/  IMAD.MOV.U32 R7, RZ, RZ, -0x7fffffe0 ;  /* 0x80000020ff077424 */ /* 0x000fe200078e00ff */
[----:B------:R-:W-:Y:S01]  /*1be20*/  MOV R9, 0x80000020 ;  /* 0x8000002000097802 */ /* 0x000fe20000000f00 */
[----:B------:R-:W-:Y:S01]  /*1be30*/  IMAD.MOV.U32 R11, RZ, RZ, -0x7fffffe0 ;  /* 0x80000020ff0b7424 */ /* 0x000fe200078e00ff */
[----:B------:R-:W-:Y:S01]  /*1be40*/  SEL R22, R22, RZ, P2 ;  /* 0x000000ff16167207 */ /* 0x000fe20001000000 */
[----:B------:R-:W-:Y:S01]  /*1be50*/  IMAD.MOV.U32 R21, RZ, RZ, -0x7fffffe0 ;  /* 0x80000020ff157424 */ /* 0x000fe200078e00ff */
[----:B------:R-:W-:-:S02]  /*1be60*/  R2UR UR27, R7 ;  /* 0x00000000071b72ca */ /* 0x000fc400000e0000 */
[----:B------:R-:W-:Y:S02]  /*1be70*/  R2UR UR7, R11 ;  /* 0x000000000b0772ca */ /* 0x000fe400000e0000 */
        /* <DEDUP_REMOVED lines=40> */
.L_x_1772:
[----:B------:R-:W-:Y:S01]  /*1c100*/  SHF.L.U32 R6, R15, 0x1f, RZ ;  /* 0x0000001f0f067819 */ /* 0x000fe200000006ff */
[----:B------:R-:W-:-:S04]  /*1c110*/  IMAD R7, R14, 0x8, R16 ;  /* 0x000000080e077824 */ /* 0x000fc800078e0210 */
[----:B------:R0:W1:Y:S01]  /*1c120*/  SYNCS.PHASECHK.TRANS64.TRYWAIT P1, [R7+URZ+0x22850], R6 ;  /* 0x02285006070075a7 */ /* 0x000062000802017f */
[----:B------:R-:W-:Y:S05]  /*1c130*/  @!P0 BRA `(.L_x_1773) ;  /* 0x0000000000048947 */ /* 0x000fea0003800000 */
[----:B------:R-:W-:Y:S01]  /*1c140*/  BPT.TRAP 0x1 ;  /* 0x000000040000795c */ /* 0x000fe20000300000 */
.L_x_1773:
[----:B-1----:R-:W-:Y:S05]  /*1c150*/  @P1 BRA `(.L_x_1771) ;  /* 0x0000000000081947 */ /* 0x002fea0003800000 */
[----:B------:R-:W1:Y:S02]  /*1c160*/  SYNCS.PHASECHK.TRANS64.TRYWAIT P1, [R7+URZ+0x22850], R6 ;  /* 0x02285006070075a7 */ /* 0x000e64000802017f */
[----:B-1----:R-:W-:Y:S05]  /*1c170*/  @!P1 BRA `(.L_x_1774) ;  /* 0x0000011000009947 */ /* 0x002fea0003800000 */
.L_x_1771:
        /* <DEDUP_REMOVED lines=39> */
.L_x_1775:
        /* <DEDUP_REMOVED lines=31> */
[----:B------:R-:W-:Y:S01]  /*1c5e0*/  FMUL.FTZ R41, R2, R50 ;  /* 0x0000003202297220 */ /* 0x000fe20000410000 */
[----:B0-----:R-:W-:Y:S01]  /*1c5f0*/  @P4 SHF.R.U32.HI R10, RZ, R6, R7 ;  /* 0x00000006ff0a4219 */ /* 0x001fe20000011607 */
[----:B------:R-:W-:Y:S02]  /*1c600*/  IMAD R6, R22, 0x8, R16 ;  /* 0x0000000816067824 */ /* 0x000fe400078e0210 */
[----:B------:R-:W-:Y:S01]  /*1c610*/  FMUL.FTZ R45, R2, R54 ;  /* 0x00000036022d7220 */ /* 0x000fe20000410000 */
[----:B------:R-:W-:-:S02]  /*1c620*/  IMAD.U32 R7, RZ, RZ, UR38 ;  /* 0x00000026ff077e24 */ /* 0x000fc4000f8e00ff */
[----:B------:R-:W-:Y:S01]  /*1c630*/  FMUL.FTZ R60, R2, R64 ;  /* 0x00000040023c7220 */ /* 0x000fe20000410000 */
[----:B------:R-:W-:Y:S02]  /*1c640*/  VIADD R6, R6, 0x22840 ;  /* 0x0002284006067836 */ /* 0x000fe40000000000 */
[C---:B------:R-:W-:Y:S01]  /*1c650*/  FMUL.FTZ R35, R2.reuse, R43 ;  /* 0x0000002b02237220 */ /* 0x040fe20000410000 */
[C---:B------:R-:W-:Y:S01]  /*1c660*/  FMUL.FTZ R39, R2.reuse, R47 ;  /* 0x0000002f02277220 */ /* 0x040fe20000410000 */
[C---:B------:R-:W-:Y:S01]  /*1c670*/  FMUL.FTZ R50, R2.reuse, R53 ;  /* 0x0000003502327220 */ /* 0x040fe20000410000 */
[C---:B------:R-:W-:Y:S01]  /*1c680*/  FMUL.FTZ R54, R2.reuse, R57 ;  /* 0x0000003902367220 */ /* 0x040fe20000410000 */
[----:B------:R-:W-:Y:S01]  /*1c690*/  PRMT R7, R7, 0x654, R6 ;  /* 0x0000065407077816 */ /* 0x000fe20000000006 */
        /* <DEDUP_REMOVED lines=30> */
[C---:B------:R-:W-:Y:S01]  /*1c880*/  FMUL.FTZ R77, R2.reuse, R86 ;  /* 0x00000056024d7220 */ /* 0x040fe20000410000 */
[----:B------:R-:W-:Y:S01]  /*1c890*/  FMUL.FTZ R79, R2, R87 ;  /* 0x00000057024f7220 */ /* 0x000fe20000410000 */
[----:B------:R-:W-:Y:S01]  /*1c8a0*/  IADD3 R84, -R170, 0x1, -R80 ;  /* 0x00000001aa547810 */ /* 0x000fe20007ffe950 */
[----:B------:R-:W1:Y:S01]  /*1c8b0*/  MUFU.TANH R11, R11 ;  /* 0x0000000b000b7308 */ /* 0x000e620000002400 */
[----:B------:R2:W-:Y:S02]  /*1c8c0*/  SYNCS.ARRIVE.TRANS64.RED.A1T0 RZ, [R7+URZ], RZ ;  /* 0x000000ff07ff79a7 */ /* 0x0005e4000810043f */
[----:B------:R-:W-:-:S05]  /*1c8d0*/  IADD3 R84, -R169, R84, R171 ;  /* 0x00000054a9547210 */ /* 0x000fca0007ffe1ab */
[----:B------:R-:W3:Y:S01]  /*1c8e0*/  MUFU.TANH R20, R20 ;  /* 0x0000001400147308 */ /* 0x000ee20000002400 */
[C---:B------:R-:W-:Y:S02]  /*1c8f0*/  VIADD R83, R84.reuse, UR33 ;  /* 0x0000002154537c36 */ /* 0x040fe40008000000 */
[----:B------:R-:W-:Y:S02]  /*1c900*/  VIADD R84, R84, UR41 ;  /* 0x0000002954547c36 */ /* 0x000fe40008000000 */
[--C-:B0-----:R-:W-:Y:S02]  /*1c910*/  IMAD.IADD R85, R83, 0x1, R6.reuse ;  /* 0x0000000153557824 */ /* 0x101fe400078e0206 */
[----:B------:R-:W-:Y:S01]  /*1c920*/  IMAD.IADD R86, R84, 0x1, R6 ;  /* 0x0000000154567824 */ /* 0x000fe200078e0206 */
[----:B------:R-:W0:Y:S08]  /*1c930*/  MUFU.TANH R8, R8 ;  /* 0x0000000800087308 */ /* 0x000e300000002400 */
        /* <DEDUP_REMOVED lines=74> */
.L_x_1778:
[----:B------:R-:W-:-:S05]  /*1cde0*/  IMAD.U32 R152, RZ, RZ, UR29 ;  /* 0x0000001dff987e24 */ /* 0x000fca000f8e00ff */
[----:B------:R-:W-:-:S13]  /*1cdf0*/  ISETP.NE.AND P1, PT, R152, 0x1, PT ;  /* 0x000000019800780c */ /* 0x000fda0003f25270 */
[----:B------:R-:W1:Y:S02]  /*1ce00*/  @P1 LDC.64 R6, c[0x0][0x9e8] ;  /* 0x00027a00ff061b82 */ /* 0x000e640000000a00 */
[----:B-1----:R-:W-:-:S05]  /*1ce10*/  @P1 IMAD.HI.U32 R6, R87, R6, RZ ;  /* 0x0000000657061227 */ /* 0x002fca00078e00ff */
[----:B------:R-:W-:-:S07]  /*1ce20*/  @P1 SHF.R.U32.HI R87, RZ, R7, R6 ;  /* 0x00000007ff571219 */ /* 0x000fce0000011606 */
.L_x_1779:
[----:B------:R-:W-:Y:S05]  /*1ce30*/  BSYNC B0 ;  /* 0x0000000000007941 */ /* 0x000fea0003800000 */
.L_x_1777:
[----:B------:R-:W-:-:S04]  /*1ce40*/  IMAD R87, R87, R152, -R80 ;  /* 0x0000009857577224 */ /* 0x000fc800078e0a50 */
[----:B------:R-:W-:-:S05]  /*1ce50*/  IMAD.IADD R87, R87, 0x1, -R170 ;  /* 0x0000000157577824 */ /* 0x000fca00078e0aaa */
[----:B------:R-:W-:Y:S02]  /*1ce60*/  VIMNMX R86, R86, R87, !PT ;  /* 0x0000005756567248 */ /* 0x000fe40007fe0100 */
[----:B------:R-:W-:-:S07]  /*1ce70*/  VIADDMNMX R85, R87, R152, R85, PT ;  /* 0x0000009857557246 */ /* 0x000fce0003800155 */
.L_x_1776:
        /* <DEDUP_REMOVED lines=13> */
[----:B-1----:R-:W-:Y:S01]  /*1cf50*/  IMAD.IADD R84, R84, 0x1, R10 ;  /* 0x0000000154547824 */ /* 0x002fe200078e020a */
        /* <DEDUP_REMOVED lines=83> */
[----:B------:R-:W-:Y:S02]  /*1d490*/  IADD3 R83, R83, R10, RZ ;  /* 0x0000000a53537210 */ /* 0x000fe40007ffe0ff */
[----:B------:R-:W-:Y:S02]  /*1d4a0*/  FSEL R81, R81, -INF , !P3 ;  /* 0xff80000051517808 */ /* 0x000fe40005800000 */
[----:B------:R-:W-:Y:S01]  /*1d4b0*/  FSEL R82, R82, -INF , !P2 ;  /* 0xff80000052527808 */ /* 0x000fe20005000000 */
[----:B------:R-:W-:Y:S06]  /*1d4c0*/  @!P5 BRA `(.L_x_1780) ;  /* 0x000000000058d947 */ /* 0x000fec0003800000 */
        /* <DEDUP_REMOVED lines=12> */
.L_x_1782:
[----:B------:R-:W-:-:S05]  /*1d590*/  IMAD.U32 R85, RZ, RZ, UR29 ;  /* 0x0000001dff557e24 */ /* 0x000fca000f8e00ff */
[----:B------:R-:W-:-:S13]  /*1d5a0*/  ISETP.NE.AND P2, PT, R85, 0x1, PT ;  /* 0x000000015500780c */ /* 0x000fda0003f45270 */
[----:B------:R-:W0:Y:S02]  /*1d5b0*/  @P2 LDC.64 R6, c[0x0][0x9e8] ;  /* 0x00027a00ff062b82 */ /* 0x000e240000000a00 */
[----:B0-----:R-:W-:-:S05]  /*1d5c0*/  @P2 IMAD.HI.U32 R6, R10, R6, RZ ;  /* 0x000000060a062227 */ /* 0x001fca00078e00ff */
[----:B------:R-:W-:-:S07]  /*1d5d0*/  @P2 SHF.R.U32.HI R10, RZ, R7, R6 ;  /* 0x00000007ff0a2219 */ /* 0x000fce0000011606 */
.L_x_1783:
[----:B------:R-:W-:Y:S05]  /*1d5e0*/  BSYNC B0 ;  /* 0x0000000000007941 */ /* 0x000fea0003800000 */
.L_x_1781:
[----:B------:R-:W-:-:S04]  /*1d5f0*/  IMAD R10, R10, R85, -R80 ;  /* 0x000000550a0a7224 */ /* 0x000fc800078e0a50 */
[----:B------:R-:W-:-:S05]  /*1d600*/  IMAD.IADD R10, R10, 0x1, -R170 ;  /* 0x000000010a0a7824 */ /* 0x000fca00078e0aaa */
[----:B------:R-:W-:Y:S02]  /*1d610*/  VIMNMX R84, R84, R10, !PT ;  /* 0x0000000a54547248 */ /* 0x000fe40007fe0100 */
[----:B------:R-:W-:-:S07]  /*1d620*/  VIADDMNMX R83, R10, R85, R83, PT ;  /* 0x000000550a537246 */ /* 0x000fce0003800153 */
.L_x_1780:
        /* <DEDUP_REMOVED lines=36> */
[----:B0-----:R-:W-:Y:S01]  /*1d870*/  FMNMX.FTZ R10, R7, R10, !PT ;  /* 0x0000000a070a7209 */ /* 0x001fe20007810000 */
[----:B------:R-:W-:-:S03]  /*1d880*/  IMAD.U32 R7, RZ, RZ, UR35 ;  /* 0x00000023ff077e24 */ /* 0x000fc6000f8e00ff */
[C---:B------:R-:W-:Y:S01]  /*1d890*/  FSETP.NEU.FTZ.AND P2, PT, R10.reuse, -INF , PT ;  /* 0xff8000000a00780b */ /* 0x040fe20003f5d000 */
[----:B------:R-:W-:-:S03]  /*1d8a0*/  FFMA.FTZ R7, R10, R7, -8 ;  /* 0xc10000000a077423 */ /* 0x000fc60000010007 */
[----:B------:R-:W-:Y:S02]  /*1d8b0*/  FSEL R6, R10, RZ, P2 ;  /* 0x000000ff0a067208 */ /* 0x000fe40001000000 */
[----:B------:R-:W-:Y:S02]  /*1d8c0*/  FSEL R7, R7, RZ, P2 ;  /* 0x000000ff07077208 */ /* 0x000fe40001000000 */
[----:B------:R-:W-:Y:S01]  /*1d8d0*/  ISETP.GT.AND P2, PT, R84, 0x1, P1 ;  /* 0x000000015400780c */ /* 0x000fe20000f44270 */
[----:B------:R-:W-:-:S02]  /*1d8e0*/  FADD.FTZ R6, -R6, R13 ;  /* 0x0000000d06067221 */ /* 0x000fc40000010100 */
[--C-:B------:R-:W-:Y:S01]  /*1d8f0*/  FFMA.FTZ R11, R11, UR35, -R7.reuse ;  /* 0x000000230b0b7c23 */ /* 0x100fe20008010807 */
[----:B------:R-:W-:Y:S01]  /*1d900*/  ISETP.LT.OR P3, PT, R83, 0x2, P2 ;  /* 0x000000025300780c */ /* 0x000fe20001761670 */
[--C-:B------:R-:W-:Y:S01]  /*1d910*/  FFMA.FTZ R20, R20, UR35, -R7.reuse ;  /* 0x0000002314147c23 */ /* 0x100fe20008010807 */
[----:B------:R-:W-:Y:S01]  /*1d920*/  ISETP.GT.AND P2, PT, R84, 0x8, P1 ;  /* 0x000000085400780c */ /* 0x000fe20000f44270 */
[--C-:B------:R-:W-:Y:S01]  /*1d930*/  FFMA.FTZ R24, R24, UR35, -R7.reuse ;  /* 0x0000002318187c23 */ /* 0x100fe20008010807 */
[----:B------:R-:W-:Y:S01]  /*1d940*/  FSEL R9, R9, -INF , !P3 ;  /* 0xff80000009097808 */ /* 0x000fe20005800000 */
[--C-:B------:R-:W-:Y:S01]  /*1d950*/  FFMA.FTZ R26, R26, UR35, -R7.reuse ;  /* 0x000000231a1a7c23 */ /* 0x100fe20008010807 */
[----:B------:R-:W-:Y:S01]  /*1d960*/  ISETP.GT.AND P3, PT, R84, 0x9, P1 ;  /* 0x000000095400780c */ /* 0x000fe20000f64270 */
[--C-:B------:R-:W-:Y:S01]  /*1d970*/  FFMA.FTZ R28, R28, UR35, -R7.reuse ;  /* 0x000000231c1c7c23 */ /* 0x100fe20008010807 */
[C---:B------:R-:W-:Y:S01]  /*1d980*/  ISETP.LT.OR P2, PT, R83.reuse, 0x9, P2 ;  /* 0x000000095300780c */ /* 0x040fe20001741670 */
[--C-:B------:R-:W-:Y:S01]  /*1d990*/  FFMA.FTZ R30, R30, UR35, -R7.reuse ;  /* 0x000000231e1e7c23 */ /* 0x100fe20008010807 */
[----:B------:R-:W-:Y:S01]  /*1d9a0*/  ISETP.LT.OR P3, PT, R83, 0xa, P3 ;  /* 0x0000000a5300780c */ /* 0x000fe20001f61670 */
[--C-:B------:R-:W-:Y:S01]  /*1d9b0*/  FFMA.FTZ R32, R32, UR35, -R7.reuse ;  /* 0x0000002320207c23 */ /* 0x100fe20008010807 */
[----:B------:R-:W-:Y:S01]  /*1d9c0*/  FSEL R15, R15, -INF , !P2 ;  /* 0xff8000000f0f7808 */ /* 0x000fe20005000000 */
[--C-:B------:R-:W-:Y:S01]  /*1d9d0*/  FFMA.FTZ R34, R34, UR35, -R7.reuse ;  /* 0x0000002322227c23 */ /* 0x100fe20008010807 */
[----:B------:R-:W-:Y:S01]  /*1d9e0*/  FSEL R21, R21, -INF , !P3 ;  /* 0xff80000015157808 */ /* 0x000fe20005800000 */
[--C-:B------:R-:W-:Y:S01]  /*1d9f0*/  FFMA.FTZ R36, R36, UR35, -R7.reuse ;  /* 0x0000002324247c23 */ /* 0x100fe20008010807 */
[----:B------:R-:W-:Y:S01]  /*1da00*/  ISETP.GT.AND P3, PT, R84, 0x11, P1 ;  /* 0x000000115400780c */ /* 0x000fe20000f64270 */
        /* <DEDUP_REMOVED lines=9> */
[----:B------:R-:W-:Y:S01]  /*1daa0*/  ISETP.GT.AND P3, PT, R84, 0x19, P1 ;  /* 0x000000195400780c */ /* 0x000fe20000f64270 */
[--C-:B------:R-:W-:Y:S01]  /*1dab0*/  FFMA.FTZ R48, R48, UR35, -R7.reuse ;  /* 0x0000002330307c23 */ /* 0x100fe20008010807 */
[----:B------:R-:W-:Y:S01]  /*1dac0*/  FSEL R25, R25, -INF , !P2 ;  /* 0xff80000019197808 */ /* 0x000fe20005000000 */
        /* <DEDUP_REMOVED lines=32> */
[----:B------:R-:W-:Y:S01]  /*1dcd0*/  FFMA.FTZ R7, R82, UR35, -R7 ;  /* 0x0000002352077c23 */ /* 0x000fe20008010807 */
[----:B------:R-:W-:Y:S01]  /*1dce0*/  ISETP.GT.AND P2, PT, R84, 0x28, P1 ;  /* 0x000000285400780c */ /* 0x000fe20000f44270 */
[----:B------:R-:W-:Y:S01]  /*1dcf0*/  FMUL.FTZ R6, R6, UR35 ;  /* 0x0000002306067c20 */ /* 0x000fe20008410000 */
        /* <DEDUP_REMOVED lines=8> */
[C---:B------:R-:W-:Y:S02]  /*1dd80*/  ISETP.GT.AND P3, PT, R84.reuse, 0x41, P1 ;  /* 0x000000415400780c */ /* 0x040fe40000f64270 */
[----:B------:R-:W-:-:S02]  /*1dd90*/  ISETP.GT.AND P2, PT, R84, 0x30, P1 ;  /* 0x000000305400780c */ /* 0x000fc40000f44270 */
[C---:B------:R-:W-:Y:S01]  /*1dda0*/  ISETP.LT.OR P3, PT, R83.reuse, 0x42, P3 ;  /* 0x000000425300780c */ /* 0x040fe20001f61670 */
[----:B------:R-:W-:Y:S01]  /*1ddb0*/  MUFU.EX2 R24, R24 ;  /* 0x0000001800187308 */ /* 0x000fe20000000800 */
[----:B------:R-:W-:Y:S02]  /*1ddc0*/  ISETP.LT.OR P2, PT, R83, 0x31, P2 ;  /* 0x000000315300780c */ /* 0x000fe40001741670 */
[----:B------:R-:W-:Y:S02]  /*1ddd0*/  FSEL R51, R51, -INF , !P3 ;  /* 0xff80000033337808 */ /* 0x000fe40005800000 */
[----:B------:R-:W-:Y:S02]  /*1dde0*/  ISETP.GT.AND P3, PT, R84, 0x49, P1 ;  /* 0x000000495400780c */ /* 0x000fe40000f64270 */
[----:B------:R-:W-:Y:S01]  /*1ddf0*/  FSEL R41, R41, -INF , !P2 ;  /* 0xff80000029297808 */ /* 0x000fe20005000000 */
[----:B------:R-:W-:Y:S01]  /*1de00*/  MUFU.EX2 R26, R26 ;  /* 0x0000001a001a7308 */ /* 0x000fe20000000800 */
[----:B------:R-:W-:-:S02]  /*1de10*/  ISETP.LT.OR P3, PT, R83, 0x4a, P3 ;  /* 0x0000004a5300780c */ /* 0x000fc40001f61670 */
[C---:B------:R-:W-:Y:S02]  /*1de20*/  ISETP.GT.AND P2, PT, R84.reuse, 0x38, P1 ;  /* 0x000000385400780c */ /* 0x040fe40000f44270 */
[----:B------:R-:W-:Y:S02]  /*1de30*/  FSEL R55, R55, -INF , !P3 ;  /* 0xff80000037377808 */ /* 0x000fe40005800000 */
[----:B------:R-:W-:Y:S01]  /*1de40*/  ISETP.GT.AND P3, PT, R84, 0x51, P1 ;  /* 0x000000515400780c */ /* 0x000fe20000f64270 */
[----:B------:R-:W-:Y:S01]  /*1de50*/  MUFU.EX2 R28, R28 ;  /* 0x0000001c001c7308 */ /* 0x000fe20000000800 */
[C---:B------:R-:W-:Y:S02]  /*1de60*/  ISETP.LT.OR P2, PT, R83.reuse, 0x39, P2 ;  /* 0x000000395300780c */ /* 0x040fe40001741670 */
[----:B------:R-:W-:Y:S02]  /*1de70*/  ISETP.LT.OR P3, PT, R83, 0x52, P3 ;  /* 0x000000525300780c */ /* 0x000fe40001f61670 */
[----:B------:R-:W-:-:S02]  /*1de80*/  FSEL R45, R45, -INF , !P2 ;  /* 0xff8000002d2d7808 */ /* 0x000fc40005000000 */
[----:B------:R-:W-:Y:S01]  /*1de90*/  FSEL R59, R59, -INF , !P3 ;  /* 0xff8000003b3b7808 */ /* 0x000fe20005800000 */
[----:B------:R-:W-:Y:S01]  /*1dea0*/  MUFU.EX2 R30, R30 ;  /* 0x0000001e001e7308 */ /* 0x000fe20000000800 */
[C---:B------:R-:W-:Y:S02]  /*1deb0*/  ISETP.GT.AND P3, PT, R84.reuse, 0x59, P1 ;  /* 0x000000595400780c */ /* 0x040fe40000f64270 */
[----:B------:R-:W-:Y:S02]  /*1dec0*/  ISETP.GT.AND P2, PT, R84, 0x40, P1 ;  /* 0x000000405400780c */ /* 0x000fe40000f44270 */
[C---:B------:R-:W-:Y:S02]  /*1ded0*/  ISETP.LT.OR P3, PT, R83.reuse, 0x5a, P3 ;  /* 0x0000005a5300780c */ /* 0x040fe40001f61670 */
[----:B------:R-:W-:Y:S01]  /*1dee0*/  ISETP.LT.OR P2, PT, R83, 0x41, P2 ;  /* 0x000000415300780c */ /* 0x000fe20001741670 */
[----:B------:R-:W-:Y:S01]  /*1def0*/  MUFU.EX2 R32, R32 ;  /* 0x0000002000207308 */ /* 0x000fe20000000800 */
[----:B------:R-:W-:-:S02]  /*1df00*/  FSEL R63, R63, -INF , !P3 ;  /* 0xff8000003f3f7808 */ /* 0x000fc40005800000 */
[C---:B------:R-:W-:Y:S02]  /*1df10*/  ISETP.GT.AND P3, PT, R84.reuse, 0x61, P1 ;  /* 0x000000615400780c */ /* 0x040fe40000f64270 */
[----:B------:R-:W-:Y:S02]  /*1df20*/  FSEL R49, R49, -INF , !P2 ;  /* 0xff80000031317808 */ /* 0x000fe40005000000 */
[----:B------:R-:W-:Y:S01]  /*1df30*/  ISETP.LT.OR P3, PT, R83, 0x62, P3 ;  /* 0x000000625300780c */ /* 0x000fe20001f61670 */
[----:B------:R-:W-:Y:S01]  /*1df40*/  MUFU.EX2 R34, R34 ;  /* 0x0000002200227308 */ /* 0x000fe20000000800 */
[C---:B------:R-:W-:Y:S02]  /*1df50*/  ISETP.GT.AND P2, PT, R84.reuse, 0x48, P1 ;  /* 0x000000485400780c */ /* 0x040fe40000f44270 */
[----:B------:R-:W-:Y:S02]  /*1df60*/  FSEL R67, R67, -INF , !P3 ;  /* 0xff80000043437808 */ /* 0x000fe40005800000 */
[----:B------:R-:W-:-:S02]  /*1df70*/  ISETP.GT.AND P3, PT, R84, 0x69, P1 ;  /* 0x000000695400780c */ /* 0x000fc40000f64270 */
[C---:B------:R-:W-:Y:S01]  /*1df80*/  ISETP.LT.OR P2, PT, R83.reuse, 0x49, P2 ;  /* 0x000000495300780c */ /* 0x040fe20001741670 */
[----:B------:R-:W-:Y:S01]  /*1df90*/  MUFU.EX2 R36, R36 ;  /* 0x0000002400247308 */ /* 0x000fe20000000800 */
[----:B------:R-:W-:Y:S02]  /*1dfa0*/  ISETP.LT.OR P3, PT, R83, 0x6a, P3 ;  /* 0x0000006a5300780c */ /* 0x000fe40001f61670 */
[----:B------:R-:W-:Y:S02]  /*1dfb0*/  FSEL R53, R53, -INF , !P2 ;  /* 0xff80000035357808 */ /* 0x000fe40005000000 */
[----:B------:R-:W-:Y:S02]  /*1dfc0*/  FSEL R71, R71, -INF , !P3 ;  /* 0xff80000047477808 */ /* 0x000fe40005800000 */
[C---:B------:R-:W-:Y:S01]  /*1dfd0*/  ISETP.GT.AND P3, PT, R84.reuse, RZ, P1 ;  /* 0x000000ff5400720c */ /* 0x040fe20000f64270 */
[----:B------:R-:W-:Y:S01]  /*1dfe0*/  MUFU.EX2 R38, R38 ;  /* 0x0000002600267308 */ /* 0x000fe20000000800 */
[----:B------:R-:W-:-:S02]  /*1dff0*/  ISETP.GT.AND P2, PT, R84, 0x50, P1 ;  /* 0x000000505400780c */ /* 0x000fc40000f44270 */
[C---:B------:R-:W-:Y:S02]  /*1e000*/  ISETP.LT.OR P3, PT, R83.reuse, 0x1, P3 ;  /* 0x000000015300780c */ /* 0x040fe40001f61670 */
[----:B------:R-:W-:Y:S02]  /*1e010*/  ISETP.LT.OR P2, PT, R83, 0x51, P2 ;  /* 0x000000515300780c */ /* 0x000fe40001741670 */
[----:B------:R-:W-:Y:S01]  /*1e020*/  FSEL R8, R8, -INF , !P3 ;  /* 0xff80000008087808 */ /* 0x000fe20005800000 */
        /* <DEDUP_REMOVED lines=36> */
[C---:B------:R-:W-:Y:S02]  /*1e270*/  ISETP.GT.AND P3, PT, R84.reuse, 0x78, P1 ;  /* 0x000000785400780c */ /* 0x040fe40000f64270 */
[----:B------:R-:W-:Y:S02]  /*1e280*/  FMNMX.FTZ R13, R45, R13, !PT ;  /* 0x0000000d2d0d7209 */ /* 0x000fe40007810000 */
[----:B------:R-:W-:Y:S02]  /*1e290*/  ISETP.LT.OR P2, PT, R83, 0x72, P2 ;  /* 0x000000725300780c */ /* 0x000fe40001741670 */
        /* <DEDUP_REMOVED lines=9> */
[----:B------:R-:W-:-:S02]  /*1e330*/  ISETP.LT.OR P1, PT, R83, 0x7a, P1 ;  /* 0x0000007a5300780c */ /* 0x000fc40000f21670 */
[----:B------:R-:W-:Y:S01]  /*1e340*/  FMNMX.FTZ R13, R55, R13, !PT ;  /* 0x0000000d370d7209 */ /* 0x000fe20007810000 */
[----:B------:R-:W-:Y:S01]  /*1e350*/  MUFU.EX2 R60, R60 ;  /* 0x0000003c003c7308 */ /* 0x000fe20000000800 */
[----:B------:R-:W-:Y:S02]  /*1e360*/  FSEL R77, R77, -INF , !P3 ;  /* 0xff8000004d4d7808 */ /* 0x000fe40005800000 */
[----:B------:R-:W-:Y:S02]  /*1e370*/  FMNMX.FTZ R13, R57, R13, !PT ;  /* 0x0000000d390d7209 */ /* 0x000fe40007810000 */
[----:B------:R-:W-:Y:S02]  /*1e380*/  FSEL R79, R79, -INF , !P1 ;  /* 0xff8000004f4f7808 */ /* 0x000fe40004800000 */
        /* <DEDUP_REMOVED lines=17> */
[----:B------:R-:W0:Y:S04]  /*1e4a0*/  SHFL.BFLY PT, R82, R80, 0x2, 0x1f ;  /* 0x0c401f0050527f89 */ /* 0x000e2800000e0000 */
[----:B------:R-:W1:Y:S08]  /*1e4b0*/  MUFU.EX2 R13, R11 ;  /* 0x0000000b000d7308 */ /* 0x000e700000000800 */
[----:B------:R-:W-:Y:S08]  /*1e4c0*/  MUFU.EX2 R74, R74 ;  /* 0x0000004a004a7308 */ /* 0x000ff00000000800 */
[----:B------:R-:W-:Y:S01]  /*1e4d0*/  MUFU.EX2 R76, R76 ;  /* 0x0000004c004c7308 */ /* 0x000fe20000000800 */
[----:B-1----:R-:W-:-:S01]  /*1e4e0*/  FFMA.FTZ R3, R6, R3, R13 ;  /* 0x0000000306037223 */ /* 0x002fc2000001000d */
[----:B0-----:R-:W-:-:S03]  /*1e4f0*/  FMNMX.FTZ R82, R80, R82, !PT ;  /* 0x0000005250527209 */ /* 0x001fc60007810000 */
[----:B------:R-:W-:-:S03]  /*1e500*/  FADD.FTZ R3, R20, R3 ;  /* 0x0000000314037221 */ /* 0x000fc60000010000 */
[----:B------:R-:W-:Y:S01]  /*1e510*/  MUFU.EX2 R78, R78 ;  /* 0x0000004e004e7308 */ /* 0x000fe20000000800 */
[----:B------:R-:W0:Y:S07]  /*1e520*/  SHFL.BFLY PT, R11, R82, 0x1, 0x1f ;  /* 0x0c201f00520b7f89 */ /* 0x000e2e00000e0000 */
[----:B------:R-:W-:Y:S08]  /*1e530*/  MUFU.EX2 R81, R81 ;  /* 0x0000005100517308 */ /* 0x000ff00000000800 */
[----:B------:R-:W-:Y:S01]  /*1e540*/  MUFU.EX2 R7, R7 ;  /* 0x0000000700077308 */ /* 0x000fe20000000800 */
        /* <DEDUP_REMOVED lines=137> */
.L_x_1784:
        /* <DEDUP_REMOVED lines=10> */
[-C--:B------:R-:W-:Y:S01]  /*1ee80*/  FMUL.FTZ R94, R94, R12.reuse ;  /* 0x0000000c5e5e7220 */ /* 0x080fe20000410000 */
[----:B------:R-:W-:Y:S01]  /*1ee90*/  F2FP.SATFINITE.E4M3.F32.PACK_AB_MERGE_C R26, R39, R37, RZ ;  /* 0x00000025271a723e */ /* 0x000fe200048070ff */
[-C--:B------:R-:W-:Y:S01]  /*1eea0*/  FMUL.FTZ R95, R95, R12.reuse ;  /* 0x0000000c5f5f7220 */ /* 0x080fe20000410000 */
[----:B------:R0:W-:Y:S01]  /*1eeb0*/  SYNCS.ARRIVE.TRANS64.RED.A1T0 RZ, [R14+URZ], RZ ;  /* 0x000000ff0eff79a7 */ /* 0x0001e2000810043f */
        /* <DEDUP_REMOVED lines=8> */
[----:B0-----:R-:W-:Y:S01]  /*1ef40*/  F2FP.SATFINITE.E4M3.F32.PACK_AB_MERGE_C R14, R31, R29, RZ ;  /* 0x0000001d1f0e723e */ /* 0x001fe200048070ff */
        /* <DEDUP_REMOVED lines=85> */
.L_x_1765:
[----:B------:R-:W-:Y:S05]  /*1f4a0*/  WARPSYNC.ALL ;  /* 0x0000000000007948 */ /* 0x000fea0003800000 */
[----:B------:R-:W-:Y:S06]  /*1f4b0*/  BAR.ARV 0x8, 0x180 ;  /* 0x0206000000007b1d */ /* 0x000fec0000002000 */
[----:B------:R-:W-:Y:S05]  /*1f4c0*/  @!P0 BRA `(.L_x_1786) ;  /* 0x0000000000048947 */ /* 0x000fea0003800000 */
[----:B------:R-:W-:Y:S01]  /*1f4d0*/  BPT.TRAP 0x1 ;  /* 0x000000040000795c */ /* 0x000fe20000300000 */
.L_x_1786:
[----:B------:R-:W-:Y:S01]  /*1f4e0*/  IMAD R2, R22, 0x8, R16 ;  /* 0x0000000816027824 */ /* 0x000fe200078e0210 */
[----:B------:R-:W-:-:S04]  /*1f4f0*/  SHF.L.U32 R5, R23, 0x1f, RZ ;  /* 0x0000001f17057819 */ /* 0x000fc800000006ff */
[----:B------:R0:W1:Y:S01]  /*1f500*/  SYNCS.PHASECHK.TRANS64.TRYWAIT P1, [R2+URZ+0x22850], R5 ;  /* 0x02285005020075a7 */ /* 0x000062000802017f */
[----:B------:R-:W-:Y:S05]  /*1f510*/  @!P0 BRA `(.L_x_1787) ;  /* 0x0000000000048947 */ /* 0x000fea0003800000 */
[----:B------:R-:W-:Y:S01]  /*1f520*/  BPT.TRAP 0x1 ;  /* 0x000000040000795c */ /* 0x000fe20000300000 */
.L_x_1787:
[----:B------:R-:W-:-:S05]  /*1f530*/  VIADD R16, R16, 0x400 ;  /* 0x0000040010107836 */ /* 0x000fca0000000000 */
[----:B------:R-:W-:-:S04]  /*1f540*/  SHF.R.U32.HI R16, RZ, 0x4, R16 ;  /* 0x00000004ff107819 */ /* 0x000fc80000011610 */
[----:B------:R-:W-:-:S04]  /*1f550*/  LOP3.LUT R16, R16, 0x3fff, RZ, 0xc0, !PT ;  /* 0x00003fff10107812 */ /* 0x000fc800078ec0ff */
[----:B------:R-:W-:Y:S01]  /*1f560*/  LOP3.LUT R7, R16, 0x10000, RZ, 0xfc, !PT ;  /* 0x0001000010077812 */ /* 0x000fe200078efcff */
[----:B-1----:R-:W-:Y:S06]  /*1f570*/  @P1 BRA `(.L_x_1788) ;  /* 0x0000000000081947 */ /* 0x002fec0003800000 */
[----:B------:R-:W1:Y:S02]  /*1f580*/  SYNCS.PHASECHK.TRANS64.TRYWAIT P1, [R2+URZ+0x22850], R5 ;  /* 0x02285005020075a7 */ /* 0x000e64000802017f */
[----:B-1----:R-:W-:Y:S05]  /*1f590*/  @!P1 BRA `(.L_x_1789) ;  /* 0x000000dc000c9947 */ /* 0x002fea0003800000 */
.L_x_1788:
[----:B------:R-:W-:Y:S01]  /*1f5a0*/  IMAD R4, R22, 0x400, R7 ;  /* 0x0000040016047824 */ /* 0x000fe200078e0207 */
[----:B------:R-:W-:Y:S05]  /*1f5b0*/  WARPSYNC.ALL ;  /* 0x0000000000007948 */ /* 0x000fea0003800000 */
[----:B01----:R-:W-:Y:S01]  /*1f5c0*/  IMAD.MOV.U32 R5, RZ, RZ, 0x40000040 ;  /* 0x40000040ff057424 */ /* 0x003fe200078e00ff */
[----:B------:R-:W-:Y:S01]  /*1f5d0*/  R2UR UR6, R4 ;  /* 0x00000000040672ca */ /* 0x000fe200000e0000 */
[----:B------:R-:W-:Y:S01]  /*1f5e0*/  WARPGROUP.ARRIVE ;  /* 0x00000000000079c5 */ /* 0x000fe20000000000 */
[----:B------:R-:W-:Y:S02]  /*1f5f0*/  ULDC.64 UR4, c[0x0][0x9a0] ;  /* 0x0002680000047ab9 */ /* 0x000fe40000000a00 */
[----:B------:R-:W-:-:S02]  /*1f600*/  R2UR UR7, R5 ;  /* 0x00000000050772ca */ /* 0x000fc400000e0000 */
[----:B------:R-:W-:-:S04]  /*1f610*/  ISETP.NE.U32.AND P1, PT, RZ, UR4, PT ;  /* 0x00000004ff007c0c */ /* 0x000fc8000bf25070 */
[----:B------:R-:W-:-:S07]  /*1f620*/  ISETP.NE.AND.EX P1, PT, RZ, UR5, PT, P1 ;  /* 0x00000005ff007c0c */ /* 0x000fce000bf25310 */
[----:B------:R-:W-:Y:S06]  /*1f630*/  QGMMA.64x128x32.F32.E4M3.E4M3 R88, R164, gdesc[UR4], R88, gsb0 ;  /* 0x01e00004a4587df3 */ /* 0x000fec0008000858 */
[----:B------:R-:W0:Y:S01]  /*1f640*/  @P1 LDC.64 R6, c[0x0][0x9c8] ;  /* 0x00027200ff061b82 */ /* 0x000e220000000a00 */
[----:B------:R-:W-:-:S07]  /*1f650*/  @P1 SHF.R.S32.HI R5, RZ, 0x1f, R191 ;  /* 0x0000001fff051819 */ /* 0x000fce00000114bf */
[----:B------:R-:W1:Y:S01]  /*1f660*/  @P1 LDC.64 R8, c[0x0][0x9d0] ;  /* 0x00027400ff081b82 */ /* 0x000e620000000a00 */
[----:B0-----:R-:W-:-:S04]  /*1f670*/  @P1 IMAD R12, R5, R6, RZ ;  /* 0x00000006050c1224 */ /* 0x001fc800078e02ff */
[C---:B------:R-:W-:Y:S02]  /*1f680*/  @P1 IMAD R5, R191.reuse, R7, R12 ;  /* 0x00000007bf051224 */ /* 0x040fe400078e020c */
[----:B------:R-:W-:-:S04]  /*1f690*/  @P1 IMAD.WIDE.U32 R6, R191, R6, RZ ;  /* 0x00000006bf061225 */ /* 0x000fc800078e00ff */
[----:B------:R-:W-:Y:S02]  /*1f6a0*/  @P1 IMAD.IADD R7, R7, 0x1, R5 ;  /* 0x0000000107071824 */ /* 0x000fe400078e0205 */
[----:B------:R-:W-:Y:S02]  /*1f6b0*/  IMAD.MOV.U32 R12, RZ, RZ, 0x3f800000 ;  /* 0x3f800000ff0c7424 */ /* 0x000fe400078e00ff */
[----:B-1----:R-:W-:-:S04]  /*1f6c0*/  @P1 IMAD.WIDE.U32 R6, R168, R8, R6 ;  /* 0x00000008a8061225 */ /* 0x002fc800078e0006 */
[----:B------:R-:W-:Y:S01]  /*1f6d0*/  @P1 IMAD R9, R168, R9, R7 ;  /* 0x00000009a8091224 */ /* 0x000fe200078e0207 */
[----:B------:R-:W-:Y:S01]  /*1f6e0*/  @P1 LEA R8, P2, R6, UR4, 0x2 ;  /* 0x0000000406081c11 */ /* 0x000fe2000f8410ff */
[----:B------:R-:W-:-:S03]  /*1f6f0*/  IMAD.MOV.U32 R7, RZ, RZ, 0x40000040 ;  /* 0x40000040ff077424 */ /* 0x000fc600078e00ff */
[----:B------:R-:W-:Y:S01]  /*1f700*/  @P1 LEA.HI.X R9, R6, UR5, R9, 0x2, P2 ;  /* 0x0000000506091c11 */ /* 0x000fe200090f1409 */
[----:B------:R-:W-:Y:S01]  /*1f710*/  VIADD R6, R4, 0x2 ;  /* 0x0000000204067836 */ /* 0x000fe20000000000 */
[----:B------:R-:W-:-:S03]  /*1f720*/  R2UR UR7, R7 ;  /* 0x00000000070772ca */ /* 0x000fc600000e0000 */
[----:B------:R0:W2:Y:S01]  /*1f730*/  @P1 LDG.E R12, desc[UR42][R8.64] ;  /* 0x0000002a080c1981 */ /* 0x0000a2000c1e1900 */
[----:B------:R-:W-:Y:S01]  /*1f740*/  R2UR UR6, R6 ;  /* 0x00000000060672ca */ /* 0x000fe200000e0000 */
[----:B------:R-:W-:Y:S02]  /*1f750*/  WARPGROUP.DEPBAR.LE gsb0, 0x0 ;  /* 0x00008000000079c5 */ /* 0x000fe40000010000 */
[----:B------:R-:W-:-:S10]  /*1f760*/  WARPGROUP.ARRIVE ;  /* 0x00000000000079c5 */ /* 0x000fd40000000000 */
[----:B------:R-:W-:Y:S01]  /*1f770*/  QGMMA.64x128x32.F32.E4M3.E4M3 R88, R160, gdesc[UR4], R88, gsb0 ;  /* 0x01e00004a0587df3 */ /* 0x000fe20008000858 */
[----:B------:R-:W-:Y:S02]  /*1f780*/  VIADD R6, R4, 0x4 ;  /* 0x0000000404067836 */ /* 0x000fe40000000000 */
[----:B------:R-:W-:-:S03]  /*1f790*/  IMAD.MOV.U32 R7, RZ, RZ, 0x40000040 ;  /* 0x40000040ff077424 */ /* 0x000fc600078e00ff */
[----:B------:R-:W-:Y:S02]  /*1f7a0*/  R2UR UR6, R6 ;  /* 0x00000000060672ca */ /* 0x000fe400000e0000 */
[----:B------:R-:W-:Y:S01]  /*1f7b0*/  R2UR UR7, R7 ;  /* 0x00000000070772ca */ /* 0x000fe200000e0000 */
[----:B------:R-:W-:Y:S01]  /*1f7c0*/  IMAD.MOV.U32 R5, RZ, RZ, 0x40000040 ;  /* 0x40000040ff057424 */ /* 0x000fe200078e00ff */
        /* <DEDUP_REMOVED lines=10> */
[----:B------:R-:W1:Y:S04]  /*1f870*/  SHFL.BFLY PT, R5, R6, 0x1, 0x1f ;  /* 0x0c201f0006057f89 */ /* 0x000e6800000e0000 */
[----:B------:R-:W0:Y:S01]  /*1f880*/  SHFL.BFLY PT, R4, R7, 0x1, 0x1f ;  /* 0x0c201f0007047f89 */ /* 0x000e2200000e0000 */
[----:B------:R-:W-:Y:S02]  /*1f890*/  IMAD.MOV.U32 R3, RZ, RZ, RZ ;  /* 0x000000ffff037224 */ /* 0x000fe400078e00ff */
[----:B-1----:R-:W-:Y:S01]  /*1f8a0*/  FADD.FTZ R5, R6, R5 ;  /* 0x0000000506057221 */ /* 0x002fe20000010000 */
[----:B0-----:R-:W-:-:S04]  /*1f8b0*/  FADD.FTZ R8, R7, R4 ;  /* 0x0000000407087221 */ /* 0x001fc80000010000 */
        /* <DEDUP_REMOVED lines=29> */
.L_x_1790:
[----:B------:R-:W-:Y:S02]  /*1fa90*/  VIADD R3, R2, 0x22860 ;  /* 0x0002286002037836 */ /* 0x000fe40000000000 */
[-C--:B------:R-:W-:Y:S01]  /*1faa0*/  FMUL.FTZ R0, R88, R4.reuse ;  /* 0x0000000458007220 */ /* 0x080fe20000410000 */
[----:B------:R-:W-:Y:S02]  /*1fab0*/  IMAD.U32 R6, RZ, RZ, UR38 ;  /* 0x00000026ff067e24 */ /* 0x000fe4000f8e00ff */
[-C--:B------:R-:W-:Y:S01]  /*1fac0*/  FMUL.FTZ R2, R93, R4.reuse ;  /* 0x000000045d027220 */ /* 0x080fe20000410000 */
        /* <DEDUP_REMOVED lines=70> */
[----:B-1----:R-:W-:-:S11]  /*1ff30*/  SEL R22, R22, RZ, P1 ;  /* 0x000000ff16167207 */ /* 0x002fd60000800000 */
.L_x_1674:
[----:B------:R-:W-:Y:S05]  /*1ff40*/  WARPSYNC.ALL ;  /* 0x0000000000007948 */ /* 0x000fea0003800000 */
[----:B------:R-:W1:Y:S08]  /*1ff50*/  S2UR UR38, SR_CgaCtaId ;  /* 0x00000000002679c3 */ /* 0x000e700000008800 */
[----:B------:R-:W-:Y:S01]  /*1ff60*/  BAR.SYNC.DEFER_BLOCKING 0x5, 0x180 ;  /* 0x0146000000007b1d */ /* 0x000fe20000010000 */
[----:B------:R-:W-:-:S05]  /*1ff70*/  ISETP.NE.AND P1, PT, R206, RZ, PT ;  /* 0x000000ffce00720c */ /* 0x000fca0003f25270 */
[----:B------:R-:W-:Y:S01]  /*1ff80*/  UMOV UR4, 0x400 ;  /* 0x0000040000047882 */ /* 0x000fe20000000000 */
[----:B------:R-:W-:Y:S07]  /*1ff90*/  BSSY B0, `(.L_x_1791) ;  /* 0x0000407000007945 */ /* 0x000fee0003800000 */
[----:B------:R-:W2:Y:S01]  /*1ffa0*/  @!P1 LDC R206, c[0x0][0xad4] ;  /* 0x0002b500ffce9b82 */ /* 0x000ea20000000800 */
[----:B-1----:R-:W-:-:S06]  /*1ffb0*/  ULEA UR4, UR38, UR4, 0x18 ;  /* 0x0000000426047291 */ /* 0x002fcc000f8ec03f */
[----:B------:R-:W-:-:S05]  /*1ffc0*/  IMAD.U32 R16, RZ, RZ, UR4 ;  /* 0x00000004ff107e24 */ /* 0x000fca000f8e00ff */
[----:B------:R1:W3:Y:S01]  /*1ffd0*/  LDS.128 R188, [R16+0x228d0] ;  /* 0x0228d00010bc7984 */ /* 0x0002e20000000c00 */
[----:B------:R-:W-:Y:S06]  /*1ffe0*/  BAR.ARV 0x4, 0x180 ;  /* 0x0106000000007b1d */ /* 0x000fec0000002000 */
[----:B------:R-:W-:Y:S05]  /*1fff0*/  @P0 BRA `(.L_x_1792) ;  /* 0x0000003000e40947 */ /* 0x000fea0003800000 */
[----:B------:R-:W4:Y:S01]  /*20000*/  LDL R6, [R1+0x50] ;  /* 0x0000500001067983 */ /* 0x000f220000100800 */
[----:B------:R-:W-:Y:S01]  /*20010*/  ULDC.64 UR4, c[0x4][0x40] ;  /* 0x0100100000047ab9 */ /* 0x000fe20000000a00 */
[----:B------:R-:W0:Y:S01]  /*20020*/  S2R R8, SR_TID.X ;  /* 0x0000000000087919 */ /* 0x000e220000002100 */
[----:B------:R-:W1:Y:S01]  /*20030*/  S2R R11, SR_SWINHI ;  /* 0x00000000000b7919 */ /* 0x000e620000002f00 */
[----:B0-----:R-:W-:Y:S01]  /*20040*/  IMAD.SHL.U32 R3, R8, 0x4, RZ ;  /* 0x0000000408037824 */ /* 0x001fe200078e00ff */
[----:B------:R-:W-:Y:S02]  /*20050*/  MOV R60, R16 ;  /* 0x00000010003c7202 */ /* 0x000fe40000000f00 */
[----:B-1----:R-:W-:Y:S02]  /*20060*/  MOV R61, R11 ;  /* 0x0000000b003d7202 */ /* 0x002fe40000000f00 */
[----:B------:R-:W-:-:S04]  /*20070*/  LOP3.LUT R3, R3, 0xc, RZ, 0xc0, !PT ;  /* 0x0000000c03037812 */ /* 0x000fc800078ec0ff */
[----:B------:R-:W-:-:S05]  /*20080*/  IADD3 R4, P0, R3, UR4, RZ ;  /* 0x0000000403047c10 */ /* 0x000fca000ff1e0ff */
[----:B------:R-:W-:Y:S01]  /*20090*/  IMAD.X R5, RZ, RZ, UR5, P0 ;  /* 0x00000005ff057e24 */ /* 0x000fe200080e06ff */
[----:B------:R-:W-:-:S04]  /*200a0*/  LOP3.LUT P0, R3, R8, 0x3, RZ, 0xc0, !PT ;  /* 0x0000000308037812 */ /* 0x000fc8000780c0ff */
[----:B------:R-:W-:Y:S01]  /*200b0*/  ISETP.EQ.OR P0, PT, R3, 0x3, !P0 ;  /* 0x000000030300780c */ /* 0x000fe20004702670 */
[----:B------:R0:W5:Y:S03]  /*200c0*/  LDG.E.CONSTANT R4, desc[UR42][R4.64] ;  /* 0x0000002a04047981 */ /* 0x000166000c1e9900 */
[----:B------:R-:W-:Y:S02]  /*200d0*/  SEL R3, R0, R9, P0 ;  /* 0x0000000900037207 */ /* 0x000fe40000000000 */
[----:B------:R-:W-:Y:S02]  /*200e0*/  SEL R13, R7, R2, P0 ;  /* 0x00000002070d7207 */ /* 0x000fe40000000000 */
[----:B------:R-:W-:Y:S02]  /*200f0*/  SEL R0, R9, R0, P0 ;  /* 0x0000000009007207 */ /* 0x000fe40000000000 */
[----:B------:R-:W-:Y:S01]  /*20100*/  SEL R2, R2, R7, P0 ;  /* 0x0000000702027207 */ /* 0x000fe20000000000 */
[----:B------:R-:W-:Y:S01]  /*20110*/  UMOV UR4, 0xffffffff ;  /* 0xffffffff00047882 */ /* 0x000fe20000000000 */
[----:B----4-:R-:W-:-:S03]  /*20120*/  IMAD.WIDE R26, R6, 0x2, R60 ;  /* 0x00000002061a7825 */ /* 0x010fc600078e023c */
[C---:B------:R-:W-:Y:S02]  /*20130*/  IADD3 R103, P5, R26.reuse, 0x4060, RZ ;  /* 0x000040601a677810 */ /* 0x040fe40007fbe0ff */
[----:B------:R-:W-:Y:S02]  /*20140*/  IADD3 R25, P1, R26, 0x4040, RZ ;  /* 0x000040401a197810 */ /* 0x000fe40007f3e0ff */
[----:B------:R-:W-:Y:S02]  /*20150*/  LOP3.LUT R102, R103, 0x380, RZ, 0xc0, !PT ;  /* 0x0000038067667812 */ /* 0x000fe400078ec0ff */
[----:B-----5:R-:W-:Y:S02]  /*20160*/  LOP3.LUT R24, R25, 0x380, RZ, 0xc0, !PT ;  /* 0x0000038019187812 */ /* 0x020fe400078ec0ff */
[----:B------:R-:W-:Y:S02]  /*20170*/  SHF.R.U64 R102, R102, 0x3, RZ ;  /* 0x0000000366667819 */ /* 0x000fe400000012ff */
[----:B------:R-:W-:-:S02]  /*20180*/  SHF.R.U64 R24, R24, 0x3, RZ ;  /* 0x0000000318187819 */ /* 0x000fc400000012ff */
[----:B------:R-:W-:Y:S01]  /*20190*/  LOP3.LUT R102, R102, R103, RZ, 0x3c, !PT ;  /* 0x0000006766667212 */ /* 0x000fe200078e3cff */
[--C-:B------:R-:W-:Y:S01]  /*201a0*/  IMAD.X R103, RZ, RZ, R27.reuse, P5 ;  /* 0x000000ffff677224 */ /* 0x100fe200028e061b */
[----:B------:R-:W-:Y:S01]  /*201b0*/  LOP3.LUT R24, R24, R25, RZ, 0x3c, !PT ;  /* 0x0000001918187212 */ /* 0x000fe200078e3cff */
[----:B------:R-:W-:Y:S01]  /*201c0*/  IMAD.X R25, RZ, RZ, R27, P1 ;  /* 0x000000ffff197224 */ /* 0x000fe200008e061b */
[C---:B------:R-:W-:Y:S02]  /*201d0*/  IADD3 R21, P2, R26.reuse, 0x4020, RZ ;  /* 0x000040201a157810 */ /* 0x040fe40007f5e0ff */
[C---:B------:R-:W-:Y:S02]  /*201e0*/  IADD3 R15, P3, R26.reuse, 0x4000, RZ ;  /* 0x000040001a0f7810 */ /* 0x040fe40007f7e0ff */
[C---:B------:R-:W-:Y:S02]  /*201f0*/  IADD3 R11, P4, R26.reuse, 0x60, RZ ;  /* 0x000000601a0b7810 */ /* 0x040fe40007f9e0ff */
[----:B------:R-:W-:-:S02]  /*20200*/  IADD3 R9, P5, R26, 0x40, RZ ;  /* 0x000000401a097810 */ /* 0x000fc40007fbe0ff */
[----:B------:R-:W-:Y:S02]  /*20210*/  IADD3 R7, P1, R26, 0x20, RZ ;  /* 0x000000201a077810 */ /* 0x000fe40007f3e0ff */
[----:B------:R-:W-:Y:S02]  /*20220*/  LOP3.LUT R20, R21, 0x380, RZ, 0xc0, !PT ;  /* 0x0000038015147812 */ /* 0x000fe400078ec0ff */
[----:B------:R-:W-:Y:S02]  /*20230*/  LOP3.LUT R14, R15, 0x380, RZ, 0xc0, !PT ;  /* 0x000003800f0e7812 */ /* 0x000fe400078ec0ff */
[----:B------:R-:W-:Y:S02]  /*20240*/  LOP3.LUT R10, R11, 0x380, RZ, 0xc0, !PT ;  /* 0x000003800b0a7812 */ /* 0x000fe400078ec0ff */
[----:B------:R-:W-:Y:S02]  /*20250*/  LOP3.LUT R8, R9, 0x380, RZ, 0xc0, !PT ;  /* 0x0000038009087812 */ /* 0x000fe400078ec0ff */
[----:B------:R-:W-:-:S02]  /*20260*/  LOP3.LUT R6, R7, 0x380, RZ, 0xc0, !PT ;  /* 0x0000038007067812 */ /* 0x000fc400078ec0ff */
[----:B0-----:R-:W-:Y:S02]  /*20270*/  LOP3.LUT R5, R26, 0x380, RZ, 0xc0, !PT ;  /* 0x000003801a057812 */ /* 0x001fe400078ec0ff */
[----:B------:R-:W-:Y:S02]  /*20280*/  SHF.R.U64 R20, R20, 0x3, RZ ;  /* 0x0000000314147819 */ /* 0x000fe400000012ff */
[----:B------:R-:W-:Y:S02]  /*20290*/  SHF.R.U64 R14, R14, 0x3, RZ ;  /* 0x000000030e0e7819 */ /* 0x000fe400000012ff */
[----:B------:R-:W-:Y:S02]  /*202a0*/  SHF.R.U64 R10, R10, 0x3, RZ ;  /* 0x000000030a0a7819 */ /* 0x000fe400000012ff */
[----:B------:R-:W-:Y:S02]  /*202b0*/  SHF.R.U64 R8, R8, 0x3, RZ ;  /* 0x0000000308087819 */ /* 0x000fe400000012ff */
[----:B------:R-:W-:-:S02]  /*202c0*/  SHF.R.U64 R6, R6, 0x3, RZ ;  /* 0x0000000306067819 */ /* 0x000fc400000012ff */
        /* <DEDUP_REMOVED lines=11> */
[----:B------:R-:W-:-:S02]  /*20380*/  LOP3.LUT R26, R5, R26, RZ, 0x3c, !PT ;  /* 0x0000001a051a7212 */ /* 0x000fc400078e3cff */
[----:B------:R-:W-:Y:S02]  /*20390*/  MOV R102, R102 ;  /* 0x0000006600667202 */ /* 0x000fe40000000f00 */
[----:B------:R-:W-:Y:S02]  /*203a0*/  MOV R107, R26 ;  /* 0x0000001a006b7202 */ /* 0x000fe40000000f00 */
[----:B------:R-:W-:Y:S02]  /*203b0*/  MOV R101, R24 ;  /* 0x0000001800657202 */ /* 0x000fe40000000f00 */
[----:B------:R-:W-:Y:S02]  /*203c0*/  MOV R100, R20 ;  /* 0x0000001400647202 */ /* 0x000fe40000000f00 */
[----:B------:R-:W-:Y:S02]  /*203d0*/  MOV R103, R14 ;  /* 0x0000000e00677202 */ /* 0x000fe40000000f00 */
[----:B------:R-:W-:-:S02]  /*203e0*/  MOV R106, R10 ;  /* 0x0000000a006a7202 */ /* 0x000fc40000000f00 */
[----:B------:R-:W-:Y:S02]  /*203f0*/  MOV R105, R8 ;  /* 0x0000000800697202 */ /* 0x000fe40000000f00 */
[----:B------:R-:W-:Y:S01]  /*20400*/  MOV R104, R6 ;  /* 0x0000000600687202 */ /* 0x000fe20000000f00 */
[----:B------:R-:W-:Y:S06]  /*20410*/  BRA.DIV UR4, `(.L_x_1793) ;  /* 0x000000ce04807947 */ /* 0x000fec000b800000 */
[----:B------:R-:W-:Y:S01]  /*20420*/  SEL R76, R108, R33, P0 ;  /* 0x000000216c4c7207 */ /* 0x000fe20000000000 */
[----:B------:R-:W-:Y:S01]  /*20430*/  SHFL.IDX PT, R95, R13, R4, 0x1c1f ;  /* 0x001c1f040d5f7589 */ /* 0x000fe200000e0000 */
[----:B------:R-:W-:Y:S02]  /*20440*/  SEL R71, R49, R41, P0 ;  /* 0x0000002931477207 */ /* 0x000fe40000000000 */
[----:B------:R-:W-:Y:S02]  /*20450*/  LOP3.LUT R25, R4, 0x2, RZ, 0x3c, !PT ;  /* 0x0000000204197812 */ /* 0x000fe400078e3cff */
        /* <DEDUP_REMOVED lines=56> */
[----:B------:R-:W-:Y:S01]  /*207e0*/  SHFL.IDX PT, R47, R76, R4, 0x1c1f ;  /* 0x001c1f044c2f7589 */ /* 0x000fe200000e0000 */
[----:B------:R-:W-:-:S02]  /*207f0*/  SEL R53, R114, R115, P0 ;  /* 0x0000007372357207 */ /* 0x000fc40000000000 */
[----:B------:R-:W-:Y:S01]  /*20800*/  SEL R56, R118, R119, P0 ;  /* 0x0000007776387207 */ /* 0x000fe20000000000 */
[----:B------:R-:W5:Y:S01]  /*20810*/  SHFL.IDX PT, R114, R31, R25, 0x1c1f ;  /* 0x001c1f191f727589 */ /* 0x000f6200000e0000 */
        /* <DEDUP_REMOVED lines=30> */
[----:B------:R-:W-:Y:S02]  /*20a00*/  SEL R98, R95, R2, P0 ;  /* 0x000000025f627207 */ /* 0x000fe40000000000 */
[----:B-1----:R-:W-:Y:S01]  /*20a10*/  SEL R94, R78, R10, P0 ;  /* 0x0000000a4e5e7207 */ /* 0x002fe20000000000 */
[----:B------:R-:W1:Y:S01]  /*20a20*/  SHFL.IDX PT, R115, R9, R25, 0x1c1f ;  /* 0x001c1f1909737589 */ /* 0x000e6200000e0000 */
[----:B------:R-:W-:-:S02]  /*20a30*/  SEL R95, R2, R95, P0 ;  /* 0x0000005f025f7207 */ /* 0x000fc40000000000 */
[----:B----4-:R-:W-:Y:S01]  /*20a40*/  SEL R2, R3, R33, P0 ;  /* 0x0000002103027207 */ /* 0x010fe20000000000 */
[----:B------:R-:W-:Y:S01]  /*20a50*/  SHFL.IDX PT, R43, R30, R25, 0x1c1f ;  /* 0x001c1f191e2b7589 */ /* 0x000fe200000e0000 */
[----:B------:R-:W-:-:S03]  /*20a60*/  SEL R3, R33, R3, P0 ;  /* 0x0000000321037207 */ /* 0x000fc60000000000 */
[----:B------:R5:W4:Y:S04]  /*20a70*/  SHFL.IDX PT, R31, R39, R25, 0x1c1f ;  /* 0x001c1f19271f7589 */ /* 0x000b2800000e0000 */
[----:B------:R1:W2:Y:S04]  /*20a80*/  SHFL.IDX PT, R117, R40, R25, 0x1c1f ;  /* 0x001c1f1928757589 */ /* 0x0002a800000e0000 */
[----:B------:R-:W3:Y:S01]  /*20a90*/  SHFL.IDX PT, R118, R7, R25, 0x1c1f ;  /* 0x001c1f1907767589 */ /* 0x000ee200000e0000 */
[----:B-----5:R-:W-:-:S03]  /*20aa0*/  SEL R39, R114, R112, P0 ;  /* 0x0000007072277207 */ /* 0x020fc60000000000 */
[----:B------:R-:W5:Y:S01]  /*20ab0*/  SHFL.IDX PT, R28, R28, R25, 0x1c1f ;  /* 0x001c1f191c1c7589 */ /* 0x000f6200000e0000 */
[----:B0-----:R-:W-:Y:S02]  /*20ac0*/  SEL R93, R108, R20, P0 ;  /* 0x000000146c5d7207 */ /* 0x001fe40000000000 */
[----:B------:R-:W-:Y:S01]  /*20ad0*/  SEL R76, R20, R108, P0 ;  /* 0x0000006c144c7207 */ /* 0x000fe20000000000 */
[----:B------:R-:W-:Y:S01]  /*20ae0*/  SHFL.IDX PT, R27, R27, R25, 0x1c1f ;  /* 0x001c1f191b1b7589 */ /* 0x000fe200000e0000 */
[----:B-1----:R-:W-:-:S03]  /*20af0*/  SEL R40, R44, R115, P0 ;  /* 0x000000732c287207 */ /* 0x002fc60000000000 */
[----:B------:R-:W-:Y:S04]  /*20b00*/  SHFL.IDX PT, R26, R26, R25, 0x1c1f ;  /* 0x001c1f191a1a7589 */ /* 0x000fe800000e0000 */
[----:B------:R0:W1:Y:S01]  /*20b10*/  SHFL.IDX PT, R96, R77, R4, 0x1c1f ;  /* 0x001c1f044d607589 */ /* 0x00006200000e0000 */
[----:B----4-:R-:W-:-:S03]  /*20b20*/  SEL R80, R84, R31, P0 ;  /* 0x0000001f54507207 */ /* 0x010fc60000000000 */
[----:B------:R4:W-:Y:S01]  /*20b30*/  SHFL.IDX PT, R85, R81, R4, 0x1c1f ;  /* 0x001c1f0451557589 */ /* 0x0009e200000e0000 */
[----:B--2---:R-:W-:Y:S02]  /*20b40*/  SEL R49, R91, R117, P0 ;  /* 0x000000755b317207 */ /* 0x004fe40000000000 */
[----:B------:R-:W-:Y:S01]  /*20b50*/  SEL R50, R117, R91, P0 ;  /* 0x0000005b75327207 */ /* 0x000fe20000000000 */
[----:B------:R2:W-:Y:S01]  /*20b60*/  SHFL.IDX PT, R72, R55, R4, 0x1c1f ;  /* 0x001c1f0437487589 */ /* 0x0005e200000e0000 */
[----:B---3--:R-:W-:Y:S02]  /*20b70*/  SEL R53, R89, R118, P0 ;  /* 0x0000007659357207 */ /* 0x008fe40000000000 */
[----:B0-----:R-:W-:Y:S01]  /*20b80*/  SEL R77, R10, R78, P0 ;  /* 0x0000004e0a4d7207 */ /* 0x001fe20000000000 */
[----:B------:R0:W-:Y:S01]  /*20b90*/  SHFL.IDX PT, R70, R58, R4, 0x1c1f ;  /* 0x001c1f043a467589 */ /* 0x0001e200000e0000 */
[----:B------:R-:W-:Y:S02]  /*20ba0*/  SEL R78, R47, R0, P0 ;  /* 0x000000002f4e7207 */ /* 0x000fe40000000000 */
[----:B----4-:R-:W-:Y:S01]  /*20bb0*/  SEL R81, R31, R84, P0 ;  /* 0x000000541f517207 */ /* 0x010fe20000000000 */
[----:B------:R3:W-:Y:S01]  /*20bc0*/  SHFL.IDX PT, R88, R57, R4, 0x1c1f ;  /* 0x001c1f0439587589 */ /* 0x0007e200000e0000 */
[----:B-----5:R-:W-:-:S02]  /*20bd0*/  SEL R56, R28, R87, P0 ;  /* 0x000000571c387207 */ /* 0x020fc40000000000 */
[----:B--2---:R-:W-:Y:S01]  /*20be0*/  SEL R55, R87, R28, P0 ;  /* 0x0000001c57377207 */ /* 0x004fe20000000000 */
[----:B------:R2:W-:Y:S01]  /*20bf0*/  SHFL.IDX PT, R86, R66, R4, 0x1c1f ;  /* 0x001c1f0442567589 */ /* 0x0005e200000e0000 */
[----:B------:R-:W-:Y:S02]  /*20c00*/  SEL R0, R0, R47, P0 ;  /* 0x0000002f00007207 */ /* 0x000fe40000000000 */
[----:B0-----:R-:W-:Y:S01]  /*20c10*/  SEL R58, R24, R73, P0 ;  /* 0x00000049183a7207 */ /* 0x001fe20000000000 */
[----:B------:R-:W-:Y:S01]  /*20c20*/  SHFL.IDX PT, R92, R65, R4, 0x1c1f ;  /* 0x001c1f04415c7589 */ /* 0x000fe200000e0000 */
[----:B-1----:R-:W-:Y:S02]  /*20c30*/  SEL R20, R96, R29, P0 ;  /* 0x0000001d60147207 */ /* 0x002fe40000000000 */
[----:B---3--:R-:W-:Y:S01]  /*20c40*/  SEL R57, R73, R24, P0 ;  /* 0x0000001849397207 */ /* 0x008fe20000000000 */
[----:B------:R0:W-:Y:S01]  /*20c50*/  SHFL.IDX PT, R90, R67, R4, 0x1c1f ;  /* 0x001c1f04435a7589 */ /* 0x0001e200000e0000 */
[----:B--2---:R-:W-:-:S03]  /*20c60*/  SEL R66, R27, R69, P0 ;  /* 0x000000451b427207 */ /* 0x004fc60000000000 */
[----:B------:R1:W2:Y:S04]  /*20c70*/  SHFL.IDX PT, R45, R21, R25, 0x1c1f ;  /* 0x001c1f19152d7589 */ /* 0x0002a800000e0000 */
[----:B------:R3:W-:Y:S01]  /*20c80*/  SHFL.IDX PT, R116, R38, R25, 0x1c1f ;  /* 0x001c1f1926747589 */ /* 0x0007e200000e0000 */
[----:B0-----:R-:W-:-:S03]  /*20c90*/  SEL R67, R71, R26, P0 ;  /* 0x0000001a47437207 */ /* 0x001fc60000000000 */
[----:B------:R0:W4:Y:S01]  /*20ca0*/  SHFL.IDX PT, R30, R42, R25, 0x1c1f ;  /* 0x001c1f192a1e7589 */ /* 0x00012200000e0000 */
[----:B-1----:R-:W-:Y:S01]  /*20cb0*/  SEL R21, R29, R96, P0 ;  /* 0x000000601d157207 */ /* 0x002fe20000000000 */
[----:B------:R-:W-:Y:S02]  /*20cc0*/  IMAD.MOV.U32 R96, RZ, RZ, RZ ;  /* 0x000000ffff607224 */ /* 0x000fe400078e00ff */
[----:B------:R1:W5:Y:S01]  /*20cd0*/  SHFL.IDX PT, R9, R41, R25, 0x1c1f ;  /* 0x001c1f1929097589 */ /* 0x00036200000e0000 */
[----:B---3--:R-:W-:-:S03]  /*20ce0*/  SEL R38, R112, R114, P0 ;  /* 0x0000007270267207 */ /* 0x008fc60000000000 */
[----:B------:R-:W3:Y:S01]  /*20cf0*/  SHFL.IDX PT, R35, R35, R25, 0x1c1f ;  /* 0x001c1f1923237589 */ /* 0x000ee200000e0000 */
[----:B0-----:R-:W-:-:S03]  /*20d00*/  SEL R42, R46, R43, P0 ;  /* 0x0000002b2e2a7207 */ /* 0x001fc60000000000 */
[----:B------:R-:W0:Y:S01]  /*20d10*/  SHFL.IDX PT, R32, R32, R25, 0x1c1f ;  /* 0x001c1f1920207589 */ /* 0x000e2200000e0000 */
[----:B------:R-:W-:Y:S02]  /*20d20*/  SEL R43, R43, R46, P0 ;  /* 0x0000002e2b2b7207 */ /* 0x000fe40000000000 */
[----:B-1----:R-:W-:Y:S01]  /*20d30*/  SEL R41, R115, R44, P0 ;  /* 0x0000002c73297207 */ /* 0x002fe20000000000 */
[----:B------:R1:W0:Y:S01]  /*20d40*/  SHFL.IDX PT, R8, R59, R25, 0x1c1f ;  /* 0x001c1f193b087589 */ /* 0x00022200000e0000 */
[----:B--2---:R-:W-:Y:S02]  /*20d50*/  SEL R44, R111, R45, P0 ;  /* 0x0000002d6f2c7207 */ /* 0x004fe40000000000 */
[----:B------:R-:W-:Y:S01]  /*20d60*/  SEL R45, R45, R111, P0 ;  /* 0x0000006f2d2d7207 */ /* 0x000fe20000000000 */
[----:B------:R2:W0:Y:S04]  /*20d70*/  SHFL.IDX PT, R119, R54, R25, 0x1c1f ;  /* 0x001c1f1936777589 */ /* 0x00042800000e0000 */
[----:B------:R3:W-:Y:S01]  /*20d80*/  SHFL.IDX PT, R7, R68, R25, 0x1c1f ;  /* 0x001c1f1944077589 */ /* 0x0007e200000e0000 */
[----:B----4-:R-:W-:-:S02]  /*20d90*/  SEL R84, R85, R30, P0 ;  /* 0x0000001e55547207 */ /* 0x010fc40000000000 */
[----:B-1----:R-:W-:Y:S01]  /*20da0*/  SEL R59, R69, R27, P0 ;  /* 0x0000001b453b7207 */ /* 0x002fe20000000000 */
[----:B------:R-:W1:Y:S01]  /*20db0*/  SHFL.IDX PT, R62, R62, R25, 0x1c1f ;  /* 0x001c1f193e3e7589 */ /* 0x000e6200000e0000 */
[----:B-----5:R-:W-:Y:S02]  /*20dc0*/  SEL R51, R52, R9, P0 ;  /* 0x0000000934337207 */ /* 0x020fe40000000000 */
[----:B--2---:R-:W-:Y:S01]  /*20dd0*/  SEL R54, R118, R89, P0 ;  /* 0x0000005976367207 */ /* 0x004fe20000000000 */
[----:B------:R-:W-:Y:S01]  /*20de0*/  SHFL.IDX PT, R109, R48, R4, 0x1c1f ;  /* 0x001c1f04306d7589 */ /* 0x000fe200000e0000 */
[----:B---3--:R-:W-:Y:S02]  /*20df0*/  SEL R69, R70, R35, P0 ;  /* 0x0000002346457207 */ /* 0x008fe40000000000 */
[----:B------:R-:W-:Y:S01]  /*20e00*/  SEL R68, R26, R71, P0 ;  /* 0x000000471a447207 */ /* 0x000fe20000000000 */
[----:B------:R2:W3:Y:S01]  /*20e10*/  SHFL.IDX PT, R113, R36, R25, 0x1c1f ;  /* 0x001c1f1924717589 */ /* 0x0004e200000e0000 */
[----:B0-----:R-:W-:-:S02]  /*20e20*/  SEL R71, R72, R32, P0 ;  /* 0x0000002048477207 */ /* 0x001fc40000000000 */
[----:B------:R-:W-:Y:S01]  /*20e30*/  SEL R85, R30, R85, P0 ;  /* 0x000000551e557207 */ /* 0x000fe20000000000 */
[----:B------:R-:W0:Y:S01]  /*20e40*/  SHFL.IDX PT, R34, R34, R25, 0x1c1f ;  /* 0x001c1f1922227589 */ /* 0x000e2200000e0000 */
[----:B------:R-:W-:Y:S02]  /*20e50*/  SEL R73, R86, R8, P0 ;  /* 0x0000000856497207 */ /* 0x000fe40000000000 */
[----:B------:R-:W-:Y:S01]  /*20e60*/  SEL R52, R9, R52, P0 ;  /* 0x0000003409347207 */ /* 0x000fe20000000000 */
[----:B------:R4:W4:Y:S01]  /*20e70*/  SHFL.IDX PT, R5, R5, R4, 0x1c1f ;  /* 0x001c1f0405057589 */ /* 0x00092200000e0000 */
[----:B------:R-:W-:Y:S02]  /*20e80*/  SEL R87, R88, R119, P0 ;  /* 0x0000007758577207 */ /* 0x000fe40000000000 */
[----:B--2---:R-:W-:Y:S01]  /*20e90*/  SEL R36, R82, R37, P0 ;  /* 0x0000002552247207 */ /* 0x004fe20000000000 */
[----:B------:R2:W2:Y:S01]  /*20ea0*/  SHFL.IDX PT, R65, R63, R4, 0x1c1f ;  /* 0x001c1f043f417589 */ /* 0x0004a200000e0000 */
[----:B------:R-:W-:-:S02]  /*20eb0*/  SEL R37, R37, R82, P0 ;  /* 0x0000005225257207 */ /* 0x000fc40000000000 */
[----:B------:R-:W-:Y:S01]  /*20ec0*/  SEL R82, R83, R116, P0 ;  /* 0x0000007453527207 */ /* 0x000fe20000000000 */
[----:B------:R0:W2:Y:S01]  /*20ed0*/  SHFL.IDX PT, R4, R64, R25, 0x1c1f ;  /* 0x001c1f1940047589 */ /* 0x0000a200000e0000 */
[----:B-1----:R-:W-:Y:S02]  /*20ee0*/  SEL R91, R92, R62, P0 ;  /* 0x0000003e5c5b7207 */ /* 0x002fe40000000000 */
[----:B------:R-:W-:Y:S01]  /*20ef0*/  SEL R89, R90, R7, P0 ;  /* 0x000000075a597207 */ /* 0x000fe20000000000 */
[----:B------:R1:W1:Y:S01]  /*20f00*/  SHFL.IDX PT, R14, R6, R25, 0x1c1f ;  /* 0x001c1f19060e7589 */ /* 0x00026200000e0000 */
[----:B------:R-:W-:Y:S02]  /*20f10*/  SEL R83, R116, R83, P0 ;  /* 0x0000005374537207 */ /* 0x000fe40000000000 */
[----:B------:R-:W-:Y:S02]  /*20f20*/  SEL R72, R32, R72, P0 ;  /* 0x0000004820487207 */ /* 0x000fe40000000000 */
[----:B---3--:R-:W-:-:S02]  /*20f30*/  SEL R46, R110, R113, P0 ;  /* 0x000000716e2e7207 */ /* 0x008fc40000000000 */
[----:B------:R-:W-:Y:S02]  /*20f40*/  SEL R47, R113, R110, P0 ;  /* 0x0000006e712f7207 */ /* 0x000fe40000000000 */
[----:B0-----:R-:W-:Y:S02]  /*20f50*/  SEL R48, R109, R34, P0 ;  /* 0x000000226d307207 */ /* 0x001fe40000000000 */
[----:B------:R-:W-:Y:S02]  /*20f60*/  SEL R79, R34, R109, P0 ;  /* 0x0000006d224f7207 */ /* 0x000fe40000000000 */
[----:B------:R-:W-:Y:S02]  /*20f70*/  SEL R70, R35, R70, P0 ;  /* 0x0000004623467207 */ /* 0x000fe40000000000 */
[----:B------:R-:W-:Y:S02]  /*20f80*/  SEL R88, R119, R88, P0 ;  /* 0x0000005877587207 */ /* 0x000fe40000000000 */
[----:B------:R-:W-:-:S02]  /*20f90*/  SEL R86, R8, R86, P0 ;  /* 0x0000005608567207 */ /* 0x000fc40000000000 */
[----:B------:R-:W-:Y:S02]  /*20fa0*/  SEL R92, R62, R92, P0 ;  /* 0x0000005c3e5c7207 */ /* 0x000fe40000000000 */
[----:B--2-4-:R-:W-:-:S07]  /*20fb0*/  SEL R90, R7, R90, P0 ;  /* 0x0000005a075a7207 */ /* 0x014fce0000000000 */
.L_x_2080:
[----:B------:R-:W-:Y:S05]  /*20fc0*/  WARPSYNC.ALL ;  /* 0x0000000000007948 */ /* 0x000fea0003800000 */
[----:B------:R-:W-:Y:S01]  /*20fd0*/  BAR.SYNC.DEFER_BLOCKING 0x1, 0x100 ;  /* 0x0044000000007b1d */ /* 0x000fe20000010000 */
[----:B------:R-:W-:Y:S02]  /*20fe0*/  SEL R63, R65, R4, P0 ;  /* 0x00000004413f7207 */ /* 0x000fe40000000000 */
[----:B-1----:R-:W-:Y:S02]  /*20ff0*/  SEL R62, R5, R14, P0 ;  /* 0x0000000e053e7207 */ /* 0x002fe40000000000 */
[----:B------:R-:W-:-:S03]  /*21000*/  SEL R64, R14, R5, P0 ;  /* 0x000000050e407207 */ /* 0x000fc60000000000 */
[----:B------:R-:W0:Y:S01]  /*21010*/  LDC.64 R108, c[0x0][0xc00] ;  /* 0x00030000ff6c7b82 */ /* 0x000e220000000a00 */
[----:B------:R-:W-:Y:S01]  /*21020*/  SEL R65, R4, R65, P0 ;  /* 0x0000004104417207 */ /* 0x000fe20000000000 */
[----:B------:R-:W-:Y:S01]  /*21030*/  ULDC.64 UR4, c[0x0][0xc00] ;  /* 0x0003000000047ab9 */ /* 0x000fe20000000a00 */
[----:B------:R-:W-:Y:S01]  /*21040*/  F2FP.BF16.F32.PACK_AB R4, R98, R99 ;  /* 0x000000636204723e */ /* 0x000fe200000010ff */
[----:B------:R-:W-:Y:S01]  /*21050*/  ULDC.64 UR6, c[0x0][0xc08] ;  /* 0x0003020000067ab9 */ /* 0x000fe20000000a00 */
[----:B------:R-:W-:Y:S02]  /*21060*/  F2FP.BF16.F32.PACK_AB R5, R84, R49 ;  /* 0x000000315405723e */ /* 0x000fe400000010ff */
[----:B------:R-:W-:Y:S02]  /*21070*/  F2FP.BF16.F32.PACK_AB R6, R95, R97 ;  /* 0x000000615f06723e */ /* 0x000fe400000010ff */
[----:B------:R-:W-:Y:S02]  /*21080*/  F2FP.BF16.F32.PACK_AB R7, R85, R50 ;  /* 0x000000325507723e */ /* 0x000fe400000010ff */
[----:B------:R-:W-:-:S02]  /*21090*/  F2FP.BF16.F32.PACK_AB R8, R93, R94 ;  /* 0x0000005e5d08723e */ /* 0x000fc400000010ff */
[----:B------:R-:W-:Y:S02]  /*210a0*/  F2FP.BF16.F32.PACK_AB R9, R51, R53 ;  /* 0x000000353309723e */ /* 0x000fe400000010ff */
[----:B------:R-:W-:Y:S02]  /*210b0*/  F2FP.BF16.F32.PACK_AB R10, R76, R77 ;  /* 0x0000004d4c0a723e */ /* 0x000fe400000010ff */
[----:B------:R-:W-:Y:S01]  /*210c0*/  F2FP.BF16.F32.PACK_AB R11, R52, R54 ;  /* 0x00000036340b723e */ /* 0x000fe200000010ff */
[----:B------:R-:W-:Y:S01]  /*210d0*/  STSM.16.M88.4 [R107], R4 ;  /* 0x000000046b007844 */ /* 0x000fe20000000200 */
[----:B------:R-:W-:Y:S02]  /*210e0*/  F2FP.BF16.F32.PACK_AB R12, R78, R2 ;  /* 0x000000024e0c723e */ /* 0x000fe400000010ff */
[----:B------:R-:W-:Y:S01]  /*210f0*/  F2FP.BF16.F32.PACK_AB R13, R55, R57 ;  /* 0x00000039370d723e */ /* 0x000fe200000010ff */
[----:B------:R-:W-:Y:S01]  /*21100*/  STSM.16.M88.4 [R104], R8 ;  /* 0x0000000868007844 */ /* 0x000fe20000000200 */
[----:B------:R-:W-:-:S02]  /*21110*/  F2FP.BF16.F32.PACK_AB R14, R0, R3 ;  /* 0x00000003000e723e */ /* 0x000fc400000010ff */
[----:B------:R-:W-:Y:S02]  /*21120*/  F2FP.BF16.F32.PACK_AB R15, R56, R58 ;  /* 0x0000003a380f723e */ /* 0x000fe400000010ff */
[----:B------:R-:W-:Y:S02]  /*21130*/  F2FP.BF16.F32.PACK_AB R24, R20, R36 ;  /* 0x000000241418723e */ /* 0x000fe400000010ff */
[----:B------:R-:W-:Y:S01]  /*21140*/  F2FP.BF16.F32.PACK_AB R25, R59, R67 ;  /* 0x000000433b19723e */ /* 0x000fe200000010ff */
[----:B------:R0:W-:Y:S01]  /*21150*/  STSM.16.M88.4 [R105], R12 ;  /* 0x0000000c69007844 */ /* 0x0001e20000000200 */
[----:B------:R-:W-:Y:S02]  /*21160*/  F2FP.BF16.F32.PACK_AB R26, R21, R37 ;  /* 0x00000025151a723e */ /* 0x000fe400000010ff */
[----:B------:R-:W-:Y:S02]  /*21170*/  F2FP.BF16.F32.PACK_AB R27, R66, R68 ;  /* 0x00000044421b723e */ /* 0x000fe400000010ff */
[----:B------:R-:W-:-:S02]  /*21180*/  F2FP.BF16.F32.PACK_AB R28, R38, R40 ;  /* 0x00000028261c723e */ /* 0x000fc400000010ff */
[----:B------:R-:W-:Y:S01]  /*21190*/  F2FP.BF16.F32.PACK_AB R29, R69, R71 ;  /* 0x00000047451d723e */ /* 0x000fe200000010ff */
[----:B------:R-:W-:Y:S01]  /*211a0*/  STSM.16.M88.4 [R106], R24 ;  /* 0x000000186a007844 */ /* 0x000fe20000000200 */
[----:B------:R-:W-:Y:S02]  /*211b0*/  F2FP.BF16.F32.PACK_AB R30, R39, R41 ;  /* 0x00000029271e723e */ /* 0x000fe400000010ff */
[----:B------:R-:W-:Y:S02]  /*211c0*/  F2FP.BF16.F32.PACK_AB R31, R70, R72 ;  /* 0x00000048461f723e */ /* 0x000fe400000010ff */
[----:B------:R-:W-:Y:S02]  /*211d0*/  F2FP.BF16.F32.PACK_AB R32, R42, R44 ;  /* 0x0000002c2a20723e */ /* 0x000fe400000010ff */
[----:B------:R-:W-:Y:S01]  /*211e0*/  F2FP.BF16.F32.PACK_AB R33, R73, R87 ;  /* 0x000000574921723e */ /* 0x000fe200000010ff */
[----:B------:R-:W-:Y:S01]  /*211f0*/  STSM.16.M88.4 [R103], R28 ;  /* 0x0000001c67007844 */ /* 0x000fe20000000200 */
[----:B------:R-:W-:Y:S01]  /*21200*/  F2FP.BF16.F32.PACK_AB R34, R43, R45 ;  /* 0x0000002d2b22723e */ /* 0x000fe200000010ff */
[----:B0-----:R-:W-:Y:S01]  /*21210*/  IMAD.WIDE R12, R207, 0x4, R108 ;  /* 0x00000004cf0c7825 */ /* 0x001fe200078e026c */
[----:B------:R-:W-:Y:S01]  /*21220*/  F2FP.BF16.F32.PACK_AB R35, R86, R88 ;  /* 0x000000585623723e */ /* 0x000fe200000010ff */
[----:B------:R-:W0:Y:S01]  /*21230*/  LDC R14, c[0x0][0xbe8] ;  /* 0x0002fa00ff0e7b82 */ /* 0x000e220000000800 */
        /* <DEDUP_REMOVED lines=8> */
[----:B------:R-:W-:-:S02]  /*212c0*/  F2FP.BF16.F32.PACK_AB R9, R63, R62 ;  /* 0x0000003e3f09723e */ /* 0x000fc400000010ff */
[----:B------:R-:W-:Y:S02]  /*212d0*/  F2FP.BF16.F32.PACK_AB R11, R65, R64 ;  /* 0x00000040410b723e */ /* 0x000fe400000010ff */
[----:B------:R-:W-:-:S03]  /*212e0*/  ISETP.NE.U32.AND P3, PT, RZ, UR4, PT ;  /* 0x00000004ff007c0c */ /* 0x000fc6000bf65070 */
[----:B------:R1:W-:Y:S01]  /*212f0*/  STSM.16.M88.4 [R102], R8 ;  /* 0x0000000866007844 */ /* 0x0003e20000000200 */
[----:B------:R-:W-:Y:S01]  /*21300*/  BAR.SYNC.DEFER_BLOCKING 0x1, 0x100 ;  /* 0x0044000000007b1d */ /* 0x000fe20000010000 */
[----:B------:R-:W-:-:S13]  /*21310*/  ISETP.NE.AND.EX P3, PT, RZ, UR5, PT, P3 ;  /* 0x00000005ff007c0c */ /* 0x000fda000bf65330 */
[----:B------:R-:W5:Y:S01]  /*21320*/  @P3 LDG.E R96, desc[UR42][R12.64] ;  /* 0x0000002a0c603981 */ /* 0x000f62000c1e1900 */
[----:B------:R-:W-:Y:S01]  /*21330*/  ISETP.NE.U32.AND P0, PT, RZ, UR6, PT ;  /* 0x00000006ff007c0c */ /* 0x000fe2000bf05070 */
[----:B------:R-:W-:Y:S01]  /*21340*/  ULDC UR6, c[0x0][0xa88] ;  /* 0x0002a20000067ab9 */ /* 0x000fe20000000800 */
[----:B-1----:R-:W-:Y:S02]  /*21350*/  IMAD.MOV.U32 R10, RZ, RZ, 0x9b8 ;  /* 0x000009b8ff0a7424 */ /* 0x002fe400078e00ff */
[----:B------:R-:W-:Y:S01]  /*21360*/  ISETP.NE.AND.EX P0, PT, RZ, UR7, PT, P0 ;  /* 0x00000007ff007c0c */ /* 0x000fe2000bf05300 */
[----:B------:R-:W-:-:S12]  /*21370*/  IMAD.U32 R27, RZ, RZ, UR6 ;  /* 0x00000006ff1b7e24 */ /* 0x000fd8000f8e00ff */
[----:B------:R-:W1:Y:S01]  /*21380*/  @P0 LDC.64 R4, c[0x0][0xc08] ;  /* 0x00030200ff040b82 */ /* 0x000e620000000a00 */
[----:B------:R-:W-:-:S04]  /*21390*/  ISETP.GT.AND P1, PT, R206, 0x1, PT ;  /* 0x00000001ce00780c */ /* 0x000fc80003f24270 */
[----:B------:R-:W-:-:S04]  /*213a0*/  SEL R10, R10, 0x978, P1 ;  /* 0x000009780a0a7807 */ /* 0x000fc80000800000 */
[----:B------:R2:W3:Y:S08]  /*213b0*/  LDC.64 R6, c[0x0][R10+0x218] ;  /* 0x000086000a067b82 */ /* 0x0004f00000000a00 */
[----:B------:R2:W4:Y:S01]  /*213c0*/  LDC.64 R8, c[0x0][R10+0x228] ;  /* 0x00008a000a087b82 */ /* 0x0005220000000a00 */
[----:B-1----:R-:W-:-:S05]  /*213d0*/  @P0 IMAD.WIDE R4, R207, 0x4, R4 ;  /* 0x00000004cf040825 */ /* 0x002fca00078e0204 */
[----:B------:R1:W5:Y:S01]  /*213e0*/  @P0 LDG.E R27, desc[UR42][R4.64] ;  /* 0x0000002a041b0981 */ /* 0x000362000c1e1900 */
[----:B0-----:R-:W-:Y:S01]  /*213f0*/  ISETP.NE.AND P2, PT, R14, 0x1, PT ;  /* 0x000000010e00780c */ /* 0x001fe20003f45270 */
[----:B-1----:R2:W0:Y:S01]  /*21400*/  LDC.64 R4, c[0x0][R10+0x220] ;  /* 0x000088000a047b82 */ /* 0x0024220000000a00 */
[----:B---3--:R-:W-:Y:S11]  /*21410*/  @P0 BRA `(.L_x_1794) ;  /* 0x0000000000100947 */ /* 0x008ff60003800000 */
[----:B------:R-:W-:Y:S05]  /*21420*/  @!P3 BRA `(.L_x_1794) ;  /* 0x00000000000cb947 */ /* 0x000fea0003800000 */
[----:B------:R-:W3:Y:S04]  /*21430*/  LDG.E R24, desc[UR42][R12.64] ;  /* 0x0000002a0c187981 */ /* 0x000ee8000c1e1900 */
[----:B-----5:R-:W3:Y:S02]  /*21440*/  LDG.E R27, desc[UR42][R12.64+0x4] ;  /* 0x0000042a0c1b7981 */ /* 0x020ee4000c1e1900 */
[----:B---3--:R-:W-:-:S07]  /*21450*/  IMAD.IADD R27, R27, 0x1, -R24 ;  /* 0x000000011b1b7824 */ /* 0x008fce00078e0a18 */
.L_x_1794:
[----:B------:R-:W3:Y:S01]  /*21460*/  LDL R26, [R1+0x4c] ;  /* 0x00004c00011a7983 */ /* 0x000ee20000100800 */
[----:B--2---:R-:W1:Y:S01]  /*21470*/  LDC.64 R10, c[0x0][R10+0x210] ;  /* 0x000084000a0a7b82 */ /* 0x004e620000000a00 */
[----:B------:R-:W-:Y:S01]  /*21480*/  ISETP.NE.U32.AND P0, PT, RZ, UR4, PT ;  /* 0x00000004ff007c0c */ /* 0x000fe2000bf05070 */
[-C--:B------:R-:W-:Y:S01]  /*21490*/  IMAD R31, R7, R168.reuse, RZ ;  /* 0x000000a8071f7224 */ /* 0x080fe200078e02ff */
[----:B------:R-:W-:Y:S01]  /*214a0*/  SHF.R.S32.HI R25, RZ, 0x1f, R207 ;  /* 0x0000001fff197819 */ /* 0x000fe200000114cf */
[----:B------:R-:W-:Y:S01]  /*214b0*/  IMAD.WIDE.U32 R6, R6, R168, RZ ;  /* 0x000000a806067225 */ /* 0x000fe200078e00ff */
[----:B------:R-:W-:Y:S02]  /*214c0*/  ISETP.NE.AND.EX P0, PT, RZ, UR5, PT, P0 ;  /* 0x00000005ff007c0c */ /* 0x000fe4000bf05300 */
[----:B------:R-:W-:Y:S01]  /*214d0*/  SEL R29, R208, RZ, P1 ;  /* 0x000000ffd01d7207 */ /* 0x000fe20000800000 */
[----:B------:R-:W2:Y:S01]  /*214e0*/  @P2 LDC R24, c[0x0][0xbec] ;  /* 0x0002fb00ff182b82 */ /* 0x000ea20000000800 */
[----:B------:R-:W-:Y:S01]  /*214f0*/  SEL R15, R207, RZ, !P0 ;  /* 0x000000ffcf0f7207 */ /* 0x000fe20004000000 */
[----:B------:R-:W-:Y:S01]  /*21500*/  IMAD.IADD R7, R7, 0x1, R31 ;  /* 0x0000000107077824 */ /* 0x000fe200078e021f */
[----:B------:R-:W-:Y:S01]  /*21510*/  SEL R25, R25, RZ, !P0 ;  /* 0x000000ff19197207 */ /* 0x000fe20004000000 */
[----:B----4-:R-:W-:Y:S01]  /*21520*/  IMAD R31, R9, R29, RZ ;  /* 0x0000001d091f7224 */ /* 0x010fe200078e02ff */
[----:B-----5:R-:W-:Y:S01]  /*21530*/  SHF.R.S32.HI R100, RZ, 0x1f, R96 ;  /* 0x0000001fff647819 */ /* 0x020fe20000011460 */
[----:B0-----:R-:W-:-:S02]  /*21540*/  IMAD R5, R5, R15, RZ ;  /* 0x0000000f05057224 */ /* 0x001fc400078e02ff */
[----:B------:R-:W0:Y:S01]  /*21550*/  @P2 LDC R35, c[0x0][0xbf0] ;  /* 0x0002fc00ff232b82 */ /* 0x000e220000000800 */
[----:B------:R-:W-:-:S04]  /*21560*/  IMAD.WIDE.U32 R8, R8, R29, RZ ;  /* 0x0000001d08087225 */ /* 0x000fc800078e00ff */
[C---:B------:R-:W-:Y:S01]  /*21570*/  IMAD R33, R4.reuse, R25, R5 ;  /* 0x0000001904217224 */ /* 0x040fe200078e0205 */
[----:B------:R-:W-:Y:S01]  /*21580*/  IADD3 R25, R197, R177, RZ ;  /* 0x000000b1c5197210 */ /* 0x000fe20007ffe0ff */
[----:B------:R-:W-:Y:S01]  /*21590*/  IMAD.WIDE.U32 R4, R4, R15, RZ ;  /* 0x0000000f04047225 */ /* 0x000fe200078e00ff */
[----:B------:R-:W4:Y:S03]  /*215a0*/  LDC.64 R12, c[0x0][0xba8] ;  /* 0x0002ea00ff0c7b82 */ /* 0x000f260000000a00 */
[----:B------:R-:W-:Y:S01]  /*215b0*/  IMAD.IADD R33, R5, 0x1, R33 ;  /* 0x0000000105217824 */ /* 0x000fe200078e0221 */
[----:B------:R-:W-:Y:S01]  /*215c0*/  IADD3 R6, P0, P3, R4, R6, R96 ;  /* 0x0000000604067210 */ /* 0x000fe20007b1e060 */
[----:B------:R-:W-:Y:S02]  /*215d0*/  IMAD.MOV.U32 R5, RZ, RZ, R25 ;  /* 0x000000ffff057224 */ /* 0x000fe400078e0019 */
[----:B------:R-:W-:Y:S01]  /*215e0*/  IMAD.IADD R31, R9, 0x1, R31 ;  /* 0x00000001091f7824 */ /* 0x000fe200078e021f */
[----:B------:R-:W-:Y:S01]  /*215f0*/  IADD3.X R7, R33, R7, R100, P0, P3 ;  /* 0x0000000721077210 */ /* 0x000fe200007e6464 */
[----:B--2---:R-:W-:-:S05]  /*21600*/  @P2 IMAD.HI.U32 R4, R25, R24, RZ ;  /* 0x0000001819042227 */ /* 0x004fca00078e00ff */
[----:B0-----:R-:W-:-:S04]  /*21610*/  @P2 SHF.R.U32.HI R5, RZ, R35, R4 ;  /* 0x00000023ff052219 */ /* 0x001fc80000011604 */
[----:B------:R-:W-:Y:S01]  /*21620*/  IADD3 R8, P0, P3, R5, R6, R8 ;  /* 0x0000000605087210 */ /* 0x000fe20007b1e008 */
[--C-:B------:R-:W-:Y:S01]  /*21630*/  IMAD.MOV R24, RZ, RZ, -R5.reuse ;  /* 0x000000ffff187224 */ /* 0x100fe200078e0a05 */
[----:B------:R-:W-:Y:S01]  /*21640*/  SHF.R.S32.HI R4, RZ, 0x1f, R5 ;  /* 0x0000001fff047819 */ /* 0x000fe20000011405 */
[----:B----4-:R-:W0:Y:S02]  /*21650*/  @!P1 LDC R12, c[0x0][0xb50] ;  /* 0x0002d400ff0c9b82 */ /* 0x010e240000000800 */
[----:B------:R-:W-:Y:S01]  /*21660*/  IMAD R5, R14, R24, R25 ;  /* 0x000000180e057224 */ /* 0x000fe200078e0219 */
[----:B------:R-:W-:-:S03]  /*21670*/  IADD3.X R9, R4, R7, R31, P0, P3 ;  /* 0x0000000704097210 */ /* 0x000fc600007e641f */
[-C--:B-1----:R-:W-:Y:S01]  /*21680*/  IMAD R4, R11, R5.reuse, RZ ;  /* 0x000000050b047224 */ /* 0x082fe200078e02ff */
[----:B------:R-:W-:Y:S01]  /*21690*/  SHF.R.S32.HI R7, RZ, 0x1f, R5 ;  /* 0x0000001fff077819 */ /* 0x000fe20000011405 */
[C---:B------:R-:W-:Y:S01]  /*216a0*/  IMAD.WIDE.U32 R8, R10.reuse, R5, R8 ;  /* 0x000000050a087225 */ /* 0x040fe200078e0008 */
[----:B------:R-:W1:Y:S03]  /*216b0*/  @!P1 LDC R13, c[0x0][0xb54] ;  /* 0x0002d500ff0d9b82 */ /* 0x000e660000000800 */
[----:B------:R-:W-:Y:S02]  /*216c0*/  IMAD R7, R10, R7, R4 ;  /* 0x000000070a077224 */ /* 0x000fe400078e0204 */
[----:B------:R-:W-:Y:S02]  /*216d0*/  IMAD R10, R27, R14, RZ ;  /* 0x0000000e1b0a7224 */ /* 0x000fe400078e02ff */
[----:B------:R-:W-:Y:S01]  /*216e0*/  IMAD.IADD R4, R9, 0x1, R7 ;  /* 0x0000000109047824 */ /* 0x000fe200078e0207 */
[----:B0-----:R-:W-:-:S05]  /*216f0*/  LEA R12, P0, R8, R12, 0x2 ;  /* 0x0000000c080c7211 */ /* 0x001fca00078010ff */
[----:B------:R-:W-:Y:S01]  /*21700*/  SHFL.IDX PT, R6, R12, 0x1, 0x1c1f ;  /* 0x003c1f000c067f89 */ /* 0x000fe200000e0000 */
[----:B-1----:R-:W-:-:S03]  /*21710*/  LEA.HI.X R13, R8, R13, R4, 0x2, P0 ;  /* 0x0000000d080d7211 */ /* 0x002fc600000f1404 */
[----:B------:R-:W-:Y:S01]  /*21720*/  SHFL.IDX PT, R4, R12, RZ, 0x1c1f ;  /* 0x001c1fff0c047589 */ /* 0x000fe200000e0000 */
[----:B------:R-:W-:-:S03]  /*21730*/  LOP3.LUT P0, RZ, R227, 0x3, RZ, 0xc0, !PT ;  /* 0x00000003e3ff7812 */ /* 0x000fc6000780c0ff */
[----:B------:R-:W0:Y:S04]  /*21740*/  SHFL.IDX PT, R5, R13, RZ, 0x1c1f ;  /* 0x001c1fff0d057589 */ /* 0x000e2800000e0000 */
[----:B------:R-:W1:Y:S01]  /*21750*/  SHFL.IDX PT, R7, R13, 0x1, 0x1c1f ;  /* 0x003c1f000d077f89 */ /* 0x000e6200000e0000 */
[----:B---3--:R-:W-:-:S04]  /*21760*/  IMAD.IADD R29, R26, 0x1, R177 ;  /* 0x000000011a1d7824 */ /* 0x008fc800078e02b1 */
[C---:B------:R-:W-:Y:S01]  /*21770*/  VIADD R24, R29.reuse, 0x8 ;  /* 0x000000081d187836 */ /* 0x040fe20000000000 */
[----:B------:R-:W-:-:S04]  /*21780*/  ISETP.GE.OR P3, PT, R29, R10, P0 ;  /* 0x0000000a1d00720c */ /* 0x000fc80000766670 */
[----:B------:R-:W-:-:S09]  /*21790*/  ISETP.GE.OR P0, PT, R24, R10, P0 ;  /* 0x0000000a1800720c */ /* 0x000fd20000706670 */
[----:B0-----:R0:W-:Y:S04]  /*217a0*/  @!P3 ST.E desc[UR42][R4.64], R74 ;  /* 0x0000004a0400b985 */ /* 0x0011e8000c10192a */
[----:B-1----:R0:W-:Y:S01]  /*217b0*/  @!P0 ST.E desc[UR42][R6.64], R75 ;  /* 0x0000004b06008985 */ /* 0x0021e2000c10192a */
[----:B------:R-:W-:Y:S05]  /*217c0*/  @P1 BRA `(.L_x_1795) ;  /* 0x0000000800bc1947 */ /* 0x000fea0003800000 */
[----:B------:R-:W-:Y:S01]  /*217d0*/  IMAD R3, R225, 0x40, R200 ;  /* 0x00000040e1037824 */ /* 0x000fe200078e02c8 */
[----:B------:R-:W1:Y:S01]  /*217e0*/  @P2 LDC R11, c[0x0][0xbec] ;  /* 0x0002fb00ff0b2b82 */ /* 0x000e620000000800 */
[----:B------:R-:W-:Y:S02]  /*217f0*/  ULDC.64 UR4, c[0x0][0xaa0] ;  /* 0x0002a80000047ab9 */ /* 0x000fe40000000a00 */
[----:B------:R-:W-:-:S03]  /*21800*/  IMAD.WIDE R60, R3, 0x2, R60 ;  /* 0x00000002033c7825 */ /* 0x000fc600078e023c */
[C---:B------:R-:W-:Y:S02]  /*21810*/  IADD3 R29, P0, R60.reuse, 0x2000, RZ ;  /* 0x000020003c1d7810 */ /* 0x040fe40007f1e0ff */
[----:B------:R-:W2:Y:S01]  /*21820*/  @P2 LDC R13, c[0x0][0xbf0] ;  /* 0x0002fc00ff0d2b82 */ /* 0x000ea20000000800 */
[----:B------:R-:W-:Y:S02]  /*21830*/  IADD3 R25, P5, R60, 0x1000, RZ ;  /* 0x000010003c197810 */ /* 0x000fe40007fbe0ff */
[----:B------:R-:W-:Y:S02]  /*21840*/  LOP3.LUT R28, R29, 0x380, RZ, 0xc0, !PT ;  /* 0x000003801d1c7812 */ /* 0x000fe400078ec0ff */
[----:B------:R-:W-:Y:S02]  /*21850*/  LOP3.LUT R24, R25, 0x380, RZ, 0xc0, !PT ;  /* 0x0000038019187812 */ /* 0x000fe400078ec0ff */
[----:B------:R-:W-:Y:S02]  /*21860*/  SHF.R.U64 R28, R28, 0x3, RZ ;  /* 0x000000031c1c7819 */ /* 0x000fe400000012ff */
[----:B------:R-:W-:-:S02]  /*21870*/  SHF.R.U64 R24, R24, 0x3, RZ ;  /* 0x0000000318187819 */ /* 0x000fc400000012ff */
[----:B------:R-:W-:Y:S01]  /*21880*/  LOP3.LUT R28, R28, R29, RZ, 0x3c, !PT ;  /* 0x0000001d1c1c7212 */ /* 0x000fe200078e3cff */
[--C-:B------:R-:W-:Y:S01]  /*21890*/  IMAD.X R29, RZ, RZ, R61.reuse, P0 ;  /* 0x000000ffff1d7224 */ /* 0x100fe200000e063d */
[----:B------:R-:W-:Y:S02]  /*218a0*/  IADD3 R3, P0, R60, 0x7000, RZ ;  /* 0x000070003c037810 */ /* 0x000fe40007f1e0ff */
[----:B------:R-:W-:Y:S01]  /*218b0*/  LOP3.LUT R24, R24, R25, RZ, 0x3c, !PT ;  /* 0x0000001918187212 */ /* 0x000fe200078e3cff */
[--C-:B------:R-:W-:Y:S01]  /*218c0*/  IMAD.X R25, RZ, RZ, R61.reuse, P5 ;  /* 0x000000ffff197224 */ /* 0x100fe200028e063d */
[----:B------:R-:W-:Y:S01]  /*218d0*/  LOP3.LUT R0, R3, 0x380, RZ, 0xc0, !PT ;  /* 0x0000038003007812 */ /* 0x000fe200078ec0ff */
[----:B------:R-:W-:Y:S01]  /*218e0*/  IMAD.X R49, RZ, RZ, R61, P0 ;  /* 0x000000ffff317224 */ /* 0x000fe200000e063d */
[C---:B------:R-:W-:Y:S01]  /*218f0*/  IADD3 R33, P1, R60.reuse, 0x3000, RZ ;  /* 0x000030003c217810 */ /* 0x040fe20007f3e0ff */
[----:B------:R-:W5:Y:S01]  /*21900*/  LD.E.128 R28, desc[UR42][R28.64] ;  /* 0x0000002a1c1c7980 */ /* 0x000f62000c101d00 */
[----:B------:R-:W-:-:S02]  /*21910*/  IADD3 R37, P3, R60, 0x4000, RZ ;  /* 0x000040003c257810 */ /* 0x000fc40007f7e0ff */
[C---:B------:R-:W-:Y:S01]  /*21920*/  IADD3 R41, P4, R60.reuse, 0x5000, RZ ;  /* 0x000050003c297810 */ /* 0x040fe20007f9e0ff */
[----:B------:R-:W5:Y:S01]  /*21930*/  LD.E.128 R24, desc[UR42][R24.64] ;  /* 0x0000002a18187980 */ /* 0x000f62000c101d00 */
[----:B------:R-:W-:Y:S02]  /*21940*/  IADD3 R45, P5, R60, 0x6000, RZ ;  /* 0x000060003c2d7810 */ /* 0x000fe40007fbe0ff */
[----:B------:R-:W-:Y:S02]  /*21950*/  SHF.R.U64 R0, R0, 0x3, RZ ;  /* 0x0000000300007819 */ /* 0x000fe400000012ff */
[----:B------:R-:W-:Y:S02]  /*21960*/  LOP3.LUT R32, R33, 0x380, RZ, 0xc0, !PT ;  /* 0x0000038021207812 */ /* 0x000fe400078ec0ff */
[----:B------:R-:W-:Y:S02]  /*21970*/  LOP3.LUT R36, R37, 0x380, RZ, 0xc0, !PT ;  /* 0x0000038025247812 */ /* 0x000fe400078ec0ff */
[----:B------:R-:W-:-:S02]  /*21980*/  LOP3.LUT R40, R41, 0x380, RZ, 0xc0, !PT ;  /* 0x0000038029287812 */ /* 0x000fc400078ec0ff */
[----:B------:R-:W-:Y:S02]  /*21990*/  LOP3.LUT R44, R45, 0x380, RZ, 0xc0, !PT ;  /* 0x000003802d2c7812 */ /* 0x000fe400078ec0ff */
[----:B0-----:R-:W-:Y:S02]  /*219a0*/  LOP3.LUT R5, R60, 0x380, RZ, 0xc0, !PT ;  /* 0x000003803c057812 */ /* 0x001fe400078ec0ff */
[----:B------:R-:W-:Y:S01]  /*219b0*/  LOP3.LUT R48, R0, R3, RZ, 0x3c, !PT ;  /* 0x0000000300307212 */ /* 0x000fe200078e3cff */
[----:B------:R-:W-:Y:S01]  /*219c0*/  IMAD R3, R100, UR4, RZ ;  /* 0x0000000464037c24 */ /* 0x000fe2000f8e02ff */
[----:B------:R-:W-:Y:S02]  /*219d0*/  SHF.R.U64 R32, R32, 0x3, RZ ;  /* 0x0000000320207819 */ /* 0x000fe400000012ff */
[----:B------:R-:W-:Y:S02]  /*219e0*/  SHF.R.U64 R36, R36, 0x3, RZ ;  /* 0x0000000324247819 */ /* 0x000fe400000012ff */
[----:B------:R-:W-:-:S02]  /*219f0*/  SHF.R.U64 R40, R40, 0x3, RZ ;  /* 0x0000000328287819 */ /* 0x000fc400000012ff */
[----:B------:R-:W-:Y:S01]  /*21a00*/  SHF.R.U64 R44, R44, 0x3, RZ ;  /* 0x000000032c2c7819 */ /* 0x000fe200000012ff */
[C---:B------:R-:W-:Y:S01]  /*21a10*/  IMAD R9, R96.reuse, UR5, R3 ;  /* 0x0000000560097c24 */ /* 0x040fe2000f8e0203 */
[----:B------:R-:W-:Y:S01]  /*21a20*/  SHF.R.U64 R5, R5, 0x3, RZ ;  /* 0x0000000305057819 */ /* 0x000fe200000012ff */
[----:B------:R-:W-:Y:S01]  /*21a30*/  IMAD.WIDE.U32 R2, R96, UR4, RZ ;  /* 0x0000000460027c25 */ /* 0x000fe2000f8e00ff */
        /* <DEDUP_REMOVED lines=10> */
[----:B------:R-:W5:Y:S01]  /*21ae0*/  LD.E.128 R32, desc[UR42][R32.64] ;  /* 0x0000002a20207980 */ /* 0x000f62000c101d00 */
[----:B------:R-:W-:-:S02]  /*21af0*/  IMAD.IADD R3, R3, 0x1, R9 ;  /* 0x0000000103037824 */ /* 0x000fc400078e0209 */
[----:B------:R-:W-:Y:S01]  /*21b00*/  IMAD R0, R205, 0x20, R225 ;  /* 0x00000020cd007824 */ /* 0x000fe200078e02e1 */
[----:B------:R0:W5:Y:S01]  /*21b10*/  LD.E.128 R4, desc[UR42][R60.64] ;  /* 0x0000002a3c047980 */ /* 0x000162000c101d00 */
[----:B------:R-:W-:-:S03]  /*21b20*/  IMAD.WIDE.U32 R2, R168, UR4, R2 ;  /* 0x00000004a8027c25 */ /* 0x000fc6000f8e0002 */
[----:B------:R-:W5:Y:S01]  /*21b30*/  LD.E.128 R36, desc[UR42][R36.64] ;  /* 0x0000002a24247980 */ /* 0x000f62000c101d00 */
[----:B------:R-:W-:-:S03]  /*21b40*/  SHF.R.S32.HI R8, RZ, 0x1f, R15 ;  /* 0x0000001fff087819 */ /* 0x000fc6000001140f */
[----:B------:R-:W5:Y:S01]  /*21b50*/  LD.E.128 R40, desc[UR42][R40.64] ;  /* 0x0000002a28287980 */ /* 0x000f62000c101d00 */
[----:B------:R-:W-:-:S03]  /*21b60*/  IMAD.IADD R12, R177, 0x1, R0 ;  /* 0x00000001b10c7824 */ /* 0x000fc600078e0200 */
[----:B------:R-:W5:Y:S04]  /*21b70*/  LD.E.128 R44, desc[UR42][R44.64] ;  /* 0x0000002a2c2c7980 */ /* 0x000f68000c101d00 */
[----:B------:R-:W5:Y:S01]  /*21b80*/  LD.E.128 R48, desc[UR42][R48.64] ;  /* 0x0000002a30307980 */ /* 0x000f62000c101d00 */
[----:B------:R-:W-:Y:S01]  /*21b90*/  @!PT LDS RZ, [RZ] ;  /* 0x00000000fffff984 */ /* 0x000fe20000000800 */
[----:B------:R-:W-:Y:S01]  /*21ba0*/  @!PT LDS RZ, [RZ] ;  /* 0x00000000fffff984 */ /* 0x000fe20000000800 */
[----:B------:R-:W-:Y:S01]  /*21bb0*/  @!PT LDS RZ, [RZ] ;  /* 0x00000000fffff984 */ /* 0x000fe20000000800 */
[----:B------:R-:W-:Y:S01]  /*21bc0*/  @!PT LDS RZ, [RZ] ;  /* 0x00000000fffff984 */ /* 0x000fe20000000800 */
[----:B------:R3:W-:Y:S06]  /*21bd0*/  MEMBAR.ALL.CTA ;  /* 0x0000000000007992 */ /* 0x0007ec0000008000 */
[----:B---3--:R-:W3:Y:S01]  /*21be0*/  FENCE.VIEW.ASYNC.S ;  /* 0x00000000000073c6 */ /* 0x008ee20000000000 */
[----:B------:R-:W-:Y:S01]  /*21bf0*/  IMAD R3, R168, UR5, R3 ;  /* 0x00000005a8037c24 */ /* 0x000fe2000f8e0203 */
[----:B------:R-:W-:Y:S01]  /*21c00*/  ULDC.64 UR4, c[0x0][0xaf0] ;  /* 0x0002bc0000047ab9 */ /* 0x000fe20000000a00 */
[----:B-1----:R-:W-:-:S04]  /*21c10*/  @P2 IMAD.HI.U32 R0, R12, R11, RZ ;  /* 0x0000000b0c002227 */ /* 0x002fc800078e00ff */
[----:B------:R-:W-:Y:S02]  /*21c20*/  IMAD R8, R8, UR4, RZ ;  /* 0x0000000408087c24 */ /* 0x000fe4000f8e02ff */
[----:B------:R-:W-:Y:S01]  /*21c30*/  IMAD.MOV.U32 R9, RZ, RZ, R12 ;  /* 0x000000ffff097224 */ /* 0x000fe200078e000c */
[----:B--2---:R-:W-:Y:S01]  /*21c40*/  @P2 SHF.R.U32.HI R9, RZ, R13, R0 ;  /* 0x0000000dff092219 */ /* 0x004fe20000011600 */
[C---:B------:R-:W-:Y:S02]  /*21c50*/  IMAD R11, R15.reuse, UR5, R8 ;  /* 0x000000050f0b7c24 */ /* 0x040fe4000f8e0208 */
[----:B------:R-:W-:Y:S01]  /*21c60*/  IMAD.WIDE.U32 R2, R15, UR4, R2 ;  /* 0x000000040f027c25 */ /* 0x000fe2000f8e0002 */
[----:B------:R-:W-:Y:S01]  /*21c70*/  SHF.R.S32.HI R8, RZ, 0x1f, R9 ;  /* 0x0000001fff087819 */ /* 0x000fe20000011409 */
[----:B------:R-:W-:Y:S02]  /*21c80*/  ULDC.64 UR4, c[0x0][0xae0] ;  /* 0x0002b80000047ab9 */ /* 0x000fe40000000a00 */
[----:B------:R-:W-:-:S02]  /*21c90*/  IMAD.IADD R3, R3, 0x1, R11 ;  /* 0x0000000103037824 */ /* 0x000fc400078e020b */
[----:B------:R-:W-:Y:S02]  /*21ca0*/  VIADD R0, R16, 0x22820 ;  /* 0x0002282010007836 */ /* 0x000fe40000000000 */
[----:B------:R-:W-:Y:S02]  /*21cb0*/  IMAD.MOV R11, RZ, RZ, -R9 ;  /* 0x000000ffff0b7224 */ /* 0x000fe400078e0a09 */
[----:B------:R-:W-:Y:S01]  /*21cc0*/  IMAD R8, R8, UR4, RZ ;  /* 0x0000000408087c24 */ /* 0x000fe2000f8e02ff */
[----:B------:R-:W-:Y:S01]  /*21cd0*/  PRMT R0, RZ, 0x654, R0 ;  /* 0x00000654ff007816 */ /* 0x000fe20000000000 */
[----:B------:R-:W-:Y:S02]  /*21ce0*/  IMAD R11, R14, R11, R12 ;  /* 0x0000000b0e0b7224 */ /* 0x000fe400078e020c */
[C---:B------:R-:W-:Y:S01]  /*21cf0*/  IMAD R13, R9.reuse, UR5, R8 ;  /* 0x00000005090d7c24 */ /* 0x040fe2000f8e0208 */
[----:B---3--:R1:W-:Y:S01]  /*21d00*/  SYNCS.ARRIVE.TRANS64.RED.A1T0 RZ, [R0+URZ], RZ ;  /* 0x000000ff00ff79a7 */ /* 0x0083e2000810043f */
[----:B------:R-:W-:Y:S01]  /*21d10*/  IMAD.WIDE.U32 R2, R9, UR4, R2 ;  /* 0x0000000409027c25 */ /* 0x000fe2000f8e0002 */
[----:B------:R-:W-:Y:S01]  /*21d20*/  ULDC.64 UR4, c[0x0][0xad8] ;  /* 0x0002b60000047ab9 */ /* 0x000fe20000000a00 */
[----:B-1----:R-:W-:-:S02]  /*21d30*/  SHF.R.S32.HI R0, RZ, 0x1f, R11 ;  /* 0x0000001fff007819 */ /* 0x002fc4000001140b */
[----:B------:R-:W-:-:S03]  /*21d40*/  IMAD.IADD R3, R3, 0x1, R13 ;  /* 0x0000000103037824 */ /* 0x000fc600078e020d */
[----:B------:R-:W-:Y:S02]  /*21d50*/  IMAD R0, R0, UR4, RZ ;  /* 0x0000000400007c24 */ /* 0x000fe4000f8e02ff */
[----:B------:R-:W-:-:S04]  /*21d60*/  IMAD.WIDE.U32 R2, R11, UR4, R2 ;  /* 0x000000040b027c25 */ /* 0x000fc8000f8e0002 */
[----:B------:R-:W-:Y:S01]  /*21d70*/  IMAD R11, R11, UR5, R0 ;  /* 0x000000050b0b7c24 */ /* 0x000fe2000f8e0200 */
[----:B------:R-:W-:Y:S02]  /*21d80*/  ULDC.64 UR4, c[0x0][0xa80] ;  /* 0x0002a00000047ab9 */ /* 0x000fe40000000a00 */
[----:B------:R-:W-:Y:S02]  /*21d90*/  LEA R0, P0, R2, UR4, 0x1 ;  /* 0x0000000402007c11 */ /* 0x000fe4000f8008ff */
[----:B------:R-:W-:Y:S01]  /*21da0*/  IADD3 R3, R3, R11, RZ ;  /* 0x0000000b03037210 */ /* 0x000fe20007ffe0ff */
[----:B------:R-:W-:-:S03]  /*21db0*/  UMOV UR4, 0xffffffff ;  /* 0xffffffff00047882 */ /* 0x000fc60000000000 */
[----:B------:R-:W-:Y:S01]  /*21dc0*/  LEA.HI.X R2, R2, UR5, R3, 0x1, P0 ;  /* 0x0000000502027c11 */ /* 0x000fe200080f0c03 */
[----:B0-----:R-:W-:Y:S06]  /*21dd0*/  BRA.DIV UR4, `(.L_x_1796) ;  /* 0x000000d2047c7947 */ /* 0x001fec000b800000 */
[----:B------:R0:W1:Y:S04]  /*21de0*/  SHFL.IDX PT, R3, R2, RZ, 0x181f ;  /* 0x00181fff02037589 */ /* 0x00006800000e0000 */
[----:B------:R0:W2:Y:S02]  /*21df0*/  SHFL.IDX PT, R14, R0, RZ, 0x181f ;  /* 0x00181fff000e7589 */ /* 0x0000a400000e0000 */
.L_x_2083:
[----:B------:R-:W-:Y:S01]  /*21e00*/  IMAD.IADD R177, R225, 0x1, R177 ;  /* 0x00000001e1b17824 */ /* 0x000fe200078e02b1 */
[----:B------:R-:W-:Y:S04]  /*21e10*/  BSSY B1, `(.L_x_1797) ;  /* 0x000000e000017945 */ /* 0x000fe80003800000 */
[----:B------:R-:W-:-:S13]  /*21e20*/  ISETP.GE.AND P0, PT, R177, R10, PT ;  /* 0x0000000ab100720c */ /* 0x000fda0003f06270 */
[----:B------:R-:W-:Y:S05]  /*21e30*/  @P0 BRA `(.L_x_1798) ;  /* 0x00000000002c0947 */ /* 0x000fea0003800000 */
[----:B------:R-:W-:Y:S01]  /*21e40*/  ULDC UR4, c[0x0][0xac8] ;  /* 0x0002b20000047ab9 */ /* 0x000fe20000000800 */
[----:B------:R-:W-:Y:S02]  /*21e50*/  SHF.R.S32.HI R12, RZ, 0x1f, R200 ;  /* 0x0000001fff0c7819 */ /* 0x000fe400000114c8 */
[----:B------:R-:W-:Y:S02]  /*21e60*/  ISETP.GE.AND P0, PT, R200, UR4, PT ;  /* 0x00000004c8007c0c */ /* 0x000fe4000bf06270 */
[----:B------:R-:W-:Y:S02]  /*21e70*/  ISETP.GE.AND P1, PT, R204, UR4, PT ;  /* 0x00000004cc007c0c */ /* 0x000fe4000bf26270 */
[----:B------:R-:W-:-:S09]  /*21e80*/  SHF.R.S32.HI R11, RZ, 0x1f, R204 ;  /* 0x0000001fff0b7819 */ /* 0x000fd200000114cc */
[-C--:B--2---:R-:W-:Y:S02]  /*21e90*/  @!P0 LEA R8, P2, R200, R14.reuse, 0x1 ;  /* 0x0000000ec8088211 */ /* 0x084fe400078408ff */
[----:B------:R-:W-:Y:S02]  /*21ea0*/  @!P1 LEA R14, P3, R204, R14, 0x1 ;  /* 0x0000000ecc0e9211 */ /* 0x000fe400078608ff */
[-C--:B-1----:R-:W-:Y:S02]  /*21eb0*/  @!P0 LEA.HI.X R9, R200, R3.reuse, R12, 0x1, P2 ;  /* 0x00000003c8098211 */ /* 0x082fe400010f0c0c */
[----:B------:R-:W-:-:S03]  /*21ec0*/  @!P1 LEA.HI.X R15, R204, R3, R11, 0x1, P3 ;  /* 0x00000003cc0f9211 */ /* 0x000fc600018f0c0b */
[----:B-----5:R3:W-:Y:S04]  /*21ed0*/  @!P0 ST.E.128 desc[UR42][R8.64], R4 ;  /* 0x0000000408008985 */ /* 0x0207e8000c101d2a */
[----:B------:R3:W-:Y:S02]  /*21ee0*/  @!P1 ST.E.128 desc[UR42][R14.64], R36 ;  /* 0x000000240e009985 */ /* 0x0007e4000c101d2a */
.L_x_1798:
[----:B------:R-:W-:Y:S05]  /*21ef0*/  BSYNC B1 ;  /* 0x0000000000017941 */ /* 0x000fea0003800000 */
.L_x_1797:
[----:B------:R-:W-:-:S03]  /*21f00*/  UMOV UR4, 0xffffffff ;  /* 0xffffffff00047882 */ /* 0x000fc60000000000 */
[----:B------:R-:W-:Y:S05]  /*21f10*/  BRA.DIV UR4, `(.L_x_1799) ;  /* 0x000000d204607947 */ /* 0x000fea000b800000 */
[----:B-1----:R1:W4:Y:S04]  /*21f20*/  SHFL.IDX PT, R3, R2, 0x1, 0x181f ;  /* 0x00381f0002037f89 */ /* 0x00232800000e0000 */
[----:B--23--:R1:W2:Y:S02]  /*21f30*/  SHFL.IDX PT, R14, R0, 0x1, 0x181f ;  /* 0x00381f00000e7f89 */ /* 0x00c2a400000e0000 */
.L_x_2087:
[----:B-----5:R-:W-:Y:S01]  /*21f40*/  VIADD R5, R177, 0x20 ;  /* 0x00000020b1057836 */ /* 0x020fe20000000000 */
        /* <DEDUP_REMOVED lines=10> */
[-C--:B----4-:R-:W-:Y:S02]  /*21ff0*/  @!P2 LEA.HI.X R5, R200, R3.reuse, R7, 0x1, P0 ;  /* 0x00000003c805a211 */ /* 0x090fe400000f0c07 */
[----:B------:R-:W-:-:S03]  /*22000*/  @!P3 LEA.HI.X R15, R204, R3, R6, 0x1, P1 ;  /* 0x00000003cc0fb211 */ /* 0x000fc600008f0c06 */
[----:B------:R3:W-:Y:S04]  /*22010*/  @!P2 ST.E.128 desc[UR42][R4.64], R24 ;  /* 0x000000180400a985 */ /* 0x0007e8000c101d2a */
[----:B------:R3:W-:Y:S02]  /*22020*/  @!P3 ST.E.128 desc[UR42][R14.64], R40 ;  /* 0x000000280e00b985 */ /* 0x0007e4000c101d2a */
.L_x_1801:
[----:B------:R-:W-:Y:S05]  /*22030*/  BSYNC B1 ;  /* 0x0000000000017941 */ /* 0x000fea0003800000 */
.L_x_1800:
[----:B------:R-:W-:-:S03]  /*22040*/  UMOV UR4, 0xffffffff ;  /* 0xffffffff00047882 */ /* 0x000fc60000000000 */
[----:B------:R-:W-:Y:S05]  /*22050*/  BRA.DIV UR4, `(.L_x_1802) ;  /* 0x000000d204587947 */ /* 0x000fea000b800000 */
[----:B----4-:R4:W0:Y:S04]  /*22060*/  SHFL.IDX PT, R3, R2, 0x2, 0x181f ;  /* 0x00581f0002037f89 */ /* 0x01082800000e0000 */
[----:B--23--:R4:W2:Y:S02]  /*22070*/  SHFL.IDX PT, R14, R0, 0x2, 0x181f ;  /* 0x00581f00000e7f89 */ /* 0x00c8a400000e0000 */
.L_x_2091:
[----:B------:R-:W-:Y:S01]  /*22080*/  VIADD R5, R177, 0x40 ;  /* 0x00000040b1057836 */ /* 0x000fe20000000000 */
        /* <DEDUP_REMOVED lines=10> */
[-C--:B0-----:R-:W-:Y:S02]  /*22130*/  @!P2 LEA.HI.X R5, R200, R3.reuse, R7, 0x1, P0 ;  /* 0x00000003c805a211 */ /* 0x081fe400000f0c07 */
[----:B------:R-:W-:-:S03]  /*22140*/  @!P3 LEA.HI.X R15, R204, R3, R6, 0x1, P1 ;  /* 0x00000003cc0fb211 */ /* 0x000fc600008f0c06 */
[----:B------:R3:W-:Y:S04]  /*22150*/  @!P2 ST.E.128 desc[UR42][R4.64], R28 ;  /* 0x0000001c0400a985 */ /* 0x0007e8000c101d2a */
[----:B------:R3:W-:Y:S02]  /*22160*/  @!P3 ST.E.128 desc[UR42][R14.64], R44 ;  /* 0x0000002c0e00b985 */ /* 0x0007e4000c101d2a */
.L_x_1804:
[----:B------:R-:W-:Y:S05]  /*22170*/  BSYNC B1 ;  /* 0x0000000000017941 */ /* 0x000fea0003800000 */
.L_x_1803:
[----:B------:R-:W-:-:S03]  /*22180*/  UMOV UR4, 0xffffffff ;  /* 0xffffffff00047882 */ /* 0x000fc60000000000 */
[----:B------:R-:W-:Y:S05]  /*22190*/  BRA.DIV UR4, `(.L_x_1805) ;  /* 0x000000d204507947 */ /* 0x000fea000b800000 */
[----:B0-----:R0:W0:Y:S04]  /*221a0*/  SHFL.IDX PT, R3, R2, 0x3, 0x181f ;  /* 0x00781f0002037f89 */ /* 0x00102800000e0000 */
[----:B--23--:R2:W3:Y:S02]  /*221b0*/  SHFL.IDX PT, R14, R0, 0x3, 0x181f ;  /* 0x00781f00000e7f89 */ /* 0x00c4e400000e0000 */
.L_x_2095:
[----:B------:R-:W-:-:S05]  /*221c0*/  VIADD R5, R177, 0x60 ;  /* 0x00000060b1057836 */ /* 0x000fca0000000000 */
[----:B------:R-:W-:-:S13]  /*221d0*/  ISETP.GE.AND P0, PT, R5, R10, PT ;  /* 0x0000000a0500720c */ /* 0x000fda0003f06270 */
[----:B------:R-:W-:Y:S05]  /*221e0*/  @P0 BRA `(.L_x_1806) ;  /* 0x0000001c00840947 */ /* 0x000fea0003800000 */
[----:B------:R-:W-:Y:S01]  /*221f0*/  ULDC UR4, c[0x0][0xac8] ;  /* 0x0002b20000047ab9 */ /* 0x000fe20000000800 */
[----:B-12-4-:R-:W-:Y:S02]  /*22200*/  SHF.R.S32.HI R0, RZ, 0x1f, R200 ;  /* 0x0000001fff007819 */ /* 0x016fe400000114c8 */
[----:B------:R-:W-:-:S13]  /*22210*/  ISETP.GE.AND P1, PT, R200, UR4, PT ;  /* 0x00000004c8007c0c */ /* 0x000fda000bf26270 */
[----:B---3--:R-:W-:-:S04]  /*22220*/  @!P1 LEA R4, P0, R200, R14, 0x1 ;  /* 0x0000000ec8049211 */ /* 0x008fc800078008ff */
[----:B0-----:R-:W-:Y:S02]  /*22230*/  @!P1 LEA.HI.X R5, R200, R3, R0, 0x1, P0 ;  /* 0x00000003c8059211 */ /* 0x001fe400000f0c00 */
[----:B------:R-:W-:-:S03]  /*22240*/  ISETP.GE.AND P0, PT, R204, UR4, PT ;  /* 0x00000004cc007c0c */ /* 0x000fc6000bf06270 */
[----:B------:R0:W-:Y:S10]  /*22250*/  @!P1 ST.E.128 desc[UR42][R4.64], R32 ;  /* 0x0000002004009985 */ /* 0x0001f4000c101d2a */
[----:B------:R-:W-:Y:S05]  /*22260*/  @P0 BRA `(.L_x_1806) ;  /* 0x0000001c00640947 */ /* 0x000fea0003800000 */
[----:B------:R-:W-:Y:S02]  /*22270*/  SHF.R.S32.HI R0, RZ, 0x1f, R204 ;  /* 0x0000001fff007819 */ /* 0x000fe400000114cc */
[----:B------:R-:W-:-:S04]  /*22280*/  LEA R14, P0, R204, R14, 0x1 ;  /* 0x0000000ecc0e7211 */ /* 0x000fc800078008ff */
[----:B------:R-:W-:-:S05]  /*22290*/  LEA.HI.X R15, R204, R3, R0, 0x1, P0 ;  /* 0x00000003cc0f7211 */ /* 0x000fca00000f0c00 */
[----:B------:R1:W-:Y:S01]  /*222a0*/  ST.E.128 desc[UR42][R14.64], R48 ;  /* 0x000000300e007985 */ /* 0x0003e2000c101d2a */
[----:B------:R-:W-:Y:S05]  /*222b0*/  BRA `(.L_x_1806) ;  /* 0x0000001c00507947 */ /* 0x000fea0003800000 */
.L_x_1795:
[----:B------:R-:W-:Y:S01]  /*222c0*/  ULDC.64 UR4, c[0x0][0xb08] ;  /* 0x0002c20000047ab9 */ /* 0x000fe20000000a00 */
[----:B------:R-:W1:Y:S01]  /*222d0*/  @P2 LDC R8, c[0x0][0xbec] ;  /* 0x0002fb00ff082b82 */ /* 0x000e620000000800 */
[----:B0-----:R-:W-:Y:S01]  /*222e0*/  IMAD R7, R100, UR4, RZ ;  /* 0x0000000464077c24 */ /* 0x001fe2000f8e02ff */
[----:B------:R-:W-:Y:S01]  /*222f0*/  SHF.R.S32.HI R6, RZ, 0x1f, R15 ;  /* 0x0000001fff067819 */ /* 0x000fe2000001140f */
[----:B------:R-:W-:-:S04]  /*22300*/  IMAD.WIDE.U32 R4, R96, UR4, RZ ;  /* 0x0000000460047c25 */ /* 0x000fc8000f8e00ff */
[----:B------:R-:W-:Y:S01]  /*22310*/  IMAD R7, R96, UR5, R7 ;  /* 0x0000000560077c24 */ /* 0x000fe2000f8e0207 */
[----:B------:R-:W0:Y:S01]  /*22320*/  @P2 LDC R11, c[0x0][0xbf0] ;  /* 0x0002fc00ff0b2b82 */ /* 0x000e220000000800 */
[----:B------:R-:W-:Y:S02]  /*22330*/  ULDC.64 UR4, c[0x0][0xb38] ;  /* 0x0002ce0000047ab9 */ /* 0x000fe40000000a00 */
[----:B------:R-:W-:Y:S02]  /*22340*/  IMAD.IADD R5, R5, 0x1, R7 ;  /* 0x0000000105057824 */ /* 0x000fe400078e0207 */
[----:B------:R-:W-:Y:S02]  /*22350*/  IMAD.MOV.U32 R7, RZ, RZ, R25 ;  /* 0x000000ffff077224 */ /* 0x000fe400078e0019 */
        /* <DEDUP_REMOVED lines=9> */
[----:B0-----:R-:W-:Y:S01]  /*223f0*/  @P2 SHF.R.U32.HI R7, RZ, R11, R8 ;  /* 0x0000000bff072219 */ /* 0x001fe20000011608 */
[----:B------:R-:W-:Y:S02]  /*22400*/  VIADD R8, R16, 0x22820 ;  /* 0x0002282010087836 */ /* 0x000fe40000000000 */
[C---:B------:R-:W-:Y:S01]  /*22410*/  IMAD.WIDE.U32 R4, R208.reuse, UR4, R4 ;  /* 0x00000004d0047c25 */ /* 0x040fe2000f8e0004 */
[--C-:B------:R-:W-:Y:S02]  /*22420*/  SHF.R.S32.HI R6, RZ, 0x1f, R7.reuse ;  /* 0x0000001fff067819 */ /* 0x100fe40000011407 */
[----:B------:R-:W-:Y:S01]  /*22430*/  PRMT R8, RZ, 0x654, R8 ;  /* 0x00000654ff087816 */ /* 0x000fe20000000008 */
[----:B------:R-:W-:Y:S02]  /*22440*/  IMAD.MOV R9, RZ, RZ, -R7 ;  /* 0x000000ffff097224 */ /* 0x000fe400078e0a07 */
[----:B------:R-:W-:Y:S01]  /*22450*/  IMAD R5, R208, UR5, R5 ;  /* 0x00000005d0057c24 */ /* 0x000fe2000f8e0205 */
[----:B------:R-:W-:Y:S01]  /*22460*/  ULDC.64 UR4, c[0x0][0xb30] ;  /* 0x0002cc0000047ab9 */ /* 0x000fe20000000a00 */
[----:B------:R-:W-:Y:S01]  /*22470*/  IMAD R9, R14, R9, R25 ;  /* 0x000000090e097224 */ /* 0x000fe200078e0219 */
[----:B------:R0:W-:Y:S01]  /*22480*/  SYNCS.ARRIVE.TRANS64.RED.A1T0 RZ, [R8+URZ], RZ ;  /* 0x000000ff08ff79a7 */ /* 0x0001e2000810043f */
[----:B------:R-:W-:-:S02]  /*22490*/  IMAD R6, R6, UR4, RZ ;  /* 0x0000000406067c24 */ /* 0x000fc4000f8e02ff */
        /* <DEDUP_REMOVED lines=14> */
[----:B------:R0:W1:Y:S04]  /*22580*/  SHFL.IDX PT, R26, R27, RZ, 0x1c1f ;  /* 0x001c1fff1b1a7589 */ /* 0x00006800000e0000 */
[----:B------:R0:W2:Y:S02]  /*22590*/  SHFL.IDX PT, R14, R25, RZ, 0x1c1f ;  /* 0x001c1fff190e7589 */ /* 0x0000a400000e0000 */
.L_x_2098:
[----:B------:R-:W-:Y:S01]  /*225a0*/  ISETP.GE.AND P0, PT, R29, R10, PT ;  /* 0x0000000a1d00720c */ /* 0x000fe20003f06270 */
[----:B------:R-:W-:-:S12]  /*225b0*/  BSSY B1, `(.L_x_1808) ;  /* 0x0000072000017945 */ /* 0x000fd80003800000 */
[----:B------:R-:W-:Y:S05]  /*225c0*/  @P0 BRA `(.L_x_1809) ;  /* 0x0000000400c00947 */ /* 0x000fea0003800000 */
[----:B------:R-:W-:Y:S01]  /*225d0*/  ULDC UR4, c[0x0][0xac8] ;  /* 0x0002b20000047ab9 */ /* 0x000fe20000000800 */
[----:B------:R-:W-:Y:S02]  /*225e0*/  SHF.R.S32.HI R8, RZ, 0x1f, R170 ;  /* 0x0000001fff087819 */ /* 0x000fe400000114aa */
[----:B------:R-:W-:Y:S02]  /*225f0*/  ISETP.GE.AND P0, PT, R170, UR4, PT ;  /* 0x00000004aa007c0c */ /* 0x000fe4000bf06270 */
[----:B------:R-:W-:Y:S02]  /*22600*/  ISETP.GE.AND P3, PT, R223, UR4, PT ;  /* 0x00000004df007c0c */ /* 0x000fe4000bf66270 */
[----:B------:R-:W-:Y:S02]  /*22610*/  ISETP.GE.AND P2, PT, R222, UR4, PT ;  /* 0x00000004de007c0c */ /* 0x000fe4000bf46270 */
[----:B------:R-:W-:Y:S02]  /*22620*/  ISETP.GE.AND P1, PT, R221, UR4, PT ;  /* 0x00000004dd007c0c */ /* 0x000fe4000bf26270 */
[----:B------:R-:W-:-:S02]  /*22630*/  SHF.R.S32.HI R11, RZ, 0x1f, R223 ;  /* 0x0000001fff0b7819 */ /* 0x000fc400000114df */
[----:B------:R-:W-:-:S03]  /*22640*/  SHF.R.S32.HI R12, RZ, 0x1f, R222 ;  /* 0x0000001fff0c7819 */ /* 0x000fc600000114de */
[CC--:B--2---:R-:W-:Y:S01]  /*22650*/  @!P0 LEA R6, P4, R170.reuse, R14.reuse, 0x2 ;  /* 0x0000000eaa068211 */ /* 0x0c4fe200078810ff */
[----:B------:R-:W-:Y:S01]  /*22660*/  @!P0 IMAD.MOV.U32 R9, RZ, RZ, R98 ;  /* 0x000000ffff098224 */ /* 0x000fe200078e0062 */
[C---:B------:R-:W-:Y:S02]  /*22670*/  @!P3 LEA R4, P5, R223.reuse, R14, 0x2 ;  /* 0x0000000edf04b211 */ /* 0x040fe400078a10ff */
[-C--:B-1----:R-:W-:Y:S01]  /*22680*/  @!P0 LEA.HI.X R7, R170, R26.reuse, R8, 0x2, P4 ;  /* 0x0000001aaa078211 */ /* 0x082fe200020f1408 */
[----:B------:R-:W-:Y:S01]  /*22690*/  @!P0 IMAD.MOV.U32 R8, RZ, RZ, R99 ;  /* 0x000000ffff088224 */ /* 0x000fe200078e0063 */
[----:B------:R-:W-:Y:S02]  /*226a0*/  @!P3 LEA.HI.X R5, R223, R26, R11, 0x2, P5 ;  /* 0x0000001adf05b211 */ /* 0x000fe400028f140b */
[----:B------:R-:W-:Y:S02]  /*226b0*/  @!P1 LOP3.LUT R77, R77, R76, RZ, 0x3c, !PT ;  /* 0x0000004c4d4d9212 */ /* 0x000fe400078e3cff */
[----:B------:R1:W-:Y:S01]  /*226c0*/  @!P0 ST.E.64 desc[UR42][R6.64], R8 ;  /* 0x0000000806008985 */ /* 0x0003e2000c101b2a */
[----:B------:R-:W-:-:S02]  /*226d0*/  ISETP.GE.AND P0, PT, R220, UR4, PT ;  /* 0x00000004dc007c0c */ /* 0x000fc4000bf06270 */
[----:B------:R-:W-:Y:S02]  /*226e0*/  SHF.R.S32.HI R11, RZ, 0x1f, R221 ;  /* 0x0000001fff0b7819 */ /* 0x000fe400000114dd */
[----:B------:R-:W-:-:S04]  /*226f0*/  @!P1 LOP3.LUT R76, R77, R76, RZ, 0x3c, !PT ;  /* 0x0000004c4d4c9212 */ /* 0x000fc800078e3cff */
[----:B------:R-:W-:Y:S01]  /*22700*/  @!P1 LOP3.LUT R77, R77, R76, RZ, 0x3c, !PT ;  /* 0x0000004c4d4d9212 */ /* 0x000fe200078e3cff */
[----:B-1----:R-:W-:Y:S01]  /*22710*/  @!P3 IMAD.MOV.U32 R8, RZ, RZ, R97 ;  /* 0x000000ffff08b224 */ /* 0x002fe200078e0061 */
[----:B------:R-:W-:Y:S01]  /*22720*/  @!P2 LEA R6, P4, R222, R14, 0x2 ;  /* 0x0000000ede06a211 */ /* 0x000fe200078810ff */
[----:B------:R-:W-:-:S03]  /*22730*/  @!P3 IMAD.MOV.U32 R9, RZ, RZ, R95 ;  /* 0x000000ffff09b224 */ /* 0x000fc600078e005f */
[----:B------:R-:W-:Y:S02]  /*22740*/  @!P2 LEA.HI.X R7, R222, R26, R12, 0x2, P4 ;  /* 0x0000001ade07a211 */ /* 0x000fe400020f140c */
[----:B------:R1:W-:Y:S01]  /*22750*/  @!P3 ST.E.64 desc[UR42][R4.64], R8 ;  /* 0x000000080400b985 */ /* 0x0003e2000c101b2a */
[----:B------:R-:W-:Y:S02]  /*22760*/  ISETP.GE.AND P3, PT, R219, UR4, PT ;  /* 0x00000004db007c0c */ /* 0x000fe4000bf66270 */
[----:B------:R-:W-:Y:S01]  /*22770*/  SHF.R.S32.HI R12, RZ, 0x1f, R220 ;  /* 0x0000001fff0c7819 */ /* 0x000fe200000114dc */
[----:B-1----:R-:W-:Y:S01]  /*22780*/  @!P2 IMAD.MOV.U32 R8, RZ, RZ, R94 ;  /* 0x000000ffff08a224 */ /* 0x002fe200078e005e */
[----:B------:R-:W-:Y:S01]  /*22790*/  @!P1 LEA R4, P5, R221, R14, 0x2 ;  /* 0x0000000edd049211 */ /* 0x000fe200078a10ff */
[----:B------:R-:W-:-:S03]  /*227a0*/  @!P2 IMAD.MOV.U32 R9, RZ, RZ, R93 ;  /* 0x000000ffff09a224 */ /* 0x000fc600078e005d */
[----:B------:R-:W-:Y:S02]  /*227b0*/  @!P1 LEA.HI.X R5, R221, R26, R11, 0x2, P5 ;  /* 0x0000001add059211 */ /* 0x000fe400028f140b */
[----:B------:R1:W-:Y:S01]  /*227c0*/  @!P2 ST.E.64 desc[UR42][R6.64], R8 ;  /* 0x000000080600a985 */ /* 0x0003e2000c101b2a */
[----:B------:R-:W-:Y:S02]  /*227d0*/  ISETP.GE.AND P2, PT, R218, UR4, PT ;  /* 0x00000004da007c0c */ /* 0x000fe4000bf46270 */
[----:B------:R-:W-:Y:S01]  /*227e0*/  SHF.R.S32.HI R11, RZ, 0x1f, R219 ;  /* 0x0000001fff0b7819 */ /* 0x000fe200000114db */
[----:B------:R2:W-:Y:S01]  /*227f0*/  @!P1 ST.E.64 desc[UR42][R4.64], R76 ;  /* 0x0000004c04009985 */ /* 0x0005e2000c101b2a */
[----:B------:R-:W-:Y:S02]  /*22800*/  ISETP.GE.AND P1, PT, R217, UR4, PT ;  /* 0x00000004d9007c0c */ /* 0x000fe4000bf26270 */
[----:B-1----:R-:W-:Y:S01]  /*22810*/  @!P0 LEA R6, P4, R220, R14, 0x2 ;  /* 0x0000000edc068211 */ /* 0x002fe200078810ff */
[----:B------:R-:W-:-:S02]  /*22820*/  @!P0 IMAD.MOV.U32 R8, RZ, RZ, R2 ;  /* 0x000000ffff088224 */ /* 0x000fc400078e0002 */
[----:B------:R-:W-:Y:S01]  /*22830*/  @!P0 IMAD.MOV.U32 R9, RZ, RZ, R78 ;  /* 0x000000ffff098224 */ /* 0x000fe200078e004e */
[----:B------:R-:W-:Y:S01]  /*22840*/  @!P0 LEA.HI.X R7, R220, R26, R12, 0x2, P4 ;  /* 0x0000001adc078211 */ /* 0x000fe200020f140c */
[----:B------:R-:W-:Y:S01]  /*22850*/  @!P3 IMAD.MOV.U32 R2, RZ, RZ, R3 ;  /* 0x000000ffff02b224 */ /* 0x000fe200078e0003 */
[C---:B--2---:R-:W-:Y:S01]  /*22860*/  @!P3 LEA R4, P5, R219.reuse, R14, 0x2 ;  /* 0x0000000edb04b211 */ /* 0x044fe200078a10ff */
[----:B------:R-:W-:Y:S01]  /*22870*/  @!P3 IMAD.MOV.U32 R3, RZ, RZ, R0 ;  /* 0x000000ffff03b224 */ /* 0x000fe200078e0000 */
[----:B------:R-:W-:Y:S01]  /*22880*/  SHF.R.S32.HI R12, RZ, 0x1f, R218 ;  /* 0x0000001fff0c7819 */ /* 0x000fe200000114da */
[----:B------:R1:W-:Y:S01]  /*22890*/  @!P0 ST.E.64 desc[UR42][R6.64], R8 ;  /* 0x0000000806008985 */ /* 0x0003e2000c101b2a */
[----:B------:R-:W-:Y:S02]  /*228a0*/  @!P3 LEA.HI.X R5, R219, R26, R11, 0x2, P5 ;  /* 0x0000001adb05b211 */ /* 0x000fe400028f140b */
[----:B------:R-:W-:Y:S02]  /*228b0*/  ISETP.GE.AND P0, PT, R216, UR4, PT ;  /* 0x00000004d8007c0c */ /* 0x000fe4000bf06270 */
[----:B------:R-:W-:Y:S01]  /*228c0*/  SHF.R.S32.HI R11, RZ, 0x1f, R217 ;  /* 0x0000001fff0b7819 */ /* 0x000fe200000114d9 */
[----:B------:R2:W-:Y:S01]  /*228d0*/  @!P3 ST.E.64 desc[UR42][R4.64], R2 ;  /* 0x000000020400b985 */ /* 0x0005e2000c101b2a */
[----:B------:R-:W-:-:S02]  /*228e0*/  ISETP.GE.AND P3, PT, R215, UR4, PT ;  /* 0x00000004d7007c0c */ /* 0x000fc4000bf66270 */
[----:B------:R-:W-:Y:S02]  /*228f0*/  SHF.R.S32.HI R0, RZ, 0x1f, R211 ;  /* 0x0000001fff007819 */ /* 0x000fe400000114d3 */
[----:B-1----:R-:W-:-:S04]  /*22900*/  @!P2 LEA R6, P5, R218, R14, 0x2 ;  /* 0x0000000eda06a211 */ /* 0x002fc800078a10ff */
[----:B------:R-:W-:Y:S01]  /*22910*/  @!P2 LEA.HI.X R7, R218, R26, R12, 0x2, P5 ;  /* 0x0000001ada07a211 */ /* 0x000fe200028f140c */
[----:B--2---:R-:W-:Y:S01]  /*22920*/  @!P2 IMAD.MOV.U32 R4, RZ, RZ, R36 ;  /* 0x000000ffff04a224 */ /* 0x004fe200078e0024 */
[C---:B------:R-:W-:Y:S01]  /*22930*/  @!P1 LEA R2, P4, R217.reuse, R14, 0x2 ;  /* 0x0000000ed9029211 */ /* 0x040fe200078810ff */
[----:B------:R-:W-:Y:S01]  /*22940*/  @!P2 IMAD.MOV.U32 R5, RZ, RZ, R20 ;  /* 0x000000ffff05a224 */ /* 0x000fe200078e0014 */
[----:B------:R-:W-:Y:S02]  /*22950*/  ISETP.GE.AND P5, PT, R214, UR4, PT ;  /* 0x00000004d6007c0c */ /* 0x000fe4000bfa6270 */
[----:B------:R-:W-:Y:S02]  /*22960*/  @!P1 LEA.HI.X R3, R217, R26, R11, 0x2, P4 ;  /* 0x0000001ad9039211 */ /* 0x000fe400020f140b */
[----:B------:R1:W-:Y:S01]  /*22970*/  @!P2 ST.E.64 desc[UR42][R6.64], R4 ;  /* 0x000000040600a985 */ /* 0x0003e2000c101b2a */
[----:B------:R-:W-:Y:S02]  /*22980*/  SHF.R.S32.HI R11, RZ, 0x1f, R216 ;  /* 0x0000001fff0b7819 */ /* 0x000fe400000114d8 */
[----:B------:R-:W-:Y:S01]  /*22990*/  SHF.R.S32.HI R12, RZ, 0x1f, R213 ;  /* 0x0000001fff0c7819 */ /* 0x000fe200000114d5 */
[----:B-1----:R-:W-:Y:S01]  /*229a0*/  @!P1 IMAD.MOV.U32 R4, RZ, RZ, R37 ;  /* 0x000000ffff049224 */ /* 0x002fe200078e0025 */
[----:B------:R-:W-:-:S02]  /*229b0*/  @!P1 MOV R5, R21 ;  /* 0x0000001500059202 */ /* 0x000fc40000000f00 */
[----:B------:R-:W-:-:S03]  /*229c0*/  @!P0 LEA R6, P2, R216, R14, 0x2 ;  /* 0x0000000ed8068211 */ /* 0x000fc600078410ff */
[----:B------:R1:W-:Y:S01]  /*229d0*/  @!P1 ST.E.64 desc[UR42][R2.64], R4 ;  /* 0x0000000402009985 */ /* 0x0003e2000c101b2a */
[----:B------:R-:W-:Y:S02]  /*229e0*/  @!P0 LEA.HI.X R7, R216, R26, R11, 0x2, P2 ;  /* 0x0000001ad8078211 */ /* 0x000fe400010f140b */
[----:B------:R-:W-:Y:S02]  /*229f0*/  SHF.R.S32.HI R11, RZ, 0x1f, R215 ;  /* 0x0000001fff0b7819 */ /* 0x000fe400000114d7 */
[----:B------:R-:W-:Y:S02]  /*22a00*/  ISETP.GE.AND P1, PT, R213, UR4, PT ;  /* 0x00000004d5007c0c */ /* 0x000fe4000bf26270 */
[-C--:B------:R-:W-:Y:S01]  /*22a10*/  @!P5 LEA R8, P2, R214, R14.reuse, 0x2 ;  /* 0x0000000ed608d211 */ /* 0x080fe200078410ff */
[----:B-1----:R-:W-:Y:S01]  /*22a20*/  @!P0 IMAD.MOV.U32 R4, RZ, RZ, R40 ;  /* 0x000000ffff048224 */ /* 0x002fe200078e0028 */
[----:B------:R-:W-:Y:S01]  /*22a30*/  @!P3 LEA R2, P4, R215, R14, 0x2 ;  /* 0x0000000ed702b211 */ /* 0x000fe200078810ff */
[----:B------:R-:W-:-:S03]  /*22a40*/  @!P0 IMAD.MOV.U32 R5, RZ, RZ, R38 ;  /* 0x000000ffff058224 */ /* 0x000fc600078e0026 */
[-C--:B------:R-:W-:Y:S02]  /*22a50*/  @!P3 LEA.HI.X R3, R215, R26.reuse, R11, 0x2, P4 ;  /* 0x0000001ad703b211 */ /* 0x080fe400020f140b */
[----:B------:R1:W-:Y:S01]  /*22a60*/  @!P0 ST.E.64 desc[UR42][R6.64], R4 ;  /* 0x0000000406008985 */ /* 0x0003e2000c101b2a */
[----:B------:R-:W-:Y:S02]  /*22a70*/  SHF.R.S32.HI R11, RZ, 0x1f, R214 ;  /* 0x0000001fff0b7819 */ /* 0x000fe400000114d6 */
[----:B------:R-:W-:Y:S02]  /*22a80*/  ISETP.GE.AND P0, PT, R212, UR4, PT ;  /* 0x00000004d4007c0c */ /* 0x000fe4000bf06270 */
[----:B------:R-:W-:Y:S02]  /*22a90*/  @!P5 LEA.HI.X R9, R214, R26, R11, 0x2, P2 ;  /* 0x0000001ad609d211 */ /* 0x000fe400010f140b */
[----:B------:R-:W-:Y:S02]  /*22aa0*/  ISETP.GE.AND P4, PT, R209, UR4, PT ;  /* 0x00000004d1007c0c */ /* 0x000fe4000bf86270 */
[----:B------:R-:W-:Y:S01]  /*22ab0*/  SHF.R.S32.HI R11, RZ, 0x1f, R212 ;  /* 0x0000001fff0b7819 */ /* 0x000fe200000114d4 */
[----:B-1----:R-:W-:-:S02]  /*22ac0*/  @!P3 IMAD.MOV.U32 R4, RZ, RZ, R41 ;  /* 0x000000ffff04b224 */ /* 0x002fc400078e0029 */
[----:B------:R-:W-:Y:S02]  /*22ad0*/  @!P3 IMAD.MOV.U32 R5, RZ, RZ, R39 ;  /* 0x000000ffff05b224 */ /* 0x000fe400078e0027 */
[----:B------:R-:W-:Y:S02]  /*22ae0*/  @!P1 IMAD.MOV.U32 R6, RZ, RZ, R45 ;  /* 0x000000ffff069224 */ /* 0x000fe400078e002d */
[----:B------:R-:W-:Y:S01]  /*22af0*/  @!P1 IMAD.MOV.U32 R7, RZ, RZ, R43 ;  /* 0x000000ffff079224 */ /* 0x000fe200078e002b */
[----:B------:R1:W-:Y:S01]  /*22b00*/  @!P3 ST.E.64 desc[UR42][R2.64], R4 ;  /* 0x000000040200b985 */ /* 0x0003e2000c101b2a */
[----:B------:R-:W-:Y:S01]  /*22b10*/  ISETP.GE.AND P3, PT, R211, UR4, PT ;  /* 0x00000004d3007c0c */ /* 0x000fe2000bf66270 */
[----:B-1----:R-:W-:Y:S01]  /*22b20*/  @!P5 IMAD.MOV.U32 R2, RZ, RZ, R44 ;  /* 0x000000ffff02d224 */ /* 0x002fe200078e002c */
[----:B------:R-:W-:Y:S01]  /*22b30*/  @!P1 LEA R4, P2, R213, R14, 0x2 ;  /* 0x0000000ed5049211 */ /* 0x000fe200078410ff */
[----:B------:R-:W-:-:S03]  /*22b40*/  @!P5 IMAD.MOV.U32 R3, RZ, RZ, R42 ;  /* 0x000000ffff03d224 */ /* 0x000fc600078e002a */
[----:B------:R-:W-:Y:S02]  /*22b50*/  @!P1 LEA.HI.X R5, R213, R26, R12, 0x2, P2 ;  /* 0x0000001ad5059211 */ /* 0x000fe400010f140c */
[----:B------:R1:W-:Y:S01]  /*22b60*/  @!P5 ST.E.64 desc[UR42][R8.64], R2 ;  /* 0x000000020800d985 */ /* 0x0003e2000c101b2a */
[----:B------:R-:W-:-:S03]  /*22b70*/  ISETP.GE.AND P5, PT, R210, UR4, PT ;  /* 0x00000004d2007c0c */ /* 0x000fc6000bfa6270 */
[----:B------:R2:W-:Y:S01]  /*22b80*/  @!P1 ST.E.64 desc[UR42][R4.64], R6 ;  /* 0x0000000604009985 */ /* 0x0005e2000c101b2a */
[C---:B-1----:R-:W-:Y:S01]  /*22b90*/  @!P0 LEA R2, P2, R212.reuse, R14, 0x2 ;  /* 0x0000000ed4028211 */ /* 0x042fe200078410ff */
[----:B------:R-:W-:Y:S02]  /*22ba0*/  @!P3 IMAD.MOV.U32 R8, RZ, RZ, R79 ;  /* 0x000000ffff08b224 */ /* 0x000fe400078e004f */
[----:B------:R-:W-:Y:S01]  /*22bb0*/  @!P3 IMAD.MOV.U32 R9, RZ, RZ, R47 ;  /* 0x000000ffff09b224 */ /* 0x000fe200078e002f */
[----:B------:R-:W-:Y:S01]  /*22bc0*/  @!P0 LEA.HI.X R3, R212, R26, R11, 0x2, P2 ;  /* 0x0000001ad4038211 */ /* 0x000fe200010f140b */
[----:B--2---:R-:W-:Y:S01]  /*22bd0*/  @!P0 IMAD.MOV.U32 R6, RZ, RZ, R48 ;  /* 0x000000ffff068224 */ /* 0x004fe200078e0030 */
[----:B------:R-:W-:Y:S01]  /*22be0*/  @!P3 LEA R4, P1, R211, R14, 0x2 ;  /* 0x0000000ed304b211 */ /* 0x000fe200078210ff */
[----:B------:R-:W-:-:S03]  /*22bf0*/  @!P0 IMAD.MOV.U32 R7, RZ, RZ, R46 ;  /* 0x000000ffff078224 */ /* 0x000fc600078e002e */
[----:B------:R-:W-:Y:S02]  /*22c00*/  @!P3 LEA.HI.X R5, R211, R26, R0, 0x2, P1 ;  /* 0x0000001ad305b211 */ /* 0x000fe400008f1400 */
[----:B------:R1:W-:Y:S04]  /*22c10*/  @!P0 ST.E.64 desc[UR42][R2.64], R6 ;  /* 0x0000000602008985 */ /* 0x0003e8000c101b2a */
[----:B------:R2:W-:Y:S01]  /*22c20*/  @!P3 ST.E.64 desc[UR42][R4.64], R8 ;  /* 0x000000080400b985 */ /* 0x0005e2000c101b2a */
[CC--:B-1----:R-:W-:Y:S02]  /*22c30*/  @!P5 LEA R2, P0, R210.reuse, R14.reuse, 0x2 ;  /* 0x0000000ed202d211 */ /* 0x0c2fe400078010ff */
[C---:B------:R-:W-:Y:S02]  /*22c40*/  @!P4 LEA R6, P2, R209.reuse, R14, 0x2 ;  /* 0x0000000ed106c211 */ /* 0x040fe400078410ff */
[-C--:B------:R-:W-:Y:S01]  /*22c50*/  @!P5 LEA.HI.X R3, R210, R26.reuse, R229, 0x2, P0 ;  /* 0x0000001ad203d211 */ /* 0x080fe200000f14e5 */
[----:B--2---:R-:W-:Y:S01]  /*22c60*/  @!P5 IMAD.MOV.U32 R4, RZ, RZ, R82 ;  /* 0x000000ffff04d224 */ /* 0x004fe200078e0052 */
[----:B------:R-:W-:Y:S01]  /*22c70*/  @!P4 LEA.HI.X R7, R209, R26, R228, 0x2, P2 ;  /* 0x0000001ad107c211 */ /* 0x000fe200010f14e4 */
[----:B------:R-:W-:-:S02]  /*22c80*/  @!P5 IMAD.MOV.U32 R5, RZ, RZ, R80 ;  /* 0x000000ffff05d224 */ /* 0x000fc400078e0050 */
[----:B------:R-:W-:Y:S02]  /*22c90*/  @!P4 IMAD.MOV.U32 R8, RZ, RZ, R83 ;  /* 0x000000ffff08c224 */ /* 0x000fe400078e0053 */
[----:B------:R-:W-:Y:S01]  /*22ca0*/  @!P4 IMAD.MOV.U32 R9, RZ, RZ, R81 ;  /* 0x000000ffff09c224 */ /* 0x000fe200078e0051 */
[----:B------:R3:W-:Y:S04]  /*22cb0*/  @!P5 ST.E.64 desc[UR42][R2.64], R4 ;  /* 0x000000040200d985 */ /* 0x0007e8000c101b2a */
[----:B------:R3:W-:Y:S02]  /*22cc0*/  @!P4 ST.E.64 desc[UR42][R6.64], R8 ;  /* 0x000000080600c985 */ /* 0x0007e4000c101b2a */
.L_x_1809:
[----:B------:R-:W-:Y:S05]  /*22cd0*/  BSYNC B1 ;  /* 0x0000000000017941 */ /* 0x000fea0003800000 */
.L_x_1808:
[----:B------:R-:W-:-:S03]  /*22ce0*/  UMOV UR4, 0xffffffff ;  /* 0xffffffff00047882 */ /* 0x000fc60000000000 */
[----:B------:R-:W-:Y:S05]  /*22cf0*/  BRA.DIV UR4, `(.L_x_1810) ;  /* 0x000000c604f47947 */ /* 0x000fea000b800000 */
[----:B------:R4:W0:Y:S04]  /*22d00*/  SHFL.IDX PT, R0, R27, 0x1, 0x1c1f ;  /* 0x003c1f001b007f89 */ /* 0x00082800000e0000 */
[----:B--2---:R4:W2:Y:S02]  /*22d10*/  SHFL.IDX PT, R14, R25, 0x1, 0x1c1f ;  /* 0x003c1f00190e7f89 */ /* 0x0048a400000e0000 */
.L_x_2102:
[----:B------:R-:W-:-:S13]  /*22d20*/  ISETP.GE.AND P0, PT, R24, R10, PT ;  /* 0x0000000a1800720c */ /* 0x000fda0003f06270 */
[----:B------:R-:W-:Y:S05]  /*22d30*/  @P0 BRA `(.L_x_1806) ;  /* 0x0000001000b00947 */ /* 0x000fea0003800000 */
[----:B------:R-:W-:Y:S01]  /*22d40*/  ULDC UR4, c[0x0][0xac8] ;  /* 0x0002b20000047ab9 */ /* 0x000fe20000000800 */
[----:B---3--:R-:W-:Y:S02]  /*22d50*/  SHF.R.S32.HI R4, RZ, 0x1f, R170 ;  /* 0x0000001fff047819 */ /* 0x008fe400000114aa */
[----:B------:R-:W-:Y:S02]  /*22d60*/  ISETP.GE.AND P1, PT, R170, UR4, PT ;  /* 0x00000004aa007c0c */ /* 0x000fe4000bf26270 */
[----:B------:R-:W-:Y:S02]  /*22d70*/  ISETP.GE.AND P3, PT, R223, UR4, PT ;  /* 0x00000004df007c0c */ /* 0x000fe4000bf66270 */
[----:B------:R-:W-:Y:S02]  /*22d80*/  ISETP.GE.AND P2, PT, R222, UR4, PT ;  /* 0x00000004de007c0c */ /* 0x000fe4000bf46270 */
[----:B------:R-:W-:Y:S02]  /*22d90*/  SHF.R.S32.HI R9, RZ, 0x1f, R223 ;  /* 0x0000001fff097819 */ /* 0x000fe400000114df */
[----:B------:R-:W-:-:S02]  /*22da0*/  SHF.R.S32.HI R8, RZ, 0x1f, R222 ;  /* 0x0000001fff087819 */ /* 0x000fc400000114de */
[----:B------:R-:W-:Y:S02]  /*22db0*/  SHF.R.S32.HI R12, RZ, 0x1f, R221 ;  /* 0x0000001fff0c7819 */ /* 0x000fe400000114dd */
[----:B------:R-:W-:Y:S01]  /*22dc0*/  SHF.R.S32.HI R11, RZ, 0x1f, R220 ;  /* 0x0000001fff0b7819 */ /* 0x000fe200000114dc */
[----:B------:R-:W-:Y:S01]  /*22dd0*/  @!P1 IMAD.MOV.U32 R5, RZ, RZ, R84 ;  /* 0x000000ffff059224 */ /* 0x000fe200078e0054 */
[CC--:B--2---:R-:W-:Y:S01]  /*22de0*/  @!P1 LEA R2, P0, R170.reuse, R14.reuse, 0x2 ;  /* 0x0000000eaa029211 */ /* 0x0c4fe200078010ff */
[----:B------:R-:W-:Y:S01]  /*22df0*/  @!P3 IMAD.MOV.U32 R84, RZ, RZ, R50 ;  /* 0x000000ffff54b224 */ /* 0x000fe200078e0032 */
[----:B------:R-:W-:Y:S01]  /*22e00*/  @!P3 LEA R6, P4, R223, R14, 0x2 ;  /* 0x0000000edf06b211 */ /* 0x000fe200078810ff */
[----:B------:R-:W-:Y:S01]  /*22e10*/  @!P2 IMAD.MOV.U32 R50, RZ, RZ, R53 ;  /* 0x000000ffff32a224 */ /* 0x000fe200078e0035 */
[----:B0-----:R-:W-:Y:S01]  /*22e20*/  @!P1 LEA.HI.X R3, R170, R0, R4, 0x2, P0 ;  /* 0x00000000aa039211 */ /* 0x001fe200000f1404 */
[----:B------:R-:W-:Y:S01]  /*22e30*/  @!P1 IMAD.MOV.U32 R4, RZ, RZ, R49 ;  /* 0x000000ffff049224 */ /* 0x000fe200078e0031 */
[----:B------:R-:W-:-:S02]  /*22e40*/  ISETP.GE.AND P0, PT, R221, UR4, PT ;  /* 0x00000004dd007c0c */ /* 0x000fc4000bf06270 */
[----:B------:R-:W-:Y:S02]  /*22e50*/  @!P3 LEA.HI.X R7, R223, R0, R9, 0x2, P4 ;  /* 0x00000000df07b211 */ /* 0x000fe400020f1409 */
[----:B------:R0:W-:Y:S01]  /*22e60*/  @!P1 ST.E.64 desc[UR42][R2.64], R4 ;  /* 0x0000000402009985 */ /* 0x0001e2000c101b2a */
[----:B------:R-:W-:Y:S02]  /*22e70*/  ISETP.GE.AND P1, PT, R220, UR4, PT ;  /* 0x00000004dc007c0c */ /* 0x000fe4000bf26270 */
[----:B------:R-:W-:Y:S01]  /*22e80*/  ISETP.GE.AND P4, PT, R219, UR4, PT ;  /* 0x00000004db007c0c */ /* 0x000fe2000bf86270 */
[----:B------:R2:W-:Y:S01]  /*22e90*/  @!P3 ST.E.64 desc[UR42][R6.64], R84 ;  /* 0x000000540600b985 */ /* 0x0005e2000c101b2a */
[----:B------:R-:W-:Y:S02]  /*22ea0*/  ISETP.GE.AND P3, PT, R218, UR4, PT ;  /* 0x00000004da007c0c */ /* 0x000fe4000bf66270 */
[----:B------:R-:W-:Y:S02]  /*22eb0*/  SHF.R.S32.HI R13, RZ, 0x1f, R214 ;  /* 0x0000001fff0d7819 */ /* 0x000fe400000114d6 */
[----:B------:R-:W-:-:S02]  /*22ec0*/  @!P0 IMAD.MOV.U32 R53, RZ, RZ, R52 ;  /* 0x000000ffff358224 */ /* 0x000fc400078e0034 */
[----:B------:R-:W-:Y:S01]  /*22ed0*/  @!P0 IMAD.MOV.U32 R52, RZ, RZ, R54 ;  /* 0x000000ffff348224 */ /* 0x000fe200078e0036 */
[C---:B0-----:R-:W-:Y:S02]  /*22ee0*/  @!P2 LEA R2, P5, R222.reuse, R14, 0x2 ;  /* 0x0000000ede02a211 */ /* 0x041fe400078a10ff */
[----:B------:R-:W-:Y:S02]  /*22ef0*/  @!P1 IMAD.MOV.U32 R54, RZ, RZ, R57 ;  /* 0x000000ffff369224 */ /* 0x000fe400078e0039 */
[----:B------:R-:W-:Y:S01]  /*22f00*/  @!P4 IMAD.MOV.U32 R57, RZ, RZ, R56 ;  /* 0x000000ffff39c224 */ /* 0x000fe200078e0038 */
[----:B------:R-:W-:Y:S02]  /*22f10*/  @!P2 LEA.HI.X R3, R222, R0, R8, 0x2, P5 ;  /* 0x00000000de03a211 */ /* 0x000fe400028f1408 */
[C---:B------:R-:W-:Y:S02]  /*22f20*/  @!P0 LEA R8, P5, R221.reuse, R14, 0x2 ;  /* 0x0000000edd088211 */ /* 0x040fe400078a10ff */
[----:B------:R-:W-:Y:S01]  /*22f30*/  @!P4 MOV R56, R58 ;  /* 0x0000003a0038c202 */ /* 0x000fe20000000f00 */
[----:B------:R0:W-:Y:S01]  /*22f40*/  @!P2 ST.E.64 desc[UR42][R2.64], R50 ;  /* 0x000000320200a985 */ /* 0x0001e2000c101b2a */
[----:B------:R-:W-:Y:S01]  /*22f50*/  @!P1 LEA R4, P2, R220, R14, 0x2 ;  /* 0x0000000edc049211 */ /* 0x000fe200078410ff */
[----:B------:R-:W-:Y:S01]  /*22f60*/  @!P3 IMAD.MOV.U32 R58, RZ, RZ, R67 ;  /* 0x000000ffff3ab224 */ /* 0x000fe200078e0043 */
[----:B------:R-:W-:-:S02]  /*22f70*/  @!P0 LEA.HI.X R9, R221, R0, R12, 0x2, P5 ;  /* 0x00000000dd098211 */ /* 0x000fc400028f140c */
[----:B------:R-:W-:Y:S02]  /*22f80*/  @!P1 LEA.HI.X R5, R220, R0, R11, 0x2, P2 ;  /* 0x00000000dc059211 */ /* 0x000fe400010f140b */
[----:B------:R-:W-:Y:S01]  /*22f90*/  ISETP.GE.AND P2, PT, R217, UR4, PT ;  /* 0x00000004d9007c0c */ /* 0x000fe2000bf46270 */
[----:B------:R3:W-:Y:S01]  /*22fa0*/  @!P0 ST.E.64 desc[UR42][R8.64], R52 ;  /* 0x0000003408008985 */ /* 0x0007e2000c101b2a */
[C---:B--2---:R-:W-:Y:S02]  /*22fb0*/  @!P4 LEA R6, P0, R219.reuse, R14, 0x2 ;  /* 0x0000000edb06c211 */ /* 0x044fe400078010ff */
[----:B------:R-:W-:Y:S01]  /*22fc0*/  SHF.R.S32.HI R12, RZ, 0x1f, R219 ;  /* 0x0000001fff0c7819 */ /* 0x000fe200000114db */
[----:B------:R2:W-:Y:S01]  /*22fd0*/  @!P1 ST.E.64 desc[UR42][R4.64], R54 ;  /* 0x0000003604009985 */ /* 0x0005e2000c101b2a */
[----:B------:R-:W-:Y:S02]  /*22fe0*/  ISETP.GE.AND P1, PT, R216, UR4, PT ;  /* 0x00000004d8007c0c */ /* 0x000fe4000bf26270 */
[----:B------:R-:W-:-:S02]  /*22ff0*/  @!P4 LEA.HI.X R7, R219, R0, R12, 0x2, P0 ;  /* 0x00000000db07c211 */ /* 0x000fc400000f140c */
[C---:B0-----:R-:W-:Y:S02]  /*23000*/  @!P3 LEA R2, P5, R218.reuse, R14, 0x2 ;  /* 0x0000000eda02b211 */ /* 0x041fe400078a10ff */
[----:B------:R-:W-:Y:S01]  /*23010*/  SHF.R.S32.HI R11, RZ, 0x1f, R218 ;  /* 0x0000001fff0b7819 */ /* 0x000fe200000114da */
[----:B------:R-:W-:Y:S01]  /*23020*/  @!P4 ST.E.64 desc[UR42][R6.64], R56 ;  /* 0x000000380600c985 */ /* 0x000fe2000c101b2a */
[----:B------:R-:W-:Y:S01]  /*23030*/  ISETP.GE.AND P0, PT, R215, UR4, PT ;  /* 0x00000004d7007c0c */ /* 0x000fe2000bf06270 */
[----:B------:R-:W-:Y:S01]  /*23040*/  @!P2 IMAD.MOV.U32 R67, RZ, RZ, R66 ;  /* 0x000000ffff43a224 */ /* 0x000fe200078e0042 */
[----:B------:R-:W-:Y:S01]  /*23050*/  @!P3 LEA.HI.X R3, R218, R0, R11, 0x2, P5 ;  /* 0x00000000da03b211 */ /* 0x000fe200028f140b */
[----:B------:R-:W-:Y:S01]  /*23060*/  @!P2 IMAD.MOV.U32 R66, RZ, RZ, R68 ;  /* 0x000000ffff42a224 */ /* 0x000fe200078e0044 */
[----:B------:R-:W-:Y:S01]  /*23070*/  SHF.R.S32.HI R11, RZ, 0x1f, R217 ;  /* 0x0000001fff0b7819 */ /* 0x000fe200000114d9 */
[----:B------:R-:W-:Y:S01]  /*23080*/  @!P1 IMAD.MOV.U32 R68, RZ, RZ, R71 ;  /* 0x000000ffff449224 */ /* 0x000fe200078e0047 */
[----:B---3--:R-:W-:Y:S01]  /*23090*/  @!P2 LEA R8, P4, R217, R14, 0x2 ;  /* 0x0000000ed908a211 */ /* 0x008fe200078810ff */
[----:B------:R0:W-:Y:S01]  /*230a0*/  @!P3 ST.E.64 desc[UR42][R2.64], R58 ;  /* 0x0000003a0200b985 */ /* 0x0001e2000c101b2a */
[----:B------:R-:W-:-:S02]  /*230b0*/  ISETP.GE.AND P3, PT, R214, UR4, PT ;  /* 0x00000004d6007c0c */ /* 0x000fc4000bf66270 */
[----:B------:R-:W-:Y:S02]  /*230c0*/  @!P2 LEA.HI.X R9, R217, R0, R11, 0x2, P4 ;  /* 0x00000000d909a211 */ /* 0x000fe400020f140b */
[C---:B--2---:R-:W-:Y:S01]  /*230d0*/  @!P1 LEA R4, P5, R216.reuse, R14, 0x2 ;  /* 0x0000000ed8049211 */ /* 0x044fe200078a10ff */
[----:B------:R-:W-:Y:S01]  /*230e0*/  @!P0 IMAD.MOV.U32 R71, RZ, RZ, R70 ;  /* 0x000000ffff478224 */ /* 0x000fe200078e0046 */
[----:B------:R-:W-:Y:S01]  /*230f0*/  SHF.R.S32.HI R12, RZ, 0x1f, R216 ;  /* 0x0000001fff0c7819 */ /* 0x000fe200000114d8 */
[----:B------:R-:W-:Y:S01]  /*23100*/  @!P2 ST.E.64 desc[UR42][R8.64], R66 ;  /* 0x000000420800a985 */ /* 0x000fe2000c101b2a */
[----:B------:R-:W-:Y:S01]  /*23110*/  ISETP.GE.AND P2, PT, R213, UR4, PT ;  /* 0x00000004d5007c0c */ /* 0x000fe2000bf46270 */
[----:B------:R-:W-:Y:S01]  /*23120*/  @!P0 IMAD.MOV.U32 R70, RZ, RZ, R72 ;  /* 0x000000ffff468224 */ /* 0x000fe200078e0048 */
[----:B------:R-:W-:Y:S02]  /*23130*/  @!P1 LEA.HI.X R5, R216, R0, R12, 0x2, P5 ;  /* 0x00000000d8059211 */ /* 0x000fe400028f140c */
[-C--:B------:R-:W-:Y:S01]  /*23140*/  @!P0 LEA R10, P4, R215, R14.reuse, 0x2 ;  /* 0x0000000ed70a8211 */ /* 0x080fe200078810ff */
[----:B------:R-:W-:Y:S01]  /*23150*/  @!P3 IMAD.MOV.U32 R72, RZ, RZ, R87 ;  /* 0x000000ffff48b224 */ /* 0x000fe200078e0057 */
[----:B------:R-:W-:Y:S01]  /*23160*/  SHF.R.S32.HI R12, RZ, 0x1f, R215 ;  /* 0x0000001fff0c7819 */ /* 0x000fe200000114d7 */
[----:B------:R2:W-:Y:S01]  /*23170*/  @!P1 ST.E.64 desc[UR42][R4.64], R68 ;  /* 0x0000004404009985 */ /* 0x0005e2000c101b2a */
[----:B0-----:R-:W-:-:S02]  /*23180*/  @!P3 LEA R2, P1, R214, R14, 0x2 ;  /* 0x0000000ed602b211 */ /* 0x001fc400078210ff */
[-C--:B------:R-:W-:Y:S02]  /*23190*/  @!P0 LEA.HI.X R11, R215, R0.reuse, R12, 0x2, P4 ;  /* 0x00000000d70b8211 */ /* 0x080fe400020f140c */
[----:B------:R-:W-:Y:S01]  /*231a0*/  ISETP.GE.AND P4, PT, R212, UR4, PT ;  /* 0x00000004d4007c0c */ /* 0x000fe2000bf86270 */
[----:B------:R-:W-:Y:S01]  /*231b0*/  @!P2 IMAD.MOV.U32 R87, RZ, RZ, R86 ;  /* 0x000000ffff57a224 */ /* 0x000fe200078e0056 */
[----:B------:R-:W-:Y:S01]  /*231c0*/  ISETP.GE.AND P5, PT, R211, UR4, PT ;  /* 0x00000004d3007c0c */ /* 0x000fe2000bfa6270 */
[----:B------:R0:W-:Y:S01]  /*231d0*/  @!P0 ST.E.64 desc[UR42][R10.64], R70 ;  /* 0x000000460a008985 */ /* 0x0001e2000c101b2a */
[----:B------:R-:W-:Y:S01]  /*231e0*/  ISETP.GE.AND P0, PT, R210, UR4, PT ;  /* 0x00000004d2007c0c */ /* 0x000fe2000bf06270 */
[----:B------:R-:W-:Y:S01]  /*231f0*/  @!P2 IMAD.MOV.U32 R86, RZ, RZ, R88 ;  /* 0x000000ffff56a224 */ /* 0x000fe200078e0058 */
[----:B------:R-:W-:Y:S02]  /*23200*/  @!P3 LEA.HI.X R3, R214, R0, R13, 0x2, P1 ;  /* 0x00000000d603b211 */ /* 0x000fe400008f140d */
[----:B------:R-:W-:-:S02]  /*23210*/  SHF.R.S32.HI R12, RZ, 0x1f, R213 ;  /* 0x0000001fff0c7819 */ /* 0x000fc400000114d5 */
[C---:B------:R-:W-:Y:S01]  /*23220*/  @!P2 LEA R6, P1, R213.reuse, R14, 0x2 ;  /* 0x0000000ed506a211 */ /* 0x040fe200078210ff */
[----:B------:R3:W-:Y:S01]  /*23230*/  @!P3 ST.E.64 desc[UR42][R2.64], R72 ;  /* 0x000000480200b985 */ /* 0x0007e2000c101b2a */
[----:B------:R-:W-:Y:S01]  /*23240*/  SHF.R.S32.HI R13, RZ, 0x1f, R212 ;  /* 0x0000001fff0d7819 */ /* 0x000fe200000114d4 */
[----:B------:R-:W-:Y:S01]  /*23250*/  @!P4 IMAD.MOV.U32 R88, RZ, RZ, R91 ;  /* 0x000000ffff58c224 */ /* 0x000fe200078e005b */
[----:B------:R-:W-:Y:S01]  /*23260*/  @!P2 LEA.HI.X R7, R213, R0, R12, 0x2, P1 ;  /* 0x00000000d507a211 */ /* 0x000fe200008f140c */
[----:B------:R-:W-:Y:S01]  /*23270*/  @!P5 IMAD.MOV.U32 R93, RZ, RZ, R90 ;  /* 0x000000ffff5dd224 */ /* 0x000fe200078e005a */
[-C--:B--2---:R-:W-:Y:S02]  /*23280*/  @!P4 LEA R4, P1, R212, R14.reuse, 0x2 ;  /* 0x0000000ed404c211 */ /* 0x084fe400078210ff */
[----:B------:R-:W-:Y:S01]  /*23290*/  SHF.R.S32.HI R12, RZ, 0x1f, R211 ;  /* 0x0000001fff0c7819 */ /* 0x000fe200000114d3 */
[----:B------:R3:W-:Y:S01]  /*232a0*/  @!P2 ST.E.64 desc[UR42][R6.64], R86 ;  /* 0x000000560600a985 */ /* 0x0007e2000c101b2a */
[----:B------:R-:W-:-:S02]  /*232b0*/  @!P5 LEA R8, P2, R211, R14, 0x2 ;  /* 0x0000000ed308d211 */ /* 0x000fc400078410ff */
[----:B0-----:R-:W-:Y:S02]  /*232c0*/  @!P0 LEA R10, P3, R210, R14, 0x2 ;  /* 0x0000000ed20a8211 */ /* 0x001fe400078610ff */
[-C--:B------:R-:W-:Y:S02]  /*232d0*/  @!P4 LEA.HI.X R5, R212, R0.reuse, R13, 0x2, P1 ;  /* 0x00000000d405c211 */ /* 0x080fe400008f140d */
[-C--:B------:R-:W-:Y:S02]  /*232e0*/  @!P5 LEA.HI.X R9, R211, R0.reuse, R12, 0x2, P2 ;  /* 0x00000000d309d211 */ /* 0x080fe400010f140c */
[----:B------:R-:W-:Y:S01]  /*232f0*/  @!P0 LEA.HI.X R11, R210, R0, R229, 0x2, P3 ;  /* 0x00000000d20b8211 */ /* 0x000fe200018f14e5 */
[----:B------:R3:W-:Y:S04]  /*23300*/  @!P4 ST.E.64 desc[UR42][R4.64], R88 ;  /* 0x000000580400c985 */ /* 0x0007e8000c101b2a */
[----:B------:R3:W-:Y:S04]  /*23310*/  @!P5 ST.E.64 desc[UR42][R8.64], R92 ;  /* 0x0000005c0800d985 */ /* 0x0007e8000c101b2a */
[----:B------:R3:W-:Y:S01]  /*23320*/  @!P0 ST.E.64 desc[UR42][R10.64], R62 ;  /* 0x0000003e0a008985 */ /* 0x0007e2000c101b2a */
[----:B------:R-:W-:-:S13]  /*23330*/  ISETP.GE.AND P0, PT, R209, UR4, PT ;  /* 0x00000004d1007c0c */ /* 0x000fda000bf06270 */
[----:B---3--:R-:W-:Y:S05]  /*23340*/  @P0 BRA `(.L_x_1806) ;  /* 0x0000000c002c0947 */ /* 0x008fea0003800000 */
[----:B------:R-:W-:-:S04]  /*23350*/  LEA R14, P0, R209, R14, 0x2 ;  /* 0x0000000ed10e7211 */ /* 0x000fc800078010ff */
[----:B------:R-:W-:-:S05]  /*23360*/  LEA.HI.X R15, R209, R0, R228, 0x2, P0 ;  /* 0x00000000d10f7211 */ /* 0x000fca00000f14e4 */
[----:B------:R0:W-:Y:S01]  /*23370*/  ST.E.64 desc[UR42][R14.64], R64 ;  /* 0x000000400e007985 */ /* 0x0001e2000c101b2a */
[----:B------:R-:W-:Y:S05]  /*23380*/  BRA `(.L_x_1806) ;  /* 0x0000000c001c7947 */ /* 0x000fea0003800000 */
.L_x_1792:
[----:B------:R-:W-:Y:S01]  /*23390*/  ULDC.64 UR4, c[0x0][0xc08] ;  /* 0x0003020000047ab9 */ /* 0x000fe20000000a00 */
[----:B------:R-:W4:Y:S01]  /*233a0*/  LDC.64 R2, c[0x0][0xc00] ;  /* 0x00030000ff027b82 */ /* 0x000f220000000a00 */
[----:B------:R-:W-:Y:S01]  /*233b0*/  ISETP.NE.U32.AND P0, PT, RZ, UR4, PT ;  /* 0x00000004ff007c0c */ /* 0x000fe2000bf05070 */
[----:B------:R-:W-:Y:S01]  /*233c0*/  IMAD.MOV.U32 R15, RZ, RZ, RZ ;  /* 0x000000ffff0f7224 */ /* 0x000fe200078e00ff */
[----:B------:R-:W0:Y:S02]  /*233d0*/  S2R R0, SR_TID.X ;  /* 0x0000000000007919 */ /* 0x000e240000002100 */
[----:B------:R-:W-:Y:S01]  /*233e0*/  ISETP.NE.AND.EX P1, PT, RZ, UR5, PT, P0 ;  /* 0x00000005ff007c0c */ /* 0x000fe2000bf25300 */
[----:B------:R-:W-:Y:S02]  /*233f0*/  ULDC.64 UR4, c[0x0][0xc00] ;  /* 0x0003000000047ab9 */ /* 0x000fe40000000a00 */
[----:B------:R-:W-:-:S04]  /*23400*/  ISETP.NE.U32.AND P0, PT, RZ, UR4, PT ;  /* 0x00000004ff007c0c */ /* 0x000fc8000bf05070 */
[----:B------:R-:W-:-:S06]  /*23410*/  ISETP.NE.AND.EX P0, PT, RZ, UR5, PT, P0 ;  /* 0x00000005ff007c0c */ /* 0x000fcc000bf05300 */
[----:B------:R-:W1:Y:S01]  /*23420*/  @P1 LDC.64 R4, c[0x0][0xc08] ;  /* 0x00030200ff041b82 */ /* 0x000e620000000a00 */
[----:B------:R-:W-:Y:S02]  /*23430*/  ULDC UR4, c[0x0][0xa88] ;  /* 0x0002a20000047ab9 */ /* 0x000fe40000000800 */
[----:B------:R-:W-:Y:S02]  /*23440*/  IMAD.U32 R20, RZ, RZ, UR4 ;  /* 0x00000004ff147e24 */ /* 0x000fe4000f8e00ff */
[----:B----4-:R-:W-:-:S05]  /*23450*/  IMAD.WIDE R2, R207, 0x4, R2 ;  /* 0x00000004cf027825 */ /* 0x010fca00078e0202 */
[----:B------:R4:W5:Y:S01]  /*23460*/  @P0 LDG.E R15, desc[UR42][R2.64] ;  /* 0x0000002a020f0981 */ /* 0x000962000c1e1900 */
[----:B--2---:R-:W-:Y:S01]  /*23470*/  ISETP.GT.AND P2, PT, R206, 0x1, PT ;  /* 0x00000001ce00780c */ /* 0x004fe20003f44270 */
[----:B0-----:R-:W-:Y:S02]  /*23480*/  VIADD R0, R0, 0xffffff80 ;  /* 0xffffff8000007836 */ /* 0x001fe40000000000 */
[----:B-1----:R-:W-:-:S05]  /*23490*/  @P1 IMAD.WIDE R4, R207, 0x4, R4 ;  /* 0x00000004cf041825 */ /* 0x002fca00078e0204 */
[----:B------:R4:W5:Y:S01]  /*234a0*/  @P1 LDG.E R20, desc[UR42][R4.64] ;  /* 0x0000002a04141981 */ /* 0x000962000c1e1900 */
[----:B------:R-:W-:Y:S02]  /*234b0*/  ISETP.GT.AND P3, PT, R0, 0x7f, PT ;  /* 0x0000007f0000780c */ /* 0x000fe40003f64270 */
[----:B-----5:R-:W-:Y:S01]  /*234c0*/  SHF.R.S32.HI R24, RZ, 0x1f, R207 ;  /* 0x0000001fff187819 */ /* 0x020fe200000114cf */
[----:B------:R-:W-:Y:S10]  /*234d0*/  @P1 BRA `(.L_x_1811) ;  /* 0x0000000000101947 */ /* 0x000ff40003800000 */
[----:B------:R-:W-:Y:S05]  /*234e0*/  @!P0 BRA `(.L_x_1811) ;  /* 0x00000000000c8947 */ /* 0x000fea0003800000 */
[----:B----4-:R-:W2:Y:S04]  /*234f0*/  LDG.E R5, desc[UR42][R2.64] ;  /* 0x0000002a02057981 */ /* 0x010ea8000c1e1900 */
[----:B------:R-:W2:Y:S02]  /*23500*/  LDG.E R20, desc[UR42][R2.64+0x4] ;  /* 0x0000042a02147981 */ /* 0x000ea4000c1e1900 */
[----:B--2---:R-:W-:-:S07]  /*23510*/  IMAD.IADD R20, R20, 0x1, -R5 ;  /* 0x0000000114147824 */ /* 0x004fce00078e0a05 */
.L_x_1811:
[----:B------:R-:W-:Y:S01]  /*23520*/  BSSY B1, `(.L_x_1812) ;  /* 0x0000036000017945 */ /* 0x000fe20003800000 */
[----:B------:R-:W-:Y:S02]  /*23530*/  SEL R25, R207, RZ, !P0 ;  /* 0x000000ffcf197207 */ /* 0x000fe40004000000 */
[----:B------:R-:W-:Y:S02]  /*23540*/  SEL R24, R24, RZ, !P0 ;  /* 0x000000ff18187207 */ /* 0x000fe40004000000 */
[----:B------:R-:W-:Y:S01]  /*23550*/  SHF.R.S32.HI R14, RZ, 0x1f, R15 ;  /* 0x0000001fff0e7819 */ /* 0x000fe2000001140f */
[----:B------:R-:W-:Y:S06]  /*23560*/  @P3 BRA `(.L_x_1813) ;  /* 0x0000000000c43947 */ /* 0x000fec0003800000 */
[----:B----4-:R-:W0:Y:S01]  /*23570*/  S2R R2, SR_TID.X ;  /* 0x0000000000027919 */ /* 0x010e220000002100 */
[----:B------:R-:W1:Y:S02]  /*23580*/  LDC R29, c[0x0][0xbe8] ;  /* 0x0002fa00ff1d7b82 */ /* 0x000e640000000800 */
[----:B-1----:R-:W-:Y:S01]  /*23590*/  IMAD R0, R20, R29, RZ ;  /* 0x0000001d14007224 */ /* 0x002fe200078e02ff */
[----:B0-----:R-:W-:-:S04]  /*235a0*/  IADD3 R27, R177, -0x80, R2 ;  /* 0xffffff80b11b7810 */ /* 0x001fc80007ffe002 */
        /* <DEDUP_REMOVED lines=9> */
[----:B------:R-:W2:Y:S08]  /*23640*/  LDC.64 R8, c[0x0][R26+0x218] ;  /* 0x000086001a087b82 */ /* 0x000eb00000000a00 */
[----:B------:R-:W4:Y:S08]  /*23650*/  LDC.64 R6, c[0x0][R26+0x228] ;  /* 0x00008a001a067b82 */ /* 0x000f300000000a00 */
[----:B------:R-:W5:Y:S08]  /*23660*/  LDC.64 R4, c[0x0][R26+0x210] ;  /* 0x000084001a047b82 */ /* 0x000f700000000a00 */
[----:B------:R-:W3:Y:S08]  /*23670*/  @P0 LDC R0, c[0x0][0xbec] ;  /* 0x0002fb00ff000b82 */ /* 0x000ef00000000800 */
[----:B------:R-:W4:Y:S01]  /*23680*/  @P0 LDC R33, c[0x0][0xbf0] ;  /* 0x0002fc00ff210b82 */ /* 0x000f220000000800 */
[----:B-1----:R-:W-:-:S07]  /*23690*/  IMAD R11, R11, R25, RZ ;  /* 0x000000190b0b7224 */ /* 0x002fce00078e02ff */
[----:B0-----:R-:W0:Y:S01]  /*236a0*/  @!P3 LDC R2, c[0x0][0xb50] ;  /* 0x0002d400ff02bb82 */ /* 0x001e220000000800 */
[----:B------:R-:W-:Y:S02]  /*236b0*/  IMAD R11, R10, R24, R11 ;  /* 0x000000180a0b7224 */ /* 0x000fe400078e020b */
[----:B---3--:R-:W-:-:S05]  /*236c0*/  @P0 IMAD.HI.U32 R0, R27, R0, RZ ;  /* 0x000000001b000227 */ /* 0x008fca00078e00ff */
[----:B------:R-:W1:Y:S01]  /*236d0*/  @!P3 LDC R3, c[0x0][0xb54] ;  /* 0x0002d500ff03bb82 */ /* 0x000e620000000800 */
[-C--:B--2---:R-:W-:Y:S02]  /*236e0*/  IMAD R31, R9, R168.reuse, RZ ;  /* 0x000000a8091f7224 */ /* 0x084fe400078e02ff */
[----:B------:R-:W-:Y:S01]  /*236f0*/  IMAD.WIDE.U32 R12, R8, R168, RZ ;  /* 0x000000a8080c7225 */ /* 0x000fe200078e00ff */
[----:B----4-:R-:W-:Y:S02]  /*23700*/  @P0 SHF.R.U32.HI R21, RZ, R33, R0 ;  /* 0x00000021ff150219 */ /* 0x010fe40000011600 */
[----:B------:R-:W-:Y:S01]  /*23710*/  SEL R33, R208, RZ, P3 ;  /* 0x000000ffd0217207 */ /* 0x000fe20001800000 */
[----:B------:R-:W-:-:S04]  /*23720*/  IMAD.WIDE.U32 R8, R10, R25, RZ ;  /* 0x000000190a087225 */ /* 0x000fc800078e00ff */
[----:B------:R-:W-:Y:S01]  /*23730*/  IMAD.IADD R13, R31, 0x1, R13 ;  /* 0x000000011f0d7824 */ /* 0x000fe200078e020d */
[----:B------:R-:W-:Y:S01]  /*23740*/  IADD3 R12, P0, P1, R8, R12, R15 ;  /* 0x0000000c080c7210 */ /* 0x000fe2000791e00f */
[----:B------:R-:W-:Y:S02]  /*23750*/  IMAD.MOV R0, RZ, RZ, -R21 ;  /* 0x000000ffff007224 */ /* 0x000fe400078e0a15 */
[----:B------:R-:W-:Y:S02]  /*23760*/  IMAD.IADD R11, R9, 0x1, R11 ;  /* 0x00000001090b7824 */ /* 0x000fe400078e020b */
[-C--:B------:R-:W-:Y:S02]  /*23770*/  IMAD R31, R7, R33.reuse, RZ ;  /* 0x00000021071f7224 */ /* 0x080fe400078e02ff */
[----:B------:R-:W-:-:S04]  /*23780*/  IMAD.WIDE.U32 R6, R6, R33, RZ ;  /* 0x0000002106067225 */ /* 0x000fc800078e00ff */
[----:B------:R-:W-:Y:S01]  /*23790*/  IMAD R9, R29, R0, R27 ;  /* 0x000000001d097224 */ /* 0x000fe200078e021b */
[----:B------:R-:W-:Y:S01]  /*237a0*/  IADD3.X R0, R11, R13, R14, P0, P1 ;  /* 0x0000000d0b007210 */ /* 0x000fe200007e240e */
[----:B------:R-:W-:Y:S01]  /*237b0*/  IMAD.IADD R7, R31, 0x1, R7 ;  /* 0x000000011f077824 */ /* 0x000fe200078e0207 */
[----:B------:R-:W-:Y:S02]  /*237c0*/  IADD3 R6, P0, P1, R21, R12, R6 ;  /* 0x0000000c15067210 */ /* 0x000fe4000791e006 */
[----:B------:R-:W-:Y:S02]  /*237d0*/  SHF.R.S32.HI R21, RZ, 0x1f, R21 ;  /* 0x0000001fff157819 */ /* 0x000fe40000011415 */
[----:B------:R-:W-:Y:S02]  /*237e0*/  SHF.R.S32.HI R11, RZ, 0x1f, R9 ;  /* 0x0000001fff0b7819 */ /* 0x000fe40000011409 */
[----:B------:R-:W-:Y:S01]  /*237f0*/  IADD3.X R7, R21, R0, R7, P0, P1 ;  /* 0x0000000015077210 */ /* 0x000fe200007e2407 */
[----:B-----5:R-:W-:-:S04]  /*23800*/  IMAD R0, R5, R9, RZ ;  /* 0x0000000905007224 */ /* 0x020fc800078e02ff */
[C---:B------:R-:W-:Y:S02]  /*23810*/  IMAD R11, R4.reuse, R11, R0 ;  /* 0x0000000b040b7224 */ /* 0x040fe400078e0200 */
[----:B------:R-:W-:-:S04]  /*23820*/  IMAD.WIDE.U32 R4, R4, R9, R6 ;  /* 0x0000000904047225 */ /* 0x000fc800078e0006 */
[----:B------:R-:W-:Y:S01]  /*23830*/  IMAD.IADD R0, R5, 0x1, R11 ;  /* 0x0000000105007824 */ /* 0x000fe200078e020b */
[----:B0-----:R-:W-:Y:S01]  /*23840*/  LEA R2, P0, R4, R2, 0x2 ;  /* 0x0000000204027211 */ /* 0x001fe200078010ff */
[----:B------:R-:W-:-:S03]  /*23850*/  IMAD.MOV.U32 R5, RZ, RZ, -0x800000 ;  /* 0xff800000ff057424 */ /* 0x000fc600078e00ff */
[----:B-1----:R-:W-:-:S05]  /*23860*/  LEA.HI.X R3, R4, R3, R0, 0x2, P0 ;  /* 0x0000000304037211 */ /* 0x002fca00000f1400 */
[----:B------:R0:W-:Y:S04]  /*23870*/  STG.E desc[UR42][R2.64], R5 ;  /* 0x0000000502007986 */ /* 0x0001e8000c10192a */
.L_x_1813:
[----:B------:R-:W-:Y:S05]  /*23880*/  BSYNC B1 ;  /* 0x0000000000017941 */ /* 0x000fea0003800000 */
.L_x_1812:
[----:B------:R-:W-:Y:S05]  /*23890*/  @P2 BRA `(.L_x_1806) ;  /* 0x0000000400d82947 */ /* 0x000fea0003800000 */
[----:B------:R-:W1:Y:S01]  /*238a0*/  LDC R21, c[0x0][0xbe8] ;  /* 0x0002fa00ff157b82 */ /* 0x000e620000000800 */
[----:B------:R-:W-:Y:S01]  /*238b0*/  ULDC.64 UR4, c[0x0][0xaa0] ;  /* 0x0002a80000047ab9 */ /* 0x000fe20000000a00 */
[----:B------:R-:W-:Y:S01]  /*238c0*/  ULDC.64 UR6, c[0x0][0xaf0] ;  /* 0x0002bc0000067ab9 */ /* 0x000fe20000000a00 */
[----:B------:R-:W-:Y:S02]  /*238d0*/  IMAD R0, R14, UR4, RZ ;  /* 0x000000040e007c24 */ /* 0x000fe4000f8e02ff */
[----:B0---4-:R-:W-:-:S04]  /*238e0*/  IMAD.WIDE.U32 R2, R15, UR4, RZ ;  /* 0x000000040f027c25 */ /* 0x011fc8000f8e00ff */
[----:B------:R-:W-:Y:S01]  /*238f0*/  IMAD R5, R15, UR5, R0 ;  /* 0x000000050f057c24 */ /* 0x000fe2000f8e0200 */
[----:B------:R-:W-:Y:S01]  /*23900*/  ULDC.64 UR4, c[0x0][0xae8] ;  /* 0x0002ba0000047ab9 */ /* 0x000fe20000000a00 */
[----:B------:R-:W-:-:S03]  /*23910*/  IMAD R0, R205, 0x20, R225 ;  /* 0x00000020cd007824 */ /* 0x000fc600078e02e1 */
[----:B------:R-:W-:Y:S01]  /*23920*/  IADD3 R3, R3, R5, RZ ;  /* 0x0000000503037210 */ /* 0x000fe20007ffe0ff */
[----:B------:R-:W-:Y:S02]  /*23930*/  IMAD.IADD R9, R177, 0x1, R0 ;  /* 0x00000001b1097824 */ /* 0x000fe400078e0200 */
[----:B------:R-:W-:-:S04]  /*23940*/  IMAD.WIDE.U32 R2, R168, UR4, R2 ;  /* 0x00000004a8027c25 */ /* 0x000fc8000f8e0002 */
[----:B------:R-:W-:Y:S01]  /*23950*/  IMAD.MOV.U32 R5, RZ, RZ, R9 ;  /* 0x000000ffff057224 */ /* 0x000fe200078e0009 */
[----:B-1----:R-:W-:Y:S01]  /*23960*/  ISETP.NE.AND P0, PT, R21, 0x1, PT ;  /* 0x000000011500780c */ /* 0x002fe20003f05270 */
[----:B------:R-:W-:Y:S01]  /*23970*/  IMAD R3, R168, UR5, R3 ;  /* 0x00000005a8037c24 */ /* 0x000fe2000f8e0203 */
[----:B------:R-:W-:Y:S01]  /*23980*/  ULDC.64 UR4, c[0x0][0xae0] ;  /* 0x0002b80000047ab9 */ /* 0x000fe20000000a00 */
[----:B------:R-:W-:-:S10]  /*23990*/  IMAD.WIDE.U32 R2, R25, UR6, R2 ;  /* 0x0000000619027c25 */ /* 0x000fd4000f8e0002 */
        /* <DEDUP_REMOVED lines=24> */
[----:B------:R-:W-:Y:S06]  /*23b20*/  BRA.DIV UR4, `(.L_x_1814) ;  /* 0x000000ba04b07947 */ /* 0x000fec000b800000 */
[----:B------:R0:W1:Y:S04]  /*23b30*/  SHFL.IDX PT, R3, R2, RZ, 0x181f ;  /* 0x00181fff02037589 */ /* 0x00006800000e0000 */
[----:B------:R0:W2:Y:S02]  /*23b40*/  SHFL.IDX PT, R14, R0, RZ, 0x181f ;  /* 0x00181fff000e7589 */ /* 0x0000a400000e0000 */
.L_x_2105:
[----:B------:R-:W-:Y:S01]  /*23b50*/  IMAD R21, R20, R21, RZ ;  /* 0x0000001514157224 */ /* 0x000fe200078e02ff */
[----:B------:R-:W-:Y:S01]  /*23b60*/  BSSY B1, `(.L_x_1815) ;  /* 0x000000f000017945 */ /* 0x000fe20003800000 */
[----:B------:R-:W-:-:S05]  /*23b70*/  IMAD.IADD R6, R225, 0x1, R177 ;  /* 0x00000001e1067824 */ /* 0x000fca00078e02b1 */
        /* <DEDUP_REMOVED lines=11> */
[----:B------:R4:W-:Y:S04]  /*23c30*/  @!P2 ST.E.128 desc[UR42][R4.64], RZ ;  /* 0x000000ff0400a985 */ /* 0x0009e8000c101d2a */
[----:B------:R4:W-:Y:S02]  /*23c40*/  @!P3 ST.E.128 desc[UR42][R14.64], RZ ;  /* 0x000000ff0e00b985 */ /* 0x0009e4000c101d2a */
.L_x_1816:
[----:B------:R-:W-:Y:S05]  /*23c50*/  BSYNC B1 ;  /* 0x0000000000017941 */ /* 0x000fea0003800000 */
.L_x_1815:
[----:B------:R-:W-:-:S03]  /*23c60*/  UMOV UR4, 0xffffffff ;  /* 0xffffffff00047882 */ /* 0x000fc60000000000 */
[----:B------:R-:W-:Y:S05]  /*23c70*/  BRA.DIV UR4, `(.L_x_1817) ;  /* 0x000000ba04907947 */ /* 0x000fea000b800000 */
[----:B-1----:R1:W0:Y:S04]  /*23c80*/  SHFL.IDX PT, R3, R2, 0x1, 0x181f ;  /* 0x00381f0002037f89 */ /* 0x00222800000e0000 */
[----:B--2-4-:R1:W2:Y:S02]  /*23c90*/  SHFL.IDX PT, R14, R0, 0x1, 0x181f ;  /* 0x00381f00000e7f89 */ /* 0x0142a400000e0000 */
.L_x_2109:
        /* <DEDUP_REMOVED lines=13> */
[----:B------:R4:W-:Y:S04]  /*23d70*/  @!P2 ST.E.128 desc[UR42][R4.64], RZ ;  /* 0x000000ff0400a985 */ /* 0x0009e8000c101d2a */
[----:B------:R4:W-:Y:S02]  /*23d80*/  @!P3 ST.E.128 desc[UR42][R14.64], RZ ;  /* 0x000000ff0e00b985 */ /* 0x0009e4000c101d2a */
.L_x_1819:
[----:B------:R-:W-:Y:S05]  /*23d90*/  BSYNC B1 ;  /* 0x0000000000017941 */ /* 0x000fea0003800000 */
.L_x_1818:
[----:B------:R-:W-:-:S03]  /*23da0*/  UMOV UR4, 0xffffffff ;  /* 0xffffffff00047882 */ /* 0x000fc60000000000 */
[----:B------:R-:W-:Y:S05]  /*23db0*/  BRA.DIV UR4, `(.L_x_1820) ;  /* 0x000000ba04887947 */ /* 0x000fea000b800000 */
[----:B0-----:R0:W0:Y:S04]  /*23dc0*/  SHFL.IDX PT, R3, R2, 0x2, 0x181f ;  /* 0x00581f0002037f89 */ /* 0x00102800000e0000 */
[----:B--2-4-:R2:W4:Y:S02]  /*23dd0*/  SHFL.IDX PT, R14, R0, 0x2, 0x181f ;  /* 0x00581f00000e7f89 */ /* 0x01452400000e0000 */
.L_x_2113:
        /* <DEDUP_REMOVED lines=9> */
[-C--:B----4-:R-:W-:Y:S02]  /*23e70*/  @!P2 LEA R4, P0, R200, R14.reuse, 0x1 ;  /* 0x0000000ec804a211 */ /* 0x090fe400078008ff */
[----:B------:R-:W-:Y:S02]  /*23e80*/  @!P3 LEA R14, P1, R204, R14, 0x1 ;  /* 0x0000000ecc0eb211 */ /* 0x000fe400078208ff */
[-C--:B0-----:R-:W-:Y:S02]  /*23e90*/  @!P2 LEA.HI.X R5, R200, R3.reuse, R8, 0x1, P0 ;  /* 0x00000003c805a211 */ /* 0x081fe400000f0c08 */
[----:B------:R-:W-:-:S03]  /*23ea0*/  @!P3 LEA.HI.X R15, R204, R3, R7, 0x1, P1 ;  /* 0x00000003cc0fb211 */ /* 0x000fc600008f0c07 */
[----:B------:R0:W-:Y:S04]  /*23eb0*/  @!P2 ST.E.128 desc[UR42][R4.64], RZ ;  /* 0x000000ff0400a985 */ /* 0x0001e8000c101d2a */
[----:B------:R0:W-:Y:S02]  /*23ec0*/  @!P3 ST.E.128 desc[UR42][R14.64], RZ ;  /* 0x000000ff0e00b985 */ /* 0x0001e4000c101d2a */
.L_x_1822:
[----:B------:R-:W-:Y:S05]  /*23ed0*/  BSYNC B1 ;  /* 0x0000000000017941 */ /* 0x000fea0003800000 */
.L_x_1821:
[----:B------:R-:W-:-:S03]  /*23ee0*/  UMOV UR4, 0xffffffff ;  /* 0xffffffff00047882 */ /* 0x000fc60000000000 */
[----:B------:R-:W-:Y:S05]  /*23ef0*/  BRA.DIV UR4, `(.L_x_1823) ;  /* 0x000000ba04807947 */ /* 0x000fea000b800000 */
[----:B0-----:R0:W0:Y:S04]  /*23f00*/  SHFL.IDX PT, R3, R2, 0x3, 0x181f ;  /* 0x00781f0002037f89 */ /* 0x00102800000e0000 */
[----:B----4-:R4:W0:Y:S02]  /*23f10*/  SHFL.IDX PT, R14, R0, 0x3, 0x181f ;  /* 0x00781f00000e7f89 */ /* 0x01082400000e0000 */
.L_x_2117:
[----:B-12-4-:R-:W-:-:S05]  /*23f20*/  VIADD R0, R6, 0x60 ;  /* 0x0000006006007836 */ /* 0x016fca0000000000 */
[----:B------:R-:W-:-:S13]  /*23f30*/  ISETP.GE.AND P0, PT, R0, R21, PT ;  /* 0x000000150000720c */ /* 0x000fda0003f06270 */
[----:B------:R-:W-:Y:S05]  /*23f40*/  @P0 BRA `(.L_x_1806) ;  /* 0x00000000002c0947 */ /* 0x000fea0003800000 */
[----:B------:R-:W-:Y:S01]  /*23f50*/  ULDC UR4, c[0x0][0xac8] ;  /* 0x0002b20000047ab9 */ /* 0x000fe20000000800 */
[----:B------:R-:W-:Y:S02]  /*23f60*/  SHF.R.S32.HI R7, RZ, 0x1f, R200 ;  /* 0x0000001fff077819 */ /* 0x000fe400000114c8 */
[----:B------:R-:W-:Y:S02]  /*23f70*/  ISETP.GE.AND P2, PT, R200, UR4, PT ;  /* 0x00000004c8007c0c */ /* 0x000fe4000bf46270 */
[----:B------:R-:W-:Y:S02]  /*23f80*/  ISETP.GE.AND P3, PT, R204, UR4, PT ;  /* 0x00000004cc007c0c */ /* 0x000fe4000bf66270 */
[----:B0-----:R-:W-:-:S09]  /*23f90*/  SHF.R.S32.HI R2, RZ, 0x1f, R204 ;  /* 0x0000001fff027819 */ /* 0x001fd200000114cc */
[-C--:B------:R-:W-:Y:S02]  /*23fa0*/  @!P2 LEA R4, P0, R200, R14.reuse, 0x1 ;  /* 0x0000000ec804a211 */ /* 0x080fe400078008ff */
[----:B------:R-:W-:Y:S02]  /*23fb0*/  @!P3 LEA R14, P1, R204, R14, 0x1 ;  /* 0x0000000ecc0eb211 */ /* 0x000fe400078208ff */
[-C--:B------:R-:W-:Y:S02]  /*23fc0*/  @!P2 LEA.HI.X R5, R200, R3.reuse, R7, 0x1, P0 ;  /* 0x00000003c805a211 */ /* 0x080fe400000f0c07 */
[----:B------:R-:W-:-:S03]  /*23fd0*/  @!P3 LEA.HI.X R15, R204, R3, R2, 0x1, P1 ;  /* 0x00000003cc0fb211 */ /* 0x000fc600008f0c02 */
[----:B------:R0:W-:Y:S04]  /*23fe0*/  @!P2 ST.E.128 desc[UR42][R4.64], RZ ;  /* 0x000000ff0400a985 */ /* 0x0001e8000c101d2a */
[----:B------:R0:W-:Y:S02]  /*23ff0*/  @!P3 ST.E.128 desc[UR42][R14.64], RZ ;  /* 0x000000ff0e00b985 */ /* 0x0001e4000c101d2a */
.L_x_1806:
[----:B------:R-:W-:Y:S05]  /*24000*/  BSYNC B0 ;  /* 0x0000000000007941 */ /* 0x000fea0003800000 */
.L_x_1791:
[----:B------:R-:W-:Y:S02]  /*24010*/  ULDC UR4, c[0x0][0xc3c] ;  /* 0x00030f0000047ab9 */ /* 0x000fe40000000800 */
[----:B---3--:R-:W-:-:S13]  /*24020*/  ISETP.GE.AND P0, PT, R191, UR4, PT ;  /* 0x00000004bf007c0c */ /* 0x008fda000bf06270 */
[----:B------:R-:W-:Y:S05]  /*24030*/  @!P0 BRA `(.L_x_1824) ;  /* 0xfffffdd4005c8947 */ /* 0x000fea000383ffff */
[----:B------:R-:W-:Y:S05]  /*24040*/  BRA `(.L_x_1581) ;  /* 0x0000008400587947 */ /* 0x000fea0003800000 */
.L_x_1579:
        /* <DEDUP_REMOVED lines=10> */
[----:B------:R0:W1:Y:S01]  /*240f0*/  @P0 LDS.128 R16, [R2+0x228d0] ;  /* 0x0228d00002100984 */ /* 0x0000620000000c00 */
[----:B------:R-:W-:Y:S06]  /*24100*/  @P0 BAR.ARV 0x4, 0x180 ;  /* 0x0106000000000b1d */ /* 0x000fec0000002000 */
[----:B------:R-:W-:Y:S05]  /*24110*/  @P0 BRA `(.L_x_1825) ;  /* 0x0000000c00980947 */ /* 0x000fea0003800000 */
[----:B------:R-:W2:Y:S01]  /*24120*/  S2R R4, SR_TID.X ;  /* 0x0000000000047919 */ /* 0x000ea20000002100 */
[----:B------:R-:W-:Y:S01]  /*24130*/  ULDC UR4, c[0x0][0xc3c] ;  /* 0x00030f0000047ab9 */ /* 0x000fe20000000800 */
[----:B------:R-:W-:Y:S02]  /*24140*/  IMAD.MOV.U32 R0, RZ, RZ, RZ ;  /* 0x000000ffff007224 */ /* 0x000fe400078e00ff */
[----:B------:R-:W-:Y:S01]  /*24150*/  IMAD.MOV.U32 R9, RZ, RZ, RZ ;  /* 0x000000ffff097224 */ /* 0x000fe200078e00ff */
        /* <DEDUP_REMOVED lines=41> */
.L_x_1828:
[----:B------:R-:W0:Y:S01]  /*243f0*/  LDC R0, c[0x0][0xc3c] ;  /* 0x00030f00ff007b82 */ /* 0x000e220000000800 */
[----:B------:R-:W-:Y:S01]  /*24400*/  UIADD3 UR4, UR4, 0x1f, URZ ;  /* 0x0000001f04047890 */ /* 0x000fe2000fffe03f */
[----:B------:R-:W-:Y:S02]  /*24410*/  ULDC UR7, c[0x0][0xc3c] ;  /* 0x00030f0000077ab9 */ /* 0x000fe40000000800 */
[----:B-1----:R-:W-:-:S03]  /*24420*/  IMAD.U32 R19, RZ, RZ, UR7 ;  /* 0x00000007ff137e24 */ /* 0x002fc6000f8e00ff */
        /* <DEDUP_REMOVED lines=29> */
[----:B0-----:R-:W-:-:S04]  /*24600*/  IMAD R3, R2, UR5, RZ ;  /* 0x0000000502037c24 */ /* 0x001fc8000f8e02ff */
[----:B------:R-:W-:-:S05]  /*24610*/  IMAD.IADD R6, R3, 0x1, R6 ;  /* 0x0000000103067824 */ /* 0x000fca00078e0206 */
[----:B------:R-:W-:-:S13]  /*24620*/  ISETP.GT.AND P6, PT, R6, UR6, PT ;  /* 0x0000000606007c0c */ /* 0x000fda000bfc4270 */
[----:B------:R-:W-:Y:S05]  /*24630*/  @!P6 BRA `(.L_x_1828) ;  /* 0xfffffffc006ce947 */ /* 0x000fea000383ffff */
.L_x_1826:
        /* <DEDUP_REMOVED lines=9> */
[----:B0-----:R-:W-:-:S07]  /*246d0*/  ISETP.NE.AND P1, PT, R9, 0x1, PT ;  /* 0x000000010900780c */ /* 0x001fce0003f25270 */
[----:B-1----:R-:W-:Y:S06]  /*246e0*/  @!P0 BRA `(.L_x_1829) ;  /* 0x0000000000088947 */ /* 0x002fec0003800000 */
[----:B------:R-:W-:-:S06]  /*246f0*/  VIADD R16, R19, 0xffffffff ;  /* 0xffffffff13107836 */ /* 0x000fcc0000000000 */
[----:B------:R0:W1:Y:S02]  /*24700*/  SHFL.IDX PT, R16, R5, R16, 0x1f ;  /* 0x00001f1005107589 */ /* 0x00006400000e0000 */
.L_x_1829:
[----:B-1----:R-:W-:Y:S02]  /*24710*/  IMAD R16, R16, UR5, R3 ;  /* 0x0000000510107c24 */ /* 0x002fe4000f8e0203 */
[----:B------:R-:W-:-:S03]  /*24720*/  VIADD R19, R19, UR4 ;  /* 0x0000000413137c36 */ /* 0x000fc60008000000 */
[----:B0-----:R-:W-:Y:S01]  /*24730*/  IADD3 R5, -R16, UR6, RZ ;  /* 0x0000000610057c10 */ /* 0x001fe2000fffe1ff */
[----:B------:R-:W-:Y:S06]  /*24740*/  @!P1 BRA `(.L_x_1830) ;  /* 0x0000000000e89947 */ /* 0x000fec0003800000 */
[-C--:B--2---:R-:W-:Y:S02]  /*24750*/  IABS R12, R0.reuse ;  /* 0x00000000000c7213 */ /* 0x084fe40000000000 */
[----:B------:R-:W-:Y:S02]  /*24760*/  IABS R4, R9 ;  /* 0x0000000900047213 */ /* 0x000fe40000000000 */
[----:B------:R-:W0:Y:S01]  /*24770*/  I2F.RP R6, R12 ;  /* 0x0000000c00067306 */ /* 0x000e220000209400 */
[----:B------:R-:W-:-:S07]  /*24780*/  IABS R10, R0 ;  /* 0x00000000000a7213 */ /* 0x000fce0000000000 */
[----:B------:R-:W1:Y:S08]  /*24790*/  I2F.RP R8, R4 ;  /* 0x0000000400087306 */ /* 0x000e700000209400 */
[----:B0-----:R-:W0:Y:S08]  /*247a0*/  MUFU.RCP R6, R6 ;  /* 0x0000000600067308 */ /* 0x001e300000001000 */
[----:B-1----:R-:W-:Y:S01]  /*247b0*/  MUFU.RCP R8, R8 ;  /* 0x0000000800087308 */ /* 0x002fe20000001000 */
        /* <DEDUP_REMOVED lines=35> */
[----:B------:R-:W-:Y:S01]  /*249f0*/  @!P1 IMAD.IADD R3, R3, 0x1, -R4 ;  /* 0x0000000103039824 */ /* 0x000fe200078e0a04 */
[----:B------:R-:W-:Y:S02]  /*24a00*/  @!P1 IADD3 R2, R2, 0x1, RZ ;  /* 0x0000000102029810 */ /* 0x000fe40007ffe0ff */
        /* <DEDUP_REMOVED lines=14> */
.L_x_1830:
[----:B------:R-:W0:Y:S02]  /*24af0*/  LDC.64 R2, c[0x0][0xc90] ;  /* 0x00032400ff027b82 */ /* 0x000e240000000a00 */
[----:B0-----:R-:W-:-:S05]  /*24b00*/  IMAD.WIDE R2, R19, 0x4, R2 ;  /* 0x0000000413027825 */ /* 0x001fca00078e0202 */
        /* <DEDUP_REMOVED lines=31> */
[----:B------:R-:W-:-:S04]  /*24d00*/  VIADDMNMX R11, R3, UR5, R11, PT ;  /* 0x00000005030b7c46 */ /* 0x000fc8000b80010b */
        /* <DEDUP_REMOVED lines=24> */
[----:B------:R-:W-:Y:S02]  /*24e90*/  @!P2 IADD3 R2, -R2, RZ, RZ ;  /* 0x000000ff0202a210 */ /* 0x000fe40007ffe1ff */
[----:B------:R-:W-:-:S05]  /*24ea0*/  @!P1 LOP3.LUT R2, RZ, R11, RZ, 0x33, !PT ;  /* 0x0000000bff029212 */ /* 0x000fca00078e33ff */
[----:B------:R-:W-:-:S07]  /*24eb0*/  IMAD R18, R2, R18, R3 ;  /* 0x0000001202127224 */ /* 0x000fce00078e0203 */
.L_x_1831:
[----:B------:R-:W-:-:S05]  /*24ec0*/  LOP3.LUT R17, RZ, R2, RZ, 0x33, !PT ;  /* 0x00000002ff117212 */ /* 0x000fca00078e33ff */
[----:B------:R-:W-:Y:S01]  /*24ed0*/  IMAD.IADD R17, R0, 0x1, R17 ;  /* 0x0000000100117824 */ /* 0x000fe200078e0211 */
[----:B------:R-:W-:Y:S06]  /*24ee0*/  BRA `(.L_x_1832) ;  /* 0x00000000000c7947 */ /* 0x000fec0003800000 */
.L_x_1827:
[----:B------:R-:W-:Y:S02]  /*24ef0*/  IMAD.MOV.U32 R17, RZ, RZ, RZ ;  /* 0x000000ffff117224 */ /* 0x000fe400078e00ff */
[----:B------:R-:W-:Y:S02]  /*24f00*/  IMAD.U32 R16, RZ, RZ, UR6 ;  /* 0x00000006ff107e24 */ /* 0x000fe4000f8e00ff */
[----:B------:R-:W-:-:S07]  /*24f10*/  IMAD.MOV.U32 R18, RZ, RZ, RZ ;  /* 0x000000ffff127224 */ /* 0x000fce00078e00ff */
.L_x_1832:
[----:B------:R-:W-:-:S13]  /*24f20*/  ISETP.NE.AND P0, PT, R7, RZ, PT ;  /* 0x000000ff0700720c */ /* 0x000fda0003f05270 */
[----:B------:R-:W0:Y:S01]  /*24f30*/  @!P0 S2R R3, SR_CgaCtaId ;  /* 0x0000000000038919 */ /* 0x000e220000008800 */
[----:B------:R-:W-:-:S04]  /*24f40*/  @!P0 MOV R0, 0x400 ;  /* 0x0000040000008802 */ /* 0x000fc80000000f00 */
[----:B0-----:R-:W-:-:S05]  /*24f50*/  @!P0 LEA R0, R3, R0, 0x18 ;  /* 0x0000000003008211 */ /* 0x001fca00078ec0ff */
[----:B------:R2:W-:Y:S01]  /*24f60*/  @!P0 STS.128 [R0+0x228d0], R16 ;  /* 0x0228d01000008388 */ /* 0x0005e20000000c00 */
[----:B------:R-:W-:Y:S06]  /*24f70*/  BAR.ARV 0x5, 0x180 ;  /* 0x0146000000007b1d */ /* 0x000fec0000002000 */
.L_x_1825:
        /* <DEDUP_REMOVED lines=8> */
[----:B------:R-:W-:Y:S01]  /*25000*/  MOV R23, 0x400 ;  /* 0x0000040000177802 */ /* 0x000fe20000000f00 */
[----:B------:R-:W-:Y:S01]  /*25010*/  IMAD.MOV.U32 R33, RZ, RZ, 0x40 ;  /* 0x00000040ff217424 */ /* 0x000fe200078e00ff */
[----:B------:R-:W-:Y:S01]  /*25020*/  BSSY B7, `(.L_x_1833) ;  /* 0x0000719000077945 */ /* 0x000fe20003800000 */
[----:B------:R-:W-:Y:S01]  /*25030*/  IMAD.MOV.U32 R31, RZ, RZ, 0x20 ;  /* 0x00000020ff1f7424 */ /* 0x000fe200078e00ff */
[----:B------:R-:W-:Y:S01]  /*25040*/  CS2R R24, SRZ ;  /* 0x0000000000187805 */ /* 0x000fe2000001ff00 */
[----:B------:R-:W-:Y:S01]  /*25050*/  IMAD.MOV.U32 R29, RZ, RZ, 0x1 ;  /* 0x00000001ff1d7424 */ /* 0x000fe200078e00ff */
[----:B------:R-:W-:Y:S01]  /*25060*/  ULDC.64 UR40, c[0x0][0x198] ;  /* 0x0000660000287ab9 */ /* 0x000fe20000000a00 */
[----:B------:R-:W-:Y:S01]  /*25070*/  IMAD.MOV.U32 R28, RZ, RZ, 0x1 ;  /* 0x00000001ff1c7424 */ /* 0x000fe200078e00ff */
[----:B------:R-:W-:-:S02]  /*25080*/  ULOP3.LUT UR39, UR36, 0x2, URZ, 0xfc, !UPT ;  /* 0x0000000224277892 */ /* 0x000fc4000f8efc3f */
[----:B------:R-:W-:Y:S01]  /*25090*/  ULOP3.LUT UR37, UR36, 0x1, URZ, 0xfc, !UPT ;  /* 0x0000000124257892 */ /* 0x000fe2000f8efc3f */
[----:B------:R-:W-:Y:S01]  /*250a0*/  ULDC UR38, c[0x0][0xc] ;  /* 0x0000030000267ab9 */ /* 0x000fe20000000800 */
[C---:B-1----:R-:W-:Y:S01]  /*250b0*/  IMAD.SHL.U32 R35, R12.reuse, 0x10, RZ ;  /* 0x000000100c237824 */ /* 0x042fe200078e00ff */
[C---:B------:R-:W-:Y:S01]  /*250c0*/  LOP3.LUT R11, R12.reuse, 0x7f, RZ, 0xc0, !PT ;  /* 0x0000007f0c0b7812 */ /* 0x040fe200078ec0ff */
[C---:B------:R-:W-:Y:S01]  /*250d0*/  IMAD.SHL.U32 R5, R12.reuse, 0x2, RZ ;  /* 0x000000020c057824 */ /* 0x040fe200078e00ff */
[----:B------:R-:W-:Y:S01]  /*250e0*/  SHF.R.U32.HI R4, RZ, 0x1, R12 ;  /* 0x00000001ff047819 */ /* 0x000fe2000001160c */
[C---:B0-----:R-:W-:Y:S01]  /*250f0*/  IMAD.SHL.U32 R2, R12.reuse, 0x80, RZ ;  /* 0x000000800c027824 */ /* 0x041fe200078e00ff */
[----:B------:R-:W-:Y:S01]  /*25100*/  SHF.R.U32.HI R8, RZ, 0x5, R11 ;  /* 0x00000005ff087819 */ /* 0x000fe2000001160b */
[----:B------:R-:W-:Y:S01]  /*25110*/  IMAD.SHL.U32 R7, R12, 0x4, RZ ;  /* 0x000000040c077824 */ /* 0x000fe200078e00ff */
[C---:B--2---:R-:W-:Y:S02]  /*25120*/  LOP3.LUT R0, R35.reuse, 0x1b0, RZ, 0xc0, !PT ;  /* 0x000001b023007812 */ /* 0x044fe400078ec0ff */
[----:B------:R-:W-:-:S02]  /*25130*/  LOP3.LUT R3, R35, 0x40, RZ, 0xc0, !PT ;  /* 0x0000004023037812 */ /* 0x000fc400078ec0ff */
[----:B------:R-:W-:Y:S02]  /*25140*/  LOP3.LUT R0, R0, 0x30, R5, 0x78, !PT ;  /* 0x0000003000007812 */ /* 0x000fe400078e7805 */
[----:B------:R-:W-:Y:S01]  /*25150*/  LOP3.LUT R5, R2, 0x400, RZ, 0xc0, !PT ;  /* 0x0000040002057812 */ /* 0x000fe200078ec0ff */
[----:B------:R-:W-:Y:S01]  /*25160*/  IMAD R3, R8, 0x200, R3 ;  /* 0x0000020008037824 */ /* 0x000fe200078e0203 */
[----:B------:R-:W-:-:S03]  /*25170*/  R2P PR, R12, 0x16 ;  /* 0x000000160c007804 */ /* 0x000fc60000000000 */
[----:B------:R-:W-:Y:S01]  /*25180*/  IMAD.IADD R9, R0, 0x1, R3 ;  /* 0x0000000100097824 */ /* 0x000fe200078e0203 */
[----:B------:R-:W-:Y:S01]  /*25190*/  LOP3.LUT R3, R2, 0x380, RZ, 0xc0, !PT ;  /* 0x0000038002037812 */ /* 0x000fe200078ec0ff */
[----:B------:R-:W-:Y:S01]  /*251a0*/  IMAD R5, R8, 0x800, R5 ;  /* 0x0000080008057824 */ /* 0x000fe200078e0205 */
[----:B------:R-:W-:Y:S01]  /*251b0*/  SEL R34, R33, 0xffffffc0, !P2 ;  /* 0xffffffc021227807 */ /* 0x000fe20005000000 */
[----:B------:R-:W-:Y:S01]  /*251c0*/  IMAD.SHL.U32 R0, R12, 0x20, RZ ;  /* 0x000000200c007824 */ /* 0x000fe200078e00ff */
[C---:B------:R-:W-:Y:S01]  /*251d0*/  LOP3.LUT R4, R3.reuse, 0x30, R4, 0xf8, !PT ;  /* 0x0000003003047812 */ /* 0x040fe200078ef804 */
[----:B------:R-:W-:Y:S01]  /*251e0*/  STL [R1+0x8], R9 ;  /* 0x0000080901007387 */ /* 0x000fe20000100800 */
[----:B------:R-:W-:Y:S02]  /*251f0*/  LOP3.LUT R6, R3, 0x10, R12, 0xf8, !PT ;  /* 0x0000001003067812 */ /* 0x000fe400078ef80c */
[--C-:B------:R-:W-:Y:S02]  /*25200*/  LOP3.LUT R3, R4, 0x70, R35.reuse, 0x78, !PT ;  /* 0x0000007004037812 */ /* 0x100fe400078e7823 */
[----:B------:R-:W-:-:S02]  /*25210*/  LOP3.LUT R6, R6, 0x70, R35, 0x78, !PT ;  /* 0x0000007006067812 */ /* 0x000fc400078e7823 */
[----:B------:R-:W-:Y:S02]  /*25220*/  LOP3.LUT R3, R3, 0xc00, R2, 0xf8, !PT ;  /* 0x00000c0003037812 */ /* 0x000fe400078ef802 */
[----:B------:R-:W-:Y:S01]  /*25230*/  LOP3.LUT R10, R0, 0x380, RZ, 0xc0, !PT ;  /* 0x00000380000a7812 */ /* 0x000fe200078ec0ff */
[----:B------:R-:W-:Y:S01]  /*25240*/  IMAD.IADD R2, R5, 0x1, R6 ;  /* 0x0000000105027824 */ /* 0x000fe200078e0206 */
[----:B------:R-:W-:Y:S01]  /*25250*/  SEL R33, R33, 0xffffffc0, !P4 ;  /* 0xffffffc021217807 */ /* 0x000fe20006000000 */
[----:B------:R0:W-:Y:S01]  /*25260*/  STL [R1+0x10], R3 ;  /* 0x0000100301007387 */ /* 0x0001e20000100800 */
[----:B------:R-:W-:Y:S02]  /*25270*/  LOP3.LUT R10, R10, 0x30, R35, 0xf8, !PT ;  /* 0x000000300a0a7812 */ /* 0x000fe400078ef823 */
[----:B------:R-:W-:Y:S01]  /*25280*/  LOP3.LUT R35, R35, 0x30, RZ, 0xc0, !PT ;  /* 0x0000003023237812 */ /* 0x000fe200078ec0ff */
[----:B------:R1:W-:Y:S01]  /*25290*/  STL [R1+0xc], R2 ;  /* 0x00000c0201007387 */ /* 0x0003e20000100800 */
[----:B------:R-:W-:-:S02]  /*252a0*/  LOP3.LUT R32, R10, 0x70, R7, 0x78, !PT ;  /* 0x000000700a207812 */ /* 0x000fc400078e7807 */
[----:B------:R-:W-:Y:S02]  /*252b0*/  SEL R31, R31, 0xffffffe0, !P1 ;  /* 0xffffffe01f1f7807 */ /* 0x000fe40004800000 */
[----:B0-----:R-:W-:Y:S01]  /*252c0*/  SHF.R.U32.HI R3, RZ, 0x2, R11 ;  /* 0x00000002ff037819 */ /* 0x001fe2000001160b */
[----:B-1----:R-:W-:-:S03]  /*252d0*/  IMAD.SHL.U32 R2, R8, 0x400, RZ ;  /* 0x0000040008027824 */ /* 0x002fc600078e00ff */
[----:B------:R-:W-:Y:S01]  /*252e0*/  LOP3.LUT R0, R3, 0x60, R0, 0xf8, !PT ;  /* 0x0000006003007812 */ /* 0x000fe200078ef800 */
[----:B---3--:R-:W-:Y:S01]  /*252f0*/  IMAD.U32 R2, RZ, RZ, UR4 ;  /* 0x00000004ff027e24 */ /* 0x008fe2000f8e00ff */
[----:B------:R-:W-:-:S04]  /*25300*/  LOP3.LUT R3, R35, 0x40, RZ, 0xfc, !PT ;  /* 0x0000004023037812 */ /* 0x000fc800078efcff */
[----:B------:R-:W-:Y:S01]  /*25310*/  LEA R23, R2, R23, 0x18 ;  /* 0x0000001702177211 */ /* 0x000fe200078ec0ff */
[----:B------:R0:W-:Y:S04]  /*25320*/  STL [R1+0x4], R2 ;  /* 0x0000040201007387 */ /* 0x0001e80000100800 */
[----:B------:R-:W-:Y:S01]  /*25330*/  IMAD.IADD R0, R23, 0x1, R9 ;  /* 0x0000000117007824 */ /* 0x000fe200078e0209 */
[----:B------:R1:W-:Y:S04]  /*25340*/  STL [R1+0x30], RZ ;  /* 0x000030ff01007387 */ /* 0x0003e80000100800 */
[----:B------:R1:W-:Y:S01]  /*25350*/  STL [R1+0x14], R0 ;  /* 0x0000140001007387 */ /* 0x0003e20000100800 */
[----:B0-----:R-:W-:-:S07]  /*25360*/  LOP3.LUT R2, R35, 0x80, RZ, 0xfc, !PT ;  /* 0x0000008023027812 */ /* 0x001fce00078efcff */
.L_x_1967:
[----:B------:R-:W-:Y:S05]  /*25370*/  YIELD ;  /* 0x0000000000007946 */ /* 0x000fea0003800000 */
[----:B------:R-:W-:Y:S01]  /*25380*/  ULDC.64 UR4, c[0x0][0xa28] ;  /* 0x00028a0000047ab9 */ /* 0x000fe20000000a00 */
[----:B------:R-:W-:Y:S01]  /*25390*/  IMAD.MOV.U32 R37, RZ, RZ, RZ ;  /* 0x000000ffff257224 */ /* 0x000fe200078e00ff */
[----:B------:R-:W-:Y:S01]  /*253a0*/  ISETP.NE.U32.AND P0, PT, RZ, UR4, PT ;  /* 0x00000004ff007c0c */ /* 0x000fe2000bf05070 */
[----:B0-----:R-:W0:Y:S01]  /*253b0*/  LDC.64 R4, c[0x0][0xa00] ;  /* 0x00028000ff047b82 */ /* 0x001e220000000a00 */
[----:B-12---:R-:W-:Y:S01]  /*253c0*/  MOV R0, RZ ;  /* 0x000000ff00007202 */ /* 0x006fe20000000f00 */
[----:B------:R-:W-:Y:S01]  /*253d0*/  ULDC.64 UR6, c[0x0][0xa10] ;  /* 0x0002840000067ab9 */ /* 0x000fe20000000a00 */
[----:B------:R-:W-:Y:S01]  /*253e0*/  ISETP.NE.AND.EX P0, PT, RZ, UR5, PT, P0 ;  /* 0x00000005ff007c0c */ /* 0x000fe2000bf05300 */
[----:B------:R-:W-:-:S12]  /*253f0*/  ULDC.64 UR4, c[0x0][0xa18] ;  /* 0x0002860000047ab9 */ /* 0x000fd80000000a00 */
[----:B------:R-:W1:Y:S02]  /*25400*/  @P0 LDC.64 R2, c[0x0][0xa28] ;  /* 0x00028a00ff020b82 */ /* 0x000e640000000a00 */
[----:B-1----:R-:W-:-:S05]  /*25410*/  @P0 IMAD.WIDE R2, R19, 0x4, R2 ;  /* 0x0000000413020825 */ /* 0x002fca00078e0202 */
[----:B------:R1:W5:Y:S01]  /*25420*/  @P0 LDG.E R37, desc[UR42][R2.64] ;  /* 0x0000002a02250981 */ /* 0x000362000c1e1900 */
[----:B------:R-:W-:Y:S01]  /*25430*/  ISETP.NE.U32.AND P0, PT, RZ, UR4, PT ;  /* 0x00000004ff007c0c */ /* 0x000fe2000bf05070 */
[----:B0-----:R-:W-:Y:S01]  /*25440*/  IMAD.WIDE R4, R19, 0x4, R4 ;  /* 0x0000000413047825 */ /* 0x001fe200078e0204 */
[----:B------:R-:W-:Y:S02]  /*25450*/  ISETP.NE.U32.AND P1, PT, RZ, UR6, PT ;  /* 0x00000006ff007c0c */ /* 0x000fe4000bf25070 */
[----:B------:R-:W-:Y:S01]  /*25460*/  ISETP.NE.AND.EX P2, PT, RZ, UR5, PT, P0 ;  /* 0x00000005ff007c0c */ /* 0x000fe2000bf45300 */
[----:B------:R-:W-:Y:S01]  /*25470*/  ULDC.64 UR4, c[0x0][0xa00] ;  /* 0x0002800000047ab9 */ /* 0x000fe20000000a00 */
[----:B------:R-:W-:Y:S01]  /*25480*/  ISETP.NE.AND.EX P1, PT, RZ, UR7, PT, P1 ;  /* 0x00000007ff007c0c */ /* 0x000fe2000bf25310 */
[----:B------:R-:W-:Y:S01]  /*25490*/  IMAD.MOV.U32 R6, RZ, RZ, RZ ;  /* 0x000000ffff067224 */ /* 0x000fe200078e00ff */
[----:B------:R-:W-:Y:S01]  /*254a0*/  ISETP.NE.U32.AND P0, PT, RZ, UR4, PT ;  /* 0x00000004ff007c0c */ /* 0x000fe2000bf05070 */
[----:B-1----:R-:W0:Y:S03]  /*254b0*/  LDC.64 R2, c[0x0][0xa10] ;  /* 0x00028400ff027b82 */ /* 0x002e260000000a00 */
[----:B------:R-:W-:-:S05]  /*254c0*/  ISETP.NE.AND.EX P0, PT, RZ, UR5, PT, P0 ;  /* 0x00000005ff007c0c */ /* 0x000fca000bf05300 */
[----:B------:R-:W1:Y:S08]  /*254d0*/  @P2 LDC.64 R8, c[0x0][0xa18] ;  /* 0x00028600ff082b82 */ /* 0x000e700000000a00 */
[----:B------:R-:W2:Y:S01]  /*254e0*/  @P0 LDG.E R0, desc[UR42][R4.64] ;  /* 0x0000002a04000981 */ /* 0x000ea2000c1e1900 */
[----:B0-----:R-:W-:-:S05]  /*254f0*/  IMAD.WIDE R2, R19, 0x4, R2 ;  /* 0x0000000413027825 */ /* 0x001fca00078e0202 */
[----:B------:R-:W5:Y:S01]  /*25500*/  @P1 LDG.E R6, desc[UR42][R2.64] ;  /* 0x0000002a02061981 */ /* 0x000f62000c1e1900 */
[----:B------:R-:W-:Y:S02]  /*25510*/  ULDC UR4, c[0x0][0x288] ;  /* 0x0000a20000047ab9 */ /* 0x000fe40000000800 */
[----:B------:R-:W-:Y:S01]  /*25520*/  IMAD.U32 R27, RZ, RZ, UR4 ;  /* 0x00000004ff1b7e24 */ /* 0x000fe2000f8e00ff */
[----:B------:R-:W-:Y:S02]  /*25530*/  ULDC.64 UR4, c[0x0][0x418] ;  /* 0x0001060000047ab9 */ /* 0x000fe40000000a00 */
[----:B------:R-:W-:-:S03]  /*25540*/  UISETP.NE.U32.AND UP0, UPT, UR4, URZ, UPT ;  /* 0x0000003f0400728c */ /* 0x000fc6000bf05070 */
[----:B------:R-:W-:Y:S01]  /*25550*/  ULDC UR4, c[0x0][0x424] ;  /* 0x0001090000047ab9 */ /* 0x000fe20000000800 */
[----:B------:R-:W-:Y:S01]  /*25560*/  UISETP.NE.AND.EX UP0, UPT, UR5, URZ, UPT, UP0 ;  /* 0x0000003f0500728c */ /* 0x000fe2000bf05300 */
[----:B-1----:R-:W-:Y:S02]  /*25570*/  @P2 IMAD.WIDE R8, R19, 0x4, R8 ;  /* 0x0000000413082825 */ /* 0x002fe400078e0208 */
[----:B------:R-:W-:Y:S01]  /*25580*/  ULDC UR5, c[0x0][0x2f0] ;  /* 0x0000bc0000057ab9 */ /* 0x000fe20000000800 */
[----:B------:R-:W-:Y:S02]  /*25590*/  USEL UR4, UR4, 0x1, UP0 ;  /* 0x0000000104047887 */ /* 0x000fe40008000000 */
[----:B------:R0:W5:Y:S02]  /*255a0*/  @P2 LDG.E R27, desc[UR42][R8.64] ;  /* 0x0000002a081b2981 */ /* 0x000164000c1e1900 */
[----:B------:R-:W-:-:S03]  /*255b0*/  UIMAD UR4, UR4, UR5, URZ ;  /* 0x00000005040472a4 */ /* 0x000fc6000f8e023f */
[----:B------:R-:W-:-:S03]  /*255c0*/  ULDC UR5, c[0x0][0x348] ;  /* 0x0000d20000057ab9 */ /* 0x000fc60000000800 */
[----:B------:R-:W-:Y:S02]  /*255d0*/  IMAD.U32 R7, RZ, RZ, UR4 ;  /* 0x00000004ff077e24 */ /* 0x000fe4000f8e00ff */
[----:B0-----:R-:W-:Y:S01]  /*255e0*/  IMAD.U32 R8, RZ, RZ, UR5 ;  /* 0x00000005ff087e24 */ /* 0x001fe2000f8e00ff */
[----:B--2---:R0:W-:Y:S01]  /*255f0*/  STL [R1+0x18], R0 ;  /* 0x0000180001007387 */ /* 0x0041e20000100800 */
[----:B------:R-:W-:Y:S05]  /*25600*/  @P2 BRA `(.L_x_1834) ;  /* 0x0000000000102947 */ /* 0x000fea0003800000 */
[----:B------:R-:W-:Y:S05]  /*25610*/  @!P0 BRA `(.L_x_1834) ;  /* 0x00000000000c8947 */ /* 0x000fea0003800000 */
[----:B-----5:R-:W2:Y:S04]  /*25620*/  LDG.E R27, desc[UR42][R4.64] ;  /* 0x0000002a041b7981 */ /* 0x020ea8000c1e1900 */
[----:B------:R-:W2:Y:S02]  /*25630*/  LDG.E R4, desc[UR42][R4.64+0x4] ;  /* 0x0000042a04047981 */ /* 0x000ea4000c1e1900 */
[----:B--2---:R-:W-:-:S07]  /*25640*/  IMAD.IADD R27, R4, 0x1, -R27 ;  /* 0x00000001041b7824 */ /* 0x004fce00078e0a1b */
.L_x_1834:
[----:B------:R-:W-:Y:S01]  /*25650*/  ULDC.64 UR4, c[0x0][0xa20] ;  /* 0x0002880000047ab9 */ /* 0x000fe20000000a00 */
[C---:B0-----:R-:W-:Y:S02]  /*25660*/  LOP3.LUT R0, R18.reuse, 0xff000000, RZ, 0xc0, !PT ;  /* 0xff00000012007812 */ /* 0x041fe400078ec0ff */
[----:B------:R-:W-:Y:S02]  /*25670*/  ISETP.NE.U32.AND P0, PT, RZ, UR4, PT ;  /* 0x00000004ff007c0c */ /* 0x000fe4000bf05070 */
[----:B------:R-:W-:Y:S02]  /*25680*/  SHF.R.U32.HI R0, RZ, 0x8, R0 ;  /* 0x00000008ff007819 */ /* 0x000fe40000011600 */
[----:B------:R-:W-:Y:S02]  /*25690*/  ISETP.NE.AND.EX P0, PT, RZ, UR5, PT, P0 ;  /* 0x00000005ff007c0c */ /* 0x000fe4000bf05300 */
[C---:B------:R-:W-:Y:S02]  /*256a0*/  LOP3.LUT R4, R18.reuse, 0xff0000, RZ, 0xc0, !PT ;  /* 0x00ff000012047812 */ /* 0x040fe400078ec0ff */
[----:B------:R-:W-:-:S02]  /*256b0*/  LOP3.LUT R18, R18, 0xffff, RZ, 0xc0, !PT ;  /* 0x0000ffff12127812 */ /* 0x000fc400078ec0ff */
[----:B------:R-:W-:-:S07]  /*256c0*/  LEA.HI R0, R4, R0, RZ, 0x10 ;  /* 0x0000000004007211 */ /* 0x000fce00078f80ff */
[----:B------:R-:W-:Y:S05]  /*256d0*/  @!P0 BRA `(.L_x_1835) ;  /* 0x0000000000108947 */ /* 0x000fea0003800000 */
[----:B------:R-:W0:Y:S02]  /*256e0*/  LDC.64 R4, c[0x0][0xa20] ;  /* 0x00028800ff047b82 */ /* 0x000e240000000a00 */
[----:B0-----:R-:W-:-:S05]  /*256f0*/  IMAD.WIDE R4, R19, 0x4, R4 ;  /* 0x0000000413047825 */ /* 0x001fca00078e0204 */
[----:B------:R0:W5:Y:S01]  /*25700*/  LDG.E R7, desc[UR42][R4.64] ;  /* 0x0000002a04077981 */ /* 0x000162000c1e1900 */
[----:B------:R-:W-:Y:S05]  /*25710*/  BRA `(.L_x_1836) ;  /* 0x0000000000247947 */ /* 0x000fea0003800000 */
.L_x_1835:
        /* <DEDUP_REMOVED lines=9> */
.L_x_1836:
[----:B0-----:R-:W2:Y:S04]  /*257b0*/  @P1 LDG.E R4, desc[UR42][R2.64] ;  /* 0x0000002a02041981 */ /* 0x001ea8000c1e1900 */
[----:B------:R0:W2:Y:S01]  /*257c0*/  @P1 LDG.E R5, desc[UR42][R2.64+0x4] ;  /* 0x0000042a02051981 */ /* 0x0000a2000c1e1900 */
[----:B------:R-:W-:Y:S02]  /*257d0*/  IMAD.SHL.U32 R17, R17, 0x80, RZ ;  /* 0x0000008011117824 */ /* 0x000fe400078e00ff */
[----:B-----5:R-:W-:Y:S02]  /*257e0*/  IMAD.IADD R7, R7, 0x1, -R37 ;  /* 0x0000000107077824 */ /* 0x020fe400078e0a25 */
[----:B------:R-:W-:Y:S01]  /*257f0*/  VIADD R9, R17, 0x7f ;  /* 0x0000007f11097836 */ /* 0x000fe20000000000 */
[----:B0-----:R-:W0:Y:S02]  /*25800*/  LDC R2, c[0x0][0x448] ;  /* 0x00011200ff027b82 */ /* 0x001e240000000800 */
[----:B0-----:R-:W-:-:S13]  /*25810*/  ISETP.NE.AND P2, PT, R2, 0x1, PT ;  /* 0x000000010200780c */ /* 0x001fda0003f45270 */
[----:B------:R-:W0:Y:S08]  /*25820*/  @P2 LDC R3, c[0x0][0x44c] ;  /* 0x00011300ff032b82 */ /* 0x000e300000000800 */
[----:B------:R-:W1:Y:S01]  /*25830*/  @P2 LDC R2, c[0x0][0x450] ;  /* 0x00011400ff022b82 */ /* 0x000e620000000800 */
[----:B0-----:R-:W-:-:S05]  /*25840*/  @P2 IMAD.HI.U32 R3, R9, R3, RZ ;  /* 0x0000000309032227 */ /* 0x001fca00078e00ff */
[----:B-1----:R-:W-:Y:S01]  /*25850*/  @P2 SHF.R.U32.HI R9, RZ, R2, R3 ;  /* 0x00000002ff092219 */ /* 0x002fe20000011603 */
[----:B--2---:R-:W-:-:S04]  /*25860*/  @P1 IMAD.IADD R8, R5, 0x1, -R4 ;  /* 0x0000000105081824 */ /* 0x004fc800078e0a04 */
[----:B------:R-:W-:-:S04]  /*25870*/  IMAD.IADD R26, R7, 0x1, R8 ;  /* 0x00000001071a7824 */ /* 0x000fc800078e0208 */
[C---:B------:R-:W-:Y:S01]  /*25880*/  VIADD R30, R26.reuse, 0x7f ;  /* 0x0000007f1a1e7836 */ /* 0x040fe20000000000 */
[----:B------:R-:W-:-:S04]  /*25890*/  IADD3 R20, R26, 0x1, -R27 ;  /* 0x000000011a147810 */ /* 0x000fc80007ffe81b */
[----:B------:R-:W-:Y:S01]  /*258a0*/  SHF.R.S32.HI R2, RZ, 0x1f, R30 ;  /* 0x0000001fff027819 */ /* 0x000fe2000001141e */
[----:B------:R-:W-:-:S03]  /*258b0*/  IMAD.IADD R9, R20, 0x1, R9 ;  /* 0x0000000114097824 */ /* 0x000fc600078e0209 */
[----:B------:R-:W-:Y:S02]  /*258c0*/  LEA.HI R30, R2, R30, RZ, 0x7 ;  /* 0x0000001e021e7211 */ /* 0x000fe400078f38ff */
[----:B------:R-:W0:Y:S02]  /*258d0*/  LDC.64 R2, c[0x0][0x9e0] ;  /* 0x00027800ff027b82 */ /* 0x000e240000000a00 */
[----:B------:R-:W-:Y:S02]  /*258e0*/  SHF.R.S32.HI R30, RZ, 0x7, R30 ;  /* 0x00000007ff1e7819 */ /* 0x000fe4000001141e */
[----:B0-----:R-:W-:Y:S01]  /*258f0*/  ISETP.GE.AND P3, PT, R3, 0x1, PT ;  /* 0x000000010300780c */ /* 0x001fe20003f66270 */
[----:B------:R-:W-:-:S12]  /*25900*/  IMAD.IADD R2, R9, 0x1, R2 ;  /* 0x0000000109027824 */ /* 0x000fd800078e0202 */
[----:B------:R-:W-:Y:S05]  /*25910*/  @!P3 BRA `(.L_x_1837) ;  /* 0x000000000048b947 */ /* 0x000fea0003800000 */
        /* <DEDUP_REMOVED lines=11> */
.L_x_1839:
[----:B------:R-:W-:-:S13]  /*259d0*/  ISETP.NE.AND P0, PT, R3, 0x1, PT ;  /* 0x000000010300780c */ /* 0x000fda0003f05270 */
[----:B------:R-:W0:Y:S02]  /*259e0*/  @P0 LDC.64 R4, c[0x0][0x9e8] ;  /* 0x00027a00ff040b82 */ /* 0x000e240000000a00 */
[----:B0-----:R-:W-:-:S05]  /*259f0*/  @P0 IMAD.HI.U32 R4, R10, R4, RZ ;  /* 0x000000040a040227 */ /* 0x001fca00078e00ff */
[----:B------:R-:W-:-:S07]  /*25a00*/  @P0 SHF.R.U32.HI R10, RZ, R5, R4 ;  /* 0x00000005ff0a0219 */ /* 0x000fce0000011604 */
.L_x_1840:
[----:B------:R-:W-:Y:S05]  /*25a10*/  BSYNC B0 ;  /* 0x0000000000007941 */ /* 0x000fea0003800000 */
.L_x_1838:
[----:B------:R-:W-:-:S05]  /*25a20*/  IMAD R10, R10, R3, R3 ;  /* 0x000000030a0a7224 */ /* 0x000fca00078e0203 */
[----:B------:R-:W-:-:S07]  /*25a30*/  VIMNMX R2, R2, R10, PT ;  /* 0x0000000a02027248 */ /* 0x000fce0003fe0100 */
.L_x_1837:
[----:B------:R-:W0:Y:S01]  /*25a40*/  @P2 LDC R5, c[0x0][0x44c] ;  /* 0x00011300ff052b82 */ /* 0x000e220000000800 */
[----:B------:R-:W-:Y:S01]  /*25a50*/  VIADD R2, R2, 0x7f ;  /* 0x0000007f02027836 */ /* 0x000fe20000000000 */
[----:B------:R-:W-:Y:S01]  /*25a60*/  ULDC UR4, c[0x0][0x9dc] ;  /* 0x0002770000047ab9 */ /* 0x000fe20000000800 */
[----:B------:R-:W-:Y:S02]  /*25a70*/  IMAD.MOV.U32 R4, RZ, RZ, R17 ;  /* 0x000000ffff047224 */ /* 0x000fe400078e0011 */
[----:B------:R-:W-:-:S03]  /*25a80*/  IMAD.IADD R21, R26, 0x1, -R27 ;  /* 0x000000011a157824 */ /* 0x000fc600078e0a1b */
[----:B------:R-:W1:Y:S01]  /*25a90*/  @P2 LDC R9, c[0x0][0x450] ;  /* 0x00011400ff092b82 */ /* 0x000e620000000800 */
[----:B0-----:R-:W-:-:S05]  /*25aa0*/  @P2 IMAD.HI.U32 R5, R17, R5, RZ ;  /* 0x0000000511052227 */ /* 0x001fca00078e00ff */
[----:B-1----:R-:W-:Y:S02]  /*25ab0*/  @P2 SHF.R.U32.HI R4, RZ, R9, R5 ;  /* 0x00000009ff042219 */ /* 0x002fe40000011605 */
[----:B------:R-:W-:-:S03]  /*25ac0*/  SHF.R.S32.HI R5, RZ, 0x1f, R2 ;  /* 0x0000001fff057819 */ /* 0x000fc60000011402 */
[----:B------:R-:W-:Y:S01]  /*25ad0*/  IMAD.IADD R10, R21, 0x1, R4 ;  /* 0x00000001150a7824 */ /* 0x000fe200078e0204 */
[----:B------:R-:W-:-:S03]  /*25ae0*/  LEA.HI R5, R5, R2, RZ, 0x7 ;  /* 0x0000000205057211 */ /* 0x000fc600078f38ff */
[----:B------:R-:W-:Y:S01]  /*25af0*/  VIADD R2, R10, -UR4 ;  /* 0x800000040a027c36 */ /* 0x000fe20008000000 */
[----:B------:R-:W-:-:S04]  /*25b00*/  SHF.R.S32.HI R9, RZ, 0x7, R5 ;  /* 0x00000007ff097819 */ /* 0x000fc80000011405 */
[----:B------:R-:W-:Y:S01]  /*25b10*/  VIMNMX R9, R30, R9, PT ;  /* 0x000000091e097248 */ /* 0x000fe20003fe0100 */
        /* <DEDUP_REMOVED lines=11> */
.L_x_1843:
[----:B------:R-:W-:-:S13]  /*25bd0*/  ISETP.NE.AND P0, PT, R3, 0x1, PT ;  /* 0x000000010300780c */ /* 0x000fda0003f05270 */
[----:B------:R-:W0:Y:S02]  /*25be0*/  @P0 LDC.64 R4, c[0x0][0x9e8] ;  /* 0x00027a00ff040b82 */ /* 0x000e240000000a00 */
[----:B0-----:R-:W-:-:S05]  /*25bf0*/  @P0 IMAD.HI.U32 R4, R10, R4, RZ ;  /* 0x000000040a040227 */ /* 0x001fca00078e00ff */
[----:B------:R-:W-:-:S07]  /*25c00*/  @P0 SHF.R.U32.HI R10, RZ, R5, R4 ;  /* 0x00000005ff0a0219 */ /* 0x000fce0000011604 */
.L_x_1844:
[----:B------:R-:W-:Y:S05]  /*25c10*/  BSYNC B0 ;  /* 0x0000000000007941 */ /* 0x000fea0003800000 */
.L_x_1842:
[----:B------:R-:W-:-:S05]  /*25c20*/  IMAD R3, R10, R3, RZ ;  /* 0x000000030a037224 */ /* 0x000fca00078e02ff */
[----:B------:R-:W-:-:S07]  /*25c30*/  VIMNMX R2, R2, R3, !PT ;  /* 0x0000000302027248 */ /* 0x000fce0007fe0100 */
.L_x_1841:
[----:B------:R-:W-:Y:S01]  /*25c40*/  SHF.R.S32.HI R3, RZ, 0x1f, R2 ;  /* 0x0000001fff037819 */ /* 0x000fe20000011402 */
[----:B------:R-:W-:Y:S01]  /*25c50*/  BSSY B0, `(.L_x_1845) ;  /* 0x0000027000007945 */ /* 0x000fe20003800000 */
[----:B------:R-:W-:Y:S02]  /*25c60*/  LOP3.LUT R36, R0, 0xff, RZ, 0xc0, !PT ;  /* 0x000000ff00247812 */ /* 0x000fe400078ec0ff */
[----:B------:R-:W-:Y:S01]  /*25c70*/  LEA.HI R3, R3, R2, RZ, 0x7 ;  /* 0x0000000203037211 */ /* 0x000fe200078f38ff */
[----:B------:R-:W-:Y:S01]  /*25c80*/  IMAD.MOV.U32 R2, RZ, RZ, RZ ;  /* 0x000000ffff027224 */ /* 0x000fe200078e00ff */
[----:B------:R-:W-:Y:S02]  /*25c90*/  SHF.R.U32.HI R0, RZ, 0x10, R0 ;  /* 0x00000010ff007819 */ /* 0x000fe40000011600 */
[----:B------:R-:W-:-:S04]  /*25ca0*/  SHF.R.S32.HI R3, RZ, 0x7, R3 ;  /* 0x00000007ff037819 */ /* 0x000fc80000011403 */
[----:B------:R-:W-:-:S04]  /*25cb0*/  VIMNMX R4, RZ, R3, !PT ;  /* 0x00000003ff047248 */ /* 0x000fc80007fe0100 */
[----:B------:R-:W-:-:S13]  /*25cc0*/  ISETP.GT.AND P0, PT, R9, R4, PT ;  /* 0x000000040900720c */ /* 0x000fda0003f04270 */
[----:B------:R-:W-:Y:S05]  /*25cd0*/  @!P0 BRA `(.L_x_1846) ;  /* 0x0000000000788947 */ /* 0x000fea0003800000 */
[----:B------:R-:W-:Y:S01]  /*25ce0*/  ISETP.NE.AND P0, PT, R0, RZ, PT ;  /* 0x000000ff0000720c */ /* 0x000fe20003f05270 */
[----:B------:R-:W-:-:S03]  /*25cf0*/  ULDC UR4, c[0x0][0x9f0] ;  /* 0x00027c0000047ab9 */ /* 0x000fc60000000800 */
[----:B------:R-:W-:-:S04]  /*25d00*/  SEL R5, R0, UR4, P0 ;  /* 0x0000000400057c07 */ /* 0x000fc80008000000 */
[----:B------:R-:W-:Y:S02]  /*25d10*/  IABS R10, R5 ;  /* 0x00000005000a7213 */ /* 0x000fe40000000000 */
[----:B------:R-:W-:Y:S02]  /*25d20*/  IADD3 R11, R5, -0x1, R9 ;  /* 0xffffffff050b7810 */ /* 0x000fe40007ffe009 */
[----:B------:R-:W0:Y:S03]  /*25d30*/  I2F.RP R2, R10 ;  /* 0x0000000a00027306 */ /* 0x000e260000209400 */
[----:B------:R-:W-:-:S05]  /*25d40*/  IMAD.IADD R11, R11, 0x1, -R4 ;  /* 0x000000010b0b7824 */ /* 0x000fca00078e0a04 */
[----:B0-----:R-:W0:Y:S02]  /*25d50*/  MUFU.RCP R2, R2 ;  /* 0x0000000200027308 */ /* 0x001e240000001000 */
[----:B0-----:R-:W-:-:S06]  /*25d60*/  VIADD R2, R2, 0xffffffe ;  /* 0x0ffffffe02027836 */ /* 0x001fcc0000000000 */
[----:B------:R0:W1:Y:S02]  /*25d70*/  F2I.FTZ.U32.TRUNC.NTZ R3, R2 ;  /* 0x0000000200037305 */ /* 0x000064000021f000 */
[----:B0-----:R-:W-:-:S04]  /*25d80*/  LOP3.LUT R2, R11, R5, RZ, 0x3c, !PT ;  /* 0x000000050b027212 */ /* 0x001fc800078e3cff */
[----:B------:R-:W-:Y:S02]  /*25d90*/  ISETP.GE.AND P3, PT, R2, RZ, PT ;  /* 0x000000ff0200720c */ /* 0x000fe40003f66270 */
[----:B-1----:R-:W-:-:S05]  /*25da0*/  IADD3 R2, RZ, -R3, RZ ;  /* 0x80000003ff027210 */ /* 0x002fca0007ffe0ff */
[----:B------:R-:W-:Y:S02]  /*25db0*/  IMAD R12, R2, R10, RZ ;  /* 0x0000000a020c7224 */ /* 0x000fe400078e02ff */
[----:B------:R-:W-:-:S04]  /*25dc0*/  IMAD.MOV.U32 R2, RZ, RZ, RZ ;  /* 0x000000ffff027224 */ /* 0x000fc800078e00ff */
[----:B------:R-:W-:Y:S01]  /*25dd0*/  IMAD.HI.U32 R12, R3, R12, R2 ;  /* 0x0000000c030c7227 */ /* 0x000fe200078e0002 */
[----:B------:R-:W-:Y:S02]  /*25de0*/  IABS R2, R5 ;  /* 0x0000000500027213 */ /* 0x000fe40000000000 */
[----:B------:R-:W-:-:S03]  /*25df0*/  IABS R3, R11 ;  /* 0x0000000b00037213 */ /* 0x000fc60000000000 */
[----:B------:R-:W-:-:S04]  /*25e00*/  IMAD.MOV R2, RZ, RZ, -R2 ;  /* 0x000000ffff027224 */ /* 0x000fc800078e0a02 */
        /* <DEDUP_REMOVED lines=10> */
[----:B------:R-:W-:-:S07]  /*25eb0*/  @!P2 LOP3.LUT R2, RZ, R5, RZ, 0x33, !PT ;  /* 0x00000005ff02a212 */ /* 0x000fce00078e33ff */
.L_x_1846:
[----:B------:R-:W-:Y:S05]  /*25ec0*/  BSYNC B0 ;  /* 0x0000000000007941 */ /* 0x000fea0003800000 */
.L_x_1845:
[-C--:B------:R-:W-:Y:S01]  /*25ed0*/  IMAD R4, R36, R2.reuse, R4 ;  /* 0x0000000224047224 */ /* 0x080fe200078e0204 */
[----:B------:R-:W-:Y:S04]  /*25ee0*/  BSSY B0, `(.L_x_1847) ;  /* 0x0000112000007945 */ /* 0x000fe80003800000 */
[C---:B------:R-:W-:Y:S01]  /*25ef0*/  VIADDMNMX R2, R4.reuse, R2, R9, PT ;  /* 0x0000000204027246 */ /* 0x040fe20003800109 */
[----:B------:R-:W-:-:S04]  /*25f00*/  IMAD R4, R4, 0x80, -R7 ;  /* 0x0000008004047824 */ /* 0x000fc800078e0a07 */
[----:B------:R-:W-:Y:S01]  /*25f10*/  IMAD R2, R2, 0x80, -R7 ;  /* 0x0000008002027824 */ /* 0x000fe200078e0a07 */
[----:B------:R-:W-:-:S04]  /*25f20*/  VIMNMX R4, RZ, R4, !PT ;  /* 0x00000004ff047248 */ /* 0x000fc80007fe0100 */
[----:B------:R-:W-:-:S04]  /*25f30*/  VIMNMX R2, R2, R8, PT ;  /* 0x0000000802027248 */ /* 0x000fc80003fe0100 */
[----:B------:R-:W-:Y:S02]  /*25f40*/  ISETP.GT.AND P0, PT, R2, R4, PT ;  /* 0x000000040200720c */ /* 0x000fe40003f04270 */
[----:B------:R-:W-:-:S11]  /*25f50*/  SHF.R.U32.HI R4, RZ, 0x7, R4 ;  /* 0x00000007ff047819 */ /* 0x000fd60000011604 */
[----:B------:R-:W-:-:S05]  /*25f60*/  @P0 VIADD R2, R2, 0x7f ;  /* 0x0000007f02020836 */ /* 0x000fca0000000000 */
[----:B------:R-:W-:-:S04]  /*25f70*/  @P0 SHF.R.S32.HI R3, RZ, 0x1f, R2 ;  /* 0x0000001fff030819 */ /* 0x000fc80000011402 */
[----:B------:R-:W-:Y:S01]  /*25f80*/  @P0 LEA.HI R2, R3, R2, RZ, 0x7 ;  /* 0x0000000203020211 */ /* 0x000fe200078f38ff */
[----:B------:R-:W-:-:S03]  /*25f90*/  IMAD.MOV.U32 R3, RZ, RZ, R4 ;  /* 0x000000ffff037224 */ /* 0x000fc600078e0004 */
[----:B------:R-:W-:Y:S02]  /*25fa0*/  @P0 SHF.R.S32.HI R3, RZ, 0x7, R2 ;  /* 0x00000007ff030819 */ /* 0x000fe40000011402 */
        /* <DEDUP_REMOVED lines=10> */
.L_x_2120:
[----:B-1----:R-:W-:Y:S02]  /*26050*/  ISETP.NE.AND P0, PT, R14, RZ, PT ;  /* 0x000000ff0e00720c */ /* 0x002fe40003f05270 */
[----:B------:R-:W-:-:S11]  /*26060*/  PLOP3.LUT P6, PT, PT, PT, PT, 0x8, 0x0 ;  /* 0x000000000000781c */ /* 0x000fd60003fce170 */
[----:B------:R-:W-:Y:S05]  /*26070*/  @P0 BRA `(.L_x_1850) ;  /* 0x00000000000c0947 */ /* 0x000fea0003800000 */
[----:B------:R-:W-:-:S03]  /*26080*/  UMOV UR4, 0xffffffff ;  /* 0xffffffff00047882 */ /* 0x000fc60000000000 */
[----:B------:R-:W-:Y:S05]  /*26090*/  BRA.DIV UR4, `(.L_x_1851) ;  /* 0x0000009a04947947 */ /* 0x000fea000b800000 */
[----:B------:R-:W-:-:S13]  /*260a0*/  ELECT P6, URZ, PT ;  /* 0x00000000003f782f */ /* 0x000fda00038c0000 */
.L_x_1850:
        /* <DEDUP_REMOVED lines=9> */
.L_x_2123:
[----:B------:R-:W-:Y:S05]  /*26140*/  BSYNC B1 ;  /* 0x0000000000017941 */ /* 0x000fea0003800000 */
.L_x_1852:
        /* <DEDUP_REMOVED lines=10> */
.L_x_2124:
[----:B------:R-:W-:Y:S05]  /*261f0*/  BSYNC B2 ;  /* 0x0000000000027941 */ /* 0x000fea0003800000 */
.L_x_1856:
[----:B------:R-:W-:Y:S04]  /*26200*/  BSSY B2, `(.L_x_1858) ;  /* 0x0000009000027945 */ /* 0x000fe80003800000 */
[----:B------:R-:W-:Y:S05]  /*26210*/  @P1 BRA `(.L_x_1859) ;  /* 0x00000000001c1947 */ /* 0x000fea0003800000 */
[----:B0-----:R-:W0:Y:S02]  /*26220*/  S2R R5, SR_TID.X ;  /* 0x0000000000057919 */ /* 0x001e240000002100 */
[----:B0-----:R-:W-:Y:S01]  /*26230*/  LOP3.LUT R7, R5, 0x1f, RZ, 0xc0, !PT ;  /* 0x0000001f05077812 */ /* 0x001fe200078ec0ff */
[----:B------:R-:W-:-:S03]  /*26240*/  IMAD.MOV.U32 R5, RZ, RZ, 0x6000 ;  /* 0x00006000ff057424 */ /* 0x000fc600078e00ff */
[----:B------:R-:W-:Y:S01]  /*26250*/  ISETP.NE.AND P0, PT, R7, RZ, PT ;  /* 0x000000ff0700720c */ /* 0x000fe20003f05270 */
[----:B------:R2:W-:-:S12]  /*26260*/  SYNCS.ARRIVE.TRANS64 RZ, [R10+URZ+0x22890], R5 ;  /* 0x022890050aff79a7 */ /* 0x0005d8000800003f */
[----:B--2---:R-:W-:Y:S05]  /*26270*/  @!P0 BRA `(.L_x_1859) ;  /* 0x0000000000048947 */ /* 0x004fea0003800000 */
[----:B------:R-:W-:Y:S01]  /*26280*/  BPT.TRAP 0x1 ;  /* 0x000000040000795c */ /* 0x000fe20000300000 */
.L_x_1859:
[----:B------:R-:W-:Y:S05]  /*26290*/  BSYNC B2 ;  /* 0x0000000000027941 */ /* 0x000fea0003800000 */
.L_x_1858:
[----:B------:R-:W-:Y:S01]  /*262a0*/  IMAD.MOV.U32 R12, RZ, RZ, RZ ;  /* 0x000000ffff0c7224 */ /* 0x000fe200078e00ff */
[----:B------:R-:W-:Y:S01]  /*262b0*/  UIADD3 UR4, UP0, UR40, 0x570, URZ ;  /* 0x0000057028047890 */ /* 0x000fe2000ff1e03f */
[----:B------:R-:W-:Y:S01]  /*262c0*/  IMAD R7, R3, 0x80, R6 ;  /* 0x0000008003077824 */ /* 0x000fe200078e0206 */
[----:B------:R-:W-:Y:S01]  /*262d0*/  PLOP3.LUT P0, PT, PT, PT, PT, 0x80, 0x0 ;  /* 0x000000000000781c */ /* 0x000fe20003f0f070 */
[----:B------:R-:W-:Y:S01]  /*262e0*/  IMAD R8, R25, 0x6000, R23 ;  /* 0x0000600019087824 */ /* 0x000fe200078e0217 */
[----:B------:R-:W-:Y:S01]  /*262f0*/  R2UR UR10, R12 ;  /* 0x000000000c0a72ca */ /* 0x000fe200000e0000 */
[----:B------:R-:W-:Y:S01]  /*26300*/  VIADD R7, R7, 0xffffff80 ;  /* 0xffffff8007077836 */ /* 0x000fe20000000000 */
[----:B------:R-:W-:Y:S01]  /*26310*/  UIADD3.X UR5, URZ, UR41, URZ, UP0, !UPT ;  /* 0x000000293f057290 */ /* 0x000fe200087fe43f */
[----:B0-----:R-:W-:Y:S01]  /*26320*/  VIADD R5, R10, 0x22890 ;  /* 0x000228900a057836 */ /* 0x001fe20000000000 */
[----:B------:R-:W-:Y:S01]  /*26330*/  UMOV UR6, 0x0 ;  /* 0x0000000000067882 */ /* 0x000fe20000000000 */
[----:B------:R-:W-:Y:S01]  /*26340*/  VIADD R11, R8, 0x16400 ;  /* 0x00016400080b7836 */ /* 0x000fe20000000000 */
[----:B------:R-:W-:-:S09]  /*26350*/  UMOV UR7, 0x12f00000 ;  /* 0x12f0000000077882 */ /* 0x000fd20000000000 */
.L_x_1860:
        /* <DEDUP_REMOVED lines=15> */
.L_x_1861:
        /* <DEDUP_REMOVED lines=15> */
.L_x_1862:
        /* <DEDUP_REMOVED lines=13> */
.L_x_2125:
[----:B------:R-:W-:Y:S05]  /*26610*/  BSYNC B2 ;  /* 0x0000000000027941 */ /* 0x000fea0003800000 */
.L_x_1863:
[----:B------:R-:W-:Y:S01]  /*26620*/  BSSY B2, `(.L_x_1865) ;  /* 0x000000b000027945 */ /* 0x000fe20003800000 */
[----:B------:R-:W-:Y:S02]  /*26630*/  IMAD.MOV.U32 R8, RZ, RZ, 0x0 ;  /* 0x00000000ff087424 */ /* 0x000fe400078e00ff */
[----:B01----:R-:W-:Y:S01]  /*26640*/  IMAD.MOV.U32 R9, RZ, RZ, 0x12f00000 ;  /* 0x12f00000ff097424 */ /* 0x003fe200078e00ff */
[----:B------:R-:W-:Y:S06]  /*26650*/  @P1 BRA `(.L_x_1866) ;  /* 0x00000000001c1947 */ /* 0x000fec0003800000 */
[----:B------:R-:W0:Y:S02]  /*26660*/  S2R R5, SR_TID.X ;  /* 0x0000000000057919 */ /* 0x000e240000002100 */
[----:B0-----:R-:W-:Y:S02]  /*26670*/  LOP3.LUT R11, R5, 0x1f, RZ, 0xc0, !PT ;  /* 0x0000001f050b7812 */ /* 0x001fe400078ec0ff */
[----:B------:R-:W-:Y:S02]  /*26680*/  MOV R5, 0x4000 ;  /* 0x0000400000057802 */ /* 0x000fe40000000f00 */
[----:B------:R-:W-:Y:S02]  /*26690*/  ISETP.NE.AND P0, PT, R11, RZ, PT ;  /* 0x000000ff0b00720c */ /* 0x000fe40003f05270 */
[----:B------:R0:W-:Y:S11]  /*266a0*/  SYNCS.ARRIVE.TRANS64 RZ, [R10+URZ+0x228b0], R5 ;  /* 0x0228b0050aff79a7 */ /* 0x0001f6000800003f */
[----:B0-----:R-:W-:Y:S05]  /*266b0*/  @!P0 BRA `(.L_x_1866) ;  /* 0x0000000000048947 */ /* 0x001fea0003800000 */
[----:B------:R-:W-:Y:S01]  /*266c0*/  BPT.TRAP 0x1 ;  /* 0x000000040000795c */ /* 0x000fe20000300000 */
.L_x_1866:
[----:B------:R-:W-:Y:S05]  /*266d0*/  BSYNC B2 ;  /* 0x0000000000027941 */ /* 0x000fea0003800000 */
.L_x_1865:
[----:B------:R-:W-:Y:S01]  /*266e0*/  R2UR UR10, R12 ;  /* 0x000000000c0a72ca */ /* 0x000fe200000e0000 */
[----:B------:R-:W-:Y:S01]  /*266f0*/  IMAD R5, R25, 0x4000, R23 ;  /* 0x0000400019057824 */ /* 0x000fe200078e0217 */
[----:B------:R-:W-:Y:S01]  /*26700*/  R2UR UR6, R8 ;  /* 0x00000000080672ca */ /* 0x000fe200000e0000 */
[----:B------:R-:W-:Y:S01]  /*26710*/  UIADD3 UR4, UP0, UR40, 0x670, URZ ;  /* 0x0000067028047890 */ /* 0x000fe2000ff1e03f */
[----:B------:R-:W-:Y:S01]  /*26720*/  R2UR UR7, R9 ;  /* 0x00000000090772ca */ /* 0x000fe200000e0000 */
[----:B------:R-:W-:Y:S01]  /*26730*/  VIADD R10, R10, 0x228b0 ;  /* 0x000228b00a0a7836 */ /* 0x000fe20000000000 */
[----:B------:R-:W-:Y:S01]  /*26740*/  PLOP3.LUT P0, PT, PT, PT, PT, 0x80, 0x0 ;  /* 0x000000000000781c */ /* 0x000fe20003f0f070 */
[----:B------:R-:W-:Y:S01]  /*26750*/  VIADD R5, R5, 0x8400 ;  /* 0x0000840005057836 */ /* 0x000fe20000000000 */
[----:B------:R-:W-:-:S12]  /*26760*/  UIADD3.X UR5, URZ, UR41, URZ, UP0, !UPT ;  /* 0x000000293f057290 */ /* 0x000fd800087fe43f */
.L_x_1867:
        /* <DEDUP_REMOVED lines=10> */
.L_x_1855:
[----:B------:R-:W-:Y:S05]  /*26810*/  BSYNC B1 ;  /* 0x0000000000017941 */ /* 0x000fea0003800000 */
.L_x_1854:
[----:B------:R-:W-:Y:S01]  /*26820*/  VIADD R10, R3, 0xfffffffe ;  /* 0xfffffffe030a7836 */ /* 0x000fe20000000000 */
[----:B------:R-:W-:Y:S01]  /*26830*/  PLOP3.LUT P0, PT, PT, PT, PT, 0x8, 0x0 ;  /* 0x000000000000781c */ /* 0x000fe20003f0e170 */
[----:B------:R-:W-:-:S03]  /*26840*/  VIADD R25, R25, 0x1 ;  /* 0x0000000119197836 */ /* 0x000fc60000000000 */
[----:B------:R-:W-:Y:S02]  /*26850*/  ISETP.GE.AND P2, PT, R10, R4, PT ;  /* 0x000000040a00720c */ /* 0x000fe40003f46270 */
[----:B------:R-:W-:-:S04]  /*26860*/  ISETP.NE.AND P1, PT, R25, 0x2, PT ;  /* 0x000000021900780c */ /* 0x000fc80003f25270 */
[----:B------:R-:W-:Y:S02]  /*26870*/  SEL R3, RZ, 0x1, P1 ;  /* 0x00000001ff037807 */ /* 0x000fe40000800000 */
[----:B------:R-:W-:Y:S02]  /*26880*/  SEL R25, R25, RZ, P1 ;  /* 0x000000ff19197207 */ /* 0x000fe40000800000 */
[----:B------:R-:W-:-:S03]  /*26890*/  LOP3.LUT R29, R29, R3, RZ, 0x3c, !PT ;  /* 0x000000031d1d7212 */ /* 0x000fc600078e3cff */
[----:B------:R-:W-:Y:S05]  /*268a0*/  @!P2 BRA `(.L_x_1848) ;  /* 0x0000000400d4a947 */ /* 0x000fea0003800000 */
.L_x_1882:
        /* <DEDUP_REMOVED lines=11> */
.L_x_2126:
[----:B------:R-:W-:Y:S05]  /*26960*/  BSYNC B2 ;  /* 0x0000000000027941 */ /* 0x000fea0003800000 */
.L_x_1870:
        /* <DEDUP_REMOVED lines=9> */
.L_x_1873:
[----:B------:R-:W-:Y:S05]  /*26a00*/  BSYNC B2 ;  /* 0x0000000000027941 */ /* 0x000fea0003800000 */
.L_x_1872:
[----:B------:R-:W-:Y:S01]  /*26a10*/  IMAD.MOV.U32 R12, RZ, RZ, RZ ;  /* 0x000000ffff0c7224 */ /* 0x000fe200078e00ff */
[----:B------:R-:W-:Y:S01]  /*26a20*/  UIADD3 UR4, UP0, UR40, 0x570, URZ ;  /* 0x0000057028047890 */ /* 0x000fe2000ff1e03f */
[----:B------:R-:W-:Y:S01]  /*26a30*/  IMAD R7, R25, 0x6000, R23 ;  /* 0x0000600019077824 */ /* 0x000fe200078e0217 */
        /* <DEDUP_REMOVED lines=8> */
.L_x_1874:
        /* <DEDUP_REMOVED lines=15> */
.L_x_1875:
        /* <DEDUP_REMOVED lines=15> */
.L_x_1876:
        /* <DEDUP_REMOVED lines=13> */
.L_x_2127:
[----:B------:R-:W-:Y:S05]  /*26d70*/  BSYNC B2 ;  /* 0x0000000000027941 */ /* 0x000fea0003800000 */
.L_x_1877:
[----:B------:R-:W-:Y:S01]  /*26d80*/  BSSY B2, `(.L_x_1879) ;  /* 0x000000b000027945 */ /* 0x000fe20003800000 */
[----:B------:R-:W-:Y:S02]  /*26d90*/  IMAD.MOV.U32 R14, RZ, RZ, 0x0 ;  /* 0x00000000ff0e7424 */ /* 0x000fe400078e00ff */
[----:B------:R-:W-:Y:S01]  /*26da0*/  IMAD.MOV.U32 R15, RZ, RZ, 0x12f00000 ;  /* 0x12f00000ff0f7424 */ /* 0x000fe200078e00ff */
[----:B------:R-:W-:Y:S06]  /*26db0*/  @P2 BRA `(.L_x_1880) ;  /* 0x00000000001c2947 */ /* 0x000fec0003800000 */
[----:B------:R-:W2:Y:S02]  /*26dc0*/  S2R R3, SR_TID.X ;  /* 0x0000000000037919 */ /* 0x000ea40000002100 */
[----:B--2---:R-:W-:Y:S01]  /*26dd0*/  LOP3.LUT R7, R3, 0x1f, RZ, 0xc0, !PT ;  /* 0x0000001f03077812 */ /* 0x004fe200078ec0ff */
[----:B------:R-:W-:-:S03]  /*26de0*/  IMAD.MOV.U32 R3, RZ, RZ, 0x4000 ;  /* 0x00004000ff037424 */ /* 0x000fc600078e00ff */
[----:B------:R-:W-:Y:S01]  /*26df0*/  ISETP.NE.AND P1, PT, R7, RZ, PT ;  /* 0x000000ff0700720c */ /* 0x000fe20003f25270 */
[----:B------:R2:W-:-:S12]  /*26e00*/  SYNCS.ARRIVE.TRANS64 RZ, [R9+URZ+0x228b0], R3 ;  /* 0x0228b00309ff79a7 */ /* 0x0005d8000800003f */
[----:B--2---:R-:W-:Y:S05]  /*26e10*/  @!P1 BRA `(.L_x_1880) ;  /* 0x0000000000049947 */ /* 0x004fea0003800000 */
[----:B------:R-:W-:Y:S01]  /*26e20*/  BPT.TRAP 0x1 ;  /* 0x000000040000795c */ /* 0x000fe20000300000 */
.L_x_1880:
[----:B------:R-:W-:Y:S05]  /*26e30*/  BSYNC B2 ;  /* 0x0000000000027941 */ /* 0x000fea0003800000 */
.L_x_1879:
        /* <DEDUP_REMOVED lines=9> */
.L_x_1881:
        /* <DEDUP_REMOVED lines=10> */
.L_x_1869:
[----:B------:R-:W-:Y:S05]  /*26f70*/  BSYNC B1 ;  /* 0x0000000000017941 */ /* 0x000fea0003800000 */
.L_x_1868:
        /* <DEDUP_REMOVED lines=8> */
.L_x_1848:
[----:B------:R-:W-:Y:S05]  /*27000*/  BSYNC B0 ;  /* 0x0000000000007941 */ /* 0x000fea0003800000 */
.L_x_1847:
[----:B------:R-:W1:Y:S01]  /*27010*/  LDC R2, c[0x0][0x448] ;  /* 0x00011200ff027b82 */ /* 0x000e620000000800 */
[----:B------:R-:W-:Y:S01]  /*27020*/  VIADD R3, R17, 0x7f ;  /* 0x0000007f11037836 */ /* 0x000fe20000000000 */
[----:B------:R-:W-:Y:S06]  /*27030*/  @!P0 WARPSYNC.ALL ;  /* 0x0000000000008948 */ /* 0x000fec0003800000 */
[----:B------:R-:W-:Y:S01]  /*27040*/  @!P0 BAR.SYNC.DEFER_BLOCKING 0xc, 0x180 ;  /* 0x0306000000008b1d */ /* 0x000fe20000010000 */
[----:B-1----:R-:W-:-:S13]  /*27050*/  ISETP.NE.AND P1, PT, R2, 0x1, PT ;  /* 0x000000010200780c */ /* 0x002fda0003f25270 */
[----:B------:R-:W1:Y:S08]  /*27060*/  @P1 LDC R4, c[0x0][0x44c] ;  /* 0x00011300ff041b82 */ /* 0x000e700000000800 */
[----:B------:R-:W2:Y:S01]  /*27070*/  @P1 LDC R2, c[0x0][0x450] ;  /* 0x00011400ff021b82 */ /* 0x000ea20000000800 */
[----:B-1----:R-:W-:-:S05]  /*27080*/  @P1 IMAD.HI.U32 R4, R3, R4, RZ ;  /* 0x0000000403041227 */ /* 0x002fca00078e00ff */
[----:B--2---:R-:W-:-:S05]  /*27090*/  @P1 SHF.R.U32.HI R3, RZ, R2, R4 ;  /* 0x00000002ff031219 */ /* 0x004fca0000011604 */
[----:B------:R-:W-:Y:S02]  /*270a0*/  IMAD.IADD R20, R20, 0x1, R3 ;  /* 0x0000000114147824 */ /* 0x000fe400078e0203 */
[----:B------:R-:W1:Y:S02]  /*270b0*/  LDC.64 R2, c[0x0][0x9e0] ;  /* 0x00027800ff027b82 */ /* 0x000e640000000a00 */
[----:B-1----:R-:W-:Y:S01]  /*270c0*/  ISETP.GE.AND P2, PT, R3, 0x1, PT ;  /* 0x000000010300780c */ /* 0x002fe20003f46270 */
[----:B------:R-:W-:-:S12]  /*270d0*/  IMAD.IADD R2, R20, 0x1, R2 ;  /* 0x0000000114027824 */ /* 0x000fd800078e0202 */
[----:B------:R-:W-:Y:S05]  /*270e0*/  @!P2 BRA `(.L_x_1883) ;  /* 0x000000000048a947 */ /* 0x000fea0003800000 */
[C---:B------:R-:W-:Y:S01]  /*270f0*/  ISETP.GT.AND P0, PT, R20.reuse, RZ, PT ;  /* 0x000000ff1400720c */ /* 0x040fe20003f04270 */
[----:B------:R-:W-:Y:S01]  /*27100*/  BSSY B0, `(.L_x_1884) ;  /* 0x000000e000007945 */ /* 0x000fe20003800000 */
[----:B------:R-:W-:-:S11]  /*27110*/  IADD3 R6, R20, -0x1, RZ ;  /* 0xffffffff14067810 */ /* 0x000fd60007ffe0ff */
[----:B------:R-:W-:Y:S05]  /*27120*/  @P0 BRA `(.L_x_1885) ;  /* 0x00000000001c0947 */ /* 0x000fea0003800000 */
[----:B------:R-:W-:Y:S01]  /*27130*/  ISETP.NE.AND P0, PT, R3, 0x1, PT ;  /* 0x000000010300780c */ /* 0x000fe20003f05270 */
[----:B------:R-:W-:-:S12]  /*27140*/  IMAD.MOV R6, RZ, RZ, -R20 ;  /* 0x000000ffff067224 */ /* 0x000fd800078e0a14 */
[----:B0-----:R-:W0:Y:S02]  /*27150*/  @P0 LDC.64 R4, c[0x0][0x9e8] ;  /* 0x00027a00ff040b82 */ /* 0x001e240000000a00 */
[----:B0-----:R-:W-:-:S05]  /*27160*/  @P0 IMAD.HI.U32 R4, R6, R4, RZ ;  /* 0x0000000406040227 */ /* 0x001fca00078e00ff */
[----:B------:R-:W-:-:S04]  /*27170*/  @P0 SHF.R.U32.HI R6, RZ, R5, R4 ;  /* 0x00000005ff060219 */ /* 0x000fc80000011604 */
[----:B------:R-:W-:Y:S01]  /*27180*/  LOP3.LUT R6, RZ, R6, RZ, 0x33, !PT ;  /* 0x00000006ff067212 */ /* 0x000fe200078e33ff */
[----:B------:R-:W-:Y:S06]  /*27190*/  BRA `(.L_x_1886) ;  /* 0x0000000000107947 */ /* 0x000fec0003800000 */
.L_x_1885:
[----:B------:R-:W-:-:S13]  /*271a0*/  ISETP.NE.AND P0, PT, R3, 0x1, PT ;  /* 0x000000010300780c */ /* 0x000fda0003f05270 */
[----:B0-----:R-:W0:Y:S02]  /*271b0*/  @P0 LDC.64 R4, c[0x0][0x9e8] ;  /* 0x00027a00ff040b82 */ /* 0x001e240000000a00 */
[----:B0-----:R-:W-:-:S05]  /*271c0*/  @P0 IMAD.HI.U32 R4, R6, R4, RZ ;  /* 0x0000000406040227 */ /* 0x001fca00078e00ff */
[----:B------:R-:W-:-:S07]  /*271d0*/  @P0 SHF.R.U32.HI R6, RZ, R5, R4 ;  /* 0x00000005ff060219 */ /* 0x000fce0000011604 */
.L_x_1886:
[----:B------:R-:W-:Y:S05]  /*271e0*/  BSYNC B0 ;  /* 0x0000000000007941 */ /* 0x000fea0003800000 */
.L_x_1884:
[----:B------:R-:W-:-:S05]  /*271f0*/  IMAD R6, R6, R3, R3 ;  /* 0x0000000306067224 */ /* 0x000fca00078e0203 */
[----:B------:R-:W-:-:S07]  /*27200*/  VIMNMX R2, R2, R6, PT ;  /* 0x0000000602027248 */ /* 0x000fce0003fe0100 */
.L_x_1883:
[----:B------:R-:W-:Y:S01]  /*27210*/  VIADD R2, R2, 0x7f ;  /* 0x0000007f02027836 */ /* 0x000fe20000000000 */
[----:B------:R-:W-:Y:S01]  /*27220*/  ULDC UR4, c[0x0][0x9dc] ;  /* 0x0002770000047ab9 */ /* 0x000fe20000000800 */
[----:B0-----:R-:W-:-:S03]  /*27230*/  IMAD.MOV.U32 R5, RZ, RZ, R17 ;  /* 0x000000ffff057224 */ /* 0x001fc600078e0011 */
[----:B------:R-:W-:-:S04]  /*27240*/  SHF.R.S32.HI R4, RZ, 0x1f, R2 ;  /* 0x0000001fff047819 */ /* 0x000fc80000011402 */
[----:B------:R-:W-:Y:S02]  /*27250*/  LEA.HI R4, R4, R2, RZ, 0x7 ;  /* 0x0000000204047211 */ /* 0x000fe400078f38ff */
[----:B------:R-:W0:Y:S02]  /*27260*/  @P1 LDC R2, c[0x0][0x450] ;  /* 0x00011400ff021b82 */ /* 0x000e240000000800 */
[----:B------:R-:W-:-:S04]  /*27270*/  SHF.R.S32.HI R4, RZ, 0x7, R4 ;  /* 0x00000007ff047819 */ /* 0x000fc80000011404 */
[----:B------:R-:W-:Y:S02]  /*27280*/  VIMNMX R30, R30, R4, PT ;  /* 0x000000041e1e7248 */ /* 0x000fe40003fe0100 */
[----:B------:R-:W1:Y:S02]  /*27290*/  @P1 LDC R4, c[0x0][0x44c] ;  /* 0x00011300ff041b82 */ /* 0x000e640000000800 */
[----:B-1----:R-:W-:-:S05]  /*272a0*/  @P1 IMAD.HI.U32 R4, R17, R4, RZ ;  /* 0x0000000411041227 */ /* 0x002fca00078e00ff */
[----:B0-----:R-:W-:-:S05]  /*272b0*/  @P1 SHF.R.U32.HI R5, RZ, R2, R4 ;  /* 0x00000002ff051219 */ /* 0x001fca0000011604 */
[----:B------:R-:W-:-:S04]  /*272c0*/  IMAD.IADD R6, R21, 0x1, R5 ;  /* 0x0000000115067824 */ /* 0x000fc800078e0205 */
        /* <DEDUP_REMOVED lines=12> */
.L_x_1889:
[----:B------:R-:W-:-:S13]  /*27390*/  ISETP.NE.AND P0, PT, R3, 0x1, PT ;  /* 0x000000010300780c */ /* 0x000fda0003f05270 */
[----:B------:R-:W0:Y:S02]  /*273a0*/  @P0 LDC.64 R4, c[0x0][0x9e8] ;  /* 0x00027a00ff040b82 */ /* 0x000e240000000a00 */
[----:B0-----:R-:W-:-:S05]  /*273b0*/  @P0 IMAD.HI.U32 R4, R6, R4, RZ ;  /* 0x0000000406040227 */ /* 0x001fca00078e00ff */
[----:B------:R-:W-:-:S07]  /*273c0*/  @P0 SHF.R.U32.HI R6, RZ, R5, R4 ;  /* 0x00000005ff060219 */ /* 0x000fce0000011604 */
.L_x_1890:
[----:B------:R-:W-:Y:S05]  /*273d0*/  BSYNC B0 ;  /* 0x0000000000007941 */ /* 0x000fea0003800000 */
.L_x_1888:
[----:B------:R-:W-:-:S05]  /*273e0*/  IMAD R3, R6, R3, RZ ;  /* 0x0000000306037224 */ /* 0x000fca00078e02ff */
[----:B------:R-:W-:-:S07]  /*273f0*/  VIMNMX R2, R2, R3, !PT ;  /* 0x0000000302027248 */ /* 0x000fce0007fe0100 */
.L_x_1887:
[----:B------:R-:W-:Y:S01]  /*27400*/  ISETP.NE.AND P1, PT, R0, RZ, PT ;  /* 0x000000ff0000720c */ /* 0x000fe20003f25270 */
[----:B------:R-:W-:Y:S01]  /*27410*/  BSSY B0, `(.L_x_1891) ;  /* 0x0000024000007945 */ /* 0x000fe20003800000 */
[----:B------:R-:W-:-:S04]  /*27420*/  SHF.R.S32.HI R3, RZ, 0x1f, R2 ;  /* 0x0000001fff037819 */ /* 0x000fc80000011402 */
[----:B------:R-:W-:Y:S01]  /*27430*/  LEA.HI R3, R3, R2, RZ, 0x7 ;  /* 0x0000000203037211 */ /* 0x000fe200078f38ff */
[----:B------:R-:W-:-:S03]  /*27440*/  IMAD.MOV.U32 R2, RZ, RZ, RZ ;  /* 0x000000ffff027224 */ /* 0x000fc600078e00ff */
[----:B------:R-:W-:-:S03]  /*27450*/  SHF.R.S32.HI R3, RZ, 0x7, R3 ;  /* 0x00000007ff037819 */ /* 0x000fc60000011403 */
[----:B------:R-:W0:Y:S01]  /*27460*/  @!P1 LDC R0, c[0x0][0x9f0] ;  /* 0x00027c00ff009b82 */ /* 0x000e220000000800 */
[----:B------:R-:W-:-:S04]  /*27470*/  VIMNMX R4, RZ, R3, !PT ;  /* 0x00000003ff047248 */ /* 0x000fc80007fe0100 */
[----:B------:R-:W-:-:S13]  /*27480*/  ISETP.GT.AND P0, PT, R30, R4, PT ;  /* 0x000000041e00720c */ /* 0x000fda0003f04270 */
[----:B------:R-:W-:Y:S05]  /*27490*/  @!P0 BRA `(.L_x_1892) ;  /* 0x00000000006c8947 */ /* 0x000fea0003800000 */
[-C--:B0-----:R-:W-:Y:S02]  /*274a0*/  IABS R5, R0.reuse ;  /* 0x0000000000057213 */ /* 0x081fe40000000000 */
[----:B------:R-:W-:Y:S02]  /*274b0*/  IABS R7, R0 ;  /* 0x0000000000077213 */ /* 0x000fe40000000000 */
[----:B------:R-:W0:Y:S03]  /*274c0*/  I2F.RP R2, R5 ;  /* 0x0000000500027306 */ /* 0x000e260000209400 */
[----:B------:R-:W-:-:S05]  /*274d0*/  IMAD.MOV R7, RZ, RZ, -R7 ;  /* 0x000000ffff077224 */ /* 0x000fca00078e0a07 */
[----:B0-----:R-:W0:Y:S02]  /*274e0*/  MUFU.RCP R2, R2 ;  /* 0x0000000200027308 */ /* 0x001e240000001000 */
[----:B0-----:R-:W-:-:S06]  /*274f0*/  VIADD R2, R2, 0xffffffe ;  /* 0x0ffffffe02027836 */ /* 0x001fcc0000000000 */
[----:B------:R-:W0:Y:S02]  /*27500*/  F2I.FTZ.U32.TRUNC.NTZ R3, R2 ;  /* 0x0000000200037305 */ /* 0x000e24000021f000 */
[----:B0-----:R-:W-:-:S04]  /*27510*/  IMAD.MOV R2, RZ, RZ, -R3 ;  /* 0x000000ffff027224 */ /* 0x001fc800078e0a03 */
[----:B------:R-:W-:Y:S02]  /*27520*/  IMAD R6, R2, R5, RZ ;  /* 0x0000000502067224 */ /* 0x000fe400078e02ff */
[----:B------:R-:W-:-:S04]  /*27530*/  IMAD.MOV.U32 R2, RZ, RZ, RZ ;  /* 0x000000ffff027224 */ /* 0x000fc800078e00ff */
[----:B------:R-:W-:Y:S01]  /*27540*/  IMAD.HI.U32 R6, R3, R6, R2 ;  /* 0x0000000603067227 */ /* 0x000fe200078e0002 */
[----:B------:R-:W-:-:S05]  /*27550*/  IADD3 R3, R0, -0x1, R30 ;  /* 0xffffffff00037810 */ /* 0x000fca0007ffe01e */
[----:B------:R-:W-:-:S05]  /*27560*/  IMAD.IADD R3, R3, 0x1, -R4 ;  /* 0x0000000103037824 */ /* 0x000fca00078e0a04 */
        /* <DEDUP_REMOVED lines=10> */
[----:B------:R-:W-:-:S04]  /*27610*/  @P0 VIADD R6, R6, 0x1 ;  /* 0x0000000106060836 */ /* 0x000fc80000000000 */
[----:B------:R-:W-:-:S04]  /*27620*/  IMAD.MOV.U32 R2, RZ, RZ, R6 ;  /* 0x000000ffff027224 */ /* 0x000fc800078e0006 */
[----:B------:R-:W-:Y:S01]  /*27630*/  @!P2 IMAD.MOV R2, RZ, RZ, -R2 ;  /* 0x000000ffff02a224 */ /* 0x000fe200078e0a02 */
[----:B------:R-:W-:-:S07]  /*27640*/  @!P1 LOP3.LUT R2, RZ, R0, RZ, 0x33, !PT ;  /* 0x00000000ff029212 */ /* 0x000fce00078e33ff */
.L_x_1892:
[----:B------:R-:W-:Y:S05]  /*27650*/  BSYNC B0 ;  /* 0x0000000000007941 */ /* 0x000fea0003800000 */
.L_x_1891:
[----:B------:R-:W-:-:S05]  /*27660*/  IMAD R36, R36, R2, R4 ;  /* 0x0000000224247224 */ /* 0x000fca00078e0204 */
[----:B------:R-:W-:-:S04]  /*27670*/  VIADDMNMX R30, R36, R2, R30, PT ;  /* 0x00000002241e7246 */ /* 0x000fc8000380011e */
[----:B------:R-:W-:Y:S01]  /*27680*/  ISETP.GT.AND P0, PT, R30, R36, PT ;  /* 0x000000241e00720c */ /* 0x000fe20003f04270 */
[----:B------:R1:W-:-:S12]  /*27690*/  STL [R1+0x28], R30 ;  /* 0x0000281e01007387 */ /* 0x0003d80000100800 */
[----:B-1----:R-:W-:Y:S05]  /*276a0*/  @P0 BRA `(.L_x_1893) ;  /* 0x0000000000440947 */ /* 0x002fea0003800000 */
[----:B0-----:R-:W0:Y:S02]  /*276b0*/  S2R R0, SR_TID.X ;  /* 0x0000000000007919 */ /* 0x001e240000002100 */
        /* <DEDUP_REMOVED lines=16> */
.L_x_1893:
[----:B0-----:R-:W-:Y:S01]  /*277c0*/  VIADD R0, R23, 0x16400 ;  /* 0x0001640017007836 */ /* 0x001fe20000000000 */
        /* <DEDUP_REMOVED lines=8> */
[----:B------:R-:W-:Y:S01]  /*27850*/  MOV R12, 0x1 ;  /* 0x00000001000c7802 */ /* 0x000fe20000000f00 */
[----:B------:R-:W0:Y:S01]  /*27860*/  LDC.64 R2, c[0x4][R2] ;  /* 0x0100000002027b82 */ /* 0x000e220000000a00 */
[----:B------:R-:W-:Y:S02]  /*27870*/  IMAD.U32 R5, RZ, RZ, UR7 ;  /* 0x00000007ff057e24 */ /* 0x000fe4000f8e00ff */
[----:B------:R-:W-:Y:S02]  /*27880*/  IMAD.U32 R6, RZ, RZ, UR8 ;  /* 0x00000008ff067e24 */ /* 0x000fe4000f8e00ff */
[----:B------:R-:W-:-:S02]  /*27890*/  IMAD.U32 R7, RZ, RZ, UR9 ;  /* 0x00000009ff077e24 */ /* 0x000fc4000f8e00ff */
[----:B------:R-:W-:Y:S02]  /*278a0*/  IMAD.U32 R10, RZ, RZ, UR4 ;  /* 0x00000004ff0a7e24 */ /* 0x000fe4000f8e00ff */
[----:B------:R-:W-:Y:S02]  /*278b0*/  IMAD.U32 R11, RZ, RZ, UR5 ;  /* 0x00000005ff0b7e24 */ /* 0x000fe4000f8e00ff */
[----:B------:R-:W-:Y:S02]  /*278c0*/  IMAD.MOV.U32 R8, RZ, RZ, 0x70 ;  /* 0x00000070ff087424 */ /* 0x000fe400078e00ff */
[----:B------:R-:W-:-:S07]  /*278d0*/  IMAD.MOV.U32 R13, RZ, RZ, RZ ;  /* 0x000000ffff0d7224 */ /* 0x000fce00078e00ff */
[----:B------:R-:W-:-:S07]  /*278e0*/  LEPC R20, `(.L_x_1896) ;  /* 0x000000001014794e */ /* 0x000fce0000000000 */
[----:B0-----:R-:W-:Y:S05]  /*278f0*/  CALL.ABS.NOINC R2 ;  /* 0x0000000002007343 */ /* 0x001fea0003c00000 */
.L_x_1896:
[----:B------:R-:W-:Y:S05]  /*27900*/  BSYNC B6 ;  /* 0x0000000000067941 */ /* 0x000fea0003800000 */
.L_x_1895:
        /* <DEDUP_REMOVED lines=22> */
.L_x_1898:
[----:B------:R-:W-:Y:S05]  /*27a70*/  BSYNC B6 ;  /* 0x0000000000067941 */ /* 0x000fea0003800000 */
.L_x_1897:
        /* <DEDUP_REMOVED lines=20> */
.L_x_1900:
[----:B------:R-:W-:Y:S05]  /*27bc0*/  BSYNC B6 ;  /* 0x0000000000067941 */ /* 0x000fea0003800000 */
.L_x_1899:
[----:B------:R-:W-:Y:S01]  /*27bd0*/  LOP3.LUT P6, RZ, R22, 0x1, RZ, 0xc0, !PT ;  /* 0x0000000116ff7812 */ /* 0x000fe200078cc0ff */
[----:B------:R-:W-:-:S12]  /*27be0*/  BSSY B6, `(.L_x_1901) ;  /* 0x0000012000067945 */ /* 0x000fd80003800000 */
[----:B------:R-:W-:Y:S05]  /*27bf0*/  @!P6 BRA `(.L_x_1902) ;  /* 0x000000000040e947 */ /* 0x000fea0003800000 */
        /* <DEDUP_REMOVED lines=16> */
.L_x_1902:
[----:B------:R-:W-:Y:S05]  /*27d00*/  BSYNC B6 ;  /* 0x0000000000067941 */ /* 0x000fea0003800000 */
.L_x_1901:
[----:B------:R-:W0:Y:S01]  /*27d10*/  S2R R2, SR_TID.X ;  /* 0x0000000000027919 */ /* 0x000e220000002100 */
[----:B------:R-:W-:Y:S01]  /*27d20*/  ULDC.64 UR4, c[0x0][0x9f8] ;  /* 0x00027e0000047ab9 */ /* 0x000fe20000000a00 */
[----:B------:R-:W-:Y:S01]  /*27d30*/  IMAD.MOV.U32 R21, RZ, RZ, R30 ;  /* 0x000000ffff157224 */ /* 0x000fe200078e001e */
[----:B------:R-:W-:Y:S01]  /*27d40*/  ISETP.NE.U32.AND P0, PT, RZ, UR4, PT ;  /* 0x00000004ff007c0c */ /* 0x000fe2000bf05070 */
[----:B------:R-:W1:Y:S01]  /*27d50*/  S2R R20, SR_TID.X ;  /* 0x0000000000147919 */ /* 0x000e620000002100 */
[----:B------:R-:W2:Y:S01]  /*27d60*/  LDC R9, c[0x0][0x430] ;  /* 0x00010c00ff097b82 */ /* 0x000ea20000000800 */
[----:B------:R-:W-:Y:S01]  /*27d70*/  IMAD.U32 R10, RZ, RZ, UR39 ;  /* 0x00000027ff0a7e24 */ /* 0x000fe2000f8e00ff */
[----:B------:R-:W-:Y:S01]  /*27d80*/  ISETP.NE.AND.EX P0, PT, RZ, UR5, PT, P0 ;  /* 0x00000005ff007c0c */ /* 0x000fe2000bf05300 */
[----:B------:R-:W-:Y:S01]  /*27d90*/  ULDC UR4, c[0x0][0x2f4] ;  /* 0x0000bd0000047ab9 */ /* 0x000fe20000000800 */
[----:B0-----:R-:W-:Y:S01]  /*27da0*/  LOP3.LUT R30, R2, 0x7f, RZ, 0xc0, !PT ;  /* 0x0000007f021e7812 */ /* 0x001fe200078ec0ff */
[----:B------:R-:W-:-:S10]  /*27db0*/  ULDC UR5, c[0x0][0x320] ;  /* 0x0000c80000057ab9 */ /* 0x000fd40000000800 */
[----:B------:R-:W0:Y:S01]  /*27dc0*/  @P0 LDC.64 R2, c[0x0][0x9f8] ;  /* 0x00027e00ff020b82 */ /* 0x000e220000000a00 */
[----:B------:R-:W-:Y:S01]  /*27dd0*/  SHF.R.U32.HI R0, RZ, 0x2, R30 ;  /* 0x00000002ff007819 */ /* 0x000fe2000001161e */
[----:B------:R-:W-:Y:S02]  /*27de0*/  IMAD.MOV.U32 R30, RZ, RZ, R19 ;  /* 0x000000ffff1e7224 */ /* 0x000fe400078e0013 */
[----:B0-----:R-:W-:-:S05]  /*27df0*/  @P0 IMAD.WIDE R2, R19, 0x4, R2 ;  /* 0x0000000413020825 */ /* 0x001fca00078e0202 */
[----:B------:R0:W3:Y:S01]  /*27e00*/  @P0 LDG.E R30, desc[UR42][R2.64] ;  /* 0x0000002a021e0981 */ /* 0x0000e2000c1e1900 */
[----:B-1----:R-:W-:Y:S01]  /*27e10*/  IMAD.SHL.U32 R20, R20, 0x20, RZ ;  /* 0x0000002014147824 */ /* 0x002fe200078e00ff */
[----:B--2---:R-:W-:Y:S02]  /*27e20*/  ISETP.NE.AND P1, PT, R9, 0x1, PT ;  /* 0x000000010900780c */ /* 0x004fe40003f25270 */
[----:B------:R-:W-:Y:S02]  /*27e30*/  LEA R8, R21, 0xffffff80, 0x7 ;  /* 0xffffff8015087811 */ /* 0x000fe400078e38ff */
[----:B------:R-:W-:-:S04]  /*27e40*/  LOP3.LUT R20, R0, 0x60, R20, 0xf8, !PT ;  /* 0x0000006000147812 */ /* 0x000fc800078ef814 */
[----:B------:R-:W-:-:S04]  /*27e50*/  LOP3.LUT R7, R20, R8, RZ, 0xfc, !PT ;  /* 0x0000000814077212 */ /* 0x000fc800078efcff */
[C---:B------:R-:W-:Y:S01]  /*27e60*/  ISETP.GE.AND P0, PT, R7.reuse, R26, PT ;  /* 0x0000001a0700720c */ /* 0x040fe20003f06270 */
[----:B------:R-:W1:Y:S01]  /*27e70*/  @P1 LDC R5, c[0x0][0x434] ;  /* 0x00010d00ff051b82 */ /* 0x000e620000000800 */
[----:B------:R-:W-:-:S04]  /*27e80*/  IMAD.IADD R7, R7, 0x1, R37 ;  /* 0x0000000107077824 */ /* 0x000fc800078e0225 */
[----:B------:R-:W-:-:S03]  /*27e90*/  IMAD.MOV.U32 R0, RZ, RZ, R7 ;  /* 0x000000ffff007224 */ /* 0x000fc600078e0007 */
[----:B------:R-:W2:Y:S08]  /*27ea0*/  @P1 LDC R4, c[0x0][0x438] ;  /* 0x00010e00ff041b82 */ /* 0x000eb00000000800 */
[----:B0-----:R-:W0:Y:S01]  /*27eb0*/  @!P0 LDC.64 R2, c[0x0][0x428] ;  /* 0x00010a00ff028b82 */ /* 0x001e220000000a00 */
[----:B-1----:R-:W-:-:S05]  /*27ec0*/  @P1 IMAD.HI.U32 R5, R7, R5, RZ ;  /* 0x0000000507051227 */ /* 0x002fca00078e00ff */
[----:B--2---:R-:W-:-:S04]  /*27ed0*/  @P1 SHF.R.U32.HI R0, RZ, R4, R5 ;  /* 0x00000004ff001219 */ /* 0x004fc80000011605 */
[--C-:B------:R-:W-:Y:S01]  /*27ee0*/  @!P0 SHF.R.S32.HI R5, RZ, 0x1f, R0.reuse ;  /* 0x0000001fff058819 */ /* 0x100fe20000011400 */
[----:B------:R-:W-:Y:S01]  /*27ef0*/  @!P0 IMAD.MOV.U32 R4, RZ, RZ, R0 ;  /* 0x000000ffff048224 */ /* 0x000fe200078e0000 */
[----:B------:R-:W-:Y:S02]  /*27f00*/  ISETP.NE.AND P2, PT, R10, 0x3, PT ;  /* 0x000000030a00780c */ /* 0x000fe40003f45270 */
[----:B------:R-:W-:Y:S02]  /*27f10*/  LOP3.LUT R22, R22, 0xffffffdf, RZ, 0xc0, !PT ;  /* 0xffffffdf16167812 */ /* 0x000fe400078ec0ff */
[C---:B------:R-:W-:Y:S02]  /*27f20*/  LOP3.LUT R10, R35.reuse, 0x40, RZ, 0xfc, !PT ;  /* 0x00000040230a7812 */ /* 0x040fe400078efcff */
[----:B------:R-:W-:-:S07]  /*27f30*/  LOP3.LUT R11, R35, 0x80, RZ, 0xfc, !PT ;  /* 0x00000080230b7812 */ /* 0x000fce00078efcff */
[----:B------:R-:W-:-:S04]  /*27f40*/  @P2 LOP3.LUT R22, R22, 0x20, RZ, 0xfc, !PT ;  /* 0x0000002016162812 */ /* 0x000fc800078efcff */
[----:B------:R-:W-:Y:S02]  /*27f50*/  LOP3.LUT R22, R22, 0xffffffef, RZ, 0xc0, !PT ;  /* 0xffffffef16167812 */ /* 0x000fe400078ec0ff */
[----:B------:R-:W-:Y:S01]  /*27f60*/  ISETP.GE.AND P3, PT, R11, UR4, PT ;  /* 0x000000040b007c0c */ /* 0x000fe2000bf66270 */
[----:B------:R-:W-:Y:S01]  /*27f70*/  UMOV UR6, 0xffffffff ;  /* 0xffffffff00067882 */ /* 0x000fe20000000000 */
[----:B------:R-:W-:-:S04]  /*27f80*/  IMAD.MOV R0, RZ, RZ, -R0 ;  /* 0x000000ffff007224 */ /* 0x000fc800078e0a00 */
[----:B------:R-:W-:Y:S01]  /*27f90*/  IMAD R7, R9, R0, R7 ;  /* 0x0000000009077224 */ /* 0x000fe200078e0207 */
[----:B---3--:R-:W-:Y:S01]  /*27fa0*/  SHF.R.S32.HI R6, RZ, 0x1f, R30 ;  /* 0x0000001fff067819 */ /* 0x008fe2000001141e */
[----:B0-----:R-:W-:-:S04]  /*27fb0*/  @!P0 IMAD.WIDE.U32 R4, R30, R2, R4 ;  /* 0x000000021e048225 */ /* 0x001fc800078e0004 */
[----:B------:R0:W-:Y:S02]  /*27fc0*/  STL [R1], R6 ;  /* 0x0000000601007387 */ /* 0x0001e40000100800 */
[----:B0-----:R-:W-:-:S04]  /*27fd0*/  @!P0 IMAD R6, R6, R2, RZ ;  /* 0x0000000206068224 */ /* 0x001fc800078e02ff */
[----:B------:R-:W-:Y:S02]  /*27fe0*/  @!P0 IMAD R6, R30, R3, R6 ;  /* 0x000000031e068224 */ /* 0x000fe400078e0206 */
[----:B------:R-:W0:Y:S02]  /*27ff0*/  @!P0 LDC.64 R2, c[0x0][0x418] ;  /* 0x00010600ff028b82 */ /* 0x000e240000000a00 */
[----:B------:R-:W-:Y:S02]  /*28000*/  @!P0 IMAD.IADD R5, R5, 0x1, R6 ;  /* 0x0000000105058824 */ /* 0x000fe400078e0206 */
[----:B------:R-:W-:Y:S01]  /*28010*/  IMAD.MOV.U32 R6, RZ, RZ, RZ ;  /* 0x000000ffff067224 */ /* 0x000fe200078e00ff */
[----:B0-----:R-:W-:-:S04]  /*28020*/  @!P0 LEA R2, P1, R4, R2, 0x2 ;  /* 0x0000000204028211 */ /* 0x001fc800078210ff */
[----:B------:R-:W-:Y:S02]  /*28030*/  @!P0 LEA.HI.X R3, R4, R3, R5, 0x2, P1 ;  /* 0x0000000304038211 */ /* 0x000fe400008f1405 */
[----:B------:R-:W-:-:S03]  /*28040*/  ISETP.GE.AND P1, PT, R35, UR4, PT ;  /* 0x0000000423007c0c */ /* 0x000fc6000bf26270 */
[----:B------:R0:W5:Y:S01]  /*28050*/  @!P0 LDG.E R6, desc[UR42][R2.64] ;  /* 0x0000002a02068981 */ /* 0x000162000c1e1900 */
[----:B------:R-:W-:-:S09]  /*28060*/  ISETP.GE.AND P0, PT, R10, UR4, PT ;  /* 0x000000040a007c0c */ /* 0x000fd2000bf06270 */
[----:B------:R-:W-:Y:S02]  /*28070*/  @P1 LOP3.LUT R22, R22, 0x10, RZ, 0xfc, !PT ;  /* 0x0000001016161812 */ /* 0x000fe400078efcff */
[----:B------:R-:W-:Y:S02]  /*28080*/  ISETP.GE.AND P1, PT, R35, UR5, PT ;  /* 0x0000000523007c0c */ /* 0x000fe4000bf26270 */
        /* <DEDUP_REMOVED lines=10> */
.L_x_2130:
[----:B------:R-:W-:Y:S05]  /*28130*/  @!P2 BRA `(.L_x_1904) ;  /* 0x000000000004a947 */ /* 0x000fea0003800000 */
[----:B------:R-:W-:Y:S01]  /*28140*/  BPT.TRAP 0x1 ;  /* 0x000000040000795c */ /* 0x000fe20000300000 */
.L_x_1904:
[----:B------:R-:W0:Y:S01]  /*28150*/  S2R R0, SR_TID.X ;  /* 0x0000000000007919 */ /* 0x000e220000002100 */
[----:B------:R-:W-:Y:S01]  /*28160*/  IMAD R4, R24, 0x8, R23 ;  /* 0x0000000818047824 */ /* 0x000fe200078e0217 */
[----:B------:R-:W-:Y:S01]  /*28170*/  BSSY B0, `(.L_x_1905) ;  /* 0x0000009000007945 */ /* 0x000fe20003800000 */
[----:B0-----:R-:W-:-:S04]  /*28180*/  LOP3.LUT R0, R0, 0x7f, RZ, 0xc0, !PT ;  /* 0x0000007f00007812 */ /* 0x001fc800078ec0ff */
[----:B------:R-:W-:-:S04]  /*28190*/  SHF.R.U32.HI R0, RZ, 0x2, R0 ;  /* 0x00000002ff007819 */ /* 0x000fc80000011600 */
[----:B------:R-:W-:Y:S02]  /*281a0*/  IADD3 R8, -R0, R26, -R8 ;  /* 0x0000001a00087210 */ /* 0x000fe40007ffe908 */
[----:B------:R-:W-:Y:S02]  /*281b0*/  SHF.L.U32 R0, R28, 0x1f, RZ ;  /* 0x0000001f1c007819 */ /* 0x000fe400000006ff */
[----:B------:R-:W-:Y:S02]  /*281c0*/  SHF.R.S32.HI R26, RZ, 0x1f, R7 ;  /* 0x0000001fff1a7819 */ /* 0x000fe40000011407 */
[----:B------:R-:W0:Y:S01]  /*281d0*/  SYNCS.PHASECHK.TRANS64.TRYWAIT P0, [R4+URZ+0x22880], R0 ;  /* 0x02288000040075a7 */ /* 0x000e22000800017f */
[----:B------:R1:W-:Y:S02]  /*281e0*/  STL [R1+0x24], R0 ;  /* 0x0000240001007387 */ /* 0x0003e40000100800 */
[----:B01----:R-:W-:Y:S05]  /*281f0*/  @!P0 BRA `(.L_x_1906) ;  /* 0x0000007800f48947 */ /* 0x003fea0003800000 */
.L_x_2131:
[----:B------:R-:W-:Y:S05]  /*28200*/  BSYNC B0 ;  /* 0x0000000000007941 */ /* 0x000fea0003800000 */
.L_x_1905:
[----:B------:R-:W-:Y:S01]  /*28210*/  ULDC.64 UR4, c[0x0][0x328] ;  /* 0x0000ca0000047ab9 */ /* 0x000fe20000000a00 */
[----:B-----5:R-:W-:Y:S01]  /*28220*/  SHF.R.S32.HI R5, RZ, 0x1f, R6 ;  /* 0x0000001fff057819 */ /* 0x020fe20000011406 */
[----:B0-----:R-:W-:Y:S01]  /*28230*/  IMAD R0, R26, UR4, RZ ;  /* 0x000000041a007c24 */ /* 0x001fe2000f8e02ff */
[----:B------:R-:W-:Y:S01]  /*28240*/  ULDC.64 UR6, c[0x0][0x318] ;  /* 0x0000c60000067ab9 */ /* 0x000fe20000000a00 */
[C---:B------:R-:W-:Y:S01]  /*28250*/  IMAD.WIDE.U32 R2, R7.reuse, UR4, RZ ;  /* 0x0000000407027c25 */ /* 0x040fe2000f8e00ff */
[----:B------:R-:W-:Y:S01]  /*28260*/  LOP3.LUT P1, RZ, R22, 0x1, RZ, 0xc0, !PT ;  /* 0x0000000116ff7812 */ /* 0x000fe2000782c0ff */
[----:B------:R0:W-:Y:S01]  /*28270*/  STL [R1+0x20], R5 ;  /* 0x0000200501007387 */ /* 0x0001e20000100800 */
[----:B------:R-:W-:Y:S01]  /*28280*/  ISETP.GE.AND P4, PT, R8, 0x1, PT ;  /* 0x000000010800780c */ /* 0x000fe20003f86270 */
[----:B------:R-:W-:Y:S01]  /*28290*/  IMAD R0, R7, UR5, R0 ;  /* 0x0000000507007c24 */ /* 0x000fe2000f8e0200 */
[----:B------:R-:W-:-:S03]  /*282a0*/  ULDC.64 UR4, c[0x0][0x338] ;  /* 0x0000ce0000047ab9 */ /* 0x000fc60000000a00 */
[----:B------:R-:W-:Y:S02]  /*282b0*/  IMAD.IADD R3, R3, 0x1, R0 ;  /* 0x0000000103037824 */ /* 0x000fe400078e0200 */
[----:B------:R-:W-:Y:S02]  /*282c0*/  IMAD R0, R5, UR4, RZ ;  /* 0x0000000405007c24 */ /* 0x000fe4000f8e02ff */
[----:B0-----:R-:W0:Y:S01]  /*282d0*/  S2R R5, SR_TID.X ;  /* 0x0000000000057919 */ /* 0x001e220000002100 */
[----:B------:R-:W-:-:S04]  /*282e0*/  IMAD.WIDE.U32 R2, R6, UR4, R2 ;  /* 0x0000000406027c25 */ /* 0x000fc8000f8e0002 */
[----:B------:R-:W-:Y:S01]  /*282f0*/  IMAD R0, R6, UR5, R0 ;  /* 0x0000000506007c24 */ /* 0x000fe2000f8e0200 */
[----:B------:R-:W-:-:S03]  /*28300*/  ULDC.64 UR4, c[0x0][0x330] ;  /* 0x0000cc0000047ab9 */ /* 0x000fc60000000a00 */
[----:B------:R-:W-:Y:S02]  /*28310*/  IMAD.IADD R3, R3, 0x1, R0 ;  /* 0x0000000103037824 */ /* 0x000fe400078e0200 */
[----:B------:R-:W-:Y:S01]  /*28320*/  IMAD.WIDE.U32 R2, R18, UR4, R2 ;  /* 0x0000000412027c25 */ /* 0x000fe2000f8e0002 */
[----:B------:R-:W-:-:S03]  /*28330*/  UMOV UR4, 0xffffffff ;  /* 0xffffffff00047882 */ /* 0x000fc60000000000 */
[----:B------:R-:W-:Y:S01]  /*28340*/  IMAD R3, R18, UR5, R3 ;  /* 0x0000000512037c24 */ /* 0x000fe2000f8e0203 */
[----:B------:R-:W-:-:S04]  /*28350*/  IADD3 R0, P0, R2, UR6, RZ ;  /* 0x0000000602007c10 */ /* 0x000fc8000ff1e0ff */
[----:B------:R-:W-:Y:S02]  /*28360*/  IADD3.X R2, R3, UR7, RZ, P0, !PT ;  /* 0x0000000703027c10 */ /* 0x000fe400087fe4ff */
[----:B0-----:R-:W-:-:S04]  /*28370*/  LOP3.LUT R5, R5, 0x7f, RZ, 0xc0, !PT ;  /* 0x0000007f05057812 */ /* 0x001fc800078ec0ff */
[----:B------:R-:W-:-:S05]  /*28380*/  SHF.R.U32.HI R5, RZ, 0x5, R5 ;  /* 0x00000005ff057819 */ /* 0x000fca0000011605 */
[----:B------:R-:W-:-:S04]  /*28390*/  IMAD.SHL.U32 R5, R5, 0x400, RZ ;  /* 0x0000040005057824 */ /* 0x000fc800078e00ff */
[----:B------:R-:W-:Y:S01]  /*283a0*/  IMAD R5, R24, 0x4000, R5 ;  /* 0x0000400018057824 */ /* 0x000fe200078e0205 */
[----:B------:R-:W-:Y:S06]  /*283b0*/  BRA.DIV UR4, `(.L_x_1907) ;  /* 0x0000007a049c7947 */ /* 0x000fec000b800000 */
[----:B------:R-:W0:Y:S01]  /*283c0*/  SHFL.IDX PT, R10, R0, RZ, 0x1c1f ;  /* 0x001c1fff000a7589 */ /* 0x000e2200000e0000 */
[----:B------:R-:W-:Y:S02]  /*283d0*/  LOP3.LUT P6, RZ, R22, 0x2, RZ, 0xc0, !PT ;  /* 0x0000000216ff7812 */ /* 0x000fe400078cc0ff */
[C---:B------:R-:W-:Y:S01]  /*283e0*/  ISETP.GE.AND P3, PT, R8.reuse, 0x21, PT ;  /* 0x000000210800780c */ /* 0x040fe20003f66270 */
[----:B------:R-:W1:Y:S01]  /*283f0*/  SHFL.IDX PT, R3, R2, RZ, 0x1c1f ;  /* 0x001c1fff02037589 */ /* 0x000e6200000e0000 */
[C---:B------:R-:W-:Y:S02]  /*28400*/  ISETP.GE.AND P2, PT, R8.reuse, 0x41, PT ;  /* 0x000000410800780c */ /* 0x040fe40003f46270 */
[----:B------:R-:W-:Y:S01]  /*28410*/  ISETP.GE.AND P5, PT, R8, 0x61, PT ;  /* 0x000000610800780c */ /* 0x000fe20003fa6270 */
[----:B------:R-:W-:Y:S01]  /*28420*/  SHFL.IDX PT, R9, R2, 0x1, 0x1c1f ;  /* 0x003c1f0002097f89 */ /* 0x000fe200000e0000 */
[----:B0-----:R-:W-:-:S05]  /*28430*/  IADD3 R10, P0, R35, R10, RZ ;  /* 0x0000000a230a7210 */ /* 0x001fca0007f1e0ff */
[----:B-1----:R-:W-:Y:S01]  /*28440*/  IMAD.X R11, RZ, RZ, R3, P0 ;  /* 0x000000ffff0b7224 */ /* 0x002fe200000e0603 */
[----:B------:R-:W-:Y:S02]  /*28450*/  ISETP.LT.OR P0, PT, R8, 0x1, P6 ;  /* 0x000000010800780c */ /* 0x000fe40003701670 */
[----:B------:R-:W-:-:S05]  /*28460*/  IADD3 R3, R23, R5, R32 ;  /* 0x0000000517037210 */ /* 0x000fca0007ffe020 */
[----:B------:R-:W-:-:S06]  /*28470*/  IMAD.IADD R5, R33, 0x1, R3 ;  /* 0x0000000121057824 */ /* 0x000fcc00078e0203 */
[----:B------:R-:W-:Y:S01]  /*28480*/  LDGSTS.E.BYPASS.LTC128B.128 [R3+0x8400], desc[UR42][R10.64], !P0 ;  /* 0x084000000a037fae */ /* 0x000fe2000c101d6a */
[----:B------:R-:W-:-:S13]  /*28490*/  ISETP.LT.OR P0, PT, R8, 0x1, P1 ;  /* 0x000000010800780c */ /* 0x000fda0000f01670 */
[----:B------:R0:W-:Y:S04]  /*284a0*/  LDGSTS.E.BYPASS.LTC128B.128 [R5+0x8400], desc[UR42][R10.64+0x40], !P0 ;  /* 0x084000400a057fae */ /* 0x0001e8000c101d6a */
[----:B0-----:R-:W0:Y:S02]  /*284b0*/  SHFL.IDX PT, R10, R0, 0x1, 0x1c1f ;  /* 0x003c1f00000a7f89 */ /* 0x001e2400000e0000 */
[----:B0-----:R-:W-:-:S05]  /*284c0*/  IADD3 R10, P0, R35, R10, RZ ;  /* 0x0000000a230a7210 */ /* 0x001fca0007f1e0ff */
[----:B------:R-:W-:Y:S01]  /*284d0*/  IMAD.X R11, RZ, RZ, R9, P0 ;  /* 0x000000ffff0b7224 */ /* 0x000fe200000e0609 */
[C---:B------:R-:W-:Y:S01]  /*284e0*/  ISETP.LT.OR P0, PT, R8.reuse, 0x21, P6 ;  /* 0x000000210800780c */ /* 0x040fe20003701670 */
[----:B------:R-:W-:Y:S04]  /*284f0*/  SHFL.IDX PT, R9, R2, 0x2, 0x1c1f ;  /* 0x005c1f0002097f89 */ /* 0x000fe800000e0000 */
[----:B------:R-:W-:Y:S08]  /*28500*/  SHFL.IDX PT, R2, R2, 0x3, 0x1c1f ;  /* 0x007c1f0002027f89 */ /* 0x000ff000000e0000 */
[----:B------:R-:W-:Y:S01]  /*28510*/  LDGSTS.E.BYPASS.LTC128B.128 [R3+0x9400], desc[UR42][R10.64], !P0 ;  /* 0x094000000a037fae */ /* 0x000fe2000c101d6a */
[----:B------:R-:W-:-:S13]  /*28520*/  ISETP.LT.OR P0, PT, R8, 0x21, P1 ;  /* 0x000000210800780c */ /* 0x000fda0000f01670 */
[----:B------:R0:W-:Y:S04]  /*28530*/  LDGSTS.E.BYPASS.LTC128B.128 [R5+0x9400], desc[UR42][R10.64+0x40], !P0 ;  /* 0x094000400a057fae */ /* 0x0001e8000c101d6a */
[----:B0-----:R-:W0:Y:S04]  /*28540*/  SHFL.IDX PT, R10, R0, 0x2, 0x1c1f ;  /* 0x005c1f00000a7f89 */ /* 0x001e2800000e0000 */
[----:B------:R-:W1:Y:S01]  /*28550*/  SHFL.IDX PT, R0, R0, 0x3, 0x1c1f ;  /* 0x007c1f0000007f89 */ /* 0x000e6200000e0000 */
[----:B0-----:R-:W-:-:S05]  /*28560*/  IADD3 R10, P0, R35, R10, RZ ;  /* 0x0000000a230a7210 */ /* 0x001fca0007f1e0ff */
[----:B------:R-:W-:Y:S01]  /*28570*/  IMAD.X R11, RZ, RZ, R9, P0 ;  /* 0x000000ffff0b7224 */ /* 0x000fe200000e0609 */
[----:B------:R-:W-:-:S13]  /*28580*/  ISETP.LT.OR P0, PT, R8, 0x41, P6 ;  /* 0x000000410800780c */ /* 0x000fda0003701670 */
[----:B------:R0:W-:Y:S01]  /*28590*/  LDGSTS.E.BYPASS.LTC128B.128 [R3+0xa400], desc[UR42][R10.64], !P0 ;  /* 0x0a4000000a037fae */ /* 0x0001e2000c101d6a */
[----:B------:R-:W-:-:S13]  /*285a0*/  ISETP.LT.OR P0, PT, R8, 0x41, P1 ;  /* 0x000000410800780c */ /* 0x000fda0000f01670 */
[----:B-1----:R0:W-:Y:S02]  /*285b0*/  LDGSTS.E.BYPASS.LTC128B.128 [R5+0xa400], desc[UR42][R10.64+0x40], !P0 ;  /* 0x0a4000400a057fae */ /* 0x0021e4000c101d6a */
.L_x_2141:
[----:B0-----:R-:W-:Y:S02]  /*285c0*/  IADD3 R10, P0, R35, R0, RZ ;  /* 0x00000000230a7210 */ /* 0x001fe40007f1e0ff */
[----:B------:R-:W-:Y:S02]  /*285d0*/  LOP3.LUT P6, RZ, R22, 0x2, RZ, 0xc0, !PT ;  /* 0x0000000216ff7812 */ /* 0x000fe400078cc0ff */
[----:B------:R-:W-:Y:S02]  /*285e0*/  IADD3.X R11, RZ, R2, RZ, P0, !PT ;  /* 0x00000002ff0b7210 */ /* 0x000fe400007fe4ff */
        /* <DEDUP_REMOVED lines=9> */
.L_x_1908:
[----:B------:R-:W-:Y:S02]  /*28680*/  PLOP3.LUT P1, PT, P1, P0, PT, 0xa2, 0x0 ;  /* 0x000000000000781c */ /* 0x000fe40000f21472 */
[----:B------:R-:W-:-:S08]  /*28690*/  @P0 R2UR P1, UR4, R4 ;  /* 0x00000000040402ca */ /* 0x000fd00000020000 */
[----:B------:R-:W-:-:S05]  /*286a0*/  @P0 PLOP3.LUT P0, PT, P1, PT, PT, 0x80, 0x0 ;  /* 0x000000000000081c */ /* 0x000fca0000f0f070 */
[----:B------:R-:W-:Y:S01]  /*286b0*/  @!P1 SYNCS.ARRIVE.TRANS64.RED.A0T1 RZ, [UR4+0x22870], RZ ;  /* 0x022870ffffff99a7 */ /* 0x000fe20008200404 */
[----:B------:R-:W-:Y:S07]  /*286c0*/  @!P1 ARRIVES.LDGSTSBAR.64.TRANSCNT [UR4+0x22870] ;  /* 0x02287000ff0099b0 */ /* 0x000fee0008000a84 */
[----:B------:R-:W-:Y:S05]  /*286d0*/  @P0 BRA.U.ANY `(.L_x_1908) ;  /* 0xfffffffd00e80947 */ /* 0x000fea000393ffff */
[----:B------:R-:W-:Y:S01]  /*286e0*/  NOP ;  /* 0x0000000000007918 */ /* 0x000fe20000000000 */
[----:B------:R-:W-:-:S05]  /*286f0*/  IMAD.U32 R0, RZ, RZ, UR39 ;  /* 0x00000027ff007e24 */ /* 0x000fca000f8e00ff */
[----:B------:R-:W-:-:S13]  /*28700*/  ISETP.NE.AND P6, PT, R0, 0x3, PT ;  /* 0x000000030000780c */ /* 0x000fda0003fc5270 */
[----:B------:R-:W-:Y:S05]  /*28710*/  @!P6 BRA `(.L_x_1909) ;  /* 0x000000000004e947 */ /* 0x000fea0003800000 */
[----:B------:R-:W-:Y:S01]  /*28720*/  BPT.TRAP 0x1 ;  /* 0x000000040000795c */ /* 0x000fe20000300000 */
.L_x_1909:
[----:B------:R2:W-:Y:S01]  /*28730*/  SYNCS.ARRIVE.TRANS64.A1T0 RZ, [R4+URZ+0x22870], RZ ;  /* 0x022870ff04ff79a7 */ /* 0x0005e2000810003f */
[----:B------:R-:W-:Y:S05]  /*28740*/  @!P6 BRA `(.L_x_1910) ;  /* 0x000000000004e947 */ /* 0x000fea0003800000 */
[----:B------:R-:W-:Y:S01]  /*28750*/  BPT.TRAP 0x1 ;  /* 0x000000040000795c */ /* 0x000fe20000300000 */
.L_x_1910:
[----:B------:R-:W3:Y:S01]  /*28760*/  LDL R0, [R1+0x24] ;  /* 0x0000240001007983 */ /* 0x000ee20000100800 */
[----:B------:R-:W-:Y:S01]  /*28770*/  BSSY B0, `(.L_x_1911) ;  /* 0x0000003000007945 */ /* 0x000fe20003800000 */
[----:B---3--:R-:W3:Y:S03]  /*28780*/  SYNCS.PHASECHK.TRANS64.TRYWAIT P0, [R4+URZ+0x22840], R0 ;  /* 0x02284000040075a7 */ /* 0x008ee6000800017f */
[----:B---3--:R-:W-:Y:S05]  /*28790*/  @!P0 BRA `(.L_x_1912) ;  /* 0x0000007c001c8947 */ /* 0x008fea0003800000 */
.L_x_2142:
[----:B------:R-:W-:Y:S05]  /*287a0*/  BSYNC B0 ;  /* 0x0000000000007941 */ /* 0x000fea0003800000 */
.L_x_1911:
[----:B01----:R-:W4:Y:S01]  /*287b0*/  LDL.LU R5, [R1+0x20] ;  /* 0x0000200001057983 */ /* 0x003f220000300800 */
[----:B------:R-:W-:Y:S01]  /*287c0*/  ULDC.64 UR4, c[0x0][0x300] ;  /* 0x0000c00000047ab9 */ /* 0x000fe20000000a00 */
[----:B------:R-:W-:Y:S02]  /*287d0*/  ULDC.64 UR6, c[0x0][0x2e8] ;  /* 0x0000ba0000067ab9 */ /* 0x000fe40000000a00 */
[----:B------:R-:W5:Y:S01]  /*287e0*/  LDL R8, [R1+0x8] ;  /* 0x0000080001087983 */ /* 0x000f620000100800 */
[----:B---3--:R-:W-:Y:S01]  /*287f0*/  IMAD R0, R26, UR4, RZ ;  /* 0x000000041a007c24 */ /* 0x008fe2000f8e02ff */
[----:B------:R-:W-:Y:S01]  /*28800*/  LOP3.LUT P1, RZ, R22, 0x4, RZ, 0xc0, !PT ;  /* 0x0000000416ff7812 */ /* 0x000fe2000782c0ff */
[----:B------:R-:W-:-:S04]  /*28810*/  IMAD.WIDE.U32 R2, R7, UR4, RZ ;  /* 0x0000000407027c25 */ /* 0x000fc8000f8e00ff */
[----:B------:R-:W-:Y:S01]  /*28820*/  IMAD R0, R7, UR5, R0 ;  /* 0x0000000507007c24 */ /* 0x000fe2000f8e0200 */
[----:B------:R-:W-:-:S03]  /*28830*/  ULDC.64 UR4, c[0x0][0x310] ;  /* 0x0000c40000047ab9 */ /* 0x000fc60000000a00 */
[----:B------:R-:W-:Y:S02]  /*28840*/  IMAD.IADD R3, R3, 0x1, R0 ;  /* 0x0000000103037824 */ /* 0x000fe400078e0200 */
[----:B------:R-:W-:-:S04]  /*28850*/  IMAD.WIDE.U32 R2, R6, UR4, R2 ;  /* 0x0000000406027c25 */ /* 0x000fc8000f8e0002 */
[----:B----4-:R-:W-:-:S04]  /*28860*/  IMAD R0, R5, UR4, RZ ;  /* 0x0000000405007c24 */ /* 0x010fc8000f8e02ff */
[----:B------:R-:W-:Y:S01]  /*28870*/  IMAD R0, R6, UR5, R0 ;  /* 0x0000000506007c24 */ /* 0x000fe2000f8e0200 */
[----:B------:R-:W-:Y:S01]  /*28880*/  ULDC.64 UR4, c[0x0][0x308] ;  /* 0x0000c20000047ab9 */ /* 0x000fe20000000a00 */
[----:B-----5:R-:W-:Y:S02]  /*28890*/  IMAD R6, R24, 0x6000, R8 ;  /* 0x0000600018067824 */ /* 0x020fe400078e0208 */
[----:B------:R-:W-:Y:S02]  /*288a0*/  IMAD.IADD R3, R3, 0x1, R0 ;  /* 0x0000000103037824 */ /* 0x000fe400078e0200 */
[----:B------:R-:W-:Y:S01]  /*288b0*/  IMAD.WIDE.U32 R2, R18, UR4, R2 ;  /* 0x0000000412027c25 */ /* 0x000fe2000f8e0002 */
[----:B------:R-:W-:-:S03]  /*288c0*/  UMOV UR4, 0xffffffff ;  /* 0xffffffff00047882 */ /* 0x000fc60000000000 */
[----:B------:R-:W-:Y:S01]  /*288d0*/  IMAD R5, R18, UR5, R3 ;  /* 0x0000000512057c24 */ /* 0x000fe2000f8e0203 */
[----:B------:R-:W-:-:S04]  /*288e0*/  IADD3 R0, P0, R2, UR6, RZ ;  /* 0x0000000602007c10 */ /* 0x000fc8000ff1e0ff */
[----:B------:R-:W-:Y:S01]  /*288f0*/  IADD3.X R5, R5, UR7, RZ, P0, !PT ;  /* 0x0000000705057c10 */ /* 0x000fe200087fe4ff */
[----:B------:R-:W-:Y:S08]  /*28900*/  BRA.DIV UR4, `(.L_x_1913) ;  /* 0x0000007a04d87947 */ /* 0x000ff0000b800000 */
[----:B------:R-:W0:Y:S01]  /*28910*/  SHFL.IDX PT, R3, R0, RZ, 0x1c1f ;  /* 0x001c1fff00037589 */ /* 0x000e2200000e0000 */
[----:B------:R-:W-:Y:S01]  /*28920*/  LOP3.LUT P6, RZ, R22, 0x8, RZ, 0xc0, !PT ;  /* 0x0000000816ff7812 */ /* 0x000fe200078cc0ff */
[C-C-:B------:R-:W-:Y:S02]  /*28930*/  @P4 IMAD.IADD R7, R23.reuse, 0x1, R6.reuse ;  /* 0x0000000117074824 */ /* 0x140fe400078e0206 */
[----:B------:R-:W1:Y:S01]  /*28940*/  SHFL.IDX PT, R2, R5, RZ, 0x1c1f ;  /* 0x001c1fff05027589 */ /* 0x000e6200000e0000 */
[----:B------:R-:W-:Y:S01]  /*28950*/  @P3 IMAD.IADD R9, R23, 0x1, R6 ;  /* 0x0000000117093824 */ /* 0x000fe200078e0206 */
[----:B0-----:R-:W-:-:S05]  /*28960*/  @P4 IADD3 R3, P0, R35, R3, RZ ;  /* 0x0000000323034210 */ /* 0x001fca0007f1e0ff */
[----:B-1----:R-:W-:Y:S01]  /*28970*/  @P4 IMAD.X R2, RZ, RZ, R2, P0 ;  /* 0x000000ffff024224 */ /* 0x002fe200000e0602 */
[----:B------:R-:W-:-:S04]  /*28980*/  LOP3.LUT P0, RZ, R22, 0x10, RZ, 0xc0, !PT ;  /* 0x0000001016ff7812 */ /* 0x000fc8000780c0ff */
[----:B------:R-:W-:-:S04]  /*28990*/  @P4 LOP3.LUT R3, R3, R2, RZ, 0x3c, !PT ;  /* 0x0000000203034212 */ /* 0x000fc800078e3cff */
[----:B------:R-:W-:-:S04]  /*289a0*/  @P4 LOP3.LUT R2, R3, R2, RZ, 0x3c, !PT ;  /* 0x0000000203024212 */ /* 0x000fc800078e3cff */
[----:B------:R-:W-:-:S05]  /*289b0*/  @P4 LOP3.LUT R3, R3, R2, RZ, 0x3c, !PT ;  /* 0x0000000203034212 */ /* 0x000fca00078e3cff */
[----:B------:R-:W-:Y:S01]  /*289c0*/  @!PT LDS RZ, [RZ] ;  /* 0x00000000fffff984 */ /* 0x000fe20000000800 */
        /* <DEDUP_REMOVED lines=15> */
[----:B0-----:R-:W0:Y:S04]  /*28ac0*/  SHFL.IDX PT, R3, R0, 0x2, 0x1c1f ;  /* 0x005c1f0000037f89 */ /* 0x001e2800000e0000 */
[----:B------:R-:W1:Y:S04]  /*28ad0*/  SHFL.IDX PT, R2, R5, 0x2, 0x1c1f ;  /* 0x005c1f0005027f89 */ /* 0x000e6800000e0000 */
[----:B------:R-:W3:Y:S01]  /*28ae0*/  SHFL.IDX PT, R5, R5, 0x3, 0x1c1f ;  /* 0x007c1f0005057f89 */ /* 0x000ee200000e0000 */
        /* <DEDUP_REMOVED lines=8> */
[----:B0--3--:R0:W1:Y:S02]  /*28b70*/  SHFL.IDX PT, R2, R0, 0x3, 0x1c1f ;  /* 0x007c1f0000027f89 */ /* 0x00906400000e0000 */
.L_x_2152:
[C---:B------:R-:W-:Y:S01]  /*28b80*/  LOP3.LUT P3, RZ, R22.reuse, 0x10, RZ, 0xc0, !PT ;  /* 0x0000001016ff7812 */ /* 0x040fe2000786c0ff */
[----:B------:R-:W-:Y:S01]  /*28b90*/  @P5 IMAD.IADD R6, R23, 0x1, R6 ;  /* 0x0000000117065824 */ /* 0x000fe200078e0206 */
[----:B------:R-:W-:Y:S02]  /*28ba0*/  LOP3.LUT P2, RZ, R22, 0x8, RZ, 0xc0, !PT ;  /* 0x0000000816ff7812 */ /* 0x000fe4000784c0ff */
[----:B-1----:R-:W-:-:S05]  /*28bb0*/  @P5 IADD3 R2, P0, R35, R2, RZ ;  /* 0x0000000223025210 */ /* 0x002fca0007f1e0ff */
[----:B------:R-:W-:Y:S01]  /*28bc0*/  @P5 IMAD.X R3, RZ, RZ, R5, P0 ;  /* 0x000000ffff035224 */ /* 0x000fe200000e0605 */
[----:B------:R-:W-:-:S04]  /*28bd0*/  PLOP3.LUT P0, PT, PT, PT, PT, 0x80, 0x0 ;  /* 0x000000000000781c */ /* 0x000fc80003f0f070 */
[----:B------:R-:W-:Y:S01]  /*28be0*/  @!PT LDS RZ, [RZ] ;  /* 0x00000000fffff984 */ /* 0x000fe20000000800 */
[----:B------:R-:W-:Y:S01]  /*28bf0*/  @!PT LDS RZ, [RZ] ;  /* 0x00000000fffff984 */ /* 0x000fe20000000800 */
[----:B------:R-:W-:Y:S01]  /*28c00*/  @!PT LDS RZ, [RZ] ;  /* 0x00000000fffff984 */ /* 0x000fe20000000800 */
[----:B------:R1:W-:Y:S04]  /*28c10*/  @P5 LDGSTS.E.BYPASS.LTC128B.128 [R6+0x17c00], desc[UR42][R2.64], !P3 ;  /* 0x17c0000002065fae */ /* 0x0003e8000d901d6a */
[----:B------:R1:W-:Y:S04]  /*28c20*/  @P5 LDGSTS.E.BYPASS.LTC128B.128 [R6+0x19c00], desc[UR42][R2.64+0x40], !P2 ;  /* 0x19c0004002065fae */ /* 0x0003e8000d101d6a */
[----:B------:R1:W-:Y:S01]  /*28c30*/  @P5 LDGSTS.E.BYPASS.LTC128B.128 [R6+0x1bc00], desc[UR42][R2.64+0x80], !P1 ;  /* 0x1bc0008002065fae */ /* 0x0003e2000c901d6a */
[----:B------:R-:W-:Y:S01]  /*28c40*/  NOP ;  /* 0x0000000000007918 */ /* 0x000fe20000000000 */
.L_x_1914:
        /* <DEDUP_REMOVED lines=11> */
.L_x_1915:
[----:B-1----:R0:W5:Y:S01]  /*28d00*/  LDL.LU R2, [R1+0x18] ;  /* 0x0000180001027983 */ /* 0x0021620000300800 */
[----:B------:R0:W-:Y:S02]  /*28d10*/  SYNCS.ARRIVE.TRANS64.A1T0 RZ, [R4+URZ+0x22830], RZ ;  /* 0x022830ff04ff79a7 */ /* 0x0001e4000810003f */
[----:B------:R-:W-:Y:S05]  /*28d20*/  WARPSYNC.ALL ;  /* 0x0000000000007948 */ /* 0x000fea0003800000 */
[----:B------:R-:W-:Y:S01]  /*28d30*/  ULDC.64 UR4, c[0x0][0xa00] ;  /* 0x0002800000047ab9 */ /* 0x000fe20000000a00 */
[----:B------:R-:W-:Y:S01]  /*28d40*/  VIADD R0, R23, 0x10400 ;  /* 0x0001040017007836 */ /* 0x000fe20000000000 */
[----:B------:R-:W-:Y:S01]  /*28d50*/  BAR.SYNC.DEFER_BLOCKING 0x8, 0x180 ;  /* 0x0206000000007b1d */ /* 0x000fe20000010000 */
[----:B------:R-:W-:-:S03]  /*28d60*/  ISETP.NE.U32.AND P0, PT, RZ, UR4, PT ;  /* 0x00000004ff007c0c */ /* 0x000fc6000bf05070 */
[----:B------:R-:W-:Y:S02]  /*28d70*/  LOP3.LUT P1, RZ, R0, 0x1bf, RZ, 0xc0, !PT ;  /* 0x000001bf00ff7812 */ /* 0x000fe4000782c0ff */
[----:B------:R-:W-:Y:S01]  /*28d80*/  ISETP.NE.AND.EX P0, PT, RZ, UR5, PT, P0 ;  /* 0x00000005ff007c0c */ /* 0x000fe2000bf05300 */
[----:B------:R-:W-:Y:S01]  /*28d90*/  ULDC.64 UR4, c[0x0][0x298] ;  /* 0x0000a60000047ab9 */ /* 0x000fe20000000a00 */
[----:B------:R-:W-:Y:S01]  /*28da0*/  SHF.R.S32.HI R0, RZ, 0x1f, R19 ;  /* 0x0000001fff007819 */ /* 0x000fe20000011413 */
[----:B------:R-:W-:Y:S01]  /*28db0*/  BSSY B6, `(.L_x_1916) ;  /* 0x000001c000067945 */ /* 0x000fe20003800000 */
[----:B------:R-:W-:Y:S02]  /*28dc0*/  SEL R26, R19, RZ, !P0 ;  /* 0x000000ff131a7207 */ /* 0x000fe40004000000 */
[----:B------:R-:W-:-:S05]  /*28dd0*/  SEL R0, R0, RZ, !P0 ;  /* 0x000000ff00007207 */ /* 0x000fca0004000000 */
[----:B------:R1:W-:Y:S02]  /*28de0*/  STL [R1+0x2c], R0 ;  /* 0x00002c0001007387 */ /* 0x0003e40000100800 */
[----:B-1---5:R-:W-:-:S05]  /*28df0*/  SHF.R.S32.HI R0, RZ, 0x1f, R2 ;  /* 0x0000001fff007819 */ /* 0x022fca0000011402 */
[----:B------:R-:W-:-:S04]  /*28e00*/  IMAD R0, R0, UR4, RZ ;  /* 0x0000000400007c24 */ /* 0x000fc8000f8e02ff */
[C---:B------:R-:W-:Y:S02]  /*28e10*/  IMAD R0, R2.reuse, UR5, R0 ;  /* 0x0000000502007c24 */ /* 0x040fe4000f8e0200 */
[----:B------:R-:W-:-:S04]  /*28e20*/  IMAD.WIDE.U32 R2, R2, UR4, RZ ;  /* 0x0000000402027c25 */ /* 0x000fc8000f8e00ff */
[----:B------:R-:W-:Y:S01]  /*28e30*/  IMAD.IADD R0, R3, 0x1, R0 ;  /* 0x0000000103007824 */ /* 0x000fe200078e0200 */
[----:B------:R1:W-:Y:S04]  /*28e40*/  STL.64 [R1+0x20], R2 ;  /* 0x0000200201007387 */ /* 0x0003e80000100a00 */
[----:B------:R1:W-:Y:S01]  /*28e50*/  STL [R1+0x18], R0 ;  /* 0x0000180001007387 */ /* 0x0003e20000100800 */
[----:B------:R-:W-:Y:S05]  /*28e60*/  @!P1 BRA `(.L_x_1917) ;  /* 0x0000000000409947 */ /* 0x000fea0003800000 */
[----:B-1----:R-:W-:Y:S01]  /*28e70*/  MOV R2, 0x0 ;  /* 0x0000000000027802 */ /* 0x002fe20000000f00 */
[----:B------:R-:W-:Y:S01]  /*28e80*/  ULDC.64 UR4, c[0x4][0xc8] ;  /* 0x0100320000047ab9 */ /* 0x000fe20000000a00 */
[----:B------:R-:W-:Y:S01]  /*28e90*/  ULDC.64 UR6, c[0x4][0xd0] ;  /* 0x0100340000067ab9 */ /* 0x000fe20000000a00 */
[----:B------:R-:W-:Y:S01]  /*28ea0*/  ULDC.64 UR8, c[0x4][0x28] ;  /* 0x01000a0000087ab9 */ /* 0x000fe20000000a00 */
[----:B0-2---:R-:W-:Y:S02]  /*28eb0*/  IMAD.U32 R4, RZ, RZ, UR4 ;  /* 0x00000004ff047e24 */ /* 0x005fe4000f8e00ff */
        /* <DEDUP_REMOVED lines=11> */
.L_x_1917:
[----:B------:R-:W-:Y:S05]  /*28f70*/  BSYNC B6 ;  /* 0x0000000000067941 */ /* 0x000fea0003800000 */
.L_x_1916:
[----:B------:R-:W3:Y:S01]  /*28f80*/  LDL.LU R21, [R1+0x2c] ;  /* 0x00002c0001157983 */ /* 0x000ee20000300800 */
[----:B------:R-:W4:Y:S01]  /*28f90*/  LDC R7, c[0x0][0x448] ;  /* 0x00011200ff077b82 */ /* 0x000f220000000800 */
[----:B------:R-:W-:Y:S02]  /*28fa0*/  ULDC.64 UR4, c[0x0][0x2d8] ;  /* 0x0000b60000047ab9 */ /* 0x000fe40000000a00 */
[----:B------:R-:W2:Y:S04]  /*28fb0*/  LDL.LU R20, [R1+0x18] ;  /* 0x0000180001147983 */ /* 0x000ea80000300800 */
[----:B-1----:R-:W2:Y:S04]  /*28fc0*/  LDL.LU.64 R2, [R1+0x20] ;  /* 0x0000200001027983 */ /* 0x002ea80000300a00 */
[----:B------:R1:W5:Y:S01]  /*28fd0*/  LDL R8, [R1+0x14] ;  /* 0x0000140001087983 */ /* 0x0003620000100800 */
[----:B----4-:R-:W-:-:S13]  /*28fe0*/  ISETP.NE.AND P0, PT, R7, 0x1, PT ;  /* 0x000000010700780c */ /* 0x010fda0003f05270 */
[----:B------:R-:W4:Y:S01]  /*28ff0*/  @P0 LDC R6, c[0x0][0x44c] ;  /* 0x00011300ff060b82 */ /* 0x000f220000000800 */
[C---:B------:R-:W-:Y:S02]  /*29000*/  LOP3.LUT R9, R35.reuse, 0x40, RZ, 0xfc, !PT ;  /* 0x0000004023097812 */ /* 0x040fe400078efcff */
[----:B------:R-:W-:Y:S01]  /*29010*/  LOP3.LUT R10, R35, 0x80, RZ, 0xfc, !PT ;  /* 0x00000080230a7812 */ /* 0x000fe200078efcff */
[----:B--2---:R-:W-:Y:S02]  /*29020*/  IMAD.MOV.U32 R3, RZ, RZ, R20 ;  /* 0x000000ffff037224 */ /* 0x004fe400078e0014 */
[----:B------:R-:W2:Y:S01]  /*29030*/  S2R R20, SR_TID.X ;  /* 0x0000000000147919 */ /* 0x000ea20000002100 */
[----:B------:R-:W-:-:S04]  /*29040*/  IMAD.WIDE.U32 R2, R18, UR4, R2 ;  /* 0x0000000412027c25 */ /* 0x000fc8000f8e0002 */
[----:B------:R-:W-:Y:S01]  /*29050*/  IMAD R3, R18, UR5, R3 ;  /* 0x0000000512037c24 */ /* 0x000fe2000f8e0203 */
[----:B------:R-:W-:Y:S02]  /*29060*/  ULDC.64 UR4, c[0x0][0x2e0] ;  /* 0x0000b80000047ab9 */ /* 0x000fe40000000a00 */
[----:B---3--:R-:W-:Y:S02]  /*29070*/  IMAD R0, R21, UR4, RZ ;  /* 0x0000000415007c24 */ /* 0x008fe4000f8e02ff */
[----:B------:R-:W-:-:S04]  /*29080*/  IMAD.WIDE.U32 R2, R26, UR4, R2 ;  /* 0x000000041a027c25 */ /* 0x000fc8000f8e0002 */
[----:B------:R-:W-:Y:S01]  /*29090*/  IMAD R0, R26, UR5, R0 ;  /* 0x000000051a007c24 */ /* 0x000fe2000f8e0200 */
[----:B------:R-:W-:-:S04]  /*290a0*/  ULDC.64 UR4, c[0x0][0x2d0] ;  /* 0x0000b40000047ab9 */ /* 0x000fc80000000a00 */
[----:B------:R-:W-:Y:S02]  /*290b0*/  IADD3 R3, R3, R0, RZ ;  /* 0x0000000003037210 */ /* 0x000fe40007ffe0ff */
[----:B------:R-:W3:Y:S01]  /*290c0*/  @P0 LDC R0, c[0x0][0x450] ;  /* 0x00011400ff000b82 */ /* 0x000ee20000000800 */
[C---:B--2---:R-:W-:Y:S01]  /*290d0*/  LOP3.LUT R21, R20.reuse, 0x7f, RZ, 0xc0, !PT ;  /* 0x0000007f14157812 */ /* 0x044fe200078ec0ff */
[----:B------:R-:W-:-:S03]  /*290e0*/  IMAD.SHL.U32 R20, R20, 0x20, RZ ;  /* 0x0000002014147824 */ /* 0x000fc600078e00ff */
[----:B------:R-:W-:-:S04]  /*290f0*/  SHF.R.U32.HI R21, RZ, 0x2, R21 ;  /* 0x00000002ff157819 */ /* 0x000fc80000011615 */
[----:B------:R-:W-:-:S05]  /*29100*/  LOP3.LUT R20, R21, 0x60, R20, 0xf8, !PT ;  /* 0x0000006015147812 */ /* 0x000fca00078ef814 */
[----:B------:R-:W-:-:S04]  /*29110*/  IMAD.IADD R5, R20, 0x1, R17 ;  /* 0x0000000114057824 */ /* 0x000fc800078e0211 */
[----:B----4-:R-:W-:-:S04]  /*29120*/  @P0 IMAD.HI.U32 R6, R5, R6, RZ ;  /* 0x0000000605060227 */ /* 0x010fc800078e00ff */
[----:B0-----:R-:W-:Y:S01]  /*29130*/  IMAD.MOV.U32 R4, RZ, RZ, R5 ;  /* 0x000000ffff047224 */ /* 0x001fe200078e0005 */
[----:B---3--:R-:W-:Y:S01]  /*29140*/  @P0 SHF.R.U32.HI R4, RZ, R0, R6 ;  /* 0x00000000ff040219 */ /* 0x008fe20000011606 */
[----:B------:R-:W0:Y:S04]  /*29150*/  S2R R20, SR_TID.X ;  /* 0x0000000000147919 */ /* 0x000e280000002100 */
        /* <DEDUP_REMOVED lines=22> */
[----:B-1----:R-:W-:Y:S10]  /*292c0*/  BRA.DIV UR5, `(.L_x_1918) ;  /* 0x0000007605ec7947 */ /* 0x002ff4000b800000 */
[----:B------:R-:W0:Y:S01]  /*292d0*/  SHFL.IDX PT, R3, R4, RZ, 0x1c1f ;  /* 0x001c1fff04037589 */ /* 0x000e2200000e0000 */
[----:B------:R-:W-:Y:S02]  /*292e0*/  IMAD R27, R27, R7, RZ ;  /* 0x000000071b1b7224 */ /* 0x000fe400078e02ff */
        /* <DEDUP_REMOVED lines=9> */
[----:B-----5:R-:W-:Y:S04]  /*29380*/  @!P1 LDGSTS.E.BYPASS.LTC128B.128 [R8+0x10400], desc[UR42][R2.64], !P3 ;  /* 0x1040000002089fae */ /* 0x020fe8000d901d6a */
[----:B------:R-:W-:Y:S04]  /*29390*/  @!P1 LDGSTS.E.BYPASS.LTC128B.128 [R8+0x12400], desc[UR42][R2.64+0x40], !P2 ;  /* 0x1240004002089fae */ /* 0x000fe8000d101d6a */
[----:B------:R0:W-:Y:S02]  /*293a0*/  @!P1 LDGSTS.E.BYPASS.LTC128B.128 [R8+0x14400], desc[UR42][R2.64+0x80], !P0 ;  /* 0x1440008002089fae */ /* 0x0001e4000c101d6a */
[----:B0-----:R-:W-:-:S02]  /*293b0*/  VIADD R2, R17, 0x20 ;  /* 0x0000002011027836 */ /* 0x001fc40000000000 */
[----:B------:R-:W0:Y:S03]  /*293c0*/  SHFL.IDX PT, R3, R4, 0x1, 0x1c1f ;  /* 0x003c1f0004037f89 */ /* 0x000e2600000e0000 */
[----:B------:R-:W-:Y:S02]  /*293d0*/  ISETP.GE.AND P1, PT, R2, R27, PT ;  /* 0x0000001b0200720c */ /* 0x000fe40003f26270 */
[----:B------:R-:W1:Y:S11]  /*293e0*/  SHFL.IDX PT, R2, R0, 0x1, 0x1c1f ;  /* 0x003c1f0000027f89 */ /* 0x000e7600000e0000 */
[----:B0-----:R-:W-:-:S05]  /*293f0*/  @!P1 IADD3 R3, P4, R35, R3, RZ ;  /* 0x0000000323039210 */ /* 0x001fca0007f9e0ff */
[----:B-1----:R-:W-:-:S05]  /*29400*/  @!P1 IMAD.X R2, RZ, RZ, R2, P4 ;  /* 0x000000ffff029224 */ /* 0x002fca00020e0602 */
        /* <DEDUP_REMOVED lines=8> */
[----:B------:R-:W-:Y:S02]  /*29490*/  ISETP.GE.AND P1, PT, R2, R27, PT ;  /* 0x0000001b0200720c */ /* 0x000fe40003f26270 */
[----:B------:R-:W1:Y:S04]  /*294a0*/  SHFL.IDX PT, R2, R0, 0x2, 0x1c1f ;  /* 0x005c1f0000027f89 */ /* 0x000e6800000e0000 */
[----:B------:R-:W2:Y:S07]  /*294b0*/  SHFL.IDX PT, R0, R0, 0x3, 0x1c1f ;  /* 0x007c1f0000007f89 */ /* 0x000eae00000e0000 */
[----:B0-----:R-:W-:-:S05]  /*294c0*/  @!P1 IADD3 R3, P4, R35, R3, RZ ;  /* 0x0000000323039210 */ /* 0x001fca0007f9e0ff */
[----:B-1----:R-:W-:-:S05]  /*294d0*/  @!P1 IMAD.X R2, RZ, RZ, R2, P4 ;  /* 0x000000ffff029224 */ /* 0x002fca00020e0602 */
[----:B------:R-:W-:-:S04]  /*294e0*/  @!P1 LOP3.LUT R3, R3, R2, RZ, 0x3c, !PT ;  /* 0x0000000203039212 */ /* 0x000fc800078e3cff */
[----:B------:R-:W-:-:S04]  /*294f0*/  @!P1 LOP3.LUT R2, R3, R2, RZ, 0x3c, !PT ;  /* 0x0000000203029212 */ /* 0x000fc800078e3cff */
[----:B------:R-:W-:-:S05]  /*29500*/  @!P1 LOP3.LUT R3, R3, R2, RZ, 0x3c, !PT ;  /* 0x0000000203039212 */ /* 0x000fca00078e3cff */
[----:B------:R-:W-:Y:S04]  /*29510*/  @!P1 LDGSTS.E.BYPASS.LTC128B.128 [R8+0x11400], desc[UR42][R2.64], !P3 ;  /* 0x1140000002089fae */ /* 0x000fe8000d901d6a */
[----:B------:R-:W-:Y:S04]  /*29520*/  @!P1 LDGSTS.E.BYPASS.LTC128B.128 [R8+0x13400], desc[UR42][R2.64+0x40], !P2 ;  /* 0x1340004002089fae */ /* 0x000fe8000d101d6a */
[----:B------:R0:W-:Y:S04]  /*29530*/  @!P1 LDGSTS.E.BYPASS.LTC128B.128 [R8+0x15400], desc[UR42][R2.64+0x80], !P0 ;  /* 0x1540008002089fae */ /* 0x0001e8000c101d6a */
[----:B0-2---:R0:W1:Y:S02]  /*29540*/  SHFL.IDX PT, R2, R4, 0x3, 0x1c1f ;  /* 0x007c1f0004027f89 */ /* 0x00506400000e0000 */
.L_x_2161:
[----:B------:R-:W-:Y:S01]  /*29550*/  VIADD R17, R17, 0x60 ;  /* 0x0000006011117836 */ /* 0x000fe20000000000 */
[----:B------:R-:W-:Y:S04]  /*29560*/  BSSY B0, `(.L_x_1919) ;  /* 0x000000b000007945 */ /* 0x000fe80003800000 */
[----:B------:R-:W-:-:S13]  /*29570*/  ISETP.GE.AND P1, PT, R17, R27, PT ;  /* 0x0000001b1100720c */ /* 0x000fda0003f26270 */
[----:B------:R-:W-:Y:S05]  /*29580*/  @P1 BRA `(.L_x_1920) ;  /* 0x0000000000201947 */ /* 0x000fea0003800000 */
        /* <DEDUP_REMOVED lines=8> */
.L_x_1920:
[----:B------:R-:W-:Y:S05]  /*29610*/  BSYNC B0 ;  /* 0x0000000000007941 */ /* 0x000fea0003800000 */
.L_x_1919:
[----:B------:R-:W-:Y:S01]  /*29620*/  NOP ;  /* 0x0000000000007918 */ /* 0x000fe20000000000 */
[----:B------:R-:W-:-:S13]  /*29630*/  PLOP3.LUT P0, PT, PT, PT, PT, 0x80, 0x0 ;  /* 0x000000000000781c */ /* 0x000fda0003f0f070 */
.L_x_1921:
[----:B------:R-:W-:Y:S02]  /*29640*/  PLOP3.LUT P1, PT, P1, P0, PT, 0xa2, 0x0 ;  /* 0x000000000000781c */ /* 0x000fe40000f21472 */
[----:B------:R-:W-:-:S08]  /*29650*/  @P0 R2UR P1, UR4, R23 ;  /* 0x00000000170402ca */ /* 0x000fd00000020000 */
[----:B------:R-:W-:-:S05]  /*29660*/  @P0 PLOP3.LUT P0, PT, P1, PT, PT, 0x80, 0x0 ;  /* 0x000000000000081c */ /* 0x000fca0000f0f070 */
[----:B------:R-:W-:Y:S01]  /*29670*/  @!P1 SYNCS.ARRIVE.TRANS64.RED.A0T1 RZ, [UR4+0x22800], RZ ;  /* 0x022800ffffff99a7 */ /* 0x000fe20008200404 */
[----:B------:R-:W-:Y:S07]  /*29680*/  @!P1 ARRIVES.LDGSTSBAR.64.TRANSCNT [UR4+0x22800] ;  /* 0x02280000ff0099b0 */ /* 0x000fee0008000a84 */
[----:B------:R-:W-:Y:S05]  /*29690*/  @P0 BRA.U.ANY `(.L_x_1921) ;  /* 0xfffffffd00e80947 */ /* 0x000fea000393ffff */
[----:B--2---:R-:W2:Y:S04]  /*296a0*/  LDL.LU R3, [R1+0x30] ;  /* 0x0000300001037983 */ /* 0x004ea80000300800 */
[----:B-1----:R-:W3:Y:S01]  /*296b0*/  LDL.LU R2, [R1+0x28] ;  /* 0x0000280001027983 */ /* 0x002ee20000300800 */
[----:B--2---:R-:W-:Y:S02]  /*296c0*/  VIADD R3, R3, 0x1 ;  /* 0x0000000103037836 */ /* 0x004fe40000000000 */
[----:B---3--:R-:W-:-:S03]  /*296d0*/  VIADD R20, R2, 0xfffffffe ;  /* 0xfffffffe02147836 */ /* 0x008fc60000000000 */
        /* <DEDUP_REMOVED lines=9> */
[----:B-12---:R-:W-:Y:S05]  /*29770*/  @!P0 BRA `(.L_x_1923) ;  /* 0x00000078001c8947 */ /* 0x006fea0003800000 */
.L_x_2162:
[----:B------:R-:W-:Y:S05]  /*29780*/  BSYNC B0 ;  /* 0x0000000000007941 */ /* 0x000fea0003800000 */
.L_x_1922:
[----:B------:R-:W-:-:S13]  /*29790*/  ISETP.GE.AND P0, PT, R20, R36, PT ;  /* 0x000000241400720c */ /* 0x000fda0003f06270 */
[----:B------:R-:W-:Y:S05]  /*297a0*/  @!P0 BRA `(.L_x_1924) ;  /* 0x00000010008c8947 */ /* 0x000fea0003800000 */
[----:B0-----:R-:W-:Y:S02]  /*297b0*/  IMAD.MOV.U32 R4, RZ, RZ, R24 ;  /* 0x000000ffff047224 */ /* 0x001fe400078e0018 */
[----:B------:R-:W-:-:S07]  /*297c0*/  IMAD.MOV.U32 R5, RZ, RZ, R28 ;  /* 0x000000ffff057224 */ /* 0x000fce00078e001c */
.L_x_1944:
[----:B--2---:R-:W2:Y:S01]  /*297d0*/  LDL R8, [R1] ;  /* 0x0000000001087983 */ /* 0x004ea20000100800 */
[----:B------:R-:W0:Y:S01]  /*297e0*/  LDC R6, c[0x0][0x430] ;  /* 0x00010c00ff067b82 */ /* 0x000e220000000800 */
[----:B-1----:R-:W1:Y:S01]  /*297f0*/  S2R R2, SR_TID.X ;  /* 0x0000000000027919 */ /* 0x002e620000002100 */
[----:B0-----:R-:W-:Y:S02]  /*29800*/  ISETP.NE.AND P0, PT, R6, 0x1, PT ;  /* 0x000000010600780c */ /* 0x001fe40003f05270 */
[----:B-1----:R-:W-:-:S11]  /*29810*/  LOP3.LUT R0, R2, 0x7f, RZ, 0xc0, !PT ;  /* 0x0000007f02007812 */ /* 0x002fd600078ec0ff */
[----:B------:R-:W0:Y:S01]  /*29820*/  @P0 LDC R7, c[0x0][0x434] ;  /* 0x00010d00ff070b82 */ /* 0x000e220000000800 */
[----:B------:R-:W-:Y:S01]  /*29830*/  SHF.R.U32.HI R3, RZ, 0x2, R0 ;  /* 0x00000002ff037819 */ /* 0x000fe20000011600 */
[----:B------:R-:W-:-:S06]  /*29840*/  IMAD.SHL.U32 R2, R2, 0x20, RZ ;  /* 0x0000002002027824 */ /* 0x000fcc00078e00ff */
[----:B------:R-:W1:Y:S01]  /*29850*/  @P0 LDC R0, c[0x0][0x438] ;  /* 0x00010e00ff000b82 */ /* 0x000e620000000800 */
[----:B------:R-:W-:Y:S01]  /*29860*/  IMAD R3, R20, 0x80, R3 ;  /* 0x0000008014037824 */ /* 0x000fe200078e0203 */
[----:B------:R-:W-:-:S04]  /*29870*/  LOP3.LUT R2, R2, 0x60, RZ, 0xc0, !PT ;  /* 0x0000006002027812 */ /* 0x000fc800078ec0ff */
[----:B------:R-:W-:-:S05]  /*29880*/  IADD3 R3, R2, R3, R37 ;  /* 0x0000000302037210 */ /* 0x000fca0007ffe025 */
[----:B------:R-:W-:Y:S02]  /*29890*/  IMAD.MOV.U32 R2, RZ, RZ, R3 ;  /* 0x000000ffff027224 */ /* 0x000fe400078e0003 */
[----:B0-----:R-:W-:-:S05]  /*298a0*/  @P0 IMAD.HI.U32 R7, R3, R7, RZ ;  /* 0x0000000703070227 */ /* 0x001fca00078e00ff */
[----:B-1----:R-:W-:Y:S01]  /*298b0*/  @P0 SHF.R.U32.HI R2, RZ, R0, R7 ;  /* 0x00000000ff020219 */ /* 0x002fe20000011607 */
[----:B------:R-:W-:Y:S05]  /*298c0*/  YIELD ;  /* 0x0000000000007946 */ /* 0x000fea0003800000 */
[----:B------:R-:W-:Y:S01]  /*298d0*/  IMAD.MOV R0, RZ, RZ, -R2 ;  /* 0x000000ffff007224 */ /* 0x000fe200078e0a02 */
[----:B------:R-:W-:-:S03]  /*298e0*/  ULDC.64 UR4, c[0x0][0x428] ;  /* 0x00010a0000047ab9 */ /* 0x000fc60000000a00 */
[----:B------:R-:W-:Y:S01]  /*298f0*/  IMAD R6, R6, R0, R3 ;  /* 0x0000000006067224 */ /* 0x000fe200078e0203 */
[----:B------:R-:W-:-:S03]  /*29900*/  SHF.R.S32.HI R3, RZ, 0x1f, R2 ;  /* 0x0000001fff037819 */ /* 0x000fc60000011402 */
        /* <DEDUP_REMOVED lines=8> */
[----:B------:R-:W-:Y:S01]  /*29990*/  MOV R10, UR39 ;  /* 0x00000027000a7c02 */ /* 0x000fe20008000f00 */
[----:B------:R-:W-:-:S03]  /*299a0*/  VIADD R24, R4, 0x1 ;  /* 0x0000000104187836 */ /* 0x000fc60000000000 */
[----:B------:R-:W-:Y:S02]  /*299b0*/  ISETP.NE.AND P1, PT, R10, 0x3, PT ;  /* 0x000000030a00780c */ /* 0x000fe40003f25270 */
[----:B------:R-:W-:-:S04]  /*299c0*/  ISETP.NE.AND P0, PT, R24, 0x2, PT ;  /* 0x000000021800780c */ /* 0x000fc80003f05270 */
[----:B------:R-:W-:Y:S02]  /*299d0*/  SEL R28, RZ, 0x1, P0 ;  /* 0x00000001ff1c7807 */ /* 0x000fe40000000000 */
[C---:B------:R-:W-:Y:S01]  /*299e0*/  ISETP.GT.AND P2, PT, R20.reuse, R36, PT ;  /* 0x000000241400720c */ /* 0x040fe20003f44270 */
[----:B------:R-:W-:Y:S01]  /*299f0*/  VIADD R20, R20, 0xffffffff ;  /* 0xffffffff14147836 */ /* 0x000fe20000000000 */
[----:B------:R-:W-:Y:S02]  /*29a00*/  SEL R24, R24, RZ, P0 ;  /* 0x000000ff18187207 */ /* 0x000fe40000000000 */
[----:B------:R-:W-:Y:S02]  /*29a10*/  LOP3.LUT R28, R5, R28, RZ, 0x3c, !PT ;  /* 0x0000001c051c7212 */ /* 0x000fe400078e3cff */
[----:B--2---:R-:W-:Y:S01]  /*29a20*/  SHF.R.S32.HI R9, RZ, 0x1f, R8 ;  /* 0x0000001fff097819 */ /* 0x004fe20000011408 */
[----:B---3--:R-:W-:Y:S06]  /*29a30*/  @!P1 BRA `(.L_x_1925) ;  /* 0x0000000000049947 */ /* 0x008fec0003800000 */
[----:B------:R-:W-:Y:S01]  /*29a40*/  BPT.TRAP 0x1 ;  /* 0x000000040000795c */ /* 0x000fe20000300000 */
.L_x_1925:
[----:B------:R-:W-:Y:S01]  /*29a50*/  IMAD R0, R24, 0x8, R23 ;  /* 0x0000000818007824 */ /* 0x000fe200078e0217 */
[----:B------:R-:W-:Y:S01]  /*29a60*/  SHF.L.U32 R10, R28, 0x1f, RZ ;  /* 0x0000001f1c0a7819 */ /* 0x000fe200000006ff */
[----:B------:R-:W-:Y:S01]  /*29a70*/  BSSY B0, `(.L_x_1926) ;  /* 0x0000004000007945 */ /* 0x000fe20003800000 */
[----:B------:R-:W-:Y:S02]  /*29a80*/  SHF.R.S32.HI R7, RZ, 0x1f, R6 ;  /* 0x0000001fff077819 */ /* 0x000fe40000011406 */
[----:B------:R-:W0:Y:S02]  /*29a90*/  SYNCS.PHASECHK.TRANS64.TRYWAIT P0, [R0+URZ+0x22880], R10 ;  /* 0x0228800a000075a7 */ /* 0x000e24000800017f */
[----:B0-----:R-:W-:Y:S05]  /*29aa0*/  @!P0 BRA `(.L_x_1927) ;  /* 0x0000007400648947 */ /* 0x001fea0003800000 */
.L_x_2163:
[----:B------:R-:W-:Y:S05]  /*29ab0*/  BSYNC B0 ;  /* 0x0000000000007941 */ /* 0x000fea0003800000 */
.L_x_1926:
        /* <DEDUP_REMOVED lines=48> */
.L_x_2173:
        /* <DEDUP_REMOVED lines=9> */
.L_x_1929:
        /* <DEDUP_REMOVED lines=11> */
.L_x_1930:
[----:B------:R2:W-:Y:S01]  /*29f00*/  SYNCS.ARRIVE.TRANS64.A1T0 RZ, [R0+URZ+0x22870], RZ ;  /* 0x022870ff00ff79a7 */ /* 0x0005e2000810003f */
[----:B------:R-:W-:Y:S05]  /*29f10*/  @!P3 BRA `(.L_x_1931) ;  /* 0x000000000004b947 */ /* 0x000fea0003800000 */
[----:B------:R-:W-:Y:S01]  /*29f20*/  BPT.TRAP 0x1 ;  /* 0x000000040000795c */ /* 0x000fe20000300000 */
.L_x_1931:
[----:B------:R-:W3:Y:S01]  /*29f30*/  SYNCS.PHASECHK.TRANS64.TRYWAIT P0, [R0+URZ+0x22840], R10 ;  /* 0x0228400a000075a7 */ /* 0x000ee2000800017f */
[----:B------:R-:W-:Y:S04]  /*29f40*/  BSSY B0, `(.L_x_1932) ;  /* 0x0000002000007945 */ /* 0x000fe80003800000 */
[----:B---3--:R-:W-:Y:S05]  /*29f50*/  @!P0 BRA `(.L_x_1933) ;  /* 0x0000007400788947 */ /* 0x008fea0003800000 */
.L_x_2174:
[----:B------:R-:W-:Y:S05]  /*29f60*/  BSYNC B0 ;  /* 0x0000000000007941 */ /* 0x000fea0003800000 */
.L_x_1932:
[----:B------:R-:W4:Y:S01]  /*29f70*/  LDL R11, [R1+0x8] ;  /* 0x00000800010b7983 */ /* 0x000f220000100800 */
        /* <DEDUP_REMOVED lines=46> */
.L_x_2184:
        /* <DEDUP_REMOVED lines=10> */
.L_x_1935:
        /* <DEDUP_REMOVED lines=11> */
.L_x_1936:
[----:B------:R2:W-:Y:S02]  /*2a3b0*/  SYNCS.ARRIVE.TRANS64.A1T0 RZ, [R0+URZ+0x22830], RZ ;  /* 0x022830ff00ff79a7 */ /* 0x0005e4000810003f */
[----:B--23--:R-:W-:-:S05]  /*2a3c0*/  IMAD.U32 R0, RZ, RZ, UR37 ;  /* 0x00000025ff007e24 */ /* 0x00cfca000f8e00ff */
[----:B------:R-:W-:-:S13]  /*2a3d0*/  ISETP.NE.AND P0, PT, R0, 0x3, PT ;  /* 0x000000030000780c */ /* 0x000fda0003f05270 */
[----:B------:R-:W-:Y:S05]  /*2a3e0*/  @!P0 BRA `(.L_x_1937) ;  /* 0x0000000000048947 */ /* 0x000fea0003800000 */
[----:B------:R-:W-:Y:S01]  /*2a3f0*/  BPT.TRAP 0x1 ;  /* 0x000000040000795c */ /* 0x000fe20000300000 */
.L_x_1937:
[----:B------:R-:W-:Y:S01]  /*2a400*/  LOP3.LUT R0, R5, 0x1, RZ, 0x3c, !PT ;  /* 0x0000000105007812 */ /* 0x000fe200078e3cff */
[----:B------:R-:W-:Y:S01]  /*2a410*/  IMAD R17, R4, 0x8, R23 ;  /* 0x0000000804117824 */ /* 0x000fe200078e0217 */
[----:B------:R-:W-:Y:S02]  /*2a420*/  BSSY B0, `(.L_x_1938) ;  /* 0x0000004000007945 */ /* 0x000fe40003800000 */
[----:B------:R-:W-:-:S04]  /*2a430*/  SHF.L.U32 R0, R0, 0x1f, RZ ;  /* 0x0000001f00007819 */ /* 0x000fc800000006ff */
[----:B------:R-:W0:Y:S02]  /*2a440*/  SYNCS.PHASECHK.TRANS64.TRYWAIT P1, [R17+URZ+0x22870], R0 ;  /* 0x02287000110075a7 */ /* 0x000e24000802017f */
[----:B0-----:R-:W-:Y:S05]  /*2a450*/  @!P1 BRA `(.L_x_1939) ;  /* 0x0000007400809947 */ /* 0x001fea0003800000 */
.L_x_2185:
[----:B------:R-:W-:Y:S05]  /*2a460*/  BSYNC B0 ;  /* 0x0000000000007941 */ /* 0x000fea0003800000 */
.L_x_1938:
[----:B------:R-:W-:-:S05]  /*2a470*/  IMAD.U32 R2, RZ, RZ, UR39 ;  /* 0x00000027ff027e24 */ /* 0x000fca000f8e00ff */
[----:B------:R-:W-:-:S13]  /*2a480*/  ISETP.NE.AND P1, PT, R2, 0x3, PT ;  /* 0x000000030200780c */ /* 0x000fda0003f25270 */
[----:B------:R-:W-:Y:S05]  /*2a490*/  @!P1 BRA `(.L_x_1940) ;  /* 0x0000000000049947 */ /* 0x000fea0003800000 */
[----:B------:R-:W-:Y:S01]  /*2a4a0*/  BPT.TRAP 0x1 ;  /* 0x000000040000795c */ /* 0x000fe20000300000 */
.L_x_1940:
[----:B0-----:R-:W-:Y:S01]  /*2a4b0*/  SHF.L.U32 R0, R5, 0x1f, RZ ;  /* 0x0000001f05007819 */ /* 0x001fe200000006ff */
[----:B------:R-:W-:-:S03]  /*2a4c0*/  IMAD.SHL.U32 R2, R4, 0x4000, RZ ;  /* 0x0000400004027824 */ /* 0x000fc600078e00ff */
[----:B------:R-:W0:Y:S02]  /*2a4d0*/  SYNCS.PHASECHK.TRANS64.TRYWAIT P1, [R17+URZ+0x22860], R0 ;  /* 0x02286000110075a7 */ /* 0x000e24000802017f */
[----:B0-----:R-:W-:Y:S05]  /*2a4e0*/  @!P1 BRA `(.L_x_1941) ;  /* 0x0000007400709947 */ /* 0x001fea0003800000 */
.L_x_2186:
[----:B------:R-:W0:Y:S04]  /*2a4f0*/  LDL R3, [R1+0x10] ;  /* 0x0000100001037983 */ /* 0x000e280000100800 */
[----:B------:R-:W2:Y:S01]  /*2a500*/  LDL R12, [R1+0xc] ;  /* 0x00000c00010c7983 */ /* 0x000ea20000100800 */
[----:B------:R-:W-:Y:S05]  /*2a510*/  WARPSYNC.ALL ;  /* 0x0000000000007948 */ /* 0x000fea0003800000 */
[----:B------:R-:W-:-:S05]  /*2a520*/  IMAD.U32 R21, RZ, RZ, UR39 ;  /* 0x00000027ff157e24 */ /* 0x000fca000f8e00ff */
[----:B------:R-:W-:Y:S02]  /*2a530*/  ISETP.NE.AND P1, PT, R21, 0x3, PT ;  /* 0x000000031500780c */ /* 0x000fe40003f25270 */
[----:B0-----:R-:W-:-:S04]  /*2a540*/  LOP3.LUT R0, R2, R3, RZ, 0xfc, !PT ;  /* 0x0000000302007212 */ /* 0x001fc800078efcff */
[C---:B------:R-:W-:Y:S02]  /*2a550*/  IADD3 R0, R23.reuse, R0, RZ ;  /* 0x0000000017007210 */ /* 0x040fe40007ffe0ff */
[----:B--2---:R-:W-:-:S03]  /*2a560*/  IADD3 R2, R23, R2, R12 ;  /* 0x0000000217027210 */ /* 0x004fc60007ffe00c */
        /* <DEDUP_REMOVED lines=60> */
.L_x_1942:
[----:B0-----:R0:W-:Y:S01]  /*2a930*/  SYNCS.ARRIVE.TRANS64.A1T0 RZ, [R17+URZ+0x22850], RZ ;  /* 0x022850ff11ff79a7 */ /* 0x0011e2000810003f */
[----:B------:R-:W-:Y:S06]  /*2a940*/  BAR.SYNC.DEFER_BLOCKING 0x2, 0x80 ;  /* 0x0082000000007b1d */ /* 0x000fec0000010000 */
[----:B------:R-:W-:Y:S05]  /*2a950*/  @!P0 BRA `(.L_x_1943) ;  /* 0x0000000000048947 */ /* 0x000fea0003800000 */
[----:B------:R-:W-:Y:S01]  /*2a960*/  BPT.TRAP 0x1 ;  /* 0x000000040000795c */ /* 0x000fe20000300000 */
.L_x_1943:
[----:B------:R-:W3:Y:S01]  /*2a970*/  LDL R0, [R1+0x4] ;  /* 0x0000040001007983 */ /* 0x000ee20000100800 */
[----:B0-----:R-:W-:Y:S02]  /*2a980*/  VIADD R17, R17, 0x22880 ;  /* 0x0002288011117836 */ /* 0x001fe40000000000 */
[----:B------:R-:W-:Y:S02]  /*2a990*/  IMAD.MOV.U32 R4, RZ, RZ, R24 ;  /* 0x000000ffff047224 */ /* 0x000fe400078e0018 */
[----:B------:R-:W-:Y:S01]  /*2a9a0*/  IMAD.MOV.U32 R5, RZ, RZ, R28 ;  /* 0x000000ffff057224 */ /* 0x000fe200078e001c */
[----:B---3--:R-:W-:-:S04]  /*2a9b0*/  PRMT R17, R0, 0x654, R17 ;  /* 0x0000065400117816 */ /* 0x008fc80000000011 */
[----:B------:R3:W-:Y:S01]  /*2a9c0*/  SYNCS.ARRIVE.TRANS64.RED.A1T0 RZ, [R17+URZ], RZ ;  /* 0x000000ff11ff79a7 */ /* 0x0007e2000810043f */
[----:B------:R-:W-:Y:S05]  /*2a9d0*/  @P2 BRA `(.L_x_1944) ;  /* 0xffffffec007c2947 */ /* 0x000fea000383ffff */
.L_x_1924:
[----:B-1----:R-:W2:Y:S01]  /*2a9e0*/  S2R R0, SR_TID.X ;  /* 0x0000000000007919 */ /* 0x002ea20000002100 */
[----:B------:R-:W-:Y:S01]  /*2a9f0*/  BSSY B0, `(.L_x_1945) ;  /* 0x0000012000007945 */ /* 0x000fe20003800000 */
[----:B--2---:R-:W-:Y:S01]  /*2aa00*/  LOP3.LUT R2, R0, 0x7f, RZ, 0xc0, !PT ;  /* 0x0000007f00027812 */ /* 0x004fe200078ec0ff */
[----:B------:R-:W-:-:S03]  /*2aa10*/  IMAD.U32 R0, RZ, RZ, UR37 ;  /* 0x00000025ff007e24 */ /* 0x000fc6000f8e00ff */
[----:B------:R-:W-:Y:S02]  /*2aa20*/  ISETP.NE.AND P1, PT, R2, RZ, PT ;  /* 0x000000ff0200720c */ /* 0x000fe40003f25270 */
[----:B------:R-:W-:-:S11]  /*2aa30*/  ISETP.NE.AND P0, PT, R0, 0x3, PT ;  /* 0x000000030000780c */ /* 0x000fd60003f05270 */
        /* <DEDUP_REMOVED lines=8> */
[----:B0-----:R-:W0:Y:S02]  /*2aac0*/  S2R R4, SR_LTMASK ;  /* 0x0000000000047919 */ /* 0x001e240000003900 */
[----:B0-----:R-:W-:-:S04]  /*2aad0*/  LOP3.LUT R4, R4, UR4, RZ, 0xc0, !PT ;  /* 0x0000000404047c12 */ /* 0x001fc8000f8ec0ff */
[----:B------:R-:W0:Y:S01]  /*2aae0*/  POPC R7, R4 ;  /* 0x0000000400077309 */ /* 0x000e220000000000 */
[----:B--2---:R-:W0:Y:S02]  /*2aaf0*/  SHFL.IDX PT, R0, R3, R0, 0x1f ;  /* 0x00001f0003007589 */ /* 0x004e2400000e0000 */
[----:B0-----:R-:W-:-:S07]  /*2ab00*/  IADD3 R16, R0, UR38, R7 ;  /* 0x0000002600107c10 */ /* 0x001fce000fffe007 */
.L_x_1946:
[----:B------:R-:W-:Y:S05]  /*2ab10*/  BSYNC B0 ;  /* 0x0000000000007941 */ /* 0x000fea0003800000 */
.L_x_1945:
[----:B------:R-:W-:Y:S05]  /*2ab20*/  @!P0 BRA `(.L_x_1947) ;  /* 0x0000000000048947 */ /* 0x000fea0003800000 */
[----:B------:R-:W-:Y:S01]  /*2ab30*/  BPT.TRAP 0x1 ;  /* 0x000000040000795c */ /* 0x000fe20000300000 */
.L_x_1947:
[----:B------:R-:W-:Y:S01]  /*2ab40*/  LOP3.LUT R0, R28, 0x1, RZ, 0x3c, !PT ;  /* 0x000000011c007812 */ /* 0x000fe200078e3cff */
[----:B---3--:R-:W-:Y:S01]  /*2ab50*/  IMAD R17, R24, 0x8, R23 ;  /* 0x0000000818117824 */ /* 0x008fe200078e0217 */
[----:B------:R-:W-:Y:S02]  /*2ab60*/  BSSY B0, `(.L_x_1948) ;  /* 0x0000004000007945 */ /* 0x000fe40003800000 */
[----:B------:R-:W-:-:S04]  /*2ab70*/  SHF.L.U32 R0, R0, 0x1f, RZ ;  /* 0x0000001f00007819 */ /* 0x000fc800000006ff */
[----:B------:R-:W1:Y:S02]  /*2ab80*/  SYNCS.PHASECHK.TRANS64.TRYWAIT P1, [R17+URZ+0x22870], R0 ;  /* 0x02287000110075a7 */ /* 0x000e64000802017f */
[----:B-1----:R-:W-:Y:S05]  /*2ab90*/  @!P1 BRA `(.L_x_1949) ;  /* 0x0000006c00d89947 */ /* 0x002fea0003800000 */
.L_x_2187:
[----:B------:R-:W-:Y:S05]  /*2aba0*/  BSYNC B0 ;  /* 0x0000000000007941 */ /* 0x000fea0003800000 */
.L_x_1948:
[----:B------:R-:W-:-:S05]  /*2abb0*/  IMAD.U32 R2, RZ, RZ, UR39 ;  /* 0x00000027ff027e24 */ /* 0x000fca000f8e00ff */
[----:B------:R-:W-:-:S13]  /*2abc0*/  ISETP.NE.AND P1, PT, R2, 0x3, PT ;  /* 0x000000030200780c */ /* 0x000fda0003f25270 */
[----:B------:R-:W-:Y:S05]  /*2abd0*/  @!P1 BRA `(.L_x_1950) ;  /* 0x0000000000049947 */ /* 0x000fea0003800000 */
[----:B------:R-:W-:Y:S01]  /*2abe0*/  BPT.TRAP 0x1 ;  /* 0x000000040000795c */ /* 0x000fe20000300000 */
.L_x_1950:
[----:B-1----:R-:W-:-:S04]  /*2abf0*/  SHF.L.U32 R0, R28, 0x1f, RZ ;  /* 0x0000001f1c007819 */ /* 0x002fc800000006ff */
[----:B------:R-:W1:Y:S02]  /*2ac00*/  SYNCS.PHASECHK.TRANS64.TRYWAIT P1, [R17+URZ+0x22860], R0 ;  /* 0x02286000110075a7 */ /* 0x000e64000802017f */
[----:B-1----:R-:W-:Y:S05]  /*2ac10*/  @!P1 BRA `(.L_x_1951) ;  /* 0x0000006c00cc9947 */ /* 0x002fea0003800000 */
.L_x_2188:
[----:B------:R-:W1:Y:S04]  /*2ac20*/  LDL R3, [R1+0x10] ;  /* 0x0000100001037983 */ /* 0x000e680000100800 */
[----:B------:R-:W2:Y:S01]  /*2ac30*/  LDL R12, [R1+0xc] ;  /* 0x00000c00010c7983 */ /* 0x000ea20000100800 */
[----:B------:R-:W-:Y:S01]  /*2ac40*/  IMAD.SHL.U32 R2, R24, 0x4000, RZ ;  /* 0x0000400018027824 */ /* 0x000fe200078e00ff */
[----:B------:R-:W-:Y:S05]  /*2ac50*/  WARPSYNC.ALL ;  /* 0x0000000000007948 */ /* 0x000fea0003800000 */
[----:B------:R-:W-:-:S05]  /*2ac60*/  IMAD.U32 R20, RZ, RZ, UR39 ;  /* 0x00000027ff147e24 */ /* 0x000fca000f8e00ff */
[----:B------:R-:W-:Y:S02]  /*2ac70*/  ISETP.NE.AND P1, PT, R20, 0x3, PT ;  /* 0x000000031400780c */ /* 0x000fe40003f25270 */
[----:B-1----:R-:W-:Y:S02]  /*2ac80*/  LOP3.LUT R0, R2, R3, RZ, 0xfc, !PT ;  /* 0x0000000302007212 */ /* 0x002fe400078efcff */
[----:B--2---:R-:W-:-:S03]  /*2ac90*/  IADD3 R2, R23, R2, R12 ;  /* 0x0000000217027210 */ /* 0x004fc60007ffe00c */
[----:B------:R-:W-:Y:S01]  /*2aca0*/  IMAD.IADD R0, R23, 0x1, R0 ;  /* 0x0000000117007824 */ /* 0x000fe200078e0200 */
[----:B------:R-:W-:-:S03]  /*2acb0*/  IADD3 R18, R31, 0x400, R2 ;  /* 0x000004001f127810 */ /* 0x000fc60007ffe002 */
[----:B------:R-:W-:Y:S01]  /*2acc0*/  IMAD.IADD R3, R34, 0x1, R0 ;  /* 0x0000000122037824 */ /* 0x000fe200078e0200 */
[----:B0-----:R-:W0:Y:S02]  /*2acd0*/  LDSM.16.MT88.4 R4, [R0+0x8400] ;  /* 0x008400000004783b */ /* 0x001e240000004200 */
        /* <DEDUP_REMOVED lines=11> */
[----:B------:R-:W1:Y:S01]  /*2ad90*/  LDSM.16.MT88.4 R4, [R0+0x9400] ;  /* 0x009400000004783b */ /* 0x000e620000004200 */
[----:B0-----:R-:W-:Y:S02]  /*2ada0*/  IADD3 R2, R34, 0x400, R2 ;  /* 0x0000040022027810 */ /* 0x001fe40007ffe002 */
[C-C-:B-1----:R-:W-:Y:S02]  /*2adb0*/  PRMT R12, R4.reuse, 0x6420, R5.reuse ;  /* 0x00006420040c7816 */ /* 0x142fe40000000005 */
        /* <DEDUP_REMOVED lines=22> */
[----:B------:R-:W1:Y:S01]  /*2af20*/  LDSM.16.MT88.4 R4, [R0+0xb400] ;  /* 0x00b400000004783b */ /* 0x000e620000004200 */
[----:B0-----:R-:W-:Y:S01]  /*2af30*/  IMAD.IADD R2, R31, 0x1, R2 ;  /* 0x000000011f027824 */ /* 0x001fe200078e0202 */
[C-C-:B-1----:R-:W-:Y:S02]  /*2af40*/  PRMT R12, R4.reuse, 0x6420, R5.reuse ;  /* 0x00006420040c7816 */ /* 0x142fe40000000005 */
        /* <DEDUP_REMOVED lines=18> */
.L_x_1952:
[----:B0-----:R0:W-:Y:S01]  /*2b070*/  SYNCS.ARRIVE.TRANS64.A1T0 RZ, [R17+URZ+0x22850], RZ ;  /* 0x022850ff11ff79a7 */ /* 0x0011e2000810003f */
[----:B------:R-:W-:Y:S06]  /*2b080*/  BAR.SYNC.DEFER_BLOCKING 0x2, 0x80 ;  /* 0x0082000000007b1d */ /* 0x000fec0000010000 */
[----:B------:R-:W-:Y:S05]  /*2b090*/  @!P0 BRA `(.L_x_1953) ;  /* 0x0000000000048947 */ /* 0x000fea0003800000 */
[----:B------:R-:W-:Y:S01]  /*2b0a0*/  BPT.TRAP 0x1 ;  /* 0x000000040000795c */ /* 0x000fe20000300000 */
.L_x_1953:
[----:B------:R-:W2:Y:S01]  /*2b0b0*/  LDL R0, [R1+0x4] ;  /* 0x0000040001007983 */ /* 0x000ea20000100800 */
[----:B0-----:R-:W-:Y:S02]  /*2b0c0*/  VIADD R17, R17, 0x22880 ;  /* 0x0002288011117836 */ /* 0x001fe40000000000 */
[----:B------:R-:W-:-:S05]  /*2b0d0*/  VIADD R24, R24, 0x1 ;  /* 0x0000000118187836 */ /* 0x000fca0000000000 */
[----:B------:R-:W-:-:S04]  /*2b0e0*/  ISETP.NE.AND P0, PT, R24, 0x2, PT ;  /* 0x000000021800780c */ /* 0x000fc80003f05270 */
[----:B------:R-:W-:Y:S02]  /*2b0f0*/  SEL R3, RZ, 0x1, P0 ;  /* 0x00000001ff037807 */ /* 0x000fe40000000000 */
[----:B------:R-:W-:Y:S02]  /*2b100*/  SEL R24, R24, RZ, P0 ;  /* 0x000000ff18187207 */ /* 0x000fe40000000000 */
[----:B------:R-:W-:Y:S02]  /*2b110*/  LOP3.LUT R28, R28, R3, RZ, 0x3c, !PT ;  /* 0x000000031c1c7212 */ /* 0x000fe400078e3cff */
[----:B--2---:R-:W-:-:S04]  /*2b120*/  PRMT R17, R0, 0x654, R17 ;  /* 0x0000065400117816 */ /* 0x004fc80000000011 */
[----:B------:R0:W-:Y:S03]  /*2b130*/  SYNCS.ARRIVE.TRANS64.RED.A1T0 RZ, [R17+URZ], RZ ;  /* 0x000000ff11ff79a7 */ /* 0x0001e6000810043f */
.L_x_1894:
[----:B------:R-:W-:-:S13]  /*2b140*/  LOP3.LUT P0, RZ, R22, 0x40, RZ, 0xc0, !PT ;  /* 0x0000004016ff7812 */ /* 0x000fda000780c0ff */
[----:B------:R-:W-:Y:S05]  /*2b150*/  @!P0 BRA `(.L_x_1954) ;  /* 0x0000000000288947 */ /* 0x000fea0003800000 */
[----:B------:R-:W-:Y:S05]  /*2b160*/  WARPSYNC.ALL ;  /* 0x0000000000007948 */ /* 0x000fea0003800000 */
[----:B------:R-:W2:Y:S08]  /*2b170*/  S2UR UR4, SR_CgaCtaId ;  /* 0x00000000000479c3 */ /* 0x000eb00000008800 */
[----:B------:R-:W-:Y:S01]  /*2b180*/  BAR.SYNC.DEFER_BLOCKING 0x5, 0x180 ;  /* 0x0146000000007b1d */ /* 0x000fe20000010000 */
[----:B------:R-:W-:Y:S01]  /*2b190*/  MOV R23, 0x400 ;  /* 0x0000040000177802 */ /* 0x000fe20000000f00 */
[----:B--2---:R-:W-:-:S05]  /*2b1a0*/  IMAD.U32 R0, RZ, RZ, UR4 ;  /* 0x00000004ff007e24 */ /* 0x004fca000f8e00ff */
[----:B------:R-:W-:Y:S01]  /*2b1b0*/  LEA R23, R0, R23, 0x18 ;  /* 0x0000001700177211 */ /* 0x000fe200078ec0ff */
[----:B------:R2:W-:Y:S04]  /*2b1c0*/  STL [R1+0x4], R0 ;  /* 0x0000040001007387 */ /* 0x0005e80000100800 */
[----:B0-----:R2:W3:Y:S01]  /*2b1d0*/  LDS.128 R16, [R23+0x228d0] ;  /* 0x0228d00017107984 */ /* 0x0014e20000000c00 */
[----:B------:R-:W-:Y:S06]  /*2b1e0*/  BAR.ARV 0x4, 0x180 ;  /* 0x0106000000007b1d */ /* 0x000fec0000002000 */
[----:B------:R-:W-:Y:S05]  /*2b1f0*/  BRA `(.L_x_1955) ;  /* 0x0000000c00e07947 */ /* 0x000fea0003800000 */
.L_x_1954:
[----:B------:R-:W1:Y:S01]  /*2b200*/  S2R R0, SR_TID.X ;  /* 0x0000000000007919 */ /* 0x000e620000002100 */
[----:B------:R-:W-:Y:S01]  /*2b210*/  UMOV UR4, 0xffffffff ;  /* 0xffffffff00047882 */ /* 0x000fe20000000000 */
[----:B-1----:R-:W-:-:S04]  /*2b220*/  LOP3.LUT R8, R0, 0x1f, RZ, 0xc0, !PT ;  /* 0x0000001f00087812 */ /* 0x002fc800078ec0ff */
[----:B------:R-:W-:Y:S01]  /*2b230*/  ISETP.NE.AND P0, PT, R8, 0x1f, PT ;  /* 0x0000001f0800780c */ /* 0x000fe20003f05270 */
[----:B------:R-:W-:-:S12]  /*2b240*/  BRA.DIV UR4, `(.L_x_1956) ;  /* 0x0000006a04547947 */ /* 0x000fd8000b800000 */
[----:B------:R-:W-:Y:S01]  /*2b250*/  IMAD.IADD R9, R19, 0x1, R8 ;  /* 0x0000000113097824 */ /* 0x000fe200078e0208 */
[----:B------:R-:W-:-:S04]  /*2b260*/  ULDC UR4, c[0x0][0xc3c] ;  /* 0x00030f0000047ab9 */ /* 0x000fc80000000800 */
[----:B------:R-:W-:-:S13]  /*2b270*/  ISETP.GE.OR P1, PT, R9, UR4, !P0 ;  /* 0x0000000409007c0c */ /* 0x000fda000c726670 */
[----:B------:R-:W1:Y:S08]  /*2b280*/  @!P1 LDC.64 R2, c[0x0][0xc80] ;  /* 0x00032000ff029b82 */ /* 0x000e700000000a00 */
[----:B------:R-:W2:Y:S01]  /*2b290*/  @!P1 LDC.64 R4, c[0x0][0xc78] ;  /* 0x00031e00ff049b82 */ /* 0x000ea20000000a00 */
[----:B-1----:R-:W-:-:S05]  /*2b2a0*/  @!P1 IMAD.WIDE R2, R9, 0x4, R2 ;  /* 0x0000000409029825 */ /* 0x002fca00078e0202 */
[----:B------:R2:W3:Y:S02]  /*2b2b0*/  @!P1 LDG.E R7, desc[UR42][R2.64] ;  /* 0x0000002a02079981 */ /* 0x0004e4000c1e1900 */
[----:B--2---:R-:W-:-:S05]  /*2b2c0*/  @!P1 IMAD.WIDE R2, R9, 0x4, R4 ;  /* 0x0000000409029825 */ /* 0x004fca00078e0204 */
[----:B------:R-:W2:Y:S01]  /*2b2d0*/  @!P1 LDG.E R4, desc[UR42][R2.64] ;  /* 0x0000002a02049981 */ /* 0x000ea2000c1e1900 */
[----:B0-----:R-:W-:Y:S01]  /*2b2e0*/  IMAD.MOV.U32 R17, RZ, RZ, RZ ;  /* 0x000000ffff117224 */ /* 0x001fe200078e00ff */
[C---:B------:R-:W-:Y:S01]  /*2b2f0*/  ISETP.GE.U32.AND P2, PT, R8.reuse, 0x2, PT ;  /* 0x000000020800780c */ /* 0x040fe20003f46070 */
[----:B------:R-:W-:Y:S01]  /*2b300*/  IMAD.MOV.U32 R5, RZ, RZ, RZ ;  /* 0x000000ffff057224 */ /* 0x000fe200078e00ff */
[C---:B------:R-:W-:Y:S01]  /*2b310*/  ISETP.GE.U32.AND P3, PT, R8.reuse, 0x4, PT ;  /* 0x000000040800780c */ /* 0x040fe20003f66070 */
[----:B------:R-:W-:Y:S01]  /*2b320*/  SHFL.IDX PT, R0, R16, RZ, 0x1f ;  /* 0x00001fff10007589 */ /* 0x000fe200000e0000 */
[C---:B------:R-:W-:Y:S02]  /*2b330*/  ISETP.GE.U32.AND P4, PT, R8.reuse, 0x8, PT ;  /* 0x000000080800780c */ /* 0x040fe40003f86070 */
[----:B------:R-:W-:Y:S01]  /*2b340*/  ISETP.GE.U32.AND P5, PT, R8, 0x10, PT ;  /* 0x000000100800780c */ /* 0x000fe20003fa6070 */
[----:B------:R0:W-:Y:S02]  /*2b350*/  SHFL.IDX PT, R6, R16, 0x1, 0x1f ;  /* 0x00201f0010067f89 */ /* 0x0001e400000e0000 */
[----:B0-----:R-:W-:-:S02]  /*2b360*/  IMAD.MOV.U32 R16, RZ, RZ, RZ ;  /* 0x000000ffff107224 */ /* 0x001fc400078e00ff */
[----:B---3--:R-:W-:Y:S02]  /*2b370*/  @!P1 IMAD.MOV.U32 R17, RZ, RZ, R7 ;  /* 0x000000ffff119224 */ /* 0x008fe400078e0007 */
[----:B--2---:R-:W-:Y:S01]  /*2b380*/  @!P1 IMAD.MOV.U32 R5, RZ, RZ, R4 ;  /* 0x000000ffff059224 */ /* 0x004fe200078e0004 */
[----:B------:R-:W-:-:S03]  /*2b390*/  ISETP.NE.AND P1, PT, R8, RZ, PT ;  /* 0x000000ff0800720c */ /* 0x000fc60003f25270 */
[----:B------:R-:W-:-:S05]  /*2b3a0*/  IMAD R13, R5, R17, RZ ;  /* 0x00000011050d7224 */ /* 0x000fca00078e02ff */
        /* <DEDUP_REMOVED lines=15> */
[----:B------:R0:W1:Y:S02]  /*2b4a0*/  SHFL.IDX PT, R14, R2, 0x1f, 0x1f ;  /* 0x03e01f00020e7f89 */ /* 0x00006400000e0000 */
.L_x_2198:
[----:B------:R-:W-:Y:S02]  /*2b4b0*/  ULDC UR4, c[0x0][0xc38] ;  /* 0x00030e0000047ab9 */ /* 0x000fe40000000800 */
[----:B------:R-:W-:-:S04]  /*2b4c0*/  IMAD.U32 R4, RZ, RZ, UR4 ;  /* 0x00000004ff047e24 */ /* 0x000fc8000f8e00ff */
[----:B-1----:R-:W-:-:S04]  /*2b4d0*/  IMAD R3, R14, R4, RZ ;  /* 0x000000040e037224 */ /* 0x002fc800078e02ff */
[----:B------:R-:W-:-:S05]  /*2b4e0*/  IMAD.IADD R6, R6, 0x1, R3 ;  /* 0x0000000106067824 */ /* 0x000fca00078e0203 */
[----:B------:R-:W-:-:S13]  /*2b4f0*/  ISETP.GT.AND P6, PT, R6, R0, PT ;  /* 0x000000000600720c */ /* 0x000fda0003fc4270 */
[----:B------:R-:W-:Y:S05]  /*2b500*/  @P6 BRA `(.L_x_1957) ;  /* 0x0000000000a46947 */ /* 0x000fea0003800000 */
.L_x_1960:
[----:B0-----:R-:W0:Y:S01]  /*2b510*/  LDC R2, c[0x0][0xc3c] ;  /* 0x00030f00ff027b82 */ /* 0x001e220000000800 */
[----:B------:R-:W-:-:S05]  /*2b520*/  VIADD R19, R19, 0x1f ;  /* 0x0000001f13137836 */ /* 0x000fca0000000000 */
[----:B0-----:R-:W-:-:S13]  /*2b530*/  ISETP.GE.AND P6, PT, R19, R2, PT ;  /* 0x000000021300720c */ /* 0x001fda0003fc6270 */
[----:B------:R-:W-:Y:S05]  /*2b540*/  @P6 BRA `(.L_x_1958) ;  /* 0x0000000800c06947 */ /* 0x000fea0003800000 */
[----:B------:R-:W0:Y:S01]  /*2b550*/  S2R R3, SR_TID.X ;  /* 0x0000000000037919 */ /* 0x000e220000002100 */
[----:B------:R-:W-:Y:S01]  /*2b560*/  IMAD.MOV.U32 R17, RZ, RZ, RZ ;  /* 0x000000ffff117224 */ /* 0x000fe200078e00ff */
[----:B0-----:R-:W-:-:S05]  /*2b570*/  LOP3.LUT R3, R3, 0x1f, RZ, 0xc0, !PT ;  /* 0x0000001f03037812 */ /* 0x001fca00078ec0ff */
[----:B------:R-:W-:-:S05]  /*2b580*/  IMAD.IADD R4, R19, 0x1, R3 ;  /* 0x0000000113047824 */ /* 0x000fca00078e0203 */
[----:B------:R-:W-:-:S13]  /*2b590*/  ISETP.GE.OR P6, PT, R4, R2, !P0 ;  /* 0x000000020400720c */ /* 0x000fda00047c6670 */
[----:B------:R-:W0:Y:S02]  /*2b5a0*/  @!P6 LDC.64 R2, c[0x0][0xc80] ;  /* 0x00032000ff02eb82 */ /* 0x000e240000000a00 */
[----:B0-----:R-:W-:-:S05]  /*2b5b0*/  @!P6 IMAD.WIDE R2, R4, 0x4, R2 ;  /* 0x000000040402e825 */ /* 0x001fca00078e0202 */
[----:B------:R0:W2:Y:S01]  /*2b5c0*/  @!P6 LDG.E R17, desc[UR42][R2.64] ;  /* 0x0000002a0211e981 */ /* 0x0000a2000c1e1900 */
[----:B------:R-:W-:Y:S01]  /*2b5d0*/  IMAD.MOV.U32 R5, RZ, RZ, RZ ;  /* 0x000000ffff057224 */ /* 0x000fe200078e00ff */
[----:B0-----:R-:W0:Y:S02]  /*2b5e0*/  @!P6 LDC.64 R2, c[0x0][0xc78] ;  /* 0x00031e00ff02eb82 */ /* 0x001e240000000a00 */
[----:B0-----:R-:W-:-:S05]  /*2b5f0*/  @!P6 IMAD.WIDE R2, R4, 0x4, R2 ;  /* 0x000000040402e825 */ /* 0x001fca00078e0202 */
[----:B------:R-:W2:Y:S01]  /*2b600*/  @!P6 LDG.E R5, desc[UR42][R2.64] ;  /* 0x0000002a0205e981 */ /* 0x000ea2000c1e1900 */
[----:B------:R-:W-:Y:S01]  /*2b610*/  UMOV UR4, 0xffffffff ;  /* 0xffffffff00047882 */ /* 0x000fe20000000000 */
[----:B--2---:R-:W-:Y:S02]  /*2b620*/  IMAD R13, R5, R17, RZ ;  /* 0x00000011050d7224 */ /* 0x004fe400078e02ff */
[----:B------:R-:W-:Y:S05]  /*2b630*/  BRA.DIV UR4, `(.L_x_1959) ;  /* 0x0000006a04907947 */ /* 0x000fea000b800000 */
        /* <DEDUP_REMOVED lines=15> */
[----:B------:R0:W1:Y:S02]  /*2b730*/  SHFL.IDX PT, R14, R2, 0x1f, 0x1f ;  /* 0x03e01f00020e7f89 */ /* 0x00006400000e0000 */
.L_x_2206:
[----:B------:R-:W-:Y:S02]  /*2b740*/  ULDC UR4, c[0x0][0xc38] ;  /* 0x00030e0000047ab9 */ /* 0x000fe40000000800 */
[----:B------:R-:W-:-:S04]  /*2b750*/  IMAD.U32 R4, RZ, RZ, UR4 ;  /* 0x00000004ff047e24 */ /* 0x000fc8000f8e00ff */
[----:B-1----:R-:W-:-:S04]  /*2b760*/  IMAD R3, R14, R4, RZ ;  /* 0x000000040e037224 */ /* 0x002fc800078e02ff */
[----:B------:R-:W-:-:S05]  /*2b770*/  IMAD.IADD R6, R3, 0x1, R6 ;  /* 0x0000000103067824 */ /* 0x000fca00078e0206 */
[----:B------:R-:W-:-:S13]  /*2b780*/  ISETP.GT.AND P6, PT, R6, R0, PT ;  /* 0x000000000600720c */ /* 0x000fda0003fc4270 */
[----:B------:R-:W-:Y:S05]  /*2b790*/  @!P6 BRA `(.L_x_1960) ;  /* 0xfffffffc005ce947 */ /* 0x000fea000383ffff */
.L_x_1957:
[----:B------:R-:W-:Y:S01]  /*2b7a0*/  IMAD.IADD R6, R6, 0x1, -R3 ;  /* 0x0000000106067824 */ /* 0x000fe200078e0a03 */
[----:B------:R-:W-:-:S03]  /*2b7b0*/  UMOV UR4, 0xffffffff ;  /* 0xffffffff00047882 */ /* 0x000fc60000000000 */
[----:B------:R-:W-:-:S05]  /*2b7c0*/  IMAD R3, R2, R4, R6 ;  /* 0x0000000402037224 */ /* 0x000fca00078e0206 */
[----:B------:R-:W-:Y:S01]  /*2b7d0*/  ISETP.GT.AND P6, PT, R3, R0, PT ;  /* 0x000000000300720c */ /* 0x000fe20003fc4270 */
[----:B------:R-:W-:-:S12]  /*2b7e0*/  BRA.DIV UR4, `(.L_x_1961) ;  /* 0x0000006a04dc7947 */ /* 0x000fd8000b800000 */
[----:B------:R-:W-:-:S04]  /*2b7f0*/  VOTE.ANY R3, PT, !P6 ;  /* 0x0000000000037806 */ /* 0x000fc800070e0100 */
[----:B------:R-:W1:Y:S02]  /*2b800*/  POPC R7, R3 ;  /* 0x0000000300077309 */ /* 0x000e640000000000 */
[----:B-1----:R1:W2:Y:S01]  /*2b810*/  SHFL.IDX PT, R17, R17, R7, 0x1f ;  /* 0x00001f0711117589 */ /* 0x0022a200000e0000 */
[----:B------:R-:W-:-:S03]  /*2b820*/  IMAD.IADD R19, R7, 0x1, R19 ;  /* 0x0000000107137824 */ /* 0x000fc600078e0213 */
[----:B------:R1:W3:Y:S04]  /*2b830*/  SHFL.IDX PT, R5, R5, R7, 0x1f ;  /* 0x00001f0705057589 */ /* 0x0002e800000e0000 */
.L_x_2211:
[----:B------:R-:W-:-:S13]  /*2b840*/  ISETP.NE.AND P0, PT, R3, RZ, PT ;  /* 0x000000ff0300720c */ /* 0x000fda0003f05270 */
[----:B------:R-:W-:Y:S05]  /*2b850*/  @!P0 BRA `(.L_x_1962) ;  /* 0x0000000000108947 */ /* 0x000fea0003800000 */
[----:B------:R-:W-:Y:S01]  /*2b860*/  UMOV UR4, 0xffffffff ;  /* 0xffffffff00047882 */ /* 0x000fe20000000000 */
[----:B------:R-:W-:Y:S02]  /*2b870*/  VIADD R12, R7, 0xffffffff ;  /* 0xffffffff070c7836 */ /* 0x000fe40000000000 */
[----:B------:R-:W-:Y:S05]  /*2b880*/  BRA.DIV UR4, `(.L_x_1963) ;  /* 0x0000006e04147947 */ /* 0x000fea000b800000 */
[----:B------:R4:W0:Y:S02]  /*2b890*/  SHFL.IDX PT, R16, R2, R12, 0x1f ;  /* 0x00001f0c02107589 */ /* 0x00082400000e0000 */
.L_x_1962:
[----:B---3--:R-:W-:Y:S01]  /*2b8a0*/  ISETP.NE.AND P0, PT, R5, 0x1, PT ;  /* 0x000000010500780c */ /* 0x008fe20003f05270 */
[----:B0-----:R-:W-:-:S04]  /*2b8b0*/  IMAD R16, R16, R4, R6 ;  /* 0x0000000410107224 */ /* 0x001fc800078e0206 */
[----:B------:R-:W-:-:S08]  /*2b8c0*/  IMAD.IADD R0, R0, 0x1, -R16 ;  /* 0x0000000100007824 */ /* 0x000fd000078e0a10 */
[----:B------:R-:W-:Y:S05]  /*2b8d0*/  @!P0 BRA `(.L_x_1964) ;  /* 0x0000000000dc8947 */ /* 0x000fea0003800000 */
[-C--:B--2---:R-:W-:Y:S01]  /*2b8e0*/  IABS R6, R17.reuse ;  /* 0x0000001100067213 */ /* 0x084fe20000000000 */
[----:B----4-:R-:W-:Y:S01]  /*2b8f0*/  IMAD.MOV.U32 R2, RZ, RZ, RZ ;  /* 0x000000ffff027224 */ /* 0x010fe200078e00ff */
[----:B------:R-:W-:Y:S02]  /*2b900*/  IABS R8, R17 ;  /* 0x0000001100087213 */ /* 0x000fe40000000000 */
[----:B------:R-:W0:Y:S02]  /*2b910*/  I2F.RP R4, R6 ;  /* 0x0000000600047306 */ /* 0x000e240000209400 */
[----:B------:R-:W-:-:S06]  /*2b920*/  IADD3 R8, RZ, -R8, RZ ;  /* 0x80000008ff087210 */ /* 0x000fcc0007ffe0ff */
[----:B0-----:R-:W1:Y:S02]  /*2b930*/  MUFU.RCP R4, R4 ;  /* 0x0000000400047308 */ /* 0x001e640000001000 */
[----:B-1----:R-:W-:-:S06]  /*2b940*/  VIADD R7, R4, 0xffffffe ;  /* 0x0ffffffe04077836 */ /* 0x002fcc0000000000 */
[----:B------:R-:W0:Y:S02]  /*2b950*/  F2I.FTZ.U32.TRUNC.NTZ R3, R7 ;  /* 0x0000000700037305 */ /* 0x000e24000021f000 */
[----:B0-----:R-:W-:-:S04]  /*2b960*/  IMAD.MOV R9, RZ, RZ, -R3 ;  /* 0x000000ffff097224 */ /* 0x001fc800078e0a03 */
[----:B------:R-:W-:-:S04]  /*2b970*/  IMAD R9, R9, R6, RZ ;  /* 0x0000000609097224 */ /* 0x000fc800078e02ff */
[----:B------:R-:W-:Y:S01]  /*2b980*/  IMAD.HI.U32 R2, R3, R9, R2 ;  /* 0x0000000903027227 */ /* 0x000fe200078e0002 */
[----:B------:R-:W-:-:S05]  /*2b990*/  IABS R3, R0 ;  /* 0x0000000000037213 */ /* 0x000fca0000000000 */
[----:B------:R-:W-:-:S04]  /*2b9a0*/  IMAD.HI.U32 R4, R2, R3, RZ ;  /* 0x0000000302047227 */ /* 0x000fc800078e00ff */
[----:B------:R-:W-:Y:S02]  /*2b9b0*/  IMAD R3, R4, R8, R3 ;  /* 0x0000000804037224 */ /* 0x000fe400078e0203 */
[----:B------:R-:W-:-:S03]  /*2b9c0*/  IMAD.MOV.U32 R2, RZ, RZ, RZ ;  /* 0x000000ffff027224 */ /* 0x000fc600078e00ff */
[----:B------:R-:W-:-:S13]  /*2b9d0*/  ISETP.GT.U32.AND P1, PT, R6, R3, PT ;  /* 0x000000030600720c */ /* 0x000fda0003f24070 */
[----:B------:R-:W-:Y:S02]  /*2b9e0*/  @!P1 IMAD.IADD R3, R3, 0x1, -R6 ;  /* 0x0000000103039824 */ /* 0x000fe400078e0a06 */
[----:B------:R-:W-:Y:S01]  /*2b9f0*/  @!P1 VIADD R4, R4, 0x1 ;  /* 0x0000000104049836 */ /* 0x000fe20000000000 */
[----:B------:R-:W-:Y:S02]  /*2ba00*/  ISETP.NE.AND P1, PT, R17, RZ, PT ;  /* 0x000000ff1100720c */ /* 0x000fe40003f25270 */
[----:B------:R-:W-:Y:S02]  /*2ba10*/  ISETP.GE.U32.AND P0, PT, R3, R6, PT ;  /* 0x000000060300720c */ /* 0x000fe40003f06070 */
[----:B------:R-:W-:-:S04]  /*2ba20*/  IABS R6, R5 ;  /* 0x0000000500067213 */ /* 0x000fc80000000000 */
[----:B------:R-:W0:Y:S07]  /*2ba30*/  I2F.RP R7, R6 ;  /* 0x0000000600077306 */ /* 0x000e2e0000209400 */
[----:B------:R-:W-:Y:S01]  /*2ba40*/  @P0 VIADD R4, R4, 0x1 ;  /* 0x0000000104040836 */ /* 0x000fe20000000000 */
        /* <DEDUP_REMOVED lines=8> */
[----:B------:R-:W-:-:S04]  /*2bad0*/  LOP3.LUT R3, R0, R17, RZ, 0x3c, !PT ;  /* 0x0000001100037212 */ /* 0x000fc800078e3cff */
[----:B------:R-:W-:-:S13]  /*2bae0*/  ISETP.GE.AND P2, PT, R3, RZ, PT ;  /* 0x000000ff0300720c */ /* 0x000fda0003f46270 */
        /* <DEDUP_REMOVED lines=19> */
[----:B------:R-:W-:Y:S02]  /*2bc20*/  IMAD R18, R5, 0x10000, R18 ;  /* 0x0001000005127824 */ /* 0x000fe400078e0212 */
[----:B------:R-:W-:Y:S01]  /*2bc30*/  IMAD R2, R17, R2, R0 ;  /* 0x0000000211027224 */ /* 0x000fe200078e0200 */
[----:B------:R-:W-:Y:S06]  /*2bc40*/  BRA `(.L_x_1965) ;  /* 0x0000000000f47947 */ /* 0x000fec0003800000 */
.L_x_1964:
[----:B----4-:R-:W0:Y:S02]  /*2bc50*/  LDC.64 R2, c[0x0][0xc90] ;  /* 0x00032400ff027b82 */ /* 0x010e240000000a00 */
[----:B0-----:R-:W-:-:S05]  /*2bc60*/  IMAD.WIDE R2, R19, 0x4, R2 ;  /* 0x0000000413027825 */ /* 0x001fca00078e0202 */
[----:B------:R0:W2:Y:S02]  /*2bc70*/  LDG.E R6, desc[UR42][R2.64] ;  /* 0x0000002a02067981 */ /* 0x0000a4000c1e1900 */
[----:B0-----:R-:W-:Y:S02]  /*2bc80*/  IMAD.MOV.U32 R2, RZ, RZ, RZ ;  /* 0x000000ffff027224 */ /* 0x001fe400078e00ff */
[----:B--2---:R-:W-:-:S05]  /*2bc90*/  IMAD R5, R17, R6, RZ ;  /* 0x0000000611057224 */ /* 0x004fca00078e02ff */
[----:B-1----:R-:W-:-:S04]  /*2bca0*/  IABS R7, R5 ;  /* 0x0000000500077213 */ /* 0x002fc80000000000 */
        /* <DEDUP_REMOVED lines=9> */
[----:B------:R-:W-:-:S04]  /*2bd40*/  IMAD.HI.U32 R9, R9, R2, RZ ;  /* 0x0000000209097227 */ /* 0x000fc800078e00ff */
[----:B------:R-:W-:-:S04]  /*2bd50*/  IMAD.MOV R3, RZ, RZ, -R3 ;  /* 0x000000ffff037224 */ /* 0x000fc800078e0a03 */
        /* <DEDUP_REMOVED lines=8> */
[----:B------:R-:W-:-:S06]  /*2bde0*/  IMAD.MOV.U32 R2, RZ, RZ, RZ ;  /* 0x000000ffff027224 */ /* 0x000fcc00078e00ff */
[----:B------:R-:W-:-:S05]  /*2bdf0*/  @P0 VIADD R9, R9, 0x1 ;  /* 0x0000000109090836 */ /* 0x000fca0000000000 */
[----:B------:R-:W-:-:S05]  /*2be00*/  MOV R7, R9 ;  /* 0x0000000900077202 */ /* 0x000fca0000000f00 */
[----:B------:R-:W-:Y:S01]  /*2be10*/  @!P2 IMAD.MOV R7, RZ, RZ, -R7 ;  /* 0x000000ffff07a224 */ /* 0x000fe200078e0a07 */
[----:B------:R-:W-:-:S05]  /*2be20*/  @!P1 LOP3.LUT R7, RZ, R5, RZ, 0x33, !PT ;  /* 0x00000005ff079212 */ /* 0x000fca00078e33ff */
[----:B------:R-:W-:Y:S02]  /*2be30*/  IMAD R8, R6, R7, RZ ;  /* 0x0000000706087224 */ /* 0x000fe400078e02ff */
[----:B------:R-:W-:Y:S02]  /*2be40*/  IMAD.MOV R7, RZ, RZ, -R7 ;  /* 0x000000ffff077224 */ /* 0x000fe400078e0a07 */
[----:B------:R-:W-:Y:S02]  /*2be50*/  IMAD.MOV R3, RZ, RZ, -R8 ;  /* 0x000000ffff037224 */ /* 0x000fe400078e0a08 */
[----:B------:R-:W-:-:S03]  /*2be60*/  IMAD R5, R5, R7, R0 ;  /* 0x0000000705057224 */ /* 0x000fc600078e0200 */
[----:B------:R-:W-:-:S04]  /*2be70*/  VIADDMNMX R4, R3, R4, R6, PT ;  /* 0x0000000403047246 */ /* 0x000fc80003800106 */
[-C--:B------:R-:W-:Y:S02]  /*2be80*/  IABS R6, R4.reuse ;  /* 0x0000000400067213 */ /* 0x080fe40000000000 */
[----:B------:R-:W-:Y:S02]  /*2be90*/  IABS R0, R4 ;  /* 0x0000000400007213 */ /* 0x000fe40000000000 */
[----:B------:R-:W0:Y:S03]  /*2bea0*/  I2F.RP R9, R6 ;  /* 0x0000000600097306 */ /* 0x000e260000209400 */
[----:B------:R-:W-:-:S05]  /*2beb0*/  IMAD.MOV R0, RZ, RZ, -R0 ;  /* 0x000000ffff007224 */ /* 0x000fca00078e0a00 */
[----:B0-----:R-:W0:Y:S02]  /*2bec0*/  MUFU.RCP R9, R9 ;  /* 0x0000000900097308 */ /* 0x001e240000001000 */
[----:B0-----:R-:W-:-:S06]  /*2bed0*/  VIADD R10, R9, 0xffffffe ;  /* 0x0ffffffe090a7836 */ /* 0x001fcc0000000000 */
[----:B------:R-:W0:Y:S02]  /*2bee0*/  F2I.FTZ.U32.TRUNC.NTZ R3, R10 ;  /* 0x0000000a00037305 */ /* 0x000e24000021f000 */
[----:B0-----:R-:W-:-:S04]  /*2bef0*/  IMAD.MOV R7, RZ, RZ, -R3 ;  /* 0x000000ffff077224 */ /* 0x001fc800078e0a03 */
[----:B------:R-:W-:-:S04]  /*2bf00*/  IMAD R7, R7, R6, RZ ;  /* 0x0000000607077224 */ /* 0x000fc800078e02ff */
[----:B------:R-:W-:Y:S01]  /*2bf10*/  IMAD.HI.U32 R2, R3, R7, R2 ;  /* 0x0000000703027227 */ /* 0x000fe200078e0002 */
[----:B------:R-:W-:-:S05]  /*2bf20*/  IABS R3, R5 ;  /* 0x0000000500037213 */ /* 0x000fca0000000000 */
[----:B------:R-:W-:-:S04]  /*2bf30*/  IMAD.HI.U32 R2, R2, R3, RZ ;  /* 0x0000000302027227 */ /* 0x000fc800078e00ff */
[----:B------:R-:W-:Y:S01]  /*2bf40*/  IMAD R3, R2, R0, R3 ;  /* 0x0000000002037224 */ /* 0x000fe200078e0203 */
[----:B------:R-:W-:Y:S02]  /*2bf50*/  LOP3.LUT R0, R5, R4, RZ, 0x3c, !PT ;  /* 0x0000000405007212 */ /* 0x000fe400078e3cff */
[----:B------:R-:W-:Y:S02]  /*2bf60*/  IADD3 R5, R8, 0x1000000, R5 ;  /* 0x0100000008057810 */ /* 0x000fe40007ffe005 */
[----:B------:R-:W-:Y:S02]  /*2bf70*/  ISETP.GT.U32.AND P1, PT, R6, R3, PT ;  /* 0x000000030600720c */ /* 0x000fe40003f24070 */
[----:B------:R-:W-:-:S11]  /*2bf80*/  ISETP.GE.AND P2, PT, R0, RZ, PT ;  /* 0x000000ff0000720c */ /* 0x000fd60003f46270 */
        /* <DEDUP_REMOVED lines=8> */
[----:B------:R-:W-:-:S07]  /*2c010*/  IMAD R18, R2, R4, R5 ;  /* 0x0000000402127224 */ /* 0x000fce00078e0205 */
.L_x_1965:
[----:B------:R-:W-:-:S05]  /*2c020*/  LOP3.LUT R2, RZ, R2, RZ, 0x33, !PT ;  /* 0x00000002ff027212 */ /* 0x000fca00078e33ff */
[----:B------:R-:W-:Y:S01]  /*2c030*/  IMAD.IADD R17, R17, 0x1, R2 ;  /* 0x0000000111117824 */ /* 0x000fe200078e0202 */
[----:B------:R-:W-:Y:S06]  /*2c040*/  BRA `(.L_x_1966) ;  /* 0x00000000001c7947 */ /* 0x000fec0003800000 */
.L_x_1958:
[----:B------:R-:W-:Y:S01]  /*2c050*/  UMOV UR4, URZ ;  /* 0x0000003f00047c82 */ /* 0x000fe20008000000 */
[----:B------:R-:W-:Y:S01]  /*2c060*/  UMOV UR5, URZ ;  /* 0x0000003f00057c82 */ /* 0x000fe20008000000 */
[----:B------:R-:W-:Y:S01]  /*2c070*/  ULDC UR6, c[0x0][0xc3c] ;  /* 0x00030f0000067ab9 */ /* 0x000fe20000000800 */
[----:B------:R-:W-:Y:S02]  /*2c080*/  IMAD.MOV.U32 R16, RZ, RZ, R0 ;  /* 0x000000ffff107224 */ /* 0x000fe400078e0000 */
[----:B------:R-:W-:Y:S02]  /*2c090*/  IMAD.U32 R17, RZ, RZ, UR4 ;  /* 0x00000004ff117e24 */ /* 0x000fe4000f8e00ff */
[----:B------:R-:W-:Y:S02]  /*2c0a0*/  IMAD.U32 R18, RZ, RZ, UR5 ;  /* 0x00000005ff127e24 */ /* 0x000fe4000f8e00ff */
[----:B------:R-:W-:-:S07]  /*2c0b0*/  IMAD.U32 R19, RZ, RZ, UR6 ;  /* 0x00000006ff137e24 */ /* 0x000fce000f8e00ff */
.L_x_1966:
[----:B------:R0:W2:Y:S01]  /*2c0c0*/  LDL R2, [R1+0x4] ;  /* 0x0000040001027983 */ /* 0x0000a20000100800 */
[----:B------:R-:W1:Y:S01]  /*2c0d0*/  S2R R0, SR_TID.X ;  /* 0x0000000000007919 */ /* 0x000e620000002100 */
[----:B------:R-:W-:Y:S05]  /*2c0e0*/  WARPSYNC.ALL ;  /* 0x0000000000007948 */ /* 0x000fea0003800000 */
[----:B-1----:R-:W-:Y:S01]  /*2c0f0*/  LOP3.LUT R0, R0, 0x1f, RZ, 0xc0, !PT ;  /* 0x0000001f00007812 */ /* 0x002fe200078ec0ff */
[----:B------:R-:W-:Y:S03]  /*2c100*/  BAR.SYNC.DEFER_BLOCKING 0x4, 0x180 ;  /* 0x0106000000007b1d */ /* 0x000fe60000010000 */
[----:B------:R-:W-:-:S13]  /*2c110*/  ISETP.NE.AND P0, PT, R0, RZ, PT ;  /* 0x000000ff0000720c */ /* 0x000fda0003f05270 */
[----:B------:R-:W-:Y:S01]  /*2c120*/  @!P0 MOV R0, 0x400 ;  /* 0x0000040000008802 */ /* 0x000fe20000000f00 */
[----:B--2---:R-:W1:Y:S03]  /*2c130*/  @!P0 S2R R2, SR_CgaCtaId ;  /* 0x0000000000028919 */ /* 0x004e660000008800 */
[----:B-1----:R-:W-:Y:S01]  /*2c140*/  @!P0 LEA R23, R2, R0, 0x18 ;  /* 0x0000000002178211 */ /* 0x002fe200078ec0ff */
[----:B------:R0:W-:Y:S04]  /*2c150*/  @!P0 STL [R1+0x4], R2 ;  /* 0x0000040201008387 */ /* 0x0001e80000100800 */
[----:B------:R0:W-:Y:S01]  /*2c160*/  @!P0 STS.128 [R23+0x228d0], R16 ;  /* 0x0228d01017008388 */ /* 0x0001e20000000c00 */
[----:B------:R-:W-:Y:S06]  /*2c170*/  BAR.ARV 0x5, 0x180 ;  /* 0x0146000000007b1d */ /* 0x000fec0000002000 */
.L_x_1955:
[----:B------:R-:W-:Y:S02]  /*2c180*/  ULDC UR4, c[0x0][0xc3c] ;  /* 0x00030f0000047ab9 */ /* 0x000fe40000000800 */
[----:B---3--:R-:W-:-:S13]  /*2c190*/  ISETP.GE.AND P0, PT, R19, UR4, PT ;  /* 0x0000000413007c0c */ /* 0x008fda000bf06270 */
[----:B------:R-:W-:Y:S05]  /*2c1a0*/  @!P0 BRA `(.L_x_1967) ;  /* 0xffffff9000708947 */ /* 0x000fea000383ffff */
[----:B------:R-:W-:Y:S05]  /*2c1b0*/  BSYNC B7 ;  /* 0x0000000000077941 */ /* 0x000fea0003800000 */
.L_x_1833:
[----:B--2---:R-:W2:Y:S01]  /*2c1c0*/  LDL.LU R0, [R1+0x30] ;  /* 0x0000300001007983 */ /* 0x004ea20000300800 */
[----:B------:R-:W-:Y:S01]  /*2c1d0*/  BSSY B0, `(.L_x_1968) ;  /* 0x000000b000007945 */ /* 0x000fe20003800000 */
[----:B------:R-:W3:Y:S01]  /*2c1e0*/  S2R R5, SR_CgaCtaId ;  /* 0x0000000000057919 */ /* 0x000ee20000008800 */
[----:B--2---:R-:W-:-:S05]  /*2c1f0*/  VIADD R0, R0, 0x1 ;  /* 0x0000000100007836 */ /* 0x004fca0000000000 */
[----:B01----:R-:W-:-:S04]  /*2c200*/  LEA.HI R2, R0, R0, RZ, 0x1 ;  /* 0x0000000000027211 */ /* 0x003fc800078f08ff */
[----:B------:R-:W-:Y:S02]  /*2c210*/  LOP3.LUT R3, R2, 0xfffffffe, RZ, 0xc0, !PT ;  /* 0xfffffffe02037812 */ /* 0x000fe400078ec0ff */
[----:B------:R-:W-:-:S03]  /*2c220*/  MOV R2, 0x400 ;  /* 0x0000040000027802 */ /* 0x000fc60000000f00 */
[----:B------:R-:W-:Y:S01]  /*2c230*/  IMAD.IADD R0, R0, 0x1, -R3 ;  /* 0x0000000100007824 */ /* 0x000fe200078e0a03 */
[----:B---3--:R-:W-:-:S04]  /*2c240*/  LEA R7, R5, R2, 0x18 ;  /* 0x0000000205077211 */ /* 0x008fc800078ec0ff */
[----:B------:R-:W-:-:S04]  /*2c250*/  SHF.L.U32 R0, R0, 0x1f, RZ ;  /* 0x0000001f00007819 */ /* 0x000fc800000006ff */
[----:B------:R-:W0:Y:S02]  /*2c260*/  SYNCS.PHASECHK.TRANS64.TRYWAIT P0, [R7+URZ+0x22820], R0 ;  /* 0x02282000070075a7 */ /* 0x000e24000800017f */
[----:B0-----:R-:W-:Y:S05]  /*2c270*/  @!P0 BRA `(.L_x_1969) ;  /* 0x0000006000c08947 */ /* 0x001fea0003800000 */
.L_x_2214:
[----:B------:R-:W-:Y:S05]  /*2c280*/  BSYNC B0 ;  /* 0x0000000000007941 */ /* 0x000fea0003800000 */
.L_x_1968:
[----:B------:R-:W-:-:S03]  /*2c290*/  UMOV UR4, 0xffffffff ;  /* 0xffffffff00047882 */ /* 0x000fc60000000000 */
[----:B------:R-:W-:Y:S05]  /*2c2a0*/  BRA.DIV UR4, `(.L_x_1970) ;  /* 0x0000006204c87947 */ /* 0x000fea000b800000 */
[----:B0-----:R-:W0:Y:S02]  /*2c2b0*/  S2R R0, SR_TID.X ;  /* 0x0000000000007919 */ /* 0x001e240000002100 */
[----:B0-----:R-:W-:-:S04]  /*2c2c0*/  SHF.R.U32.HI R0, RZ, 0x5, R0 ;  /* 0x00000005ff007819 */ /* 0x001fc80000011600 */
[----:B------:R-:W-:-:S05]  /*2c2d0*/  LOP3.LUT R0, R0, 0x3, RZ, 0xc0, !PT ;  /* 0x0000000300007812 */ /* 0x000fca00078ec0ff */
[----:B------:R0:W1:Y:S02]  /*2c2e0*/  SHFL.IDX PT, R14, R0, RZ, 0x1f ;  /* 0x00001fff000e7589 */ /* 0x00006400000e0000 */
.L_x_2217:
[----:B-1----:R-:W-:-:S13]  /*2c2f0*/  ISETP.NE.AND P0, PT, R14, RZ, PT ;  /* 0x000000ff0e00720c */ /* 0x002fda0003f05270 */
[----:B------:R-:W-:Y:S05]  /*2c300*/  @P0 BRA `(.L_x_1581) ;  /* 0x0000000000a80947 */ /* 0x000fea0003800000 */
[----:B------:R-:W-:-:S03]  /*2c310*/  UMOV UR4, 0xffffffff ;  /* 0xffffffff00047882 */ /* 0x000fc60000000000 */
[----:B------:R-:W-:Y:S05]  /*2c320*/  BRA.DIV UR4, `(.L_x_1971) ;  /* 0x0000006204dc7947 */ /* 0x000fea000b800000 */
[----:B------:R-:W-:-:S13]  /*2c330*/  ELECT P6, URZ, PT ;  /* 0x00000000003f782f */ /* 0x000fda00038c0000 */
.L_x_2220:
[----:B------:R-:W-:Y:S05]  /*2c340*/  @!P6 BRA `(.L_x_1581) ;  /* 0x000000000098e947 */ /* 0x000fea0003800000 */
[----:B------:R-:W-:-:S06]  /*2c350*/  ULOP3.LUT UR4, UR36, 0x2, URZ, 0xfc, !UPT ;  /* 0x0000000224047892 */ /* 0x000fcc000f8efc3f */
[----:B0-----:R-:W-:-:S05]  /*2c360*/  IMAD.U32 R0, RZ, RZ, UR4 ;  /* 0x00000004ff007e24 */ /* 0x001fca000f8e00ff */
[----:B------:R-:W-:-:S13]  /*2c370*/  ISETP.NE.AND P0, PT, R0, 0x3, PT ;  /* 0x000000030000780c */ /* 0x000fda0003f05270 */
[----:B------:R-:W-:Y:S05]  /*2c380*/  @!P0 BRA `(.L_x_1972) ;  /* 0x0000000000048947 */ /* 0x000fea0003800000 */
[----:B------:R-:W-:Y:S01]  /*2c390*/  BPT.TRAP 0x1 ;  /* 0x000000040000795c */ /* 0x000fe20000300000 */
.L_x_1972:
[----:B------:R-:W-:Y:S01]  /*2c3a0*/  IMAD R5, R24, 0x8, R7 ;  /* 0x0000000818057824 */ /* 0x000fe200078e0207 */
[----:B------:R-:W-:Y:S01]  /*2c3b0*/  SHF.L.U32 R0, R28, 0x1f, RZ ;  /* 0x0000001f1c007819 */ /* 0x000fe200000006ff */
[----:B------:R-:W-:-:S03]  /*2c3c0*/  VIADD R24, R24, 0x1 ;  /* 0x0000000118187836 */ /* 0x000fc60000000000 */
[----:B------:R-:W0:Y:S02]  /*2c3d0*/  SYNCS.PHASECHK.TRANS64.TRYWAIT P1, [R5+URZ+0x22840], R0 ;  /* 0x02284000050075a7 */ /* 0x000e24000802017f */
[----:B------:R-:W-:-:S04]  /*2c3e0*/  ISETP.NE.AND P2, PT, R24, 0x2, PT ;  /* 0x000000021800780c */ /* 0x000fc80003f45270 */
[----:B------:R-:W-:Y:S01]  /*2c3f0*/  SEL R3, RZ, 0x1, P2 ;  /* 0x00000001ff037807 */ /* 0x000fe20001000000 */
[----:B0-----:R-:W-:Y:S08]  /*2c400*/  @!P1 BRA `(.L_x_1973) ;  /* 0x0000006000c49947 */ /* 0x001ff00003800000 */
.L_x_2221:
[----:B------:R-:W-:Y:S02]  /*2c410*/  SEL R24, R24, RZ, P2 ;  /* 0x000000ff18187207 */ /* 0x000fe40001000000 */
[----:B------:R-:W-:Y:S01]  /*2c420*/  LOP3.LUT R2, R28, R3, RZ, 0x3c, !PT ;  /* 0x000000031c027212 */ /* 0x000fe200078e3cff */
[----:B------:R-:W-:Y:S06]  /*2c430*/  @!P0 BRA `(.L_x_1974) ;  /* 0x0000000000048947 */ /* 0x000fec0003800000 */
[----:B------:R-:W-:Y:S01]  /*2c440*/  BPT.TRAP 0x1 ;  /* 0x000000040000795c */ /* 0x000fe20000300000 */
.L_x_1974:
[----:B------:R-:W-:Y:S01]  /*2c450*/  IMAD R3, R24, 0x8, R7 ;  /* 0x0000000818037824 */ /* 0x000fe200078e0207 */
[----:B------:R-:W-:-:S04]  /*2c460*/  SHF.L.U32 R2, R2, 0x1f, RZ ;  /* 0x0000001f02027819 */ /* 0x000fc800000006ff */
[----:B------:R-:W1:Y:S02]  /*2c470*/  SYNCS.PHASECHK.TRANS64.TRYWAIT P1, [R3+URZ+0x22840], R2 ;  /* 0x02284002030075a7 */ /* 0x000e64000802017f */
[----:B-1----:R-:W-:Y:S05]  /*2c480*/  @!P1 BRA `(.L_x_1975) ;  /* 0x0000006000b89947 */ /* 0x002fea0003800000 */
.L_x_2222:
[----:B------:R-:W-:Y:S05]  /*2c490*/  @!P0 BRA `(.L_x_1976) ;  /* 0x0000000000048947 */ /* 0x000fea0003800000 */
[----:B------:R-:W-:Y:S01]  /*2c4a0*/  BPT.TRAP 0x1 ;  /* 0x000000040000795c */ /* 0x000fe20000300000 */
.L_x_1976:
[----:B------:R-:W2:Y:S02]  /*2c4b0*/  SYNCS.PHASECHK.TRANS64.TRYWAIT P1, [R5+URZ+0x22860], R0 ;  /* 0x02286000050075a7 */ /* 0x000ea4000802017f */
[----:B--2---:R-:W-:Y:S05]  /*2c4c0*/  @!P1 BRA `(.L_x_1977) ;  /* 0x0000006000bc9947 */ /* 0x004fea0003800000 */
.L_x_2223:
[----:B------:R-:W-:Y:S05]  /*2c4d0*/  @!P0 BRA `(.L_x_1978) ;  /* 0x0000000000048947 */ /* 0x000fea0003800000 */
[----:B------:R-:W-:Y:S01]  /*2c4e0*/  BPT.TRAP 0x1 ;  /* 0x000000040000795c */ /* 0x000fe20000300000 */
.L_x_1978:
[----:B------:R-:W3:Y:S02]  /*2c4f0*/  SYNCS.PHASECHK.TRANS64.TRYWAIT P1, [R3+URZ+0x22860], R2 ;  /* 0x02286002030075a7 */ /* 0x000ee4000802017f */
[----:B---3--:R-:W-:Y:S05]  /*2c500*/  @!P1 BRA `(.L_x_1979) ;  /* 0x0000006000c09947 */ /* 0x008fea0003800000 */
.L_x_2224:
[----:B------:R-:W-:Y:S05]  /*2c510*/  @!P0 BRA `(.L_x_1980) ;  /* 0x0000000000048947 */ /* 0x000fea0003800000 */
[----:B------:R-:W-:Y:S01]  /*2c520*/  BPT.TRAP 0x1 ;  /* 0x000000040000795c */ /* 0x000fe20000300000 */
.L_x_1980:
[----:B------:R-:W4:Y:S02]  /*2c530*/  SYNCS.PHASECHK.TRANS64.TRYWAIT P1, [R5+URZ+0x22880], R0 ;  /* 0x02288000050075a7 */ /* 0x000f24000802017f */
[----:B----4-:R-:W-:Y:S05]  /*2c540*/  @!P1 BRA `(.L_x_1981) ;  /* 0x0000006000c49947 */ /* 0x010fea0003800000 */
.L_x_2225:
[----:B------:R-:W-:Y:S05]  /*2c550*/  @!P0 BRA `(.L_x_1982) ;  /* 0x0000000000048947 */ /* 0x000fea0003800000 */
[----:B------:R-:W-:Y:S01]  /*2c560*/  BPT.TRAP 0x1 ;  /* 0x000000040000795c */ /* 0x000fe20000300000 */
.L_x_1982:
[----:B------:R0:W0:Y:S02]  /*2c570*/  SYNCS.PHASECHK.TRANS64.TRYWAIT P0, [R3+URZ+0x22880], R2 ;  /* 0x02288002030075a7 */ /* 0x000024000800017f */
[----:B0-----:R-:W-:Y:S05]  /*2c580*/  @!P0 NANOSLEEP.SYNCS 0x989680 ;  /* 0x009896800000895d */ /* 0x001fea0003900000 */
[----:B------:R-:W0:Y:S02]  /*2c590*/  @!P0 SYNCS.PHASECHK.TRANS64 P0, [R3+URZ+0x22880], R2 ;  /* 0x02288002030085a7 */ /* 0x000e24000800007f */
[----:B0-----:R-:W-:Y:S05]  /*2c5a0*/  @!P0 BRA `(.L_x_1982) ;  /* 0xfffffffc00f08947 */ /* 0x001fea000383ffff */
.L_x_1581:
[----:B------:R-:W-:Y:S05]  /*2c5b0*/  BSYNC B8 ;  /* 0x0000000000087941 */ /* 0x000fea0003800000 */
.L_x_1578:
[----:B------:R-:W-:Y:S05]  /*2c5c0*/  EXIT ;  /* 0x000000000000794d */ /* 0x000fea0003800000 */
.L_x_1607:
[----:B-1----:R1:W2:Y:S02]  /*2c5d0*/  SYNCS.PHASECHK.TRANS64.TRYWAIT P4, [R83+URZ+0x22890], R94 ;  /* 0x0228905e530075a7 */ /* 0x0022a4000808017f */
[----:B--2---:R-:W-:Y:S05]  /*2c5e0*/  @!P4 NANOSLEEP.SYNCS 0x989680 ;  /* 0x009896800000c95d */ /* 0x004fea0003900000 */
[----:B------:R-:W2:Y:S02]  /*2c5f0*/  @!P4 SYNCS.PHASECHK.TRANS64 P4, [R83+URZ+0x22890], R94 ;  /* 0x0228905e5300c5a7 */ /* 0x000ea4000808007f */
[----:B--2---:R-:W-:Y:S05]  /*2c600*/  @!P4 BRA `(.L_x_1607) ;  /* 0xfffffffc00f0c947 */ /* 0x004fea000383ffff */
[----:B------:R-:W-:Y:S05]  /*2c610*/  BRA `(.L_x_1983) ;  /* 0xfffffd6c00e87947 */ /* 0x000fea000383ffff */
.L_x_1608:
[----:B------:R-:W-:Y:S01]  /*2c620*/  BSSY B1, `(.L_x_1984) ;  /* 0x0000008000017945 */ /* 0x000fe20003800000 */
[----:B0-----:R-:W-:Y:S01]  /*2c630*/  MOV R13, R14 ;  /* 0x0000000e000d7202 */ /* 0x001fe20000000f00 */
[----:B------:R-:W-:Y:S02]  /*2c640*/  IMAD.MOV.U32 R12, RZ, RZ, RZ ;  /* 0x000000ffff0c7224 */ /* 0x000fe400078e00ff */
[----:B------:R-:W-:Y:S02]  /*2c650*/  IMAD.MOV.U32 R11, RZ, RZ, 0x1e1f ;  /* 0x00001e1fff0b7424 */ /* 0x000fe400078e00ff */
[----:B------:R-:W-:-:S07]  /*2c660*/  IMAD.MOV.U32 R15, RZ, RZ, -0x1 ;  /* 0xffffffffff0f7424 */ /* 0x000fce00078e00ff */
[----:B-1----:R-:W-:Y:S05]  /*2c670*/  WARPSYNC.COLLECTIVE R15, `(.L_x_1985) ;  /* 0x000000000f087348 */ /* 0x002fea0003c00000 */
[----:B------:R0:W2:Y:S02]  /*2c680*/  SHFL.IDX P6, R14, R13, R12, R11 ;  /* 0x0000000c0d0e7389 */ /* 0x0000a400000c000b */
[----:B012---:R-:W-:Y:S01]  /*2c690*/  ENDCOLLECTIVE ;  /* 0x000000000000791b */ /* 0x007fe20003800000 */
.L_x_1985:
[----:B------:R-:W-:Y:S05]  /*2c6a0*/  BSYNC B1 ;  /* 0x0000000000017941 */ /* 0x000fea0003800000 */
.L_x_1984:
[----:B------:R-:W-:Y:S02]  /*2c6b0*/  IMAD.MOV.U32 R13, RZ, RZ, R98 ;  /* 0x000000ffff0d7224 */ /* 0x000fe400078e0062 */
[----:B------:R-:W-:Y:S02]  /*2c6c0*/  IMAD.MOV.U32 R12, RZ, RZ, RZ ;  /* 0x000000ffff0c7224 */ /* 0x000fe400078e00ff */
[----:B------:R-:W-:Y:S02]  /*2c6d0*/  IMAD.MOV.U32 R11, RZ, RZ, 0x1e1f ;  /* 0x00001e1fff0b7424 */ /* 0x000fe400078e00ff */
[----:B------:R-:W-:Y:S02]  /*2c6e0*/  IMAD.MOV.U32 R15, RZ, RZ, -0x1 ;  /* 0xffffffffff0f7424 */ /* 0x000fe400078e00ff */
[----:B------:R-:W-:-:S07]  /*2c6f0*/  IMAD.MOV.U32 R99, RZ, RZ, R14 ;  /* 0x000000ffff637224 */ /* 0x000fce00078e000e */
[----:B------:R-:W-:Y:S05]  /*2c700*/  WARPSYNC.COLLECTIVE R15, `(.L_x_1986) ;  /* 0x000000000f087348 */ /* 0x000fea0003c00000 */
[----:B------:R0:W1:Y:S02]  /*2c710*/  SHFL.IDX P6, R14, R13, R12, R11 ;  /* 0x0000000c0d0e7389 */ /* 0x00006400000c000b */
[----:B01----:R-:W-:Y:S01]  /*2c720*/  ENDCOLLECTIVE ;  /* 0x000000000000791b */ /* 0x003fe20003800000 */
.L_x_1986:
[----:B------:R-:W-:Y:S01]  /*2c730*/  IMAD.MOV.U32 R101, RZ, RZ, R14 ;  /* 0x000000ffff657224 */ /* 0x000fe200078e000e */
[----:B------:R-:W-:Y:S06]  /*2c740*/  BRA `(.L_x_1987) ;  /* 0xfffffd6c00b07947 */ /* 0x000fec000383ffff */
.L_x_1636:
[----:B-1----:R1:W2:Y:S02]  /*2c750*/  SYNCS.PHASECHK.TRANS64.TRYWAIT P4, [R83+URZ+0x22890], R94 ;  /* 0x0228905e530075a7 */ /* 0x0022a4000808017f */
[----:B--2---:R-:W-:Y:S05]  /*2c760*/  @!P4 NANOSLEEP.SYNCS 0x989680 ;  /* 0x009896800000c95d */ /* 0x004fea0003900000 */
[----:B------:R-:W2:Y:S02]  /*2c770*/  @!P4 SYNCS.PHASECHK.TRANS64 P4, [R83+URZ+0x22890], R94 ;  /* 0x0228905e5300c5a7 */ /* 0x000ea4000808007f */
[----:B--2---:R-:W-:Y:S05]  /*2c780*/  @!P4 BRA `(.L_x_1636) ;  /* 0xfffffffc00f0c947 */ /* 0x004fea000383ffff */
[----:B------:R-:W-:Y:S05]  /*2c790*/  BRA `(.L_x_1988) ;  /* 0xfffffd9c00747947 */ /* 0x000fea000383ffff */
.L_x_1637:
[----:B------:R-:W-:Y:S01]  /*2c7a0*/  BSSY B1, `(.L_x_1989) ;  /* 0x0000008000017945 */ /* 0x000fe20003800000 */
[----:B0-----:R-:W-:Y:S02]  /*2c7b0*/  IMAD.MOV.U32 R13, RZ, RZ, R14 ;  /* 0x000000ffff0d7224 */ /* 0x001fe400078e000e */
[----:B------:R-:W-:Y:S02]  /*2c7c0*/  IMAD.MOV.U32 R12, RZ, RZ, RZ ;  /* 0x000000ffff0c7224 */ /* 0x000fe400078e00ff */
[----:B------:R-:W-:Y:S02]  /*2c7d0*/  IMAD.MOV.U32 R11, RZ, RZ, 0x1e1f ;  /* 0x00001e1fff0b7424 */ /* 0x000fe400078e00ff */
[----:B------:R-:W-:-:S07]  /*2c7e0*/  IMAD.MOV.U32 R15, RZ, RZ, -0x1 ;  /* 0xffffffffff0f7424 */ /* 0x000fce00078e00ff */
[----:B-1----:R-:W-:Y:S05]  /*2c7f0*/  WARPSYNC.COLLECTIVE R15, `(.L_x_1990) ;  /* 0x000000000f087348 */ /* 0x002fea0003c00000 */
[----:B------:R0:W2:Y:S02]  /*2c800*/  SHFL.IDX P6, R14, R13, R12, R11 ;  /* 0x0000000c0d0e7389 */ /* 0x0000a400000c000b */
[----:B012---:R-:W-:Y:S01]  /*2c810*/  ENDCOLLECTIVE ;  /* 0x000000000000791b */ /* 0x007fe20003800000 */
.L_x_1990:
[----:B------:R-:W-:Y:S05]  /*2c820*/  BSYNC B1 ;  /* 0x0000000000017941 */ /* 0x000fea0003800000 */
.L_x_1989:
        /* <DEDUP_REMOVED lines=8> */
.L_x_1991:
[----:B------:R-:W-:Y:S01]  /*2c8b0*/  IMAD.MOV.U32 R101, RZ, RZ, R14 ;  /* 0x000000ffff657224 */ /* 0x000fe200078e000e */
[----:B------:R-:W-:Y:S06]  /*2c8c0*/  BRA `(.L_x_1992) ;  /* 0xfffffd9c003c7947 */ /* 0x000fec000383ffff */
.L_x_1650:
[----:B0-----:R0:W1:Y:S02]  /*2c8d0*/  SYNCS.PHASECHK.TRANS64.TRYWAIT P2, [R83+URZ+0x22890], R94 ;  /* 0x0228905e530075a7 */ /* 0x001064000804017f */
[----:B-1----:R-:W-:Y:S05]  /*2c8e0*/  @!P2 NANOSLEEP.SYNCS 0x989680 ;  /* 0x009896800000a95d */ /* 0x002fea0003900000 */
[----:B------:R-:W1:Y:S02]  /*2c8f0*/  @!P2 SYNCS.PHASECHK.TRANS64 P2, [R83+URZ+0x22890], R94 ;  /* 0x0228905e5300a5a7 */ /* 0x000e64000804007f */
[----:B-1----:R-:W-:Y:S05]  /*2c900*/  @!P2 BRA `(.L_x_1650) ;  /* 0xfffffffc00f0a947 */ /* 0x002fea000383ffff */
[----:B------:R-:W-:Y:S05]  /*2c910*/  BRA `(.L_x_1993) ;  /* 0xfffffdc800d47947 */ /* 0x000fea000383ffff */
.L_x_1651:
[----:B------:R-:W-:Y:S01]  /*2c920*/  BSSY B1, `(.L_x_1994) ;  /* 0x0000007000017945 */ /* 0x000fe20003800000 */
[----:B------:R-:W-:Y:S02]  /*2c930*/  IMAD.MOV.U32 R12, RZ, RZ, RZ ;  /* 0x000000ffff0c7224 */ /* 0x000fe400078e00ff */
[----:B------:R-:W-:Y:S02]  /*2c940*/  IMAD.MOV.U32 R11, RZ, RZ, 0x1e1f ;  /* 0x00001e1fff0b7424 */ /* 0x000fe400078e00ff */
[----:B------:R-:W-:-:S07]  /*2c950*/  IMAD.MOV.U32 R15, RZ, RZ, -0x1 ;  /* 0xffffffffff0f7424 */ /* 0x000fce00078e00ff */
[----:B0-----:R-:W-:Y:S05]  /*2c960*/  WARPSYNC.COLLECTIVE R15, `(.L_x_1995) ;  /* 0x000000000f087348 */ /* 0x001fea0003c00000 */
[----:B------:R1:W2:Y:S02]  /*2c970*/  SHFL.IDX P6, R14, R13, R12, R11 ;  /* 0x0000000c0d0e7389 */ /* 0x0002a400000c000b */
[----:B012---:R-:W-:Y:S01]  /*2c980*/  ENDCOLLECTIVE ;  /* 0x000000000000791b */ /* 0x007fe20003800000 */
.L_x_1995:
[----:B------:R-:W-:Y:S05]  /*2c990*/  BSYNC B1 ;  /* 0x0000000000017941 */ /* 0x000fea0003800000 */
.L_x_1994:
        /* <DEDUP_REMOVED lines=8> */
.L_x_1996:
[----:B------:R-:W-:Y:S05]  /*2ca20*/  BRA `(.L_x_1997) ;  /* 0xfffffdc800f47947 */ /* 0x000fea000383ffff */
.L_x_1655:
[----:B0-----:R0:W2:Y:S02]  /*2ca30*/  SYNCS.PHASECHK.TRANS64.TRYWAIT P1, [R83+URZ+0x228b0], R94 ;  /* 0x0228b05e530075a7 */ /* 0x0010a4000802017f */
[----:B--2---:R-:W-:Y:S05]  /*2ca40*/  @!P1 NANOSLEEP.SYNCS 0x989680 ;  /* 0x009896800000995d */ /* 0x004fea0003900000 */
[----:B------:R-:W2:Y:S02]  /*2ca50*/  @!P1 SYNCS.PHASECHK.TRANS64 P1, [R83+URZ+0x228b0], R94 ;  /* 0x0228b05e530095a7 */ /* 0x000ea4000802007f */
[----:B--2---:R-:W-:Y:S05]  /*2ca60*/  @!P1 BRA `(.L_x_1655) ;  /* 0xfffffffc00f09947 */ /* 0x004fea000383ffff */
[----:B------:R-:W-:Y:S05]  /*2ca70*/  BRA `(.L_x_1998) ;  /* 0xfffffdcc00bc7947 */ /* 0x000fea000383ffff */
.L_x_1675:
[----:B------:R-:W1:Y:S01]  /*2ca80*/  S2R R3, SR_TID.X ;  /* 0x0000000000037919 */ /* 0x000e620000002100 */
[----:B------:R-:W-:Y:S01]  /*2ca90*/  BSSY B0, `(.L_x_1999) ;  /* 0x000000c000007945 */ /* 0x000fe20003800000 */
[----:B------:R-:W-:Y:S02]  /*2caa0*/  IMAD.MOV.U32 R12, RZ, RZ, RZ ;  /* 0x000000ffff0c7224 */ /* 0x000fe400078e00ff */
[----:B------:R-:W-:Y:S02]  /*2cab0*/  IMAD.MOV.U32 R11, RZ, RZ, 0x1f ;  /* 0x0000001fff0b7424 */ /* 0x000fe400078e00ff */
[----:B------:R-:W-:Y:S02]  /*2cac0*/  IMAD.MOV.U32 R15, RZ, RZ, -0x1 ;  /* 0xffffffffff0f7424 */ /* 0x000fe400078e00ff */
[----:B-1----:R-:W-:-:S05]  /*2cad0*/  VIADD R4, R3, 0xffffff80 ;  /* 0xffffff8003047836 */ /* 0x002fca0000000000 */
[----:B------:R-:W-:-:S04]  /*2cae0*/  SHF.R.S32.HI R3, RZ, 0x1f, R4 ;  /* 0x0000001fff037819 */ /* 0x000fc80000011404 */
[----:B------:R-:W-:-:S04]  /*2caf0*/  LEA.HI R3, R3, R4, RZ, 0x7 ;  /* 0x0000000403037211 */ /* 0x000fc800078f38ff */
[----:B------:R-:W-:-:S05]  /*2cb00*/  SHF.R.S32.HI R3, RZ, 0x7, R3 ;  /* 0x00000007ff037819 */ /* 0x000fca0000011403 */
[----:B------:R-:W-:-:S07]  /*2cb10*/  IMAD.MOV.U32 R13, RZ, RZ, R3 ;  /* 0x000000ffff0d7224 */ /* 0x000fce00078e0003 */
[----:B0----5:R-:W-:Y:S05]  /*2cb20*/  WARPSYNC.COLLECTIVE R15, `(.L_x_2000) ;  /* 0x000000000f087348 */ /* 0x021fea0003c00000 */
[----:B------:R1:W2:Y:S02]  /*2cb30*/  SHFL.IDX P6, R14, R13, R12, R11 ;  /* 0x0000000c0d0e7389 */ /* 0x0002a400000c000b */
[----:B012--5:R-:W-:Y:S01]  /*2cb40*/  ENDCOLLECTIVE ;  /* 0x000000000000791b */ /* 0x027fe20003800000 */
.L_x_2000:
[----:B------:R-:W-:Y:S05]  /*2cb50*/  BSYNC B0 ;  /* 0x0000000000007941 */ /* 0x000fea0003800000 */
.L_x_1999:
[----:B------:R-:W-:Y:S01]  /*2cb60*/  IMAD.MOV.U32 R183, RZ, RZ, R14 ;  /* 0x000000ffffb77224 */ /* 0x000fe200078e000e */
[----:B------:R-:W-:Y:S06]  /*2cb70*/  BRA `(.L_x_2001) ;  /* 0xfffffddc00887947 */ /* 0x000fec000383ffff */
.L_x_1685:
[----:B------:R-:W-:Y:S01]  /*2cb80*/  BSSY B1, `(.L_x_2002) ;  /* 0x0000007000017945 */ /* 0x000fe20003800000 */
[----:B------:R-:W-:Y:S02]  /*2cb90*/  IMAD.MOV.U32 R12, RZ, RZ, RZ ;  /* 0x000000ffff0c7224 */ /* 0x000fe400078e00ff */
[----:B------:R-:W-:Y:S02]  /*2cba0*/  IMAD.MOV.U32 R11, RZ, RZ, 0x1e1f ;  /* 0x00001e1fff0b7424 */ /* 0x000fe400078e00ff */
[----:B------:R-:W-:-:S07]  /*2cbb0*/  IMAD.MOV.U32 R15, RZ, RZ, -0x1 ;  /* 0xffffffffff0f7424 */ /* 0x000fce00078e00ff */
[----:B0-----:R-:W-:Y:S05]  /*2cbc0*/  WARPSYNC.COLLECTIVE R15, `(.L_x_2003) ;  /* 0x000000000f087348 */ /* 0x001fea0003c00000 */
[----:B------:R1:W2:Y:S02]  /*2cbd0*/  SHFL.IDX P6, R14, R13, R12, R11 ;  /* 0x0000000c0d0e7389 */ /* 0x0002a400000c000b */
[----:B012---:R-:W-:Y:S01]  /*2cbe0*/  ENDCOLLECTIVE ;  /* 0x000000000000791b */ /* 0x007fe20003800000 */
.L_x_2003:
[----:B------:R-:W-:Y:S05]  /*2cbf0*/  BSYNC B1 ;  /* 0x0000000000017941 */ /* 0x000fea0003800000 */
.L_x_2002:
        /* <DEDUP_REMOVED lines=8> */
.L_x_2004:
[----:B------:R-:W-:Y:S02]  /*2cc80*/  IMAD.MOV.U32 R13, RZ, RZ, R4 ;  /* 0x000000ffff0d7224 */ /* 0x000fe400078e0004 */
[----:B------:R-:W-:-:S07]  /*2cc90*/  IMAD.MOV.U32 R3, RZ, RZ, R14 ;  /* 0x000000ffff037224 */ /* 0x000fce00078e000e */
[----:B------:R-:W-:Y:S05]  /*2cca0*/  WARPSYNC.COLLECTIVE R15, `(.L_x_2005) ;  /* 0x000000000f087348 */ /* 0x000fea0003c00000 */
[----:B------:R0:W1:Y:S02]  /*2ccb0*/  SHFL.IDX P6, R14, R13, R12, R11 ;  /* 0x0000000c0d0e7389 */ /* 0x00006400000c000b */
[----:B01----:R-:W-:Y:S01]  /*2ccc0*/  ENDCOLLECTIVE ;  /* 0x000000000000791b */ /* 0x003fe20003800000 */
.L_x_2005:
[----:B------:R-:W-:Y:S02]  /*2ccd0*/  IMAD.MOV.U32 R13, RZ, RZ, R5 ;  /* 0x000000ffff0d7224 */ /* 0x000fe400078e0005 */
[----:B------:R-:W-:-:S07]  /*2cce0*/  IMAD.MOV.U32 R4, RZ, RZ, R14 ;  /* 0x000000ffff047224 */ /* 0x000fce00078e000e */
[----:B------:R-:W-:Y:S05]  /*2ccf0*/  WARPSYNC.COLLECTIVE R15, `(.L_x_2006) ;  /* 0x000000000f087348 */ /* 0x000fea0003c00000 */
[----:B------:R0:W1:Y:S02]  /*2cd00*/  SHFL.IDX P6, R14, R13, R12, R11 ;  /* 0x0000000c0d0e7389 */ /* 0x00006400000c000b */
[----:B01----:R-:W-:Y:S01]  /*2cd10*/  ENDCOLLECTIVE ;  /* 0x000000000000791b */ /* 0x003fe20003800000 */
.L_x_2006:
[----:B------:R-:W-:Y:S01]  /*2cd20*/  IMAD.MOV.U32 R5, RZ, RZ, R14 ;  /* 0x000000ffff057224 */ /* 0x000fe200078e000e */
[----:B------:R-:W-:Y:S06]  /*2cd30*/  BRA `(.L_x_2007) ;  /* 0xfffffde400607947 */ /* 0x000fec000383ffff */
.L_x_1689:
[----:B--2---:R2:W3:Y:S02]  /*2cd40*/  SYNCS.PHASECHK.TRANS64.TRYWAIT P0, [R16+URZ+0x22800], R3 ;  /* 0x02280003100075a7 */ /* 0x0044e4000800017f */
[----:B---3--:R-:W-:Y:S05]  /*2cd50*/  @!P0 NANOSLEEP.SYNCS 0x989680 ;  /* 0x009896800000895d */ /* 0x008fea0003900000 */
[----:B------:R-:W3:Y:S02]  /*2cd60*/  @!P0 SYNCS.PHASECHK.TRANS64 P0, [R16+URZ+0x22800], R3 ;  /* 0x02280003100085a7 */ /* 0x000ee4000800007f */
[----:B---3--:R-:W-:Y:S05]  /*2cd70*/  @!P0 BRA `(.L_x_1689) ;  /* 0xfffffffc00f08947 */ /* 0x008fea000383ffff */
[----:B------:R-:W-:Y:S05]  /*2cd80*/  BRA `(.L_x_2008) ;  /* 0xfffffde800ac7947 */ /* 0x000fea000383ffff */
.L_x_1701:
[----:B------:R-:W-:Y:S01]  /*2cd90*/  BSSY B1, `(.L_x_2009) ;  /* 0x0000007000017945 */ /* 0x000fe20003800000 */
[----:B------:R-:W-:Y:S01]  /*2cda0*/  IMAD.MOV.U32 R12, RZ, RZ, RZ ;  /* 0x000000ffff0c7224 */ /* 0x000fe200078e00ff */
[----:B------:R-:W-:Y:S01]  /*2cdb0*/  MOV R11, 0x1e1f ;  /* 0x00001e1f000b7802 */ /* 0x000fe20000000f00 */
[----:B------:R-:W-:-:S07]  /*2cdc0*/  IMAD.MOV.U32 R15, RZ, RZ, -0x1 ;  /* 0xffffffffff0f7424 */ /* 0x000fce00078e00ff */
[----:B0-----:R-:W-:Y:S05]  /*2cdd0*/  WARPSYNC.COLLECTIVE R15, `(.L_x_2010) ;  /* 0x000000000f087348 */ /* 0x001fea0003c00000 */
[----:B------:R1:W2:Y:S02]  /*2cde0*/  SHFL.IDX P6, R14, R13, R12, R11 ;  /* 0x0000000c0d0e7389 */ /* 0x0002a400000c000b */
[----:B012---:R-:W-:Y:S01]  /*2cdf0*/  ENDCOLLECTIVE ;  /* 0x000000000000791b */ /* 0x007fe20003800000 */
.L_x_2010:
[----:B------:R-:W-:Y:S05]  /*2ce00*/  BSYNC B1 ;  /* 0x0000000000017941 */ /* 0x000fea0003800000 */
.L_x_2009:
        /* <DEDUP_REMOVED lines=8> */
.L_x_2011:
[----:B------:R-:W-:Y:S02]  /*2ce90*/  IMAD.MOV.U32 R13, RZ, RZ, R20 ;  /* 0x000000ffff0d7224 */ /* 0x000fe400078e0014 */
[----:B------:R-:W-:-:S07]  /*2cea0*/  IMAD.MOV.U32 R3, RZ, RZ, R14 ;  /* 0x000000ffff037224 */ /* 0x000fce00078e000e */
[----:B------:R-:W-:Y:S05]  /*2ceb0*/  WARPSYNC.COLLECTIVE R15, `(.L_x_2012) ;  /* 0x000000000f087348 */ /* 0x000fea0003c00000 */
[----:B------:R0:W1:Y:S02]  /*2cec0*/  SHFL.IDX P6, R14, R13, R12, R11 ;  /* 0x0000000c0d0e7389 */ /* 0x00006400000c000b */
[----:B01----:R-:W-:Y:S01]  /*2ced0*/  ENDCOLLECTIVE ;  /* 0x000000000000791b */ /* 0x003fe20003800000 */
.L_x_2012:
[----:B------:R-:W-:Y:S02]  /*2cee0*/  IMAD.MOV.U32 R13, RZ, RZ, R21 ;  /* 0x000000ffff0d7224 */ /* 0x000fe400078e0015 */
[----:B------:R-:W-:-:S07]  /*2cef0*/  IMAD.MOV.U32 R20, RZ, RZ, R14 ;  /* 0x000000ffff147224 */ /* 0x000fce00078e000e */
[----:B------:R-:W-:Y:S05]  /*2cf00*/  WARPSYNC.COLLECTIVE R15, `(.L_x_2013) ;  /* 0x000000000f087348 */ /* 0x000fea0003c00000 */
[----:B------:R0:W1:Y:S02]  /*2cf10*/  SHFL.IDX P6, R14, R13, R12, R11 ;  /* 0x0000000c0d0e7389 */ /* 0x00006400000c000b */
[----:B01----:R-:W-:Y:S01]  /*2cf20*/  ENDCOLLECTIVE ;  /* 0x000000000000791b */ /* 0x003fe20003800000 */
.L_x_2013:
[----:B------:R-:W-:Y:S01]  /*2cf30*/  IMAD.MOV.U32 R21, RZ, RZ, R14 ;  /* 0x000000ffff157224 */ /* 0x000fe200078e000e */
[----:B------:R-:W-:Y:S06]  /*2cf40*/  BRA `(.L_x_2014) ;  /* 0xfffffe1800687947 */ /* 0x000fec000383ffff */
.L_x_1705:
[----:B--2---:R2:W3:Y:S02]  /*2cf50*/  SYNCS.PHASECHK.TRANS64.TRYWAIT P0, [R16+URZ+0x22800], R3 ;  /* 0x02280003100075a7 */ /* 0x0044e4000800017f */
[----:B---3--:R-:W-:Y:S05]  /*2cf60*/  @!P0 NANOSLEEP.SYNCS 0x989680 ;  /* 0x009896800000895d */ /* 0x008fea0003900000 */
[----:B------:R-:W3:Y:S02]  /*2cf70*/  @!P0 SYNCS.PHASECHK.TRANS64 P0, [R16+URZ+0x22800], R3 ;  /* 0x02280003100085a7 */ /* 0x000ee4000800007f */
[----:B---3--:R-:W-:Y:S05]  /*2cf80*/  @!P0 BRA `(.L_x_1705) ;  /* 0xfffffffc00f08947 */ /* 0x008fea000383ffff */
[----:B------:R-:W-:Y:S05]  /*2cf90*/  BRA `(.L_x_2015) ;  /* 0xfffffe1c00647947 */ /* 0x000fea000383ffff */
.L_x_1713:
[----:B-1----:R1:W2:Y:S02]  /*2cfa0*/  SYNCS.PHASECHK.TRANS64.TRYWAIT P1, [R12+URZ+0x22830], R3 ;  /* 0x022830030c0075a7 */ /* 0x0022a4000802017f */
[----:B--2---:R-:W-:Y:S05]  /*2cfb0*/  @!P1 NANOSLEEP.SYNCS 0x989680 ;  /* 0x009896800000995d */ /* 0x004fea0003900000 */
[----:B------:R-:W2:Y:S02]  /*2cfc0*/  @!P1 SYNCS.PHASECHK.TRANS64 P1, [R12+URZ+0x22830], R3 ;  /* 0x022830030c0095a7 */ /* 0x000ea4000802007f */
[----:B--2---:R-:W-:Y:S05]  /*2cfd0*/  @!P1 BRA `(.L_x_1713) ;  /* 0xfffffffc00f09947 */ /* 0x004fea000383ffff */
[----:B------:R-:W-:Y:S05]  /*2cfe0*/  BRA `(.L_x_1712) ;  /* 0xfffffe4c00947947 */ /* 0x000fea000383ffff */
.L_x_1732:
[----:B-1----:R1:W2:Y:S02]  /*2cff0*/  SYNCS.PHASECHK.TRANS64.TRYWAIT P4, [R7+URZ+0x22830], R6 ;  /* 0x02283006070075a7 */ /* 0x0022a4000808017f */
[----:B--2---:R-:W-:Y:S05]  /*2d000*/  @!P4 NANOSLEEP.SYNCS 0x989680 ;  /* 0x009896800000c95d */ /* 0x004fea0003900000 */
[----:B------:R-:W2:Y:S02]  /*2d010*/  @!P4 SYNCS.PHASECHK.TRANS64 P4, [R7+URZ+0x22830], R6 ;  /* 0x022830060700c5a7 */ /* 0x000ea4000808007f */
[----:B--2---:R-:W-:Y:S05]  /*2d020*/  @!P4 BRA `(.L_x_1732) ;  /* 0xfffffffc00f0c947 */ /* 0x004fea000383ffff */
[----:B------:R-:W-:Y:S05]  /*2d030*/  BRA `(.L_x_1731) ;  /* 0xfffffe88009c7947 */ /* 0x000fea000383ffff */
.L_x_1736:
[----:B-1----:R1:W2:Y:S02]  /*2d040*/  SYNCS.PHASECHK.TRANS64.TRYWAIT P3, [R7+URZ+0x22850], R6 ;  /* 0x02285006070075a7 */ /* 0x0022a4000806017f */
[----:B--2---:R-:W-:Y:S05]  /*2d050*/  @!P3 NANOSLEEP.SYNCS 0x989680 ;  /* 0x009896800000b95d */ /* 0x004fea0003900000 */
[----:B------:R-:W2:Y:S02]  /*2d060*/  @!P3 SYNCS.PHASECHK.TRANS64 P3, [R7+URZ+0x22850], R6 ;  /* 0x022850060700b5a7 */ /* 0x000ea4000806007f */
[----:B--2---:R-:W-:Y:S05]  /*2d070*/  @!P3 BRA `(.L_x_1736) ;  /* 0xfffffffc00f0b947 */ /* 0x004fea000383ffff */
[----:B------:R-:W-:Y:S05]  /*2d080*/  BRA `(.L_x_1733) ;  /* 0xfffffe8c006c7947 */ /* 0x000fea000383ffff */
.L_x_1757:
[----:B-1----:R1:W2:Y:S02]  /*2d090*/  SYNCS.PHASECHK.TRANS64.TRYWAIT P2, [R7+URZ+0x22830], R6 ;  /* 0x02283006070075a7 */ /* 0x0022a4000804017f */
[----:B--2---:R-:W-:Y:S05]  /*2d0a0*/  @!P2 NANOSLEEP.SYNCS 0x989680 ;  /* 0x009896800000a95d */ /* 0x004fea0003900000 */
[----:B------:R-:W2:Y:S02]  /*2d0b0*/  @!P2 SYNCS.PHASECHK.TRANS64 P2, [R7+URZ+0x22830], R6 ;  /* 0x022830060700a5a7 */ /* 0x000ea4000804007f */
[----:B--2---:R-:W-:Y:S05]  /*2d0c0*/  @!P2 BRA `(.L_x_1757) ;  /* 0xfffffffc00f0a947 */ /* 0x004fea000383ffff */
[----:B------:R-:W-:Y:S05]  /*2d0d0*/  BRA `(.L_x_1756) ;  /* 0xfffffec4002c7947 */ /* 0x000fea000383ffff */
.L_x_1761:
[----:B-1----:R1:W2:Y:S02]  /*2d0e0*/  SYNCS.PHASECHK.TRANS64.TRYWAIT P1, [R7+URZ+0x22850], R6 ;  /* 0x02285006070075a7 */ /* 0x0022a4000802017f */
[----:B--2---:R-:W-:Y:S05]  /*2d0f0*/  @!P1 NANOSLEEP.SYNCS 0x989680 ;  /* 0x009896800000995d */ /* 0x004fea0003900000 */
[----:B------:R-:W2:Y:S02]  /*2d100*/  @!P1 SYNCS.PHASECHK.TRANS64 P1, [R7+URZ+0x22850], R6 ;  /* 0x02285006070095a7 */ /* 0x000ea4000802007f */
[----:B--2---:R-:W-:Y:S05]  /*2d110*/  @!P1 BRA `(.L_x_1761) ;  /* 0xfffffffc00f09947 */ /* 0x004fea000383ffff */
[----:B------:R-:W-:Y:S05]  /*2d120*/  BRA `(.L_x_1758) ;  /* 0xfffffec800087947 */ /* 0x000fea000383ffff */
.L_x_1770:
[----:B-1----:R1:W2:Y:S02]  /*2d130*/  SYNCS.PHASECHK.TRANS64.TRYWAIT P2, [R7+URZ+0x22830], R6 ;  /* 0x02283006070075a7 */ /* 0x0022a4000804017f */
[----:B--2---:R-:W-:Y:S05]  /*2d140*/  @!P2 NANOSLEEP.SYNCS 0x989680 ;  /* 0x009896800000a95d */ /* 0x004fea0003900000 */
[----:B------:R-:W2:Y:S02]  /*2d150*/  @!P2 SYNCS.PHASECHK.TRANS64 P2, [R7+URZ+0x22830], R6 ;  /* 0x022830060700a5a7 */ /* 0x000ea4000804007f */
[----:B--2---:R-:W-:Y:S05]  /*2d160*/  @!P2 BRA `(.L_x_1770) ;  /* 0xfffffffc00f0a947 */ /* 0x004fea000383ffff */
[----:B------:R-:W-:Y:S05]  /*2d170*/  BRA `(.L_x_1769) ;  /* 0xfffffeec00107947 */ /* 0x000fea000383ffff */
.L_x_1774:
[----:B-1----:R1:W2:Y:S02]  /*2d180*/  SYNCS.PHASECHK.TRANS64.TRYWAIT P1, [R7+URZ+0x22850], R6 ;  /* 0x02285006070075a7 */ /* 0x0022a4000802017f */
[----:B--2---:R-:W-:Y:S05]  /*2d190*/  @!P1 NANOSLEEP.SYNCS 0x989680 ;  /* 0x009896800000995d */ /* 0x004fea0003900000 */
[----:B------:R-:W2:Y:S02]  /*2d1a0*/  @!P1 SYNCS.PHASECHK.TRANS64 P1, [R7+URZ+0x22850], R6 ;  /* 0x02285006070095a7 */ /* 0x000ea4000802007f */
[----:B--2---:R-:W-:Y:S05]  /*2d1b0*/  @!P1 BRA `(.L_x_1774) ;  /* 0xfffffffc00f09947 */ /* 0x004fea000383ffff */
[----:B------:R-:W-:Y:S05]  /*2d1c0*/  BRA `(.L_x_1771) ;  /* 0xfffffeec00ec7947 */ /* 0x000fea000383ffff */
.L_x_1789:
[----:B-1----:R1:W2:Y:S02]  /*2d1d0*/  SYNCS.PHASECHK.TRANS64.TRYWAIT P1, [R2+URZ+0x22850], R5 ;  /* 0x02285005020075a7 */ /* 0x0022a4000802017f */
[----:B--2---:R-:W-:Y:S05]  /*2d1e0*/  @!P1 NANOSLEEP.SYNCS 0x989680 ;  /* 0x009896800000995d */ /* 0x004fea0003900000 */
[----:B------:R-:W2:Y:S02]  /*2d1f0*/  @!P1 SYNCS.PHASECHK.TRANS64 P1, [R2+URZ+0x22850], R5 ;  /* 0x02285005020095a7 */ /* 0x000ea4000802007f */
[----:B--2---:R-:W-:Y:S05]  /*2d200*/  @!P1 BRA `(.L_x_1789) ;  /* 0xfffffffc00f09947 */ /* 0x004fea000383ffff */
[----:B------:R-:W-:Y:S05]  /*2d210*/  BRA `(.L_x_1788) ;  /* 0xffffff2000e07947 */ /* 0x000fea000383ffff */
.L_x_1793:
[----:B------:R-:W-:Y:S01]  /*2d220*/  SEL R73, R43, R12, P0 ;  /* 0x0000000c2b497207 */ /* 0x000fe20000000000 */
[----:B------:R-:W-:Y:S01]  /*2d230*/  IMAD.MOV.U32 R11, RZ, RZ, 0x1c1f ;  /* 0x00001c1fff0b7424 */ /* 0x000fe200078e00ff */
[----:B------:R-:W-:Y:S01]  /*2d240*/  SEL R20, R12, R43, P0 ;  /* 0x0000002b0c147207 */ /* 0x000fe20000000000 */
[----:B------:R-:W-:Y:S01]  /*2d250*/  IMAD.MOV.U32 R12, RZ, RZ, R4 ;  /* 0x000000ffff0c7224 */ /* 0x000fe200078e0004 */
[----:B------:R-:W-:Y:S01]  /*2d260*/  LOP3.LUT R25, R4, 0x2, RZ, 0x3c, !PT ;  /* 0x0000000204197812 */ /* 0x000fe200078e3cff */
[----:B------:R-:W-:Y:S01]  /*2d270*/  IMAD.MOV.U32 R15, RZ, RZ, -0x1 ;  /* 0xffffffffff0f7424 */ /* 0x000fe200078e00ff */
[----:B------:R-:W-:Y:S02]  /*2d280*/  SEL R47, R96, R97, P0 ;  /* 0x00000061602f7207 */ /* 0x000fe40000000000 */
[----:B------:R-:W-:-:S07]  /*2d290*/  SEL R10, R97, R96, P0 ;  /* 0x00000060610a7207 */ /* 0x000fce0000000000 */
[----:B--23--:R-:W-:Y:S05]  /*2d2a0*/  WARPSYNC.COLLECTIVE R15, `(.L_x_2016) ;  /* 0x000000000f087348 */ /* 0x00cfea0003c00000 */
[----:B------:R0:W1:Y:S02]  /*2d2b0*/  SHFL.IDX P6, R14, R13, R12, R11 ;  /* 0x0000000c0d0e7389 */ /* 0x00006400000c000b */
[----:B0123--:R-:W-:Y:S01]  /*2d2c0*/  ENDCOLLECTIVE ;  /* 0x000000000000791b */ /* 0x00ffe20003800000 */
.L_x_2016:
        /* <DEDUP_REMOVED lines=18> */
.L_x_2017:
        /* <DEDUP_REMOVED lines=19> */
.L_x_2018:
        /* <DEDUP_REMOVED lines=18> */
.L_x_2019:
        /* <DEDUP_REMOVED lines=18> */
.L_x_2020:
        /* <DEDUP_REMOVED lines=14> */
.L_x_2021:
[----:B------:R-:W-:Y:S02]  /*2d840*/  IMAD.MOV.U32 R13, RZ, RZ, R20 ;  /* 0x000000ffff0d7224 */ /* 0x000fe400078e0014 */
[----:B------:R-:W-:Y:S02]  /*2d850*/  IMAD.MOV.U32 R12, RZ, RZ, R25 ;  /* 0x000000ffff0c7224 */ /* 0x000fe400078e0019 */
[----:B------:R-:W-:-:S07]  /*2d860*/  IMAD.MOV.U32 R78, RZ, RZ, R14 ;  /* 0x000000ffff4e7224 */ /* 0x000fce00078e000e */
[----:B------:R-:W-:Y:S05]  /*2d870*/  WARPSYNC.COLLECTIVE R15, `(.L_x_2022) ;  /* 0x000000000f087348 */ /* 0x000fea0003c00000 */
[----:B------:R0:W1:Y:S02]  /*2d880*/  SHFL.IDX P6, R14, R13, R12, R11 ;  /* 0x0000000c0d0e7389 */ /* 0x00006400000c000b */
[----:B01----:R-:W-:Y:S01]  /*2d890*/  ENDCOLLECTIVE ;  /* 0x000000000000791b */ /* 0x003fe20003800000 */
.L_x_2022:
[----:B------:R-:W-:Y:S02]  /*2d8a0*/  IMAD.MOV.U32 R13, RZ, RZ, R10 ;  /* 0x000000ffff0d7224 */ /* 0x000fe400078e000a */
[----:B------:R-:W-:-:S07]  /*2d8b0*/  IMAD.MOV.U32 R20, RZ, RZ, R14 ;  /* 0x000000ffff147224 */ /* 0x000fce00078e000e */
[----:B------:R-:W-:Y:S05]  /*2d8c0*/  WARPSYNC.COLLECTIVE R15, `(.L_x_2023) ;  /* 0x000000000f087348 */ /* 0x000fea0003c00000 */
[----:B------:R0:W1:Y:S02]  /*2d8d0*/  SHFL.IDX P6, R14, R13, R12, R11 ;  /* 0x0000000c0d0e7389 */ /* 0x00006400000c000b */
[----:B01----:R-:W-:Y:S01]  /*2d8e0*/  ENDCOLLECTIVE ;  /* 0x000000000000791b */ /* 0x003fe20003800000 */
.L_x_2023:
[----:B------:R-:W-:Y:S01]  /*2d8f0*/  SEL R93, R108, R20, P0 ;  /* 0x000000146c5d7207 */ /* 0x000fe20000000000 */
[----:B------:R-:W-:Y:S01]  /*2d900*/  IMAD.MOV.U32 R13, RZ, RZ, R76 ;  /* 0x000000ffff0d7224 */ /* 0x000fe200078e004c */
[----:B------:R-:W-:Y:S01]  /*2d910*/  SEL R76, R20, R108, P0 ;  /* 0x0000006c144c7207 */ /* 0x000fe20000000000 */
[----:B------:R-:W-:Y:S02]  /*2d920*/  IMAD.MOV.U32 R12, RZ, RZ, R4 ;  /* 0x000000ffff0c7224 */ /* 0x000fe400078e0004 */
[----:B------:R-:W-:-:S07]  /*2d930*/  IMAD.MOV.U32 R10, RZ, RZ, R14 ;  /* 0x000000ffff0a7224 */ /* 0x000fce00078e000e */
[----:B------:R-:W-:Y:S05]  /*2d940*/  WARPSYNC.COLLECTIVE R15, `(.L_x_2024) ;  /* 0x000000000f087348 */ /* 0x000fea0003c00000 */
[----:B------:R0:W1:Y:S02]  /*2d950*/  SHFL.IDX P6, R14, R13, R12, R11 ;  /* 0x0000000c0d0e7389 */ /* 0x00006400000c000b */
[----:B01----:R-:W-:Y:S01]  /*2d960*/  ENDCOLLECTIVE ;  /* 0x000000000000791b */ /* 0x003fe20003800000 */
.L_x_2024:
[----:B------:R-:W-:Y:S01]  /*2d970*/  SEL R94, R78, R10, P0 ;  /* 0x0000000a4e5e7207 */ /* 0x000fe20000000000 */
[----:B------:R-:W-:Y:S02]  /*2d980*/  IMAD.MOV.U32 R13, RZ, RZ, R70 ;  /* 0x000000ffff0d7224 */ /* 0x000fe400078e0046 */
[----:B------:R-:W-:-:S07]  /*2d990*/  IMAD.MOV.U32 R47, RZ, RZ, R14 ;  /* 0x000000ffff2f7224 */ /* 0x000fce00078e000e */
[----:B------:R-:W-:Y:S05]  /*2d9a0*/  WARPSYNC.COLLECTIVE R15, `(.L_x_2025) ;  /* 0x000000000f087348 */ /* 0x000fea0003c00000 */
[----:B------:R0:W1:Y:S02]  /*2d9b0*/  SHFL.IDX P6, R14, R13, R12, R11 ;  /* 0x0000000c0d0e7389 */ /* 0x00006400000c000b */
[----:B01----:R-:W-:Y:S01]  /*2d9c0*/  ENDCOLLECTIVE ;  /* 0x000000000000791b */ /* 0x003fe20003800000 */
.L_x_2025:
[----:B------:R-:W-:Y:S02]  /*2d9d0*/  IMAD.MOV.U32 R13, RZ, RZ, R33 ;  /* 0x000000ffff0d7224 */ /* 0x000fe400078e0021 */
[----:B------:R-:W-:Y:S02]  /*2d9e0*/  IMAD.MOV.U32 R12, RZ, RZ, R25 ;  /* 0x000000ffff0c7224 */ /* 0x000fe400078e0019 */
[----:B------:R-:W-:-:S07]  /*2d9f0*/  IMAD.MOV.U32 R3, RZ, RZ, R14 ;  /* 0x000000ffff037224 */ /* 0x000fce00078e000e */
[----:B------:R-:W-:Y:S05]  /*2da00*/  WARPSYNC.COLLECTIVE R15, `(.L_x_2026) ;  /* 0x000000000f087348 */ /* 0x000fea0003c00000 */
[----:B------:R0:W1:Y:S02]  /*2da10*/  SHFL.IDX P6, R14, R13, R12, R11 ;  /* 0x0000000c0d0e7389 */ /* 0x00006400000c000b */
[----:B01----:R-:W-:Y:S01]  /*2da20*/  ENDCOLLECTIVE ;  /* 0x000000000000791b */ /* 0x003fe20003800000 */
.L_x_2026:
[----:B------:R-:W-:Y:S02]  /*2da30*/  IMAD.MOV.U32 R13, RZ, RZ, R29 ;  /* 0x000000ffff0d7224 */ /* 0x000fe400078e001d */
[----:B------:R-:W-:-:S07]  /*2da40*/  IMAD.MOV.U32 R0, RZ, RZ, R14 ;  /* 0x000000ffff007224 */ /* 0x000fce00078e000e */
[----:B------:R-:W-:Y:S05]  /*2da50*/  WARPSYNC.COLLECTIVE R15, `(.L_x_2027) ;  /* 0x000000000f087348 */ /* 0x000fea0003c00000 */
[----:B------:R0:W1:Y:S02]  /*2da60*/  SHFL.IDX P6, R14, R13, R12, R11 ;  /* 0x0000000c0d0e7389 */ /* 0x00006400000c000b */
[----:B01----:R-:W-:Y:S01]  /*2da70*/  ENDCOLLECTIVE ;  /* 0x000000000000791b */ /* 0x003fe20003800000 */
.L_x_2027:
[----:B------:R-:W-:Y:S01]  /*2da80*/  IMAD.MOV.U32 R13, RZ, RZ, R77 ;  /* 0x000000ffff0d7224 */ /* 0x000fe200078e004d */
        /* <DEDUP_REMOVED lines=8> */
.L_x_2028:
[----:B------:R-:W-:Y:S02]  /*2db10*/  SEL R2, R3, R33, P0 ;  /* 0x0000002103027207 */ /* 0x000fe40000000000 */
[----:B------:R-:W-:Y:S01]  /*2db20*/  SEL R3, R33, R3, P0 ;  /* 0x0000000321037207 */ /* 0x000fe20000000000 */
[----:B------:R-:W-:Y:S02]  /*2db30*/  IMAD.MOV.U32 R13, RZ, RZ, R72 ;  /* 0x000000ffff0d7224 */ /* 0x000fe400078e0048 */
[----:B------:R-:W-:-:S07]  /*2db40*/  IMAD.MOV.U32 R96, RZ, RZ, R14 ;  /* 0x000000ffff607224 */ /* 0x000fce00078e000e */
[----:B------:R-:W-:Y:S05]  /*2db50*/  WARPSYNC.COLLECTIVE R15, `(.L_x_2029) ;  /* 0x000000000f087348 */ /* 0x000fea0003c00000 */
[----:B------:R0:W1:Y:S02]  /*2db60*/  SHFL.IDX P6, R14, R13, R12, R11 ;  /* 0x0000000c0d0e7389 */ /* 0x00006400000c000b */
[----:B01----:R-:W-:Y:S01]  /*2db70*/  ENDCOLLECTIVE ;  /* 0x000000000000791b */ /* 0x003fe20003800000 */
.L_x_2029:
[----:B------:R-:W-:Y:S01]  /*2db80*/  MOV R13, R37 ;  /* 0x00000025000d7202 */ /* 0x000fe20000000f00 */
[----:B------:R-:W-:Y:S02]  /*2db90*/  IMAD.MOV.U32 R12, RZ, RZ, R25 ;  /* 0x000000ffff0c7224 */ /* 0x000fe400078e0019 */
[----:B------:R-:W-:-:S07]  /*2dba0*/  IMAD.MOV.U32 R82, RZ, RZ, R14 ;  /* 0x000000ffff527224 */ /* 0x000fce00078e000e */
[----:B------:R-:W-:Y:S05]  /*2dbb0*/  WARPSYNC.COLLECTIVE R15, `(.L_x_2030) ;  /* 0x000000000f087348 */ /* 0x000fea0003c00000 */
[----:B------:R0:W1:Y:S02]  /*2dbc0*/  SHFL.IDX P6, R14, R13, R12, R11 ;  /* 0x0000000c0d0e7389 */ /* 0x00006400000c000b */
[----:B01----:R-:W-:Y:S01]  /*2dbd0*/  ENDCOLLECTIVE ;  /* 0x000000000000791b */ /* 0x003fe20003800000 */
.L_x_2030:
[----:B------:R-:W-:Y:S02]  /*2dbe0*/  IMAD.MOV.U32 R13, RZ, RZ, R8 ;  /* 0x000000ffff0d7224 */ /* 0x000fe400078e0008 */
[----:B------:R-:W-:-:S07]  /*2dbf0*/  IMAD.MOV.U32 R29, RZ, RZ, R14 ;  /* 0x000000ffff1d7224 */ /* 0x000fce00078e000e */
[----:B------:R-:W-:Y:S05]  /*2dc00*/  WARPSYNC.COLLECTIVE R15, `(.L_x_2031) ;  /* 0x000000000f087348 */ /* 0x000fea0003c00000 */
[----:B------:R0:W1:Y:S02]  /*2dc10*/  SHFL.IDX P6, R14, R13, R12, R11 ;  /* 0x0000000c0d0e7389 */ /* 0x00006400000c000b */
[----:B01----:R-:W-:Y:S01]  /*2dc20*/  ENDCOLLECTIVE ;  /* 0x000000000000791b */ /* 0x003fe20003800000 */
.L_x_2031:
[----:B------:R-:W-:Y:S01]  /*2dc30*/  SEL R20, R96, R29, P0 ;  /* 0x0000001d60147207 */ /* 0x000fe20000000000 */
[----:B------:R-:W-:Y:S02]  /*2dc40*/  IMAD.MOV.U32 R13, RZ, RZ, R46 ;  /* 0x000000ffff0d7224 */ /* 0x000fe400078e002e */
[----:B------:R-:W-:Y:S02]  /*2dc50*/  IMAD.MOV.U32 R12, RZ, RZ, R4 ;  /* 0x000000ffff0c7224 */ /* 0x000fe400078e0004 */
[----:B------:R-:W-:-:S07]  /*2dc60*/  IMAD.MOV.U32 R37, RZ, RZ, R14 ;  /* 0x000000ffff257224 */ /* 0x000fce00078e000e */
[----:B------:R-:W-:Y:S05]  /*2dc70*/  WARPSYNC.COLLECTIVE R15, `(.L_x_2032) ;  /* 0x000000000f087348 */ /* 0x000fea0003c00000 */
[----:B------:R0:W1:Y:S02]  /*2dc80*/  SHFL.IDX P6, R14, R13, R12, R11 ;  /* 0x0000000c0d0e7389 */ /* 0x00006400000c000b */
[----:B01----:R-:W-:Y:S01]  /*2dc90*/  ENDCOLLECTIVE ;  /* 0x000000000000791b */ /* 0x003fe20003800000 */
.L_x_2032:
[----:B------:R-:W-:Y:S02]  /*2dca0*/  IMAD.MOV.U32 R13, RZ, RZ, R44 ;  /* 0x000000ffff0d7224 */ /* 0x000fe400078e002c */
[----:B------:R-:W-:-:S07]  /*2dcb0*/  IMAD.MOV.U32 R112, RZ, RZ, R14 ;  /* 0x000000ffff707224 */ /* 0x000fce00078e000e */
[----:B------:R-:W-:Y:S05]  /*2dcc0*/  WARPSYNC.COLLECTIVE R15, `(.L_x_2033) ;  /* 0x000000000f087348 */ /* 0x000fea0003c00000 */
[----:B------:R0:W1:Y:S02]  /*2dcd0*/  SHFL.IDX P6, R14, R13, R12, R11 ;  /* 0x0000000c0d0e7389 */ /* 0x00006400000c000b */
[----:B01----:R-:W-:Y:S01]  /*2dce0*/  ENDCOLLECTIVE ;  /* 0x000000000000791b */ /* 0x003fe20003800000 */
.L_x_2033:
[----:B------:R-:W-:Y:S02]  /*2dcf0*/  IMAD.MOV.U32 R13, RZ, RZ, R31 ;  /* 0x000000ffff0d7224 */ /* 0x000fe400078e001f */
[----:B------:R-:W-:Y:S02]  /*2dd00*/  IMAD.MOV.U32 R12, RZ, RZ, R25 ;  /* 0x000000ffff0c7224 */ /* 0x000fe400078e0019 */
[----:B------:R-:W-:-:S07]  /*2dd10*/  IMAD.MOV.U32 R44, RZ, RZ, R14 ;  /* 0x000000ffff2c7224 */ /* 0x000fce00078e000e */
[----:B------:R-:W-:Y:S05]  /*2dd20*/  WARPSYNC.COLLECTIVE R15, `(.L_x_2034) ;  /* 0x000000000f087348 */ /* 0x000fea0003c00000 */
[----:B------:R0:W1:Y:S02]  /*2dd30*/  SHFL.IDX P6, R14, R13, R12, R11 ;  /* 0x0000000c0d0e7389 */ /* 0x00006400000c000b */
[----:B01----:R-:W-:Y:S01]  /*2dd40*/  ENDCOLLECTIVE ;  /* 0x000000000000791b */ /* 0x003fe20003800000 */
.L_x_2034:
[----:B------:R-:W-:Y:S02]  /*2dd50*/  IMAD.MOV.U32 R13, RZ, RZ, R9 ;  /* 0x000000ffff0d7224 */ /* 0x000fe400078e0009 */
[----:B------:R-:W-:-:S07]  /*2dd60*/  IMAD.MOV.U32 R114, RZ, RZ, R14 ;  /* 0x000000ffff727224 */ /* 0x000fce00078e000e */
[----:B------:R-:W-:Y:S05]  /*2dd70*/  WARPSYNC.COLLECTIVE R15, `(.L_x_2035) ;  /* 0x000000000f087348 */ /* 0x000fea0003c00000 */
[----:B------:R0:W1:Y:S02]  /*2dd80*/  SHFL.IDX P6, R14, R13, R12, R11 ;  /* 0x0000000c0d0e7389 */ /* 0x00006400000c000b */
[----:B01----:R-:W-:Y:S01]  /*2dd90*/  ENDCOLLECTIVE ;  /* 0x000000000000791b */ /* 0x003fe20003800000 */
.L_x_2035:
[----:B------:R-:W-:Y:S02]  /*2dda0*/  IMAD.MOV.U32 R13, RZ, RZ, R45 ;  /* 0x000000ffff0d7224 */ /* 0x000fe400078e002d */
[----:B------:R-:W-:Y:S02]  /*2ddb0*/  IMAD.MOV.U32 R12, RZ, RZ, R4 ;  /* 0x000000ffff0c7224 */ /* 0x000fe400078e0004 */
[----:B------:R-:W-:-:S07]  /*2ddc0*/  IMAD.MOV.U32 R115, RZ, RZ, R14 ;  /* 0x000000ffff737224 */ /* 0x000fce00078e000e */
[----:B------:R-:W-:Y:S05]  /*2ddd0*/  WARPSYNC.COLLECTIVE R15, `(.L_x_2036) ;  /* 0x000000000f087348 */ /* 0x000fea0003c00000 */
[----:B------:R0:W1:Y:S02]  /*2dde0*/  SHFL.IDX P6, R14, R13, R12, R11 ;  /* 0x0000000c0d0e7389 */ /* 0x00006400000c000b */
[----:B01----:R-:W-:Y:S01]  /*2ddf0*/  ENDCOLLECTIVE ;  /* 0x000000000000791b */ /* 0x003fe20003800000 */
.L_x_2036:
[----:B------:R-:W-:Y:S02]  /*2de00*/  IMAD.MOV.U32 R13, RZ, RZ, R43 ;  /* 0x000000ffff0d7224 */ /* 0x000fe400078e002b */
[----:B------:R-:W-:-:S07]  /*2de10*/  IMAD.MOV.U32 R46, RZ, RZ, R14 ;  /* 0x000000ffff2e7224 */ /* 0x000fce00078e000e */
[----:B------:R-:W-:Y:S05]  /*2de20*/  WARPSYNC.COLLECTIVE R15, `(.L_x_2037) ;  /* 0x000000000f087348 */ /* 0x000fea0003c00000 */
[----:B------:R0:W1:Y:S02]  /*2de30*/  SHFL.IDX P6, R14, R13, R12, R11 ;  /* 0x0000000c0d0e7389 */ /* 0x00006400000c000b */
[----:B01----:R-:W-:Y:S01]  /*2de40*/  ENDCOLLECTIVE ;  /* 0x000000000000791b */ /* 0x003fe20003800000 */
.L_x_2037:
[----:B------:R-:W-:Y:S02]  /*2de50*/  IMAD.MOV.U32 R13, RZ, RZ, R30 ;  /* 0x000000ffff0d7224 */ /* 0x000fe400078e001e */
[----:B------:R-:W-:Y:S02]  /*2de60*/  IMAD.MOV.U32 R12, RZ, RZ, R25 ;  /* 0x000000ffff0c7224 */ /* 0x000fe400078e0019 */
[----:B------:R-:W-:-:S07]  /*2de70*/  IMAD.MOV.U32 R111, RZ, RZ, R14 ;  /* 0x000000ffff6f7224 */ /* 0x000fce00078e000e */
[----:B------:R-:W-:Y:S05]  /*2de80*/  WARPSYNC.COLLECTIVE R15, `(.L_x_2038) ;  /* 0x000000000f087348 */ /* 0x000fea0003c00000 */
[----:B------:R0:W1:Y:S02]  /*2de90*/  SHFL.IDX P6, R14, R13, R12, R11 ;  /* 0x0000000c0d0e7389 */ /* 0x00006400000c000b */
[----:B01----:R-:W-:Y:S01]  /*2dea0*/  ENDCOLLECTIVE ;  /* 0x000000000000791b */ /* 0x003fe20003800000 */
.L_x_2038:
[----:B------:R-:W-:Y:S01]  /*2deb0*/  IMAD.MOV.U32 R13, RZ, RZ, R21 ;  /* 0x000000ffff0d7224 */ /* 0x000fe200078e0015 */
[----:B------:R-:W-:Y:S01]  /*2dec0*/  SEL R21, R29, R96, P0 ;  /* 0x000000601d157207 */ /* 0x000fe20000000000 */
[----:B------:R-:W-:Y:S02]  /*2ded0*/  IMAD.MOV.U32 R96, RZ, RZ, RZ ;  /* 0x000000ffff607224 */ /* 0x000fe400078e00ff */
[----:B------:R-:W-:-:S07]  /*2dee0*/  IMAD.MOV.U32 R43, RZ, RZ, R14 ;  /* 0x000000ffff2b7224 */ /* 0x000fce00078e000e */
[----:B------:R-:W-:Y:S05]  /*2def0*/  WARPSYNC.COLLECTIVE R15, `(.L_x_2039) ;  /* 0x000000000f087348 */ /* 0x000fea0003c00000 */
[----:B------:R0:W1:Y:S02]  /*2df00*/  SHFL.IDX P6, R14, R13, R12, R11 ;  /* 0x0000000c0d0e7389 */ /* 0x00006400000c000b */
[----:B01----:R-:W-:Y:S01]  /*2df10*/  ENDCOLLECTIVE ;  /* 0x000000000000791b */ /* 0x003fe20003800000 */
.L_x_2039:
[----:B------:R-:W-:Y:S02]  /*2df20*/  IMAD.MOV.U32 R13, RZ, RZ, R69 ;  /* 0x000000ffff0d7224 */ /* 0x000fe400078e0045 */
[----:B------:R-:W-:Y:S01]  /*2df30*/  IMAD.MOV.U32 R12, RZ, RZ, R4 ;  /* 0x000000ffff0c7224 */ /* 0x000fe200078e0004 */
[----:B------:R-:W-:-:S07]  /*2df40*/  MOV R45, R14 ;  /* 0x0000000e002d7202 */ /* 0x000fce0000000f00 */
[----:B------:R-:W-:Y:S05]  /*2df50*/  WARPSYNC.COLLECTIVE R15, `(.L_x_2040) ;  /* 0x000000000f087348 */ /* 0x000fea0003c00000 */
[----:B------:R0:W1:Y:S02]  /*2df60*/  SHFL.IDX P6, R14, R13, R12, R11 ;  /* 0x0000000c0d0e7389 */ /* 0x00006400000c000b */
[----:B01----:R-:W-:Y:S01]  /*2df70*/  ENDCOLLECTIVE ;  /* 0x000000000000791b */ /* 0x003fe20003800000 */
.L_x_2040:
[----:B------:R-:W-:Y:S02]  /*2df80*/  IMAD.MOV.U32 R13, RZ, RZ, R48 ;  /* 0x000000ffff0d7224 */ /* 0x000fe400078e0030 */
[----:B------:R-:W-:-:S07]  /*2df90*/  IMAD.MOV.U32 R110, RZ, RZ, R14 ;  /* 0x000000ffff6e7224 */ /* 0x000fce00078e000e */
[----:B------:R-:W-:Y:S05]  /*2dfa0*/  WARPSYNC.COLLECTIVE R15, `(.L_x_2041) ;  /* 0x000000000f087348 */ /* 0x000fea0003c00000 */
[----:B------:R0:W1:Y:S02]  /*2dfb0*/  SHFL.IDX P6, R14, R13, R12, R11 ;  /* 0x0000000c0d0e7389 */ /* 0x00006400000c000b */
[----:B01----:R-:W-:Y:S01]  /*2dfc0*/  ENDCOLLECTIVE ;  /* 0x000000000000791b */ /* 0x003fe20003800000 */
.L_x_2041:
[----:B------:R-:W-:Y:S01]  /*2dfd0*/  IMAD.MOV.U32 R13, RZ, RZ, R36 ;  /* 0x000000ffff0d7224 */ /* 0x000fe200078e0024 */
[----:B------:R-:W-:Y:S01]  /*2dfe0*/  SEL R36, R82, R37, P0 ;  /* 0x0000002552247207 */ /* 0x000fe20000000000 */
[----:B------:R-:W-:Y:S01]  /*2dff0*/  IMAD.MOV.U32 R12, RZ, RZ, R25 ;  /* 0x000000ffff0c7224 */ /* 0x000fe200078e0019 */
[----:B------:R-:W-:Y:S01]  /*2e000*/  SEL R37, R37, R82, P0 ;  /* 0x0000005225257207 */ /* 0x000fe20000000000 */
[----:B------:R-:W-:-:S07]  /*2e010*/  IMAD.MOV.U32 R109, RZ, RZ, R14 ;  /* 0x000000ffff6d7224 */ /* 0x000fce00078e000e */
[----:B------:R-:W-:Y:S05]  /*2e020*/  WARPSYNC.COLLECTIVE R15, `(.L_x_2042) ;  /* 0x000000000f087348 */ /* 0x000fea0003c00000 */
[----:B------:R0:W1:Y:S02]  /*2e030*/  SHFL.IDX P6, R14, R13, R12, R11 ;  /* 0x0000000c0d0e7389 */ /* 0x00006400000c000b */
[----:B01----:R-:W-:Y:S01]  /*2e040*/  ENDCOLLECTIVE ;  /* 0x000000000000791b */ /* 0x003fe20003800000 */
.L_x_2042:
[----:B------:R-:W-:Y:S02]  /*2e050*/  IMAD.MOV.U32 R13, RZ, RZ, R34 ;  /* 0x000000ffff0d7224 */ /* 0x000fe400078e0022 */
[----:B------:R-:W-:-:S07]  /*2e060*/  IMAD.MOV.U32 R113, RZ, RZ, R14 ;  /* 0x000000ffff717224 */ /* 0x000fce00078e000e */
[----:B------:R-:W-:Y:S05]  /*2e070*/  WARPSYNC.COLLECTIVE R15, `(.L_x_2043) ;  /* 0x000000000f087348 */ /* 0x000fea0003c00000 */
[----:B------:R0:W1:Y:S02]  /*2e080*/  SHFL.IDX P6, R14, R13, R12, R11 ;  /* 0x0000000c0d0e7389 */ /* 0x00006400000c000b */
[----:B01----:R-:W-:Y:S01]  /*2e090*/  ENDCOLLECTIVE ;  /* 0x000000000000791b */ /* 0x003fe20003800000 */
.L_x_2043:
[----:B------:R-:W-:Y:S01]  /*2e0a0*/  SEL R47, R113, R110, P0 ;  /* 0x0000006e712f7207 */ /* 0x000fe20000000000 */
[----:B------:R-:W-:Y:S02]  /*2e0b0*/  IMAD.MOV.U32 R13, RZ, RZ, R80 ;  /* 0x000000ffff0d7224 */ /* 0x000fe400078e0050 */
[----:B------:R-:W-:Y:S02]  /*2e0c0*/  IMAD.MOV.U32 R12, RZ, RZ, R4 ;  /* 0x000000ffff0c7224 */ /* 0x000fe400078e0004 */
[----:B------:R-:W-:-:S07]  /*2e0d0*/  IMAD.MOV.U32 R34, RZ, RZ, R14 ;  /* 0x000000ffff227224 */ /* 0x000fce00078e000e */
[----:B------:R-:W-:Y:S05]  /*2e0e0*/  WARPSYNC.COLLECTIVE R15, `(.L_x_2044) ;  /* 0x000000000f087348 */ /* 0x000fea0003c00000 */
[----:B------:R0:W1:Y:S02]  /*2e0f0*/  SHFL.IDX P6, R14, R13, R12, R11 ;  /* 0x0000000c0d0e7389 */ /* 0x00006400000c000b */
[----:B01----:R-:W-:Y:S01]  /*2e100*/  ENDCOLLECTIVE ;  /* 0x000000000000791b */ /* 0x003fe20003800000 */
.L_x_2044:
[----:B------:R-:W-:Y:S01]  /*2e110*/  SEL R48, R109, R34, P0 ;  /* 0x000000226d307207 */ /* 0x000fe20000000000 */
[----:B------:R-:W-:Y:S02]  /*2e120*/  IMAD.MOV.U32 R13, RZ, RZ, R52 ;  /* 0x000000ffff0d7224 */ /* 0x000fe400078e0034 */
[----:B------:R-:W-:-:S07]  /*2e130*/  IMAD.MOV.U32 R84, RZ, RZ, R14 ;  /* 0x000000ffff547224 */ /* 0x000fce00078e000e */
[----:B------:R-:W-:Y:S05]  /*2e140*/  WARPSYNC.COLLECTIVE R15, `(.L_x_2045) ;  /* 0x000000000f087348 */ /* 0x000fea0003c00000 */
[----:B------:R0:W1:Y:S02]  /*2e150*/  SHFL.IDX P6, R14, R13, R12, R11 ;  /* 0x0000000c0d0e7389 */ /* 0x00006400000c000b */
[----:B01----:R-:W-:Y:S01]  /*2e160*/  ENDCOLLECTIVE ;  /* 0x000000000000791b */ /* 0x003fe20003800000 */
.L_x_2045:
[----:B------:R-:W-:Y:S01]  /*2e170*/  IMAD.MOV.U32 R13, RZ, RZ, R39 ;  /* 0x000000ffff0d7224 */ /* 0x000fe200078e0027 */
[----:B------:R-:W-:Y:S01]  /*2e180*/  SEL R39, R114, R112, P0 ;  /* 0x0000007072277207 */ /* 0x000fe20000000000 */
[----:B------:R-:W-:Y:S02]  /*2e190*/  IMAD.MOV.U32 R12, RZ, RZ, R25 ;  /* 0x000000ffff0c7224 */ /* 0x000fe400078e0019 */
[----:B------:R-:W-:-:S07]  /*2e1a0*/  IMAD.MOV.U32 R83, RZ, RZ, R14 ;  /* 0x000000ffff537224 */ /* 0x000fce00078e000e */
[----:B------:R-:W-:Y:S05]  /*2e1b0*/  WARPSYNC.COLLECTIVE R15, `(.L_x_2046) ;  /* 0x000000000f087348 */ /* 0x000fea0003c00000 */
[----:B------:R0:W1:Y:S02]  /*2e1c0*/  SHFL.IDX P6, R14, R13, R12, R11 ;  /* 0x0000000c0d0e7389 */ /* 0x00006400000c000b */
[----:B01----:R-:W-:Y:S01]  /*2e1d0*/  ENDCOLLECTIVE ;  /* 0x000000000000791b */ /* 0x003fe20003800000 */
.L_x_2046:
[----:B------:R-:W-:Y:S01]  /*2e1e0*/  IMAD.MOV.U32 R13, RZ, RZ, R38 ;  /* 0x000000ffff0d7224 */ /* 0x000fe200078e0026 */
[----:B------:R-:W-:Y:S01]  /*2e1f0*/  SEL R38, R112, R114, P0 ;  /* 0x0000007270267207 */ /* 0x000fe20000000000 */
[----:B------:R-:W-:-:S07]  /*2e200*/  IMAD.MOV.U32 R31, RZ, RZ, R14 ;  /* 0x000000ffff1f7224 */ /* 0x000fce00078e000e */
[----:B------:R-:W-:Y:S05]  /*2e210*/  WARPSYNC.COLLECTIVE R15, `(.L_x_2047) ;  /* 0x000000000f087348 */ /* 0x000fea0003c00000 */
[----:B------:R0:W1:Y:S02]  /*2e220*/  SHFL.IDX P6, R14, R13, R12, R11 ;  /* 0x0000000c0d0e7389 */ /* 0x00006400000c000b */
[----:B01----:R-:W-:Y:S01]  /*2e230*/  ENDCOLLECTIVE ;  /* 0x000000000000791b */ /* 0x003fe20003800000 */
.L_x_2047:
        /* <DEDUP_REMOVED lines=8> */
.L_x_2048:
[----:B------:R-:W-:Y:S02]  /*2e2c0*/  SEL R82, R83, R116, P0 ;  /* 0x0000007453527207 */ /* 0x000fe40000000000 */
[----:B------:R-:W-:Y:S02]  /*2e2d0*/  SEL R83, R116, R83, P0 ;  /* 0x0000005374537207 */ /* 0x000fe40000000000 */
[----:B------:R-:W-:Y:S02]  /*2e2e0*/  MOV R13, R79 ;  /* 0x0000004f000d7202 */ /* 0x000fe40000000f00 */
[----:B------:R-:W-:Y:S01]  /*2e2f0*/  SEL R79, R34, R109, P0 ;  /* 0x0000006d224f7207 */ /* 0x000fe20000000000 */
[----:B------:R-:W-:-:S07]  /*2e300*/  IMAD.MOV.U32 R85, RZ, RZ, R14 ;  /* 0x000000ffff557224 */ /* 0x000fce00078e000e */
[----:B------:R-:W-:Y:S05]  /*2e310*/  WARPSYNC.COLLECTIVE R15, `(.L_x_2049) ;  /* 0x000000000f087348 */ /* 0x000fea0003c00000 */
[----:B------:R0:W1:Y:S02]  /*2e320*/  SHFL.IDX P6, R14, R13, R12, R11 ;  /* 0x0000000c0d0e7389 */ /* 0x00006400000c000b */
[----:B01----:R-:W-:Y:S01]  /*2e330*/  ENDCOLLECTIVE ;  /* 0x000000000000791b */ /* 0x003fe20003800000 */
.L_x_2049:
        /* <DEDUP_REMOVED lines=9> */
.L_x_2050:
[----:B------:R-:W-:Y:S01]  /*2e3d0*/  IMAD.MOV.U32 R13, RZ, RZ, R40 ;  /* 0x000000ffff0d7224 */ /* 0x000fe200078e0028 */
[----:B------:R-:W-:Y:S01]  /*2e3e0*/  SEL R40, R44, R115, P0 ;  /* 0x000000732c287207 */ /* 0x000fe20000000000 */
[----:B------:R-:W-:-:S07]  /*2e3f0*/  IMAD.MOV.U32 R30, RZ, RZ, R14 ;  /* 0x000000ffff1e7224 */ /* 0x000fce00078e000e */
[----:B------:R-:W-:Y:S05]  /*2e400*/  WARPSYNC.COLLECTIVE R15, `(.L_x_2051) ;  /* 0x000000000f087348 */ /* 0x000fea0003c00000 */
[----:B------:R0:W1:Y:S02]  /*2e410*/  SHFL.IDX P6, R14, R13, R12, R11 ;  /* 0x0000000c0d0e7389 */ /* 0x00006400000c000b */
[----:B01----:R-:W-:Y:S01]  /*2e420*/  ENDCOLLECTIVE ;  /* 0x000000000000791b */ /* 0x003fe20003800000 */
.L_x_2051:
[----:B------:R-:W-:Y:S02]  /*2e430*/  SEL R84, R85, R30, P0 ;  /* 0x0000001e55547207 */ /* 0x000fe40000000000 */
[----:B------:R-:W-:Y:S01]  /*2e440*/  SEL R85, R30, R85, P0 ;  /* 0x000000551e557207 */ /* 0x000fe20000000000 */
[----:B------:R-:W-:Y:S02]  /*2e450*/  IMAD.MOV.U32 R13, RZ, RZ, R71 ;  /* 0x000000ffff0d7224 */ /* 0x000fe400078e0047 */
[----:B------:R-:W-:Y:S02]  /*2e460*/  IMAD.MOV.U32 R12, RZ, RZ, R4 ;  /* 0x000000ffff0c7224 */ /* 0x000fe400078e0004 */
[----:B------:R-:W-:-:S07]  /*2e470*/  IMAD.MOV.U32 R117, RZ, RZ, R14 ;  /* 0x000000ffff757224 */ /* 0x000fce00078e000e */
[----:B------:R-:W-:Y:S05]  /*2e480*/  WARPSYNC.COLLECTIVE R15, `(.L_x_2052) ;  /* 0x000000000f087348 */ /* 0x000fea0003c00000 */
[----:B------:R0:W1:Y:S02]  /*2e490*/  SHFL.IDX P6, R14, R13, R12, R11 ;  /* 0x0000000c0d0e7389 */ /* 0x00006400000c000b */
[----:B01----:R-:W-:Y:S01]  /*2e4a0*/  ENDCOLLECTIVE ;  /* 0x000000000000791b */ /* 0x003fe20003800000 */
.L_x_2052:
[----:B------:R-:W-:Y:S02]  /*2e4b0*/  IMAD.MOV.U32 R13, RZ, RZ, R51 ;  /* 0x000000ffff0d7224 */ /* 0x000fe400078e0033 */
[----:B------:R-:W-:-:S07]  /*2e4c0*/  IMAD.MOV.U32 R52, RZ, RZ, R14 ;  /* 0x000000ffff347224 */ /* 0x000fce00078e000e */
[----:B------:R-:W-:Y:S05]  /*2e4d0*/  WARPSYNC.COLLECTIVE R15, `(.L_x_2053) ;  /* 0x000000000f087348 */ /* 0x000fea0003c00000 */
[----:B------:R0:W1:Y:S02]  /*2e4e0*/  SHFL.IDX P6, R14, R13, R12, R11 ;  /* 0x0000000c0d0e7389 */ /* 0x00006400000c000b */
[----:B01----:R-:W-:Y:S01]  /*2e4f0*/  ENDCOLLECTIVE ;  /* 0x000000000000791b */ /* 0x003fe20003800000 */
.L_x_2053:
        /* <DEDUP_REMOVED lines=9> */
.L_x_2054:
[----:B------:R-:W-:Y:S02]  /*2e590*/  IMAD.MOV.U32 R13, RZ, RZ, R7 ;  /* 0x000000ffff0d7224 */ /* 0x000fe400078e0007 */
[----:B------:R-:W-:-:S07]  /*2e5a0*/  IMAD.MOV.U32 R9, RZ, RZ, R14 ;  /* 0x000000ffff097224 */ /* 0x000fce00078e000e */
[----:B------:R-:W-:Y:S05]  /*2e5b0*/  WARPSYNC.COLLECTIVE R15, `(.L_x_2055) ;  /* 0x000000000f087348 */ /* 0x000fea0003c00000 */
[----:B------:R0:W1:Y:S02]  /*2e5c0*/  SHFL.IDX P6, R14, R13, R12, R11 ;  /* 0x0000000c0d0e7389 */ /* 0x00006400000c000b */
[----:B01----:R-:W-:Y:S01]  /*2e5d0*/  ENDCOLLECTIVE ;  /* 0x000000000000791b */ /* 0x003fe20003800000 */
.L_x_2055:
[----:B------:R-:W-:Y:S02]  /*2e5e0*/  SEL R51, R52, R9, P0 ;  /* 0x0000000934337207 */ /* 0x000fe40000000000 */
        /* <DEDUP_REMOVED lines=8> */
.L_x_2056:
[----:B------:R-:W-:Y:S01]  /*2e670*/  IMAD.MOV.U32 R13, RZ, RZ, R49 ;  /* 0x000000ffff0d7224 */ /* 0x000fe200078e0031 */
[----:B------:R-:W-:Y:S01]  /*2e680*/  SEL R49, R91, R117, P0 ;  /* 0x000000755b317207 */ /* 0x000fe20000000000 */
[----:B------:R-:W-:-:S07]  /*2e690*/  IMAD.MOV.U32 R87, RZ, RZ, R14 ;  /* 0x000000ffff577224 */ /* 0x000fce00078e000e */
[----:B------:R-:W-:Y:S05]  /*2e6a0*/  WARPSYNC.COLLECTIVE R15, `(.L_x_2057) ;  /* 0x000000000f087348 */ /* 0x000fea0003c00000 */
[----:B------:R0:W1:Y:S02]  /*2e6b0*/  SHFL.IDX P6, R14, R13, R12, R11 ;  /* 0x0000000c0d0e7389 */ /* 0x00006400000c000b */
[----:B01----:R-:W-:Y:S01]  /*2e6c0*/  ENDCOLLECTIVE ;  /* 0x000000000000791b */ /* 0x003fe20003800000 */
.L_x_2057:
[----:B------:R-:W-:Y:S02]  /*2e6d0*/  IMAD.MOV.U32 R13, RZ, RZ, R28 ;  /* 0x000000ffff0d7224 */ /* 0x000fe400078e001c */
[----:B------:R-:W-:Y:S02]  /*2e6e0*/  IMAD.MOV.U32 R12, RZ, RZ, R25 ;  /* 0x000000ffff0c7224 */ /* 0x000fe400078e0019 */
[----:B------:R-:W-:-:S07]  /*2e6f0*/  IMAD.MOV.U32 R73, RZ, RZ, R14 ;  /* 0x000000ffff497224 */ /* 0x000fce00078e000e */
[----:B------:R-:W-:Y:S05]  /*2e700*/  WARPSYNC.COLLECTIVE R15, `(.L_x_2058) ;  /* 0x000000000f087348 */ /* 0x000fea0003c00000 */
[----:B------:R0:W1:Y:S02]  /*2e710*/  SHFL.IDX P6, R14, R13, R12, R11 ;  /* 0x0000000c0d0e7389 */ /* 0x00006400000c000b */
[----:B01----:R-:W-:Y:S01]  /*2e720*/  ENDCOLLECTIVE ;  /* 0x000000000000791b */ /* 0x003fe20003800000 */
.L_x_2058:
[----:B------:R-:W-:Y:S01]  /*2e730*/  IMAD.MOV.U32 R13, RZ, RZ, R24 ;  /* 0x000000ffff0d7224 */ /* 0x000fe200078e0018 */
[----:B------:R-:W-:-:S07]  /*2e740*/  MOV R28, R14 ;  /* 0x0000000e001c7202 */ /* 0x000fce0000000f00 */
[----:B------:R-:W-:Y:S05]  /*2e750*/  WARPSYNC.COLLECTIVE R15, `(.L_x_2059) ;  /* 0x000000000f087348 */ /* 0x000fea0003c00000 */
[----:B------:R0:W1:Y:S02]  /*2e760*/  SHFL.IDX P6, R14, R13, R12, R11 ;  /* 0x0000000c0d0e7389 */ /* 0x00006400000c000b */
[----:B01----:R-:W-:Y:S01]  /*2e770*/  ENDCOLLECTIVE ;  /* 0x000000000000791b */ /* 0x003fe20003800000 */
.L_x_2059:
[----:B------:R-:W-:Y:S01]  /*2e780*/  IMAD.MOV.U32 R13, RZ, RZ, R56 ;  /* 0x000000ffff0d7224 */ /* 0x000fe200078e0038 */
[----:B------:R-:W-:Y:S01]  /*2e790*/  SEL R56, R28, R87, P0 ;  /* 0x000000571c387207 */ /* 0x000fe20000000000 */
[----:B------:R-:W-:Y:S02]  /*2e7a0*/  IMAD.MOV.U32 R12, RZ, RZ, R4 ;  /* 0x000000ffff0c7224 */ /* 0x000fe400078e0004 */
[----:B------:R-:W-:-:S07]  /*2e7b0*/  IMAD.MOV.U32 R24, RZ, RZ, R14 ;  /* 0x000000ffff187224 */ /* 0x000fce00078e000e */
[----:B------:R-:W-:Y:S05]  /*2e7c0*/  WARPSYNC.COLLECTIVE R15, `(.L_x_2060) ;  /* 0x000000000f087348 */ /* 0x000fea0003c00000 */
[----:B------:R0:W1:Y:S02]  /*2e7d0*/  SHFL.IDX P6, R14, R13, R12, R11 ;  /* 0x0000000c0d0e7389 */ /* 0x00006400000c000b */
[----:B01----:R-:W-:Y:S01]  /*2e7e0*/  ENDCOLLECTIVE ;  /* 0x000000000000791b */ /* 0x003fe20003800000 */
.L_x_2060:
[----:B------:R-:W-:Y:S01]  /*2e7f0*/  IMAD.MOV.U32 R13, RZ, RZ, R53 ;  /* 0x000000ffff0d7224 */ /* 0x000fe200078e0035 */
[----:B------:R-:W-:Y:S01]  /*2e800*/  SEL R53, R89, R118, P0 ;  /* 0x0000007659357207 */ /* 0x000fe20000000000 */
[----:B------:R-:W-:-:S07]  /*2e810*/  IMAD.MOV.U32 R69, RZ, RZ, R14 ;  /* 0x000000ffff457224 */ /* 0x000fce00078e000e */
[----:B------:R-:W-:Y:S05]  /*2e820*/  WARPSYNC.COLLECTIVE R15, `(.L_x_2061) ;  /* 0x000000000f087348 */ /* 0x000fea0003c00000 */
[----:B------:R0:W1:Y:S02]  /*2e830*/  SHFL.IDX P6, R14, R13, R12, R11 ;  /* 0x0000000c0d0e7389 */ /* 0x00006400000c000b */
[----:B01----:R-:W-:Y:S01]  /*2e840*/  ENDCOLLECTIVE ;  /* 0x000000000000791b */ /* 0x003fe20003800000 */
.L_x_2061:
[----:B------:R-:W-:Y:S02]  /*2e850*/  IMAD.MOV.U32 R13, RZ, RZ, R27 ;  /* 0x000000ffff0d7224 */ /* 0x000fe400078e001b */
[----:B------:R-:W-:Y:S02]  /*2e860*/  IMAD.MOV.U32 R12, RZ, RZ, R25 ;  /* 0x000000ffff0c7224 */ /* 0x000fe400078e0019 */
[----:B------:R-:W-:-:S07]  /*2e870*/  IMAD.MOV.U32 R71, RZ, RZ, R14 ;  /* 0x000000ffff477224 */ /* 0x000fce00078e000e */
[----:B------:R-:W-:Y:S05]  /*2e880*/  WARPSYNC.COLLECTIVE R15, `(.L_x_2062) ;  /* 0x000000000f087348 */ /* 0x000fea0003c00000 */
[----:B------:R0:W1:Y:S02]  /*2e890*/  SHFL.IDX P6, R14, R13, R12, R11 ;  /* 0x0000000c0d0e7389 */ /* 0x00006400000c000b */
[----:B01----:R-:W-:Y:S01]  /*2e8a0*/  ENDCOLLECTIVE ;  /* 0x000000000000791b */ /* 0x003fe20003800000 */
.L_x_2062:
[----:B------:R-:W-:Y:S02]  /*2e8b0*/  IMAD.MOV.U32 R13, RZ, RZ, R26 ;  /* 0x000000ffff0d7224 */ /* 0x000fe400078e001a */
[----:B------:R-:W-:-:S07]  /*2e8c0*/  IMAD.MOV.U32 R27, RZ, RZ, R14 ;  /* 0x000000ffff1b7224 */ /* 0x000fce00078e000e */
[----:B------:R-:W-:Y:S05]  /*2e8d0*/  WARPSYNC.COLLECTIVE R15, `(.L_x_2063) ;  /* 0x000000000f087348 */ /* 0x000fea0003c00000 */
[----:B------:R0:W1:Y:S02]  /*2e8e0*/  SHFL.IDX P6, R14, R13, R12, R11 ;  /* 0x0000000c0d0e7389 */ /* 0x00006400000c000b */
[----:B01----:R-:W-:Y:S01]  /*2e8f0*/  ENDCOLLECTIVE ;  /* 0x000000000000791b */ /* 0x003fe20003800000 */
.L_x_2063:
[----:B------:R-:W-:Y:S01]  /*2e900*/  IMAD.MOV.U32 R13, RZ, RZ, R58 ;  /* 0x000000ffff0d7224 */ /* 0x000fe200078e003a */
[----:B------:R-:W-:Y:S01]  /*2e910*/  SEL R58, R24, R73, P0 ;  /* 0x00000049183a7207 */ /* 0x000fe20000000000 */
[----:B------:R-:W-:Y:S02]  /*2e920*/  IMAD.MOV.U32 R12, RZ, RZ, R4 ;  /* 0x000000ffff0c7224 */ /* 0x000fe400078e0004 */
[----:B------:R-:W-:-:S07]  /*2e930*/  IMAD.MOV.U32 R26, RZ, RZ, R14 ;  /* 0x000000ffff1a7224 */ /* 0x000fce00078e000e */
[----:B------:R-:W-:Y:S05]  /*2e940*/  WARPSYNC.COLLECTIVE R15, `(.L_x_2064) ;  /* 0x000000000f087348 */ /* 0x000fea0003c00000 */
[----:B------:R0:W1:Y:S02]  /*2e950*/  SHFL.IDX P6, R14, R13, R12, R11 ;  /* 0x0000000c0d0e7389 */ /* 0x00006400000c000b */
[----:B01----:R-:W-:Y:S01]  /*2e960*/  ENDCOLLECTIVE ;  /* 0x000000000000791b */ /* 0x003fe20003800000 */
.L_x_2064:
[----:B------:R-:W-:Y:S01]  /*2e970*/  IMAD.MOV.U32 R13, RZ, RZ, R55 ;  /* 0x000000ffff0d7224 */ /* 0x000fe200078e0037 */
[----:B------:R-:W-:Y:S01]  /*2e980*/  SEL R55, R87, R28, P0 ;  /* 0x0000001c57377207 */ /* 0x000fe20000000000 */
[----:B------:R-:W-:-:S07]  /*2e990*/  IMAD.MOV.U32 R70, RZ, RZ, R14 ;  /* 0x000000ffff467224 */ /* 0x000fce00078e000e */
[----:B------:R-:W-:Y:S05]  /*2e9a0*/  WARPSYNC.COLLECTIVE R15, `(.L_x_2065) ;  /* 0x000000000f087348 */ /* 0x000fea0003c00000 */
[----:B------:R0:W1:Y:S02]  /*2e9b0*/  SHFL.IDX P6, R14, R13, R12, R11 ;  /* 0x0000000c0d0e7389 */ /* 0x00006400000c000b */
[----:B01----:R-:W-:Y:S01]  /*2e9c0*/  ENDCOLLECTIVE ;  /* 0x000000000000791b */ /* 0x003fe20003800000 */
.L_x_2065:
[----:B------:R-:W-:Y:S02]  /*2e9d0*/  IMAD.MOV.U32 R13, RZ, RZ, R35 ;  /* 0x000000ffff0d7224 */ /* 0x000fe400078e0023 */
[----:B------:R-:W-:Y:S02]  /*2e9e0*/  IMAD.MOV.U32 R12, RZ, RZ, R25 ;  /* 0x000000ffff0c7224 */ /* 0x000fe400078e0019 */
[----:B------:R-:W-:-:S07]  /*2e9f0*/  IMAD.MOV.U32 R72, RZ, RZ, R14 ;  /* 0x000000ffff487224 */ /* 0x000fce00078e000e */
[----:B------:R-:W-:Y:S05]  /*2ea00*/  WARPSYNC.COLLECTIVE R15, `(.L_x_2066) ;  /* 0x000000000f087348 */ /* 0x000fea0003c00000 */
[----:B------:R0:W1:Y:S02]  /*2ea10*/  SHFL.IDX P6, R14, R13, R12, R11 ;  /* 0x0000000c0d0e7389 */ /* 0x00006400000c000b */
[----:B01----:R-:W-:Y:S01]  /*2ea20*/  ENDCOLLECTIVE ;  /* 0x000000000000791b */ /* 0x003fe20003800000 */
.L_x_2066:
[----:B------:R-:W-:Y:S02]  /*2ea30*/  IMAD.MOV.U32 R13, RZ, RZ, R32 ;  /* 0x000000ffff0d7224 */ /* 0x000fe400078e0020 */
[----:B------:R-:W-:-:S07]  /*2ea40*/  IMAD.MOV.U32 R35, RZ, RZ, R14 ;  /* 0x000000ffff237224 */ /* 0x000fce00078e000e */
[----:B------:R-:W-:Y:S05]  /*2ea50*/  WARPSYNC.COLLECTIVE R15, `(.L_x_2067) ;  /* 0x000000000f087348 */ /* 0x000fea0003c00000 */
[----:B------:R0:W1:Y:S02]  /*2ea60*/  SHFL.IDX P6, R14, R13, R12, R11 ;  /* 0x0000000c0d0e7389 */ /* 0x00006400000c000b */
[----:B01----:R-:W-:Y:S01]  /*2ea70*/  ENDCOLLECTIVE ;  /* 0x000000000000791b */ /* 0x003fe20003800000 */
.L_x_2067:
[----:B------:R-:W-:Y:S01]  /*2ea80*/  IMAD.MOV.U32 R13, RZ, RZ, R66 ;  /* 0x000000ffff0d7224 */ /* 0x000fe200078e0042 */
[----:B------:R-:W-:Y:S02]  /*2ea90*/  MOV R12, R4 ;  /* 0x00000004000c7202 */ /* 0x000fe40000000f00 */
[----:B------:R-:W-:Y:S01]  /*2eaa0*/  SEL R66, R27, R69, P0 ;  /* 0x000000451b427207 */ /* 0x000fe20000000000 */
[----:B------:R-:W-:-:S07]  /*2eab0*/  IMAD.MOV.U32 R32, RZ, RZ, R14 ;  /* 0x000000ffff207224 */ /* 0x000fce00078e000e */
[----:B------:R-:W-:Y:S05]  /*2eac0*/  WARPSYNC.COLLECTIVE R15, `(.L_x_2068) ;  /* 0x000000000f087348 */ /* 0x000fea0003c00000 */
[----:B------:R0:W1:Y:S02]  /*2ead0*/  SHFL.IDX P6, R14, R13, R12, R11 ;  /* 0x0000000c0d0e7389 */ /* 0x00006400000c000b */
[----:B01----:R-:W-:Y:S01]  /*2eae0*/  ENDCOLLECTIVE ;  /* 0x000000000000791b */ /* 0x003fe20003800000 */
.L_x_2068:
[----:B------:R-:W-:Y:S01]  /*2eaf0*/  IMAD.MOV.U32 R13, RZ, RZ, R57 ;  /* 0x000000ffff0d7224 */ /* 0x000fe200078e0039 */
[----:B------:R-:W-:Y:S01]  /*2eb00*/  SEL R57, R73, R24, P0 ;  /* 0x0000001849397207 */ /* 0x000fe20000000000 */
[----:B------:R-:W-:-:S07]  /*2eb10*/  IMAD.MOV.U32 R86, RZ, RZ, R14 ;  /* 0x000000ffff567224 */ /* 0x000fce00078e000e */
[----:B------:R-:W-:Y:S05]  /*2eb20*/  WARPSYNC.COLLECTIVE R15, `(.L_x_2069) ;  /* 0x000000000f087348 */ /* 0x000fea0003c00000 */
[----:B------:R0:W1:Y:S02]  /*2eb30*/  SHFL.IDX P6, R14, R13, R12, R11 ;  /* 0x0000000c0d0e7389 */ /* 0x00006400000c000b */
[----:B01----:R-:W-:Y:S01]  /*2eb40*/  ENDCOLLECTIVE ;  /* 0x000000000000791b */ /* 0x003fe20003800000 */
.L_x_2069:
        /* <DEDUP_REMOVED lines=9> */
.L_x_2070:
[----:B------:R-:W-:Y:S01]  /*2ebe0*/  IMAD.MOV.U32 R13, RZ, RZ, R54 ;  /* 0x000000ffff0d7224 */ /* 0x000fe200078e0036 */
[----:B------:R-:W-:Y:S01]  /*2ebf0*/  SEL R54, R118, R89, P0 ;  /* 0x0000005976367207 */ /* 0x000fe20000000000 */
[----:B------:R-:W-:-:S07]  /*2ec00*/  IMAD.MOV.U32 R8, RZ, RZ, R14 ;  /* 0x000000ffff087224 */ /* 0x000fce00078e000e */
[----:B------:R-:W-:Y:S05]  /*2ec10*/  WARPSYNC.COLLECTIVE R15, `(.L_x_2071) ;  /* 0x000000000f087348 */ /* 0x000fea0003c00000 */
[----:B------:R0:W1:Y:S02]  /*2ec20*/  SHFL.IDX P6, R14, R13, R12, R11 ;  /* 0x0000000c0d0e7389 */ /* 0x00006400000c000b */
[----:B01----:R-:W-:Y:S01]  /*2ec30*/  ENDCOLLECTIVE ;  /* 0x000000000000791b */ /* 0x003fe20003800000 */
.L_x_2071:
        /* <DEDUP_REMOVED lines=9> */
.L_x_2072:
[----:B------:R-:W-:Y:S02]  /*2ecd0*/  SEL R87, R88, R119, P0 ;  /* 0x0000007758577207 */ /* 0x000fe40000000000 */
[----:B------:R-:W-:Y:S01]  /*2ece0*/  SEL R88, R119, R88, P0 ;  /* 0x0000005877587207 */ /* 0x000fe20000000000 */
[----:B------:R-:W-:Y:S02]  /*2ecf0*/  IMAD.MOV.U32 R13, RZ, RZ, R65 ;  /* 0x000000ffff0d7224 */ /* 0x000fe400078e0041 */
[----:B------:R-:W-:-:S07]  /*2ed00*/  IMAD.MOV.U32 R90, RZ, RZ, R14 ;  /* 0x000000ffff5a7224 */ /* 0x000fce00078e000e */
[----:B------:R-:W-:Y:S05]  /*2ed10*/  WARPSYNC.COLLECTIVE R15, `(.L_x_2073) ;  /* 0x000000000f087348 */ /* 0x000fea0003c00000 */
[----:B------:R0:W1:Y:S02]  /*2ed20*/  SHFL.IDX P6, R14, R13, R12, R11 ;  /* 0x0000000c0d0e7389 */ /* 0x00006400000c000b */
[----:B01----:R-:W-:Y:S01]  /*2ed30*/  ENDCOLLECTIVE ;  /* 0x000000000000791b */ /* 0x003fe20003800000 */
.L_x_2073:
        /* <DEDUP_REMOVED lines=9> */
.L_x_2074:
[----:B------:R-:W-:Y:S02]  /*2edd0*/  IMAD.MOV.U32 R13, RZ, RZ, R62 ;  /* 0x000000ffff0d7224 */ /* 0x000fe400078e003e */
[----:B------:R-:W-:-:S07]  /*2ede0*/  IMAD.MOV.U32 R7, RZ, RZ, R14 ;  /* 0x000000ffff077224 */ /* 0x000fce00078e000e */
[----:B------:R-:W-:Y:S05]  /*2edf0*/  WARPSYNC.COLLECTIVE R15, `(.L_x_2075) ;  /* 0x000000000f087348 */ /* 0x000fea0003c00000 */
[----:B------:R0:W1:Y:S02]  /*2ee00*/  SHFL.IDX P6, R14, R13, R12, R11 ;  /* 0x0000000c0d0e7389 */ /* 0x00006400000c000b */
[----:B01----:R-:W-:Y:S01]  /*2ee10*/  ENDCOLLECTIVE ;  /* 0x000000000000791b */ /* 0x003fe20003800000 */
.L_x_2075:
        /* <DEDUP_REMOVED lines=8> */
.L_x_2076:
[----:B------:R-:W-:Y:S02]  /*2eea0*/  SEL R91, R92, R62, P0 ;  /* 0x0000003e5c5b7207 */ /* 0x000fe40000000000 */
[----:B------:R-:W-:Y:S01]  /*2eeb0*/  SEL R92, R62, R92, P0 ;  /* 0x0000005c3e5c7207 */ /* 0x000fe20000000000 */
[----:B------:R-:W-:Y:S02]  /*2eec0*/  IMAD.MOV.U32 R13, RZ, RZ, R5 ;  /* 0x000000ffff0d7224 */ /* 0x000fe400078e0005 */
[----:B------:R-:W-:-:S07]  /*2eed0*/  IMAD.MOV.U32 R65, RZ, RZ, R14 ;  /* 0x000000ffff417224 */ /* 0x000fce00078e000e */
[----:B------:R-:W-:Y:S05]  /*2eee0*/  WARPSYNC.COLLECTIVE R15, `(.L_x_2077) ;  /* 0x000000000f087348 */ /* 0x000fea0003c00000 */
[----:B------:R0:W1:Y:S02]  /*2eef0*/  SHFL.IDX P6, R14, R13, R12, R11 ;  /* 0x0000000c0d0e7389 */ /* 0x00006400000c000b */
[----:B01----:R-:W-:Y:S01]  /*2ef00*/  ENDCOLLECTIVE ;  /* 0x000000000000791b */ /* 0x003fe20003800000 */
.L_x_2077:
[----:B------:R-:W-:Y:S01]  /*2ef10*/  MOV R13, R64 ;  /* 0x00000040000d7202 */ /* 0x000fe20000000f00 */
[----:B------:R-:W-:Y:S02]  /*2ef20*/  IMAD.MOV.U32 R12, RZ, RZ, R25 ;  /* 0x000000ffff0c7224 */ /* 0x000fe400078e0019 */
[----:B------:R-:W-:-:S07]  /*2ef30*/  IMAD.MOV.U32 R5, RZ, RZ, R14 ;  /* 0x000000ffff057224 */ /* 0x000fce00078e000e */
[----:B------:R-:W-:Y:S05]  /*2ef40*/  WARPSYNC.COLLECTIVE R15, `(.L_x_2078) ;  /* 0x000000000f087348 */ /* 0x000fea0003c00000 */
[----:B------:R0:W1:Y:S02]  /*2ef50*/  SHFL.IDX P6, R14, R13, R12, R11 ;  /* 0x0000000c0d0e7389 */ /* 0x00006400000c000b */
[----:B01----:R-:W-:Y:S01]  /*2ef60*/  ENDCOLLECTIVE ;  /* 0x000000000000791b */ /* 0x003fe20003800000 */
.L_x_2078:
[----:B------:R-:W-:Y:S02]  /*2ef70*/  IMAD.MOV.U32 R13, RZ, RZ, R6 ;  /* 0x000000ffff0d7224 */ /* 0x000fe400078e0006 */
[----:B------:R-:W-:-:S07]  /*2ef80*/  IMAD.MOV.U32 R4, RZ, RZ, R14 ;  /* 0x000000ffff047224 */ /* 0x000fce00078e000e */
[----:B------:R-:W-:Y:S05]  /*2ef90*/  WARPSYNC.COLLECTIVE R15, `(.L_x_2079) ;  /* 0x000000000f087348 */ /* 0x000fea0003c00000 */
[----:B------:R0:W1:Y:S02]  /*2efa0*/  SHFL.IDX P6, R14, R13, R12, R11 ;  /* 0x0000000c0d0e7389 */ /* 0x00006400000c000b */
[----:B01----:R-:W-:Y:S01]  /*2efb0*/  ENDCOLLECTIVE ;  /* 0x000000000000791b */ /* 0x003fe20003800000 */
.L_x_2079:
[----:B------:R-:W-:Y:S05]  /*2efc0*/  BRA `(.L_x_2080) ;  /* 0xffffff1c00fc7947 */ /* 0x000fea000383ffff */
.L_x_1796:
[----:B------:R-:W-:Y:S02]  /*2efd0*/  IMAD.MOV.U32 R13, RZ, RZ, R2 ;  /* 0x000000ffff0d7224 */ /* 0x000fe400078e0002 */
[----:B------:R-:W-:Y:S02]  /*2efe0*/  IMAD.MOV.U32 R12, RZ, RZ, RZ ;  /* 0x000000ffff0c7224 */ /* 0x000fe400078e00ff */
[----:B------:R-:W-:Y:S02]  /*2eff0*/  IMAD.MOV.U32 R11, RZ, RZ, 0x181f ;  /* 0x0000181fff0b7424 */ /* 0x000fe400078e00ff */
[----:B------:R-:W-:-:S07]  /*2f000*/  IMAD.MOV.U32 R15, RZ, RZ, -0x1 ;  /* 0xffffffffff0f7424 */ /* 0x000fce00078e00ff */
[----:B-----5:R-:W-:Y:S05]  /*2f010*/  WARPSYNC.COLLECTIVE R15, `(.L_x_2081) ;  /* 0x000000000f087348 */ /* 0x020fea0003c00000 */
[----:B------:R0:W1:Y:S02]  /*2f020*/  SHFL.IDX P6, R14, R13, R12, R11 ;  /* 0x0000000c0d0e7389 */ /* 0x00006400000c000b */
[----:B01---5:R-:W-:Y:S01]  /*2f030*/  ENDCOLLECTIVE ;  /* 0x000000000000791b */ /* 0x023fe20003800000 */
.L_x_2081:
[----:B------:R-:W-:Y:S02]  /*2f040*/  IMAD.MOV.U32 R13, RZ, RZ, R0 ;  /* 0x000000ffff0d7224 */ /* 0x000fe400078e0000 */
[----:B------:R-:W-:-:S07]  /*2f050*/  IMAD.MOV.U32 R3, RZ, RZ, R14 ;  /* 0x000000ffff037224 */ /* 0x000fce00078e000e */
[----:B------:R-:W-:Y:S05]  /*2f060*/  WARPSYNC.COLLECTIVE R15, `(.L_x_2082) ;  /* 0x000000000f087348 */ /* 0x000fea0003c00000 */
[----:B------:R0:W1:Y:S02]  /*2f070*/  SHFL.IDX P6, R14, R13, R12, R11 ;  /* 0x0000000c0d0e7389 */ /* 0x00006400000c000b */
[----:B01----:R-:W-:Y:S01]  /*2f080*/  ENDCOLLECTIVE ;  /* 0x000000000000791b */ /* 0x003fe20003800000 */
.L_x_2082:
[----:B------:R-:W-:Y:S05]  /*2f090*/  BRA `(.L_x_2083) ;  /* 0xffffff2c00587947 */ /* 0x000fea000383ffff */
.L_x_1799:
[----:B------:R-:W-:Y:S01]  /*2f0a0*/  BSSY B1, `(.L_x_2084) ;  /* 0x0000008000017945 */ /* 0x000fe20003800000 */
[----:B------:R-:W-:Y:S02]  /*2f0b0*/  IMAD.MOV.U32 R13, RZ, RZ, R2 ;  /* 0x000000ffff0d7224 */ /* 0x000fe400078e0002 */
[----:B------:R-:W-:Y:S02]  /*2f0c0*/  IMAD.MOV.U32 R12, RZ, RZ, 0x1 ;  /* 0x00000001ff0c7424 */ /* 0x000fe400078e00ff */
[----:B------:R-:W-:Y:S02]  /*2f0d0*/  IMAD.MOV.U32 R11, RZ, RZ, 0x181f ;  /* 0x0000181fff0b7424 */ /* 0x000fe400078e00ff */
[----:B---3--:R-:W-:-:S07]  /*2f0e0*/  IMAD.MOV.U32 R15, RZ, RZ, -0x1 ;  /* 0xffffffffff0f7424 */ /* 0x008fce00078e00ff */
[----:B012--5:R-:W-:Y:S05]  /*2f0f0*/  WARPSYNC.COLLECTIVE R15, `(.L_x_2085) ;  /* 0x000000000f087348 */ /* 0x027fea0003c00000 */
[----:B--2---:R2:W3:Y:S02]  /*2f100*/  SHFL.IDX P6, R14, R13, R12, R11 ;  /* 0x0000000c0d0e7389 */ /* 0x0044e400000c000b */
[----:B0123-5:R-:W-:Y:S01]  /*2f110*/  ENDCOLLECTIVE ;  /* 0x000000000000791b */ /* 0x02ffe20003800000 */
.L_x_2085:
[----:B------:R-:W-:Y:S05]  /*2f120*/  BSYNC B1 ;  /* 0x0000000000017941 */ /* 0x000fea0003800000 */
.L_x_2084:
[----:B------:R-:W-:Y:S02]  /*2f130*/  IMAD.MOV.U32 R13, RZ, RZ, R0 ;  /* 0x000000ffff0d7224 */ /* 0x000fe400078e0000 */
[----:B------:R-:W-:Y:S02]  /*2f140*/  IMAD.MOV.U32 R12, RZ, RZ, 0x1 ;  /* 0x00000001ff0c7424 */ /* 0x000fe400078e00ff */
[----:B------:R-:W-:Y:S02]  /*2f150*/  IMAD.MOV.U32 R11, RZ, RZ, 0x181f ;  /* 0x0000181fff0b7424 */ /* 0x000fe400078e00ff */
[----:B------:R-:W-:Y:S02]  /*2f160*/  IMAD.MOV.U32 R15, RZ, RZ, -0x1 ;  /* 0xffffffffff0f7424 */ /* 0x000fe400078e00ff */
[----:B------:R-:W-:-:S07]  /*2f170*/  IMAD.MOV.U32 R3, RZ, RZ, R14 ;  /* 0x000000ffff037224 */ /* 0x000fce00078e000e */
[----:B------:R-:W-:Y:S05]  /*2f180*/  WARPSYNC.COLLECTIVE R15, `(.L_x_2086) ;  /* 0x000000000f087348 */ /* 0x000fea0003c00000 */
[----:B------:R0:W1:Y:S02]  /*2f190*/  SHFL.IDX P6, R14, R13, R12, R11 ;  /* 0x0000000c0d0e7389 */ /* 0x00006400000c000b */
[----:B01----:R-:W-:Y:S01]  /*2f1a0*/  ENDCOLLECTIVE ;  /* 0x000000000000791b */ /* 0x003fe20003800000 */
.L_x_2086:
[----:B------:R-:W-:Y:S05]  /*2f1b0*/  BRA `(.L_x_2087) ;  /* 0xffffff2c00607947 */ /* 0x000fea000383ffff */
.L_x_1802:
[----:B------:R-:W-:Y:S01]  /*2f1c0*/  BSSY B1, `(.L_x_2088) ;  /* 0x0000008000017945 */ /* 0x000fe20003800000 */
[----:B------:R-:W-:Y:S02]  /*2f1d0*/  IMAD.MOV.U32 R13, RZ, RZ, R2 ;  /* 0x000000ffff0d7224 */ /* 0x000fe400078e0002 */
[----:B------:R-:W-:Y:S02]  /*2f1e0*/  IMAD.MOV.U32 R12, RZ, RZ, 0x2 ;  /* 0x00000002ff0c7424 */ /* 0x000fe400078e00ff */
[----:B------:R-:W-:Y:S02]  /*2f1f0*/  IMAD.MOV.U32 R11, RZ, RZ, 0x181f ;  /* 0x0000181fff0b7424 */ /* 0x000fe400078e00ff */
[----:B---3--:R-:W-:-:S07]  /*2f200*/  IMAD.MOV.U32 R15, RZ, RZ, -0x1 ;  /* 0xffffffffff0f7424 */ /* 0x008fce00078e00ff */
[----:B012-4-:R-:W-:Y:S05]  /*2f210*/  WARPSYNC.COLLECTIVE R15, `(.L_x_2089) ;  /* 0x000000000f087348 */ /* 0x017fea0003c00000 */
[----:B--2---:R2:W3:Y:S02]  /*2f220*/  SHFL.IDX P6, R14, R13, R12, R11 ;  /* 0x0000000c0d0e7389 */ /* 0x0044e400000c000b */
[----:B01234-:R-:W-:Y:S01]  /*2f230*/  ENDCOLLECTIVE ;  /* 0x000000000000791b */ /* 0x01ffe20003800000 */
.L_x_2089:
[----:B------:R-:W-:Y:S05]  /*2f240*/  BSYNC B1 ;  /* 0x0000000000017941 */ /* 0x000fea0003800000 */
.L_x_2088:
[----:B------:R-:W-:Y:S01]  /*2f250*/  IMAD.MOV.U32 R13, RZ, RZ, R0 ;  /* 0x000000ffff0d7224 */ /* 0x000fe200078e0000 */
[----:B------:R-:W-:Y:S01]  /*2f260*/  MOV R3, R14 ;  /* 0x0000000e00037202 */ /* 0x000fe20000000f00 */
[----:B------:R-:W-:Y:S02]  /*2f270*/  IMAD.MOV.U32 R12, RZ, RZ, 0x2 ;  /* 0x00000002ff0c7424 */ /* 0x000fe400078e00ff */
[----:B------:R-:W-:Y:S02]  /*2f280*/  IMAD.MOV.U32 R11, RZ, RZ, 0x181f ;  /* 0x0000181fff0b7424 */ /* 0x000fe400078e00ff */
[----:B------:R-:W-:-:S07]  /*2f290*/  IMAD.MOV.U32 R15, RZ, RZ, -0x1 ;  /* 0xffffffffff0f7424 */ /* 0x000fce00078e00ff */
[----:B------:R-:W-:Y:S05]  /*2f2a0*/  WARPSYNC.COLLECTIVE R15, `(.L_x_2090) ;  /* 0x000000000f087348 */ /* 0x000fea0003c00000 */
[----:B------:R0:W1:Y:S02]  /*2f2b0*/  SHFL.IDX P6, R14, R13, R12, R11 ;  /* 0x0000000c0d0e7389 */ /* 0x00006400000c000b */
[----:B01----:R-:W-:Y:S01]  /*2f2c0*/  ENDCOLLECTIVE ;  /* 0x000000000000791b */ /* 0x003fe20003800000 */
.L_x_2090:
[----:B------:R-:W-:Y:S05]  /*2f2d0*/  BRA `(.L_x_2091) ;  /* 0xffffff2c00687947 */ /* 0x000fea000383ffff */
.L_x_1805:
        /* <DEDUP_REMOVED lines=8> */
.L_x_2093:
[----:B------:R-:W-:Y:S05]  /*2f360*/  BSYNC B1 ;  /* 0x0000000000017941 */ /* 0x000fea0003800000 */
.L_x_2092:
        /* <DEDUP_REMOVED lines=8> */
.L_x_2094:
[----:B------:R-:W-:Y:S05]  /*2f3f0*/  BRA `(.L_x_2095) ;  /* 0xffffff2c00707947 */ /* 0x000fea000383ffff */
.L_x_1807:
[----:B------:R-:W-:Y:S02]  /*2f400*/  IMAD.MOV.U32 R13, RZ, RZ, R27 ;  /* 0x000000ffff0d7224 */ /* 0x000fe400078e001b */
[----:B------:R-:W-:Y:S02]  /*2f410*/  IMAD.MOV.U32 R12, RZ, RZ, RZ ;  /* 0x000000ffff0c7224 */ /* 0x000fe400078e00ff */
[----:B------:R-:W-:Y:S02]  /*2f420*/  IMAD.MOV.U32 R11, RZ, RZ, 0x1c1f ;  /* 0x00001c1fff0b7424 */ /* 0x000fe400078e00ff */
[----:B------:R-:W-:-:S07]  /*2f430*/  IMAD.MOV.U32 R15, RZ, RZ, -0x1 ;  /* 0xffffffffff0f7424 */ /* 0x000fce00078e00ff */
[----:B------:R-:W-:Y:S05]  /*2f440*/  WARPSYNC.COLLECTIVE R15, `(.L_x_2096) ;  /* 0x000000000f087348 */ /* 0x000fea0003c00000 */
[----:B------:R0:W1:Y:S02]  /*2f450*/  SHFL.IDX P6, R14, R13, R12, R11 ;  /* 0x0000000c0d0e7389 */ /* 0x00006400000c000b */
[----:B01----:R-:W-:Y:S01]  /*2f460*/  ENDCOLLECTIVE ;  /* 0x000000000000791b */ /* 0x003fe20003800000 */
.L_x_2096:
[----:B------:R-:W-:Y:S02]  /*2f470*/  IMAD.MOV.U32 R13, RZ, RZ, R25 ;  /* 0x000000ffff0d7224 */ /* 0x000fe400078e0019 */
[----:B------:R-:W-:-:S07]  /*2f480*/  IMAD.MOV.U32 R26, RZ, RZ, R14 ;  /* 0x000000ffff1a7224 */ /* 0x000fce00078e000e */
[----:B------:R-:W-:Y:S05]  /*2f490*/  WARPSYNC.COLLECTIVE R15, `(.L_x_2097) ;  /* 0x000000000f087348 */ /* 0x000fea0003c00000 */
[----:B------:R0:W1:Y:S02]  /*2f4a0*/  SHFL.IDX P6, R14, R13, R12, R11 ;  /* 0x0000000c0d0e7389 */ /* 0x00006400000c000b */
[----:B01----:R-:W-:Y:S01]  /*2f4b0*/  ENDCOLLECTIVE ;  /* 0x000000000000791b */ /* 0x003fe20003800000 */
.L_x_2097:
[----:B------:R-:W-:Y:S05]  /*2f4c0*/  BRA `(.L_x_2098) ;  /* 0xffffff3000347947 */ /* 0x000fea000383ffff */
.L_x_1810:
[----:B------:R-:W-:Y:S01]  /*2f4d0*/  BSSY B1, `(.L_x_2099) ;  /* 0x0000008000017945 */ /* 0x000fe20003800000 */
[----:B------:R-:W-:Y:S02]  /*2f4e0*/  IMAD.MOV.U32 R13, RZ, RZ, R27 ;  /* 0x000000ffff0d7224 */ /* 0x000fe400078e001b */
[----:B------:R-:W-:Y:S02]  /*2f4f0*/  IMAD.MOV.U32 R12, RZ, RZ, 0x1 ;  /* 0x00000001ff0c7424 */ /* 0x000fe400078e00ff */
[----:B------:R-:W-:Y:S02]  /*2f500*/  IMAD.MOV.U32 R11, RZ, RZ, 0x1c1f ;  /* 0x00001c1fff0b7424 */ /* 0x000fe400078e00ff */
[----:B------:R-:W-:-:S07]  /*2f510*/  IMAD.MOV.U32 R15, RZ, RZ, -0x1 ;  /* 0xffffffffff0f7424 */ /* 0x000fce00078e00ff */
[----:B0123--:R-:W-:Y:S05]  /*2f520*/  WARPSYNC.COLLECTIVE R15, `(.L_x_2100) ;  /* 0x000000000f087348 */ /* 0x00ffea0003c00000 */
[----:B--2---:R2:W4:Y:S02]  /*2f530*/  SHFL.IDX P6, R14, R13, R12, R11 ;  /* 0x0000000c0d0e7389 */ /* 0x00452400000c000b */
[----:B01234-:R-:W-:Y:S01]  /*2f540*/  ENDCOLLECTIVE ;  /* 0x000000000000791b */ /* 0x01ffe20003800000 */
.L_x_2100:
[----:B------:R-:W-:Y:S05]  /*2f550*/  BSYNC B1 ;  /* 0x0000000000017941 */ /* 0x000fea0003800000 */
.L_x_2099:
        /* <DEDUP_REMOVED lines=8> */
.L_x_2101:
[----:B------:R-:W-:Y:S05]  /*2f5e0*/  BRA `(.L_x_2102) ;  /* 0xffffff3400cc7947 */ /* 0x000fea000383ffff */
.L_x_1814:
[----:B------:R-:W-:Y:S02]  /*2f5f0*/  IMAD.MOV.U32 R13, RZ, RZ, R2 ;  /* 0x000000ffff0d7224 */ /* 0x000fe400078e0002 */
[----:B------:R-:W-:Y:S02]  /*2f600*/  IMAD.MOV.U32 R12, RZ, RZ, RZ ;  /* 0x000000ffff0c7224 */ /* 0x000fe400078e00ff */
[----:B------:R-:W-:Y:S02]  /*2f610*/  IMAD.MOV.U32 R11, RZ, RZ, 0x181f ;  /* 0x0000181fff0b7424 */ /* 0x000fe400078e00ff */
[----:B------:R-:W-:-:S07]  /*2f620*/  IMAD.MOV.U32 R15, RZ, RZ, -0x1 ;  /* 0xffffffffff0f7424 */ /* 0x000fce00078e00ff */
[----:B---3--:R-:W-:Y:S05]  /*2f630*/  WARPSYNC.COLLECTIVE R15, `(.L_x_2103) ;  /* 0x000000000f087348 */ /* 0x008fea0003c00000 */
[----:B------:R0:W1:Y:S02]  /*2f640*/  SHFL.IDX P6, R14, R13, R12, R11 ;  /* 0x0000000c0d0e7389 */ /* 0x00006400000c000b */
[----:B01-3--:R-:W-:Y:S01]  /*2f650*/  ENDCOLLECTIVE ;  /* 0x000000000000791b */ /* 0x00bfe20003800000 */
.L_x_2103:
[----:B------:R-:W-:Y:S02]  /*2f660*/  IMAD.MOV.U32 R13, RZ, RZ, R0 ;  /* 0x000000ffff0d7224 */ /* 0x000fe400078e0000 */
[----:B------:R-:W-:-:S07]  /*2f670*/  IMAD.MOV.U32 R3, RZ, RZ, R14 ;  /* 0x000000ffff037224 */ /* 0x000fce00078e000e */
[----:B------:R-:W-:Y:S05]  /*2f680*/  WARPSYNC.COLLECTIVE R15, `(.L_x_2104) ;  /* 0x000000000f087348 */ /* 0x000fea0003c00000 */
[----:B------:R0:W1:Y:S02]  /*2f690*/  SHFL.IDX P6, R14, R13, R12, R11 ;  /* 0x0000000c0d0e7389 */ /* 0x00006400000c000b */
[----:B01----:R-:W-:Y:S01]  /*2f6a0*/  ENDCOLLECTIVE ;  /* 0x000000000000791b */ /* 0x003fe20003800000 */
.L_x_2104:
[----:B------:R-:W-:Y:S05]  /*2f6b0*/  BRA `(.L_x_2105) ;  /* 0xffffff4400247947 */ /* 0x000fea000383ffff */
.L_x_1817:
[----:B------:R-:W-:Y:S01]  /*2f6c0*/  BSSY B1, `(.L_x_2106) ;  /* 0x0000008000017945 */ /* 0x000fe20003800000 */
[----:B------:R-:W-:Y:S02]  /*2f6d0*/  IMAD.MOV.U32 R13, RZ, RZ, R2 ;  /* 0x000000ffff0d7224 */ /* 0x000fe400078e0002 */
[----:B------:R-:W-:Y:S02]  /*2f6e0*/  IMAD.MOV.U32 R12, RZ, RZ, 0x1 ;  /* 0x00000001ff0c7424 */ /* 0x000fe400078e00ff */
[----:B------:R-:W-:Y:S02]  /*2f6f0*/  IMAD.MOV.U32 R11, RZ, RZ, 0x181f ;  /* 0x0000181fff0b7424 */ /* 0x000fe400078e00ff */
[----:B----4-:R-:W-:-:S07]  /*2f700*/  IMAD.MOV.U32 R15, RZ, RZ, -0x1 ;  /* 0xffffffffff0f7424 */ /* 0x010fce00078e00ff */
[----:B0123--:R-:W-:Y:S05]  /*2f710*/  WARPSYNC.COLLECTIVE R15, `(.L_x_2107) ;  /* 0x000000000f087348 */ /* 0x00ffea0003c00000 */
[----:B--2---:R2:W4:Y:S02]  /*2f720*/  SHFL.IDX P6, R14, R13, R12, R11 ;  /* 0x0000000c0d0e7389 */ /* 0x00452400000c000b */
[----:B01234-:R-:W-:Y:S01]  /*2f730*/  ENDCOLLECTIVE ;  /* 0x000000000000791b */ /* 0x01ffe20003800000 */
.L_x_2107:
[----:B------:R-:W-:Y:S05]  /*2f740*/  BSYNC B1 ;  /* 0x0000000000017941 */ /* 0x000fea0003800000 */
.L_x_2106:
        /* <DEDUP_REMOVED lines=8> */
.L_x_2108:
[----:B------:R-:W-:Y:S05]  /*2f7d0*/  BRA `(.L_x_2109) ;  /* 0xffffff4400307947 */ /* 0x000fea000383ffff */
.L_x_1820:
        /* <DEDUP_REMOVED lines=8> */
.L_x_2111:
[----:B------:R-:W-:Y:S05]  /*2f860*/  BSYNC B1 ;  /* 0x0000000000017941 */ /* 0x000fea0003800000 */
.L_x_2110:
        /* <DEDUP_REMOVED lines=8> */
.L_x_2112:
[----:B------:R-:W-:Y:S05]  /*2f8f0*/  BRA `(.L_x_2113) ;  /* 0xffffff4400387947 */ /* 0x000fea000383ffff */
.L_x_1823:
[----:B------:R-:W-:Y:S01]  /*2f900*/  BSSY B1, `(.L_x_2114) ;  /* 0x0000008000017945 */ /* 0x000fe20003800000 */
[----:B------:R-:W-:Y:S02]  /*2f910*/  IMAD.MOV.U32 R13, RZ, RZ, R2 ;  /* 0x000000ffff0d7224 */ /* 0x000fe400078e0002 */
[----:B------:R-:W-:Y:S02]  /*2f920*/  IMAD.MOV.U32 R12, RZ, RZ, 0x3 ;  /* 0x00000003ff0c7424 */ /* 0x000fe400078e00ff */
[----:B------:R-:W-:Y:S02]  /*2f930*/  IMAD.MOV.U32 R11, RZ, RZ, 0x181f ;  /* 0x0000181fff0b7424 */ /* 0x000fe400078e00ff */
[----:B0-----:R-:W-:-:S07]  /*2f940*/  IMAD.MOV.U32 R15, RZ, RZ, -0x1 ;  /* 0xffffffffff0f7424 */ /* 0x001fce00078e00ff */
[----:B-1234-:R-:W-:Y:S05]  /*2f950*/  WARPSYNC.COLLECTIVE R15, `(.L_x_2115) ;  /* 0x000000000f087348 */ /* 0x01efea0003c00000 */
[----:B----4-:R0:W4:Y:S02]  /*2f960*/  SHFL.IDX P6, R14, R13, R12, R11 ;  /* 0x0000000c0d0e7389 */ /* 0x01012400000c000b */
[----:B01234-:R-:W-:Y:S01]  /*2f970*/  ENDCOLLECTIVE ;  /* 0x000000000000791b */ /* 0x01ffe20003800000 */
.L_x_2115:
[----:B------:R-:W-:Y:S05]  /*2f980*/  BSYNC B1 ;  /* 0x0000000000017941 */ /* 0x000fea0003800000 */
.L_x_2114:
        /* <DEDUP_REMOVED lines=8> */
.L_x_2116:
[----:B------:R-:W-:Y:S05]  /*2fa10*/  BRA `(.L_x_2117) ;  /* 0xffffff4400407947 */ /* 0x000fea000383ffff */
.L_x_1849:
[----:B------:R-:W0:Y:S01]  /*2fa20*/  S2R R5, SR_TID.X ;  /* 0x0000000000057919 */ /* 0x000e220000002100 */
[----:B------:R-:W-:Y:S01]  /*2fa30*/  BSSY B1, `(.L_x_2118) ;  /* 0x000000a000017945 */ /* 0x000fe20003800000 */
[----:B------:R-:W-:Y:S02]  /*2fa40*/  IMAD.MOV.U32 R12, RZ, RZ, RZ ;  /* 0x000000ffff0c7224 */ /* 0x000fe400078e00ff */
[----:B------:R-:W-:Y:S02]  /*2fa50*/  IMAD.MOV.U32 R11, RZ, RZ, 0x1f ;  /* 0x0000001fff0b7424 */ /* 0x000fe400078e00ff */
[----:B------:R-:W-:Y:S01]  /*2fa60*/  IMAD.MOV.U32 R15, RZ, RZ, -0x1 ;  /* 0xffffffffff0f7424 */ /* 0x000fe200078e00ff */
[----:B0-----:R-:W-:-:S04]  /*2fa70*/  SHF.R.U32.HI R5, RZ, 0x5, R5 ;  /* 0x00000005ff057819 */ /* 0x001fc80000011605 */
[----:B------:R-:W-:-:S05]  /*2fa80*/  LOP3.LUT R5, R5, 0x3, RZ, 0xc0, !PT ;  /* 0x0000000305057812 */ /* 0x000fca00078ec0ff */
[----:B------:R-:W-:-:S07]  /*2fa90*/  IMAD.MOV.U32 R13, RZ, RZ, R5 ;  /* 0x000000ffff0d7224 */ /* 0x000fce00078e0005 */
[----:B------:R-:W-:Y:S05]  /*2faa0*/  WARPSYNC.COLLECTIVE R15, `(.L_x_2119) ;  /* 0x000000000f087348 */ /* 0x000fea0003c00000 */
[----:B------:R0:W1:Y:S02]  /*2fab0*/  SHFL.IDX P6, R14, R13, R12, R11 ;  /* 0x0000000c0d0e7389 */ /* 0x00006400000c000b */
[----:B01----:R-:W-:Y:S01]  /*2fac0*/  ENDCOLLECTIVE ;  /* 0x000000000000791b */ /* 0x003fe20003800000 */
.L_x_2119:
[----:B------:R-:W-:Y:S05]  /*2fad0*/  BSYNC B1 ;  /* 0x0000000000017941 */ /* 0x000fea0003800000 */
.L_x_2118:
[----:B------:R-:W-:Y:S05]  /*2fae0*/  BRA `(.L_x_2120) ;  /* 0xffffff6400587947 */ /* 0x000fea000383ffff */
.L_x_1851:
[----:B------:R-:W-:Y:S01]  /*2faf0*/  BSSY B1, `(.L_x_2121) ;  /* 0x0000006000017945 */ /* 0x000fe20003800000 */
[----:B------:R-:W-:-:S07]  /*2fb00*/  IMAD.MOV.U32 R15, RZ, RZ, -0x1 ;  /* 0xffffffffff0f7424 */ /* 0x000fce00078e00ff */
[----:B0-----:R-:W-:Y:S05]  /*2fb10*/  WARPSYNC.COLLECTIVE R15, `(.L_x_2122) ;  /* 0x000000000f0c7348 */ /* 0x001fea0003c00000 */
[----:B------:R-:W-:Y:S02]  /*2fb20*/  ELECT P6, UR62, PT ;  /* 0x00000000003e782f */ /* 0x000fe400038c0000 */
[----:B------:R-:W-:Y:S01]  /*2fb30*/  MOV R14, UR62 ;  /* 0x0000003e000e7c02 */ /* 0x000fe20008000f00 */
[----:B0-----:R-:W-:Y:S10]  /*2fb40*/  ENDCOLLECTIVE ;  /* 0x000000000000791b */ /* 0x001ff40003800000 */
.L_x_2122:
[----:B------:R-:W-:Y:S05]  /*2fb50*/  BSYNC B1 ;  /* 0x0000000000017941 */ /* 0x000fea0003800000 */
.L_x_2121:
[----:B------:R-:W-:Y:S05]  /*2fb60*/  BRA `(.L_x_1850) ;  /* 0xffffff6400507947 */ /* 0x000fea000383ffff */
.L_x_1853:
[----:B0-----:R0:W1:Y:S02]  /*2fb70*/  SYNCS.PHASECHK.TRANS64.TRYWAIT P0, [R23+URZ+0x22820], R5 ;  /* 0x02282005170075a7 */ /* 0x001064000800017f */
[----:B-1----:R-:W-:Y:S05]  /*2fb80*/  @!P0 NANOSLEEP.SYNCS 0x989680 ;  /* 0x009896800000895d */ /* 0x002fea0003900000 */
[----:B------:R-:W1:Y:S02]  /*2fb90*/  @!P0 SYNCS.PHASECHK.TRANS64 P0, [R23+URZ+0x22820], R5 ;  /* 0x02282005170085a7 */ /* 0x000e64000800007f */
[----:B-1----:R-:W-:Y:S05]  /*2fba0*/  @!P0 BRA `(.L_x_1853) ;  /* 0xfffffffc00f08947 */ /* 0x002fea000383ffff */
[----:B------:R-:W-:Y:S05]  /*2fbb0*/  BRA `(.L_x_2123) ;  /* 0xffffff6400607947 */ /* 0x000fea000383ffff */
.L_x_1857:
[----:B-1----:R1:W2:Y:S02]  /*2fbc0*/  SYNCS.PHASECHK.TRANS64.TRYWAIT P0, [R10+URZ+0x228a0], R9 ;  /* 0x0228a0090a0075a7 */ /* 0x0022a4000800017f */
[----:B--2---:R-:W-:Y:S05]  /*2fbd0*/  @!P0 NANOSLEEP.SYNCS 0x989680 ;  /* 0x009896800000895d */ /* 0x004fea0003900000 */
[----:B------:R-:W2:Y:S02]  /*2fbe0*/  @!P0 SYNCS.PHASECHK.TRANS64 P0, [R10+URZ+0x228a0], R9 ;  /* 0x0228a0090a0085a7 */ /* 0x000ea4000800007f */
[----:B--2---:R-:W-:Y:S05]  /*2fbf0*/  @!P0 BRA `(.L_x_1857) ;  /* 0xfffffffc00f08947 */ /* 0x004fea000383ffff */
[----:B------:R-:W-:Y:S05]  /*2fc00*/  BRA `(.L_x_2124) ;  /* 0xffffff6400787947 */ /* 0x000fea000383ffff */
.L_x_1864:
[----:B0-----:R0:W2:Y:S02]  /*2fc10*/  SYNCS.PHASECHK.TRANS64.TRYWAIT P0, [R10+URZ+0x228c0], R9 ;  /* 0x0228c0090a0075a7 */ /* 0x0010a4000800017f */
[----:B--2---:R-:W-:Y:S05]  /*2fc20*/  @!P0 NANOSLEEP.SYNCS 0x989680 ;  /* 0x009896800000895d */ /* 0x004fea0003900000 */
[----:B------:R-:W2:Y:S02]  /*2fc30*/  @!P0 SYNCS.PHASECHK.TRANS64 P0, [R10+URZ+0x228c0], R9 ;  /* 0x0228c0090a0085a7 */ /* 0x000ea4000800007f */
[----:B--2---:R-:W-:Y:S05]  /*2fc40*/  @!P0 BRA `(.L_x_1864) ;  /* 0xfffffffc00f08947 */ /* 0x004fea000383ffff */
[----:B------:R-:W-:Y:S05]  /*2fc50*/  BRA `(.L_x_2125) ;  /* 0xffffff68006c7947 */ /* 0x000fea000383ffff */
.L_x_1871:
[----:B-1----:R1:W2:Y:S02]  /*2fc60*/  SYNCS.PHASECHK.TRANS64.TRYWAIT P1, [R9+URZ+0x228a0], R8 ;  /* 0x0228a008090075a7 */ /* 0x0022a4000802017f */
[----:B--2---:R-:W-:Y:S05]  /*2fc70*/  @!P1 NANOSLEEP.SYNCS 0x989680 ;  /* 0x009896800000995d */ /* 0x004fea0003900000 */
[----:B------:R-:W2:Y:S02]  /*2fc80*/  @!P1 SYNCS.PHASECHK.TRANS64 P1, [R9+URZ+0x228a0], R8 ;  /* 0x0228a008090095a7 */ /* 0x000ea4000802007f */
[----:B--2---:R-:W-:Y:S05]  /*2fc90*/  @!P1 BRA `(.L_x_1871) ;  /* 0xfffffffc00f09947 */ /* 0x004fea000383ffff */
[----:B------:R-:W-:Y:S05]  /*2fca0*/  BRA `(.L_x_2126) ;  /* 0xffffff6c002c7947 */ /* 0x000fea000383ffff */
.L_x_1878:
[----:B0-----:R0:W2:Y:S02]  /*2fcb0*/  SYNCS.PHASECHK.TRANS64.TRYWAIT P1, [R9+URZ+0x228c0], R8 ;  /* 0x0228c008090075a7 */ /* 0x0010a4000802017f */
[----:B--2---:R-:W-:Y:S05]  /*2fcc0*/  @!P1 NANOSLEEP.SYNCS 0x989680 ;  /* 0x009896800000995d */ /* 0x004fea0003900000 */
[----:B------:R-:W2:Y:S02]  /*2fcd0*/  @!P1 SYNCS.PHASECHK.TRANS64 P1, [R9+URZ+0x228c0], R8 ;  /* 0x0228c008090095a7 */ /* 0x000ea4000802007f */
[----:B--2---:R-:W-:Y:S05]  /*2fce0*/  @!P1 BRA `(.L_x_1878) ;  /* 0xfffffffc00f09947 */ /* 0x004fea000383ffff */
[----:B------:R-:W-:Y:S05]  /*2fcf0*/  BRA `(.L_x_2127) ;  /* 0xffffff70001c7947 */ /* 0x000fea000383ffff */
.L_x_1903:
        /* <DEDUP_REMOVED lines=11> */
.L_x_2129:
[----:B------:R-:W-:Y:S05]  /*2fdb0*/  BSYNC B0 ;  /* 0x0000000000007941 */ /* 0x000fea0003800000 */
.L_x_2128:
[----:B------:R-:W-:Y:S05]  /*2fdc0*/  BRA `(.L_x_2130) ;  /* 0xffffff8000d87947 */ /* 0x000fea000383ffff */
.L_x_1906:
[----:B0-----:R-:W2:Y:S02]  /*2fdd0*/  LDL R0, [R1+0x24] ;  /* 0x0000240001007983 */ /* 0x001ea40000100800 */
[----:B--2---:R0:W1:Y:S02]  /*2fde0*/  SYNCS.PHASECHK.TRANS64.TRYWAIT P0, [R4+URZ+0x22880], R0 ;  /* 0x02288000040075a7 */ /* 0x004064000800017f */
[----:B-1----:R-:W-:Y:S05]  /*2fdf0*/  @!P0 NANOSLEEP.SYNCS 0x989680 ;  /* 0x009896800000895d */ /* 0x002fea0003900000 */
[----:B------:R-:W1:Y:S02]  /*2fe00*/  @!P0 SYNCS.PHASECHK.TRANS64 P0, [R4+URZ+0x22880], R0 ;  /* 0x02288000040085a7 */ /* 0x000e64000800007f */
[----:B-1----:R-:W-:Y:S05]  /*2fe10*/  @!P0 BRA `(.L_x_1906) ;  /* 0xfffffffc00ec8947 */ /* 0x002fea000383ffff */
[----:B------:R-:W-:Y:S05]  /*2fe20*/  BRA `(.L_x_2131) ;  /* 0xffffff8000f47947 */ /* 0x000fea000383ffff */
.L_x_1907:
[----:B------:R-:W-:Y:S01]  /*2fe30*/  BSSY B0, `(.L_x_2132) ;  /* 0x0000008000007945 */ /* 0x000fe20003800000 */
[----:B------:R-:W-:Y:S01]  /*2fe40*/  IMAD.MOV.U32 R13, RZ, RZ, R2 ;  /* 0x000000ffff0d7224 */ /* 0x000fe200078e0002 */
[----:B------:R-:W-:Y:S01]  /*2fe50*/  MOV R12, RZ ;  /* 0x000000ff000c7202 */ /* 0x000fe20000000f00 */
[----:B------:R-:W-:Y:S02]  /*2fe60*/  IMAD.MOV.U32 R11, RZ, RZ, 0x1c1f ;  /* 0x00001c1fff0b7424 */ /* 0x000fe400078e00ff */
[----:B------:R-:W-:-:S07]  /*2fe70*/  IMAD.MOV.U32 R15, RZ, RZ, -0x1 ;  /* 0xffffffffff0f7424 */ /* 0x000fce00078e00ff */
[----:B------:R-:W-:Y:S05]  /*2fe80*/  WARPSYNC.COLLECTIVE R15, `(.L_x_2133) ;  /* 0x000000000f087348 */ /* 0x000fea0003c00000 */
[----:B------:R0:W1:Y:S02]  /*2fe90*/  SHFL.IDX P6, R14, R13, R12, R11 ;  /* 0x0000000c0d0e7389 */ /* 0x00006400000c000b */
[----:B01----:R-:W-:Y:S01]  /*2fea0*/  ENDCOLLECTIVE ;  /* 0x000000000000791b */ /* 0x003fe20003800000 */
.L_x_2133:
[----:B------:R-:W-:Y:S05]  /*2feb0*/  BSYNC B0 ;  /* 0x0000000000007941 */ /* 0x000fea0003800000 */
.L_x_2132:
[----:B------:R-:W-:Y:S01]  /*2fec0*/  IMAD.MOV.U32 R13, RZ, RZ, R0 ;  /* 0x000000ffff0d7224 */ /* 0x000fe200078e0000 */
[----:B------:R-:W-:Y:S01]  /*2fed0*/  LOP3.LUT P2, RZ, R22, 0x2, RZ, 0xc0, !PT ;  /* 0x0000000216ff7812 */ /* 0x000fe2000784c0ff */
[----:B------:R-:W-:Y:S01]  /*2fee0*/  IMAD.MOV.U32 R12, RZ, RZ, RZ ;  /* 0x000000ffff0c7224 */ /* 0x000fe200078e00ff */
[C---:B------:R-:W-:Y:S01]  /*2fef0*/  ISETP.GE.AND P3, PT, R8.reuse, 0x21, PT ;  /* 0x000000210800780c */ /* 0x040fe20003f66270 */
[----:B------:R-:W-:Y:S01]  /*2ff00*/  IMAD.MOV.U32 R11, RZ, RZ, 0x1c1f ;  /* 0x00001c1fff0b7424 */ /* 0x000fe200078e00ff */
[----:B------:R-:W-:Y:S01]  /*2ff10*/  ISETP.GE.AND P5, PT, R8, 0x61, PT ;  /* 0x000000610800780c */ /* 0x000fe20003fa6270 */
[----:B------:R-:W-:Y:S02]  /*2ff20*/  IMAD.MOV.U32 R15, RZ, RZ, -0x1 ;  /* 0xffffffffff0f7424 */ /* 0x000fe400078e00ff */
[----:B------:R-:W-:-:S10]  /*2ff30*/  IMAD.MOV.U32 R3, RZ, RZ, R14 ;  /* 0x000000ffff037224 */ /* 0x000fd400078e000e */
[----:B------:R-:W-:Y:S05]  /*2ff40*/  WARPSYNC.COLLECTIVE R15, `(.L_x_2134) ;  /* 0x000000000f087348 */ /* 0x000fea0003c00000 */
[----:B------:R0:W1:Y:S02]  /*2ff50*/  SHFL.IDX P6, R14, R13, R12, R11 ;  /* 0x0000000c0d0e7389 */ /* 0x00006400000c000b */
[----:B01----:R-:W-:Y:S01]  /*2ff60*/  ENDCOLLECTIVE ;  /* 0x000000000000791b */ /* 0x003fe20003800000 */
.L_x_2134:
[----:B------:R-:W-:Y:S02]  /*2ff70*/  IMAD.MOV.U32 R13, RZ, RZ, R2 ;  /* 0x000000ffff0d7224 */ /* 0x000fe400078e0002 */
[----:B------:R-:W-:Y:S02]  /*2ff80*/  IMAD.MOV.U32 R12, RZ, RZ, 0x1 ;  /* 0x00000001ff0c7424 */ /* 0x000fe400078e00ff */
[----:B------:R-:W-:-:S07]  /*2ff90*/  IMAD.MOV.U32 R10, RZ, RZ, R14 ;  /* 0x000000ffff0a7224 */ /* 0x000fce00078e000e */
[----:B------:R-:W-:Y:S05]  /*2ffa0*/  WARPSYNC.COLLECTIVE R15, `(.L_x_2135) ;  /* 0x000000000f087348 */ /* 0x000fea0003c00000 */
[----:B------:R0:W1:Y:S02]  /*2ffb0*/  SHFL.IDX P6, R14, R13, R12, R11 ;  /* 0x0000000c0d0e7389 */ /* 0x00006400000c000b */
[----:B01----:R-:W-:Y:S01]  /*2ffc0*/  ENDCOLLECTIVE ;  /* 0x000000000000791b */ /* 0x003fe20003800000 */
.L_x_2135:
[----:B------:R-:W-:-:S05]  /*2ffd0*/  IADD3 R20, P0, R35, R10, RZ ;  /* 0x0000000a23147210 */ /* 0x000fca0007f1e0ff */
[----:B------:R-:W-:Y:S01]  /*2ffe0*/  IMAD.X R21, RZ, RZ, R3, P0 ;  /* 0x000000ffff157224 */ /* 0x000fe200000e0603 */
[----:B------:R-:W-:Y:S02]  /*2fff0*/  ISETP.LT.OR P0, PT, R8, 0x1, P2 ;  /* 0x000000010800780c */ /* 0x000fe40001701670 */
[----:B------:R-:W-:Y:S01]  /*30000*/  IADD3 R3, R23, R5, R32 ;  /* 0x0000000517037210 */ /* 0x000fe20007ffe020 */
[----:B------:R-:W-:-:S04]  /*30010*/  IMAD.MOV.U32 R13, RZ, RZ, R0 ;  /* 0x000000ffff0d7224 */ /* 0x000fc800078e0000 */
[----:B------:R-:W-:-:S06]  /*30020*/  IMAD.IADD R5, R33, 0x1, R3 ;  /* 0x0000000121057824 */ /* 0x000fcc00078e0203 */
        /* <DEDUP_REMOVED lines=9> */
.L_x_2136:
[----:B------:R-:W-:Y:S01]  /*300c0*/  @!PT LDS RZ, [RZ] ;  /* 0x00000000fffff984 */ /* 0x000fe20000000800 */
[----:B------:R-:W-:Y:S01]  /*300d0*/  @!PT LDS RZ, [RZ] ;  /* 0x00000000fffff984 */ /* 0x000fe20000000800 */
[----:B------:R-:W-:Y:S01]  /*300e0*/  @!PT LDS RZ, [RZ] ;  /* 0x00000000fffff984 */ /* 0x000fe20000000800 */
[----:B------:R0:W-:Y:S01]  /*300f0*/  LDGSTS.E.BYPASS.LTC128B.128 [R5+0x8400], desc[UR42][R20.64+0x40], !P0 ;  /* 0x0840004014057fae */ /* 0x0001e2000c101d6a */
[----:B------:R-:W-:Y:S02]  /*30100*/  IMAD.MOV.U32 R13, RZ, RZ, R2 ;  /* 0x000000ffff0d7224 */ /* 0x000fe400078e0002 */
[----:B------:R-:W-:Y:S02]  /*30110*/  IMAD.MOV.U32 R12, RZ, RZ, 0x2 ;  /* 0x00000002ff0c7424 */ /* 0x000fe400078e00ff */
[----:B------:R-:W-:-:S07]  /*30120*/  IMAD.MOV.U32 R10, RZ, RZ, R14 ;  /* 0x000000ffff0a7224 */ /* 0x000fce00078e000e */
[----:B0-----:R-:W-:Y:S05]  /*30130*/  WARPSYNC.COLLECTIVE R15, `(.L_x_2137) ;  /* 0x000000000f087348 */ /* 0x001fea0003c00000 */
[----:B------:R1:W2:Y:S02]  /*30140*/  SHFL.IDX P6, R14, R13, R12, R11 ;  /* 0x0000000c0d0e7389 */ /* 0x0002a400000c000b */
[----:B012---:R-:W-:Y:S01]  /*30150*/  ENDCOLLECTIVE ;  /* 0x000000000000791b */ /* 0x007fe20003800000 */
.L_x_2137:
        /* <DEDUP_REMOVED lines=13> */
.L_x_2138:
[----:B------:R-:W-:Y:S01]  /*30230*/  @!PT LDS RZ, [RZ] ;  /* 0x00000000fffff984 */ /* 0x000fe20000000800 */
[----:B------:R-:W-:Y:S01]  /*30240*/  @!PT LDS RZ, [RZ] ;  /* 0x00000000fffff984 */ /* 0x000fe20000000800 */
[----:B------:R-:W-:Y:S01]  /*30250*/  @!PT LDS RZ, [RZ] ;  /* 0x00000000fffff984 */ /* 0x000fe20000000800 */
[----:B------:R0:W-:Y:S01]  /*30260*/  LDGSTS.E.BYPASS.LTC128B.128 [R5+0x9400], desc[UR42][R20.64+0x40], !P0 ;  /* 0x0940004014057fae */ /* 0x0001e2000c101d6a */
[----:B------:R-:W-:Y:S01]  /*30270*/  IMAD.MOV.U32 R13, RZ, RZ, R2 ;  /* 0x000000ffff0d7224 */ /* 0x000fe200078e0002 */
[----:B------:R-:W-:Y:S01]  /*30280*/  MOV R12, 0x3 ;  /* 0x00000003000c7802 */ /* 0x000fe20000000f00 */
[----:B------:R-:W-:-:S07]  /*30290*/  IMAD.MOV.U32 R10, RZ, RZ, R14 ;  /* 0x000000ffff0a7224 */ /* 0x000fce00078e000e */
[----:B0-----:R-:W-:Y:S05]  /*302a0*/  WARPSYNC.COLLECTIVE R15, `(.L_x_2139) ;  /* 0x000000000f087348 */ /* 0x001fea0003c00000 */
[----:B------:R1:W2:Y:S02]  /*302b0*/  SHFL.IDX P6, R14, R13, R12, R11 ;  /* 0x0000000c0d0e7389 */ /* 0x0002a400000c000b */
[----:B012---:R-:W-:Y:S01]  /*302c0*/  ENDCOLLECTIVE ;  /* 0x000000000000791b */ /* 0x007fe20003800000 */
.L_x_2139:
        /* <DEDUP_REMOVED lines=14> */
.L_x_2140:
[----:B------:R-:W-:Y:S01]  /*303b0*/  @!PT LDS RZ, [RZ] ;  /* 0x00000000fffff984 */ /* 0x000fe20000000800 */
[----:B------:R-:W-:Y:S01]  /*303c0*/  @!PT LDS RZ, [RZ] ;  /* 0x00000000fffff984 */ /* 0x000fe20000000800 */
[----:B------:R-:W-:Y:S01]  /*303d0*/  @!PT LDS RZ, [RZ] ;  /* 0x00000000fffff984 */ /* 0x000fe20000000800 */
[----:B------:R1:W-:Y:S01]  /*303e0*/  LDGSTS.E.BYPASS.LTC128B.128 [R5+0xa400], desc[UR42][R20.64+0x40], !P0 ;  /* 0x0a40004014057fae */ /* 0x0003e2000c101d6a */
[----:B------:R-:W-:Y:S01]  /*303f0*/  IMAD.MOV.U32 R0, RZ, RZ, R14 ;  /* 0x000000ffff007224 */ /* 0x000fe200078e000e */
[----:B------:R-:W-:Y:S06]  /*30400*/  BRA `(.L_x_2141) ;  /* 0xffffff80006c7947 */ /* 0x000fec000383ffff */
.L_x_1912:
[----:B---3--:R-:W3:Y:S02]  /*30410*/  LDL R0, [R1+0x24] ;  /* 0x0000240001007983 */ /* 0x008ee40000100800 */
[----:B---3--:R3:W4:Y:S02]  /*30420*/  SYNCS.PHASECHK.TRANS64.TRYWAIT P0, [R4+URZ+0x22840], R0 ;  /* 0x02284000040075a7 */ /* 0x008724000800017f */
[----:B----4-:R-:W-:Y:S05]  /*30430*/  @!P0 NANOSLEEP.SYNCS 0x989680 ;  /* 0x009896800000895d */ /* 0x010fea0003900000 */
[----:B------:R-:W4:Y:S02]  /*30440*/  @!P0 SYNCS.PHASECHK.TRANS64 P0, [R4+URZ+0x22840], R0 ;  /* 0x02284000040085a7 */ /* 0x000f24000800007f */
[----:B----4-:R-:W-:Y:S05]  /*30450*/  @!P0 BRA `(.L_x_1912) ;  /* 0xfffffffc00ec8947 */ /* 0x010fea000383ffff */
[----:B------:R-:W-:Y:S05]  /*30460*/  BRA `(.L_x_2142) ;  /* 0xffffff8000cc7947 */ /* 0x000fea000383ffff */
.L_x_1913:
[----:B------:R-:W-:Y:S01]  /*30470*/  BSSY B0, `(.L_x_2143) ;  /* 0x0000008000007945 */ /* 0x000fe20003800000 */
[----:B------:R-:W-:Y:S02]  /*30480*/  IMAD.MOV.U32 R13, RZ, RZ, R5 ;  /* 0x000000ffff0d7224 */ /* 0x000fe400078e0005 */
[----:B------:R-:W-:Y:S02]  /*30490*/  IMAD.MOV.U32 R12, RZ, RZ, RZ ;  /* 0x000000ffff0c7224 */ /* 0x000fe400078e00ff */
[----:B------:R-:W-:Y:S02]  /*304a0*/  IMAD.MOV.U32 R11, RZ, RZ, 0x1c1f ;  /* 0x00001c1fff0b7424 */ /* 0x000fe400078e00ff */
[----:B------:R-:W-:-:S07]  /*304b0*/  IMAD.MOV.U32 R15, RZ, RZ, -0x1 ;  /* 0xffffffffff0f7424 */ /* 0x000fce00078e00ff */
[----:B--2---:R-:W-:Y:S05]  /*304c0*/  WARPSYNC.COLLECTIVE R15, `(.L_x_2144) ;  /* 0x000000000f087348 */ /* 0x004fea0003c00000 */
[----:B------:R0:W1:Y:S02]  /*304d0*/  SHFL.IDX P6, R14, R13, R12, R11 ;  /* 0x0000000c0d0e7389 */ /* 0x00006400000c000b */
[----:B012---:R-:W-:Y:S01]  /*304e0*/  ENDCOLLECTIVE ;  /* 0x000000000000791b */ /* 0x007fe20003800000 */
.L_x_2144:
[----:B------:R-:W-:Y:S05]  /*304f0*/  BSYNC B0 ;  /* 0x0000000000007941 */ /* 0x000fea0003800000 */
.L_x_2143:
        /* <DEDUP_REMOVED lines=12> */
.L_x_2145:
        /* <DEDUP_REMOVED lines=17> */
.L_x_2146:
        /* <DEDUP_REMOVED lines=12> */
.L_x_2147:
[----:B------:R-:W-:Y:S01]  /*30790*/  IMAD.MOV.U32 R13, RZ, RZ, R5 ;  /* 0x000000ffff0d7224 */ /* 0x000fe200078e0005 */
[----:B------:R-:W-:Y:S01]  /*307a0*/  MOV R12, 0x2 ;  /* 0x00000002000c7802 */ /* 0x000fe20000000f00 */
[----:B------:R-:W-:-:S07]  /*307b0*/  IMAD.MOV.U32 R3, RZ, RZ, R14 ;  /* 0x000000ffff037224 */ /* 0x000fce00078e000e */
[----:B------:R-:W-:Y:S05]  /*307c0*/  WARPSYNC.COLLECTIVE R15, `(.L_x_2148) ;  /* 0x000000000f087348 */ /* 0x000fea0003c00000 */
[----:B------:R0:W1:Y:S02]  /*307d0*/  SHFL.IDX P6, R14, R13, R12, R11 ;  /* 0x0000000c0d0e7389 */ /* 0x00006400000c000b */
[----:B01----:R-:W-:Y:S01]  /*307e0*/  ENDCOLLECTIVE ;  /* 0x000000000000791b */ /* 0x003fe20003800000 */
.L_x_2148:
        /* <DEDUP_REMOVED lines=16> */
.L_x_2149:
[----:B------:R-:W-:Y:S02]  /*308f0*/  IMAD.MOV.U32 R13, RZ, RZ, R5 ;  /* 0x000000ffff0d7224 */ /* 0x000fe400078e0005 */
[----:B------:R-:W-:Y:S02]  /*30900*/  IMAD.MOV.U32 R12, RZ, RZ, 0x3 ;  /* 0x00000003ff0c7424 */ /* 0x000fe400078e00ff */
[----:B------:R-:W-:-:S07]  /*30910*/  IMAD.MOV.U32 R3, RZ, RZ, R14 ;  /* 0x000000ffff037224 */ /* 0x000fce00078e000e */
[----:B------:R-:W-:Y:S05]  /*30920*/  WARPSYNC.COLLECTIVE R15, `(.L_x_2150) ;  /* 0x000000000f087348 */ /* 0x000fea0003c00000 */
[----:B------:R0:W1:Y:S02]  /*30930*/  SHFL.IDX P6, R14, R13, R12, R11 ;  /* 0x0000000c0d0e7389 */ /* 0x00006400000c000b */
[----:B01----:R-:W-:Y:S01]  /*30940*/  ENDCOLLECTIVE ;  /* 0x000000000000791b */ /* 0x003fe20003800000 */
.L_x_2150:
        /* <DEDUP_REMOVED lines=10> */
.L_x_2151:
[----:B------:R-:W-:Y:S01]  /*309f0*/  @!PT LDS RZ, [RZ] ;  /* 0x00000000fffff984 */ /* 0x000fe20000000800 */
[----:B------:R-:W-:Y:S01]  /*30a00*/  @!PT LDS RZ, [RZ] ;  /* 0x00000000fffff984 */ /* 0x000fe20000000800 */
[----:B------:R-:W-:Y:S01]  /*30a10*/  @!PT LDS RZ, [RZ] ;  /* 0x00000000fffff984 */ /* 0x000fe20000000800 */
[----:B------:R-:W-:Y:S04]  /*30a20*/  @P2 LDGSTS.E.BYPASS.LTC128B.128 [R7+0x17400], desc[UR42][R2.64], !P4 ;  /* 0x1740000002072fae */ /* 0x000fe8000e101d6a */
[----:B------:R-:W-:Y:S01]  /*30a30*/  @P2 LDGSTS.E.BYPASS.LTC128B.128 [R7+0x19400], desc[UR42][R2.64+0x40], !P5 ;  /* 0x1940004002072fae */ /* 0x000fe2000e901d6a */
[----:B------:R-:W-:-:S03]  /*30a40*/  LOP3.LUT P5, RZ, R22, 0x40000000, RZ, 0xc0, !PT ;  /* 0x4000000016ff7812 */ /* 0x000fc600078ac0ff */
[----:B------:R0:W-:Y:S02]  /*30a50*/  @P2 LDGSTS.E.BYPASS.LTC128B.128 [R7+0x1b400], desc[UR42][R2.64+0x80], !P1 ;  /* 0x1b40008002072fae */ /* 0x0001e4000c901d6a */
[----:B0-----:R-:W-:Y:S01]  /*30a60*/  IMAD.MOV.U32 R2, RZ, RZ, R14 ;  /* 0x000000ffff027224 */ /* 0x001fe200078e000e */
[----:B------:R-:W-:Y:S07]  /*30a70*/  BRA `(.L_x_2152) ;  /* 0xffffff8000407947 */ /* 0x000fee000383ffff */
.L_x_1918:
[----:B------:R-:W-:Y:S02]  /*30a80*/  IMAD.MOV.U32 R13, RZ, RZ, R0 ;  /* 0x000000ffff0d7224 */ /* 0x000fe400078e0000 */
[----:B------:R-:W-:Y:S02]  /*30a90*/  IMAD.MOV.U32 R12, RZ, RZ, RZ ;  /* 0x000000ffff0c7224 */ /* 0x000fe400078e00ff */
[----:B------:R-:W-:Y:S02]  /*30aa0*/  IMAD.MOV.U32 R11, RZ, RZ, 0x1c1f ;  /* 0x00001c1fff0b7424 */ /* 0x000fe400078e00ff */
[----:B------:R-:W-:Y:S02]  /*30ab0*/  IMAD.MOV.U32 R15, RZ, RZ, -0x1 ;  /* 0xffffffffff0f7424 */ /* 0x000fe400078e00ff */
[----:B------:R-:W-:Y:S02]  /*30ac0*/  IMAD R27, R27, R7, RZ ;  /* 0x000000071b1b7224 */ /* 0x000fe400078e02ff */
[----:B------:R-:W-:-:S07]  /*30ad0*/  IMAD.IADD R17, R9, 0x1, R17 ;  /* 0x0000000109117824 */ /* 0x000fce00078e0211 */
[----:B-----5:R-:W-:Y:S05]  /*30ae0*/  WARPSYNC.COLLECTIVE R15, `(.L_x_2153) ;  /* 0x000000000f087348 */ /* 0x020fea0003c00000 */
[----:B------:R0:W1:Y:S02]  /*30af0*/  SHFL.IDX P6, R14, R13, R12, R11 ;  /* 0x0000000c0d0e7389 */ /* 0x00006400000c000b */
[----:B01---5:R-:W-:Y:S01]  /*30b00*/  ENDCOLLECTIVE ;  /* 0x000000000000791b */ /* 0x023fe20003800000 */
.L_x_2153:
[C---:B------:R-:W-:Y:S01]  /*30b10*/  VIADD R6, R17.reuse, 0x20 ;  /* 0x0000002011067836 */ /* 0x040fe20000000000 */
[----:B------:R-:W-:Y:S01]  /*30b20*/  ISETP.GE.AND P1, PT, R17, R27, PT ;  /* 0x0000001b1100720c */ /* 0x000fe20003f26270 */
[----:B------:R-:W-:Y:S02]  /*30b30*/  IMAD.MOV.U32 R13, RZ, RZ, R4 ;  /* 0x000000ffff0d7224 */ /* 0x000fe400078e0004 */
[----:B------:R-:W-:-:S10]  /*30b40*/  IMAD.MOV.U32 R2, RZ, RZ, R14 ;  /* 0x000000ffff027224 */ /* 0x000fd400078e000e */
[----:B------:R-:W-:Y:S05]  /*30b50*/  WARPSYNC.COLLECTIVE R15, `(.L_x_2154) ;  /* 0x000000000f087348 */ /* 0x000fea0003c00000 */
[----:B------:R0:W1:Y:S02]  /*30b60*/  SHFL.IDX P6, R14, R13, R12, R11 ;  /* 0x0000000c0d0e7389 */ /* 0x00006400000c000b */
[----:B01----:R-:W-:Y:S01]  /*30b70*/  ENDCOLLECTIVE ;  /* 0x000000000000791b */ /* 0x003fe20003800000 */
.L_x_2154:
[----:B------:R-:W-:Y:S02]  /*30b80*/  IMAD.MOV.U32 R13, RZ, RZ, R0 ;  /* 0x000000ffff0d7224 */ /* 0x000fe400078e0000 */
[----:B------:R-:W-:Y:S02]  /*30b90*/  IMAD.MOV.U32 R12, RZ, RZ, 0x1 ;  /* 0x00000001ff0c7424 */ /* 0x000fe400078e00ff */
[----:B------:R-:W-:-:S07]  /*30ba0*/  IMAD.MOV.U32 R3, RZ, RZ, R14 ;  /* 0x000000ffff037224 */ /* 0x000fce00078e000e */
[----:B------:R-:W-:Y:S05]  /*30bb0*/  WARPSYNC.COLLECTIVE R15, `(.L_x_2155) ;  /* 0x000000000f087348 */ /* 0x000fea0003c00000 */
[----:B------:R0:W1:Y:S02]  /*30bc0*/  SHFL.IDX P6, R14, R13, R12, R11 ;  /* 0x0000000c0d0e7389 */ /* 0x00006400000c000b */
[----:B01----:R-:W-:Y:S01]  /*30bd0*/  ENDCOLLECTIVE ;  /* 0x000000000000791b */ /* 0x003fe20003800000 */
.L_x_2155:
        /* <DEDUP_REMOVED lines=17> */
.L_x_2156:
[----:B------:R-:W-:Y:S02]  /*30cf0*/  IMAD.MOV.U32 R13, RZ, RZ, R0 ;  /* 0x000000ffff0d7224 */ /* 0x000fe400078e0000 */
[----:B------:R-:W-:Y:S02]  /*30d00*/  IMAD.MOV.U32 R12, RZ, RZ, 0x2 ;  /* 0x00000002ff0c7424 */ /* 0x000fe400078e00ff */
[----:B------:R-:W-:-:S07]  /*30d10*/  IMAD.MOV.U32 R3, RZ, RZ, R14 ;  /* 0x000000ffff037224 */ /* 0x000fce00078e000e */
[----:B------:R-:W-:Y:S05]  /*30d20*/  WARPSYNC.COLLECTIVE R15, `(.L_x_2157) ;  /* 0x000000000f087348 */ /* 0x000fea0003c00000 */
[----:B------:R0:W1:Y:S02]  /*30d30*/  SHFL.IDX P6, R14, R13, R12, R11 ;  /* 0x0000000c0d0e7389 */ /* 0x00006400000c000b */
[----:B01----:R-:W-:Y:S01]  /*30d40*/  ENDCOLLECTIVE ;  /* 0x000000000000791b */ /* 0x003fe20003800000 */
.L_x_2157:
[----:B------:R-:W-:-:S05]  /*30d50*/  @!P1 IADD3 R3, P4, R35, R3, RZ ;  /* 0x0000000323039210 */ /* 0x000fca0007f9e0ff */
[----:B------:R-:W-:-:S05]  /*30d60*/  @!P1 IMAD.X R2, RZ, RZ, R2, P4 ;  /* 0x000000ffff029224 */ /* 0x000fca00020e0602 */
        /* <DEDUP_REMOVED lines=10> */
[----:B0-----:R-:W-:-:S05]  /*30e10*/  VIADD R2, R17, 0x40 ;  /* 0x0000004011027836 */ /* 0x001fca0000000000 */
[----:B------:R-:W-:Y:S01]  /*30e20*/  ISETP.GE.AND P1, PT, R2, R27, PT ;  /* 0x0000001b0200720c */ /* 0x000fe20003f26270 */
[----:B------:R-:W-:-:S12]  /*30e30*/  IMAD.MOV.U32 R2, RZ, RZ, R14 ;  /* 0x000000ffff027224 */ /* 0x000fd800078e000e */
[----:B------:R-:W-:Y:S05]  /*30e40*/  WARPSYNC.COLLECTIVE R15, `(.L_x_2158) ;  /* 0x000000000f087348 */ /* 0x000fea0003c00000 */
[----:B------:R0:W1:Y:S02]  /*30e50*/  SHFL.IDX P6, R14, R13, R12, R11 ;  /* 0x0000000c0d0e7389 */ /* 0x00006400000c000b */
[----:B01----:R-:W-:Y:S01]  /*30e60*/  ENDCOLLECTIVE ;  /* 0x000000000000791b */ /* 0x003fe20003800000 */
.L_x_2158:
[----:B------:R-:W-:Y:S02]  /*30e70*/  IMAD.MOV.U32 R13, RZ, RZ, R0 ;  /* 0x000000ffff0d7224 */ /* 0x000fe400078e0000 */
[----:B------:R-:W-:Y:S02]  /*30e80*/  IMAD.MOV.U32 R12, RZ, RZ, 0x3 ;  /* 0x00000003ff0c7424 */ /* 0x000fe400078e00ff */
[----:B------:R-:W-:-:S07]  /*30e90*/  IMAD.MOV.U32 R3, RZ, RZ, R14 ;  /* 0x000000ffff037224 */ /* 0x000fce00078e000e */
[----:B------:R-:W-:Y:S05]  /*30ea0*/  WARPSYNC.COLLECTIVE R15, `(.L_x_2159) ;  /* 0x000000000f087348 */ /* 0x000fea0003c00000 */
[----:B------:R0:W1:Y:S02]  /*30eb0*/  SHFL.IDX P6, R14, R13, R12, R11 ;  /* 0x0000000c0d0e7389 */ /* 0x00006400000c000b */
[----:B01----:R-:W-:Y:S01]  /*30ec0*/  ENDCOLLECTIVE ;  /* 0x000000000000791b */ /* 0x003fe20003800000 */
.L_x_2159:
        /* <DEDUP_REMOVED lines=10> */
.L_x_2160:
[----:B------:R-:W-:Y:S01]  /*30f70*/  @!PT LDS RZ, [RZ] ;  /* 0x00000000fffff984 */ /* 0x000fe20000000800 */
[----:B------:R-:W-:Y:S01]  /*30f80*/  @!PT LDS RZ, [RZ] ;  /* 0x00000000fffff984 */ /* 0x000fe20000000800 */
[----:B------:R-:W-:Y:S01]  /*30f90*/  @!PT LDS RZ, [RZ] ;  /* 0x00000000fffff984 */ /* 0x000fe20000000800 */
[----:B------:R-:W-:Y:S04]  /*30fa0*/  @!P1 LDGSTS.E.BYPASS.LTC128B.128 [R8+0x11400], desc[UR42][R2.64], !P3 ;  /* 0x1140000002089fae */ /* 0x000fe8000d901d6a */
[----:B------:R-:W-:Y:S04]  /*30fb0*/  @!P1 LDGSTS.E.BYPASS.LTC128B.128 [R8+0x13400], desc[UR42][R2.64+0x40], !P2 ;  /* 0x1340004002089fae */ /* 0x000fe8000d101d6a */
[----:B------:R0:W-:Y:S02]  /*30fc0*/  @!P1 LDGSTS.E.BYPASS.LTC128B.128 [R8+0x15400], desc[UR42][R2.64+0x80], !P0 ;  /* 0x1540008002089fae */ /* 0x0001e4000c101d6a */
[----:B0-----:R-:W-:Y:S01]  /*30fd0*/  IMAD.MOV.U32 R2, RZ, RZ, R14 ;  /* 0x000000ffff027224 */ /* 0x001fe200078e000e */
[----:B------:R-:W-:Y:S06]  /*30fe0*/  BRA `(.L_x_2161) ;  /* 0xffffff8400587947 */ /* 0x000fec000383ffff */
.L_x_1923:
[----:B-1----:R1:W2:Y:S02]  /*30ff0*/  SYNCS.PHASECHK.TRANS64.TRYWAIT P0, [R23+URZ+0x22820], R0 ;  /* 0x02282000170075a7 */ /* 0x0022a4000800017f */
[----:B--2---:R-:W-:Y:S05]  /*31000*/  @!P0 NANOSLEEP.SYNCS 0x989680 ;  /* 0x009896800000895d */ /* 0x004fea0003900000 */
[----:B------:R-:W2:Y:S02]  /*31010*/  @!P0 SYNCS.PHASECHK.TRANS64 P0, [R23+URZ+0x22820], R0 ;  /* 0x02282000170085a7 */ /* 0x000ea4000800007f */
[----:B--2---:R-:W-:Y:S05]  /*31020*/  @!P0 BRA `(.L_x_1923) ;  /* 0xfffffffc00f08947 */ /* 0x004fea000383ffff */
[----:B------:R-:W-:Y:S05]  /*31030*/  BRA `(.L_x_2162) ;  /* 0xffffff8400d07947 */ /* 0x000fea000383ffff */
.L_x_1927:
[----:B0-----:R0:W1:Y:S02]  /*31040*/  SYNCS.PHASECHK.TRANS64.TRYWAIT P0, [R0+URZ+0x22880], R10 ;  /* 0x0228800a000075a7 */ /* 0x001064000800017f */
[----:B-1----:R-:W-:Y:S05]  /*31050*/  @!P0 NANOSLEEP.SYNCS 0x989680 ;  /* 0x009896800000895d */ /* 0x002fea0003900000 */
[----:B------:R-:W1:Y:S02]  /*31060*/  @!P0 SYNCS.PHASECHK.TRANS64 P0, [R0+URZ+0x22880], R10 ;  /* 0x0228800a000085a7 */ /* 0x000e64000800007f */
[----:B-1----:R-:W-:Y:S05]  /*31070*/  @!P0 BRA `(.L_x_1927) ;  /* 0xfffffffc00f08947 */ /* 0x002fea000383ffff */
[----:B------:R-:W-:Y:S05]  /*31080*/  BRA `(.L_x_2163) ;  /* 0xffffff8800887947 */ /* 0x000fea000383ffff */
.L_x_1928:
        /* <DEDUP_REMOVED lines=8> */
.L_x_2165:
[----:B------:R-:W-:Y:S05]  /*31110*/  BSYNC B0 ;  /* 0x0000000000007941 */ /* 0x000fea0003800000 */
.L_x_2164:
        /* <DEDUP_REMOVED lines=10> */
.L_x_2166:
[----:B------:R-:W-:Y:S02]  /*311c0*/  IMAD.MOV.U32 R13, RZ, RZ, R27 ;  /* 0x000000ffff0d7224 */ /* 0x000fe400078e001b */
[----:B------:R-:W-:Y:S01]  /*311d0*/  IMAD.MOV.U32 R12, RZ, RZ, 0x1 ;  /* 0x00000001ff0c7424 */ /* 0x000fe200078e00ff */
[----:B------:R-:W-:-:S07]  /*311e0*/  MOV R2, R14 ;  /* 0x0000000e00027202 */ /* 0x000fce0000000f00 */
[----:B------:R-:W-:Y:S05]  /*311f0*/  WARPSYNC.COLLECTIVE R15, `(.L_x_2167) ;  /* 0x000000000f087348 */ /* 0x000fea0003c00000 */
[----:B------:R0:W1:Y:S02]  /*31200*/  SHFL.IDX P6, R14, R13, R12, R11 ;  /* 0x0000000c0d0e7389 */ /* 0x00006400000c000b */
[----:B01----:R-:W-:Y:S01]  /*31210*/  ENDCOLLECTIVE ;  /* 0x000000000000791b */ /* 0x003fe20003800000 */
.L_x_2167:
        /* <DEDUP_REMOVED lines=12> */
.L_x_2168:
[----:B------:R-:W-:Y:S02]  /*312e0*/  IMAD.MOV.U32 R13, RZ, RZ, R27 ;  /* 0x000000ffff0d7224 */ /* 0x000fe400078e001b */
[----:B------:R-:W-:Y:S02]  /*312f0*/  IMAD.MOV.U32 R12, RZ, RZ, 0x2 ;  /* 0x00000002ff0c7424 */ /* 0x000fe400078e00ff */
[----:B------:R-:W-:-:S07]  /*31300*/  IMAD.MOV.U32 R2, RZ, RZ, R14 ;  /* 0x000000ffff027224 */ /* 0x000fce00078e000e */
[----:B------:R-:W-:Y:S05]  /*31310*/  WARPSYNC.COLLECTIVE R15, `(.L_x_2169) ;  /* 0x000000000f087348 */ /* 0x000fea0003c00000 */
[----:B------:R0:W1:Y:S02]  /*31320*/  SHFL.IDX P6, R14, R13, R12, R11 ;  /* 0x0000000c0d0e7389 */ /* 0x00006400000c000b */
[----:B01----:R-:W-:Y:S01]  /*31330*/  ENDCOLLECTIVE ;  /* 0x000000000000791b */ /* 0x003fe20003800000 */
.L_x_2169:
        /* <DEDUP_REMOVED lines=12> */
.L_x_2170:
[----:B------:R-:W-:Y:S02]  /*31400*/  IMAD.MOV.U32 R13, RZ, RZ, R27 ;  /* 0x000000ffff0d7224 */ /* 0x000fe400078e001b */
[----:B------:R-:W-:Y:S02]  /*31410*/  IMAD.MOV.U32 R12, RZ, RZ, 0x3 ;  /* 0x00000003ff0c7424 */ /* 0x000fe400078e00ff */
[----:B------:R-:W-:-:S07]  /*31420*/  IMAD.MOV.U32 R2, RZ, RZ, R14 ;  /* 0x000000ffff027224 */ /* 0x000fce00078e000e */
[----:B------:R-:W-:Y:S05]  /*31430*/  WARPSYNC.COLLECTIVE R15, `(.L_x_2171) ;  /* 0x000000000f087348 */ /* 0x000fea0003c00000 */
[----:B------:R0:W1:Y:S02]  /*31440*/  SHFL.IDX P6, R14, R13, R12, R11 ;  /* 0x0000000c0d0e7389 */ /* 0x00006400000c000b */
[----:B01----:R-:W-:Y:S01]  /*31450*/  ENDCOLLECTIVE ;  /* 0x000000000000791b */ /* 0x003fe20003800000 */
.L_x_2171:
        /* <DEDUP_REMOVED lines=12> */
.L_x_2172:
[----:B------:R-:W-:Y:S01]  /*31520*/  IMAD.MOV.U32 R2, RZ, RZ, R14 ;  /* 0x000000ffff027224 */ /* 0x000fe200078e000e */
[----:B------:R-:W-:Y:S06]  /*31530*/  BRA `(.L_x_2173) ;  /* 0xffffff8800207947 */ /* 0x000fec000383ffff */
.L_x_1933:
[----:B---3--:R3:W4:Y:S02]  /*31540*/  SYNCS.PHASECHK.TRANS64.TRYWAIT P0, [R0+URZ+0x22840], R10 ;  /* 0x0228400a000075a7 */ /* 0x008724000800017f */
[----:B----4-:R-:W-:Y:S05]  /*31550*/  @!P0 NANOSLEEP.SYNCS 0x989680 ;  /* 0x009896800000895d */ /* 0x010fea0003900000 */
[----:B------:R-:W4:Y:S02]  /*31560*/  @!P0 SYNCS.PHASECHK.TRANS64 P0, [R0+URZ+0x22840], R10 ;  /* 0x0228400a000085a7 */ /* 0x000f24000800007f */
[----:B----4-:R-:W-:Y:S05]  /*31570*/  @!P0 BRA `(.L_x_1933) ;  /* 0xfffffffc00f08947 */ /* 0x010fea000383ffff */
[----:B------:R-:W-:Y:S05]  /*31580*/  BRA `(.L_x_2174) ;  /* 0xffffff8800747947 */ /* 0x000fea000383ffff */
.L_x_1934:
        /* <DEDUP_REMOVED lines=8> */
.L_x_2176:
[----:B------:R-:W-:Y:S05]  /*31610*/  BSYNC B0 ;  /* 0x0000000000007941 */ /* 0x000fea0003800000 */
.L_x_2175:
[----:B------:R-:W-:Y:S01]  /*31620*/  IMAD.MOV.U32 R13, RZ, RZ, R7 ;  /* 0x000000ffff0d7224 */ /* 0x000fe200078e0007 */
[----:B------:R-:W-:Y:S01]  /*31630*/  MOV R3, R14 ;  /* 0x0000000e00037202 */ /* 0x000fe20000000f00 */
[----:B------:R-:W-:Y:S02]  /*31640*/  IMAD.MOV.U32 R12, RZ, RZ, RZ ;  /* 0x000000ffff0c7224 */ /* 0x000fe400078e00ff */
[----:B------:R-:W-:Y:S02]  /*31650*/  IMAD.MOV.U32 R11, RZ, RZ, 0x1c1f ;  /* 0x00001c1fff0b7424 */ /* 0x000fe400078e00ff */
[----:B------:R-:W-:Y:S02]  /*31660*/  IMAD.MOV.U32 R15, RZ, RZ, -0x1 ;  /* 0xffffffffff0f7424 */ /* 0x000fe400078e00ff */
[----:B------:R-:W-:-:S07]  /*31670*/  IMAD.IADD R6, R23, 0x1, R6 ;  /* 0x0000000117067824 */ /* 0x000fce00078e0206 */
[----:B------:R-:W-:Y:S05]  /*31680*/  WARPSYNC.COLLECTIVE R15, `(.L_x_2177) ;  /* 0x000000000f087348 */ /* 0x000fea0003c00000 */
[----:B------:R0:W1:Y:S02]  /*31690*/  SHFL.IDX P6, R14, R13, R12, R11 ;  /* 0x0000000c0d0e7389 */ /* 0x00006400000c000b */
[----:B01----:R-:W-:Y:S01]  /*316a0*/  ENDCOLLECTIVE ;  /* 0x000000000000791b */ /* 0x003fe20003800000 */
.L_x_2177:
[----:B------:R-:W-:Y:S02]  /*316b0*/  IMAD.MOV.U32 R13, RZ, RZ, R8 ;  /* 0x000000ffff0d7224 */ /* 0x000fe400078e0008 */
[----:B------:R-:W-:Y:S02]  /*316c0*/  IMAD.MOV.U32 R12, RZ, RZ, 0x1 ;  /* 0x00000001ff0c7424 */ /* 0x000fe400078e00ff */
[----:B------:R-:W-:-:S07]  /*316d0*/  IMAD.MOV.U32 R2, RZ, RZ, R14 ;  /* 0x000000ffff027224 */ /* 0x000fce00078e000e */
[----:B------:R-:W-:Y:S05]  /*316e0*/  WARPSYNC.COLLECTIVE R15, `(.L_x_2178) ;  /* 0x000000000f087348 */ /* 0x000fea0003c00000 */
[----:B------:R0:W1:Y:S02]  /*316f0*/  SHFL.IDX P6, R14, R13, R12, R11 ;  /* 0x0000000c0d0e7389 */ /* 0x00006400000c000b */
[----:B01----:R-:W-:Y:S01]  /*31700*/  ENDCOLLECTIVE ;  /* 0x000000000000791b */ /* 0x003fe20003800000 */
.L_x_2178:
        /* <DEDUP_REMOVED lines=13> */
.L_x_2179:
[----:B------:R-:W-:Y:S02]  /*317e0*/  IMAD.MOV.U32 R13, RZ, RZ, R8 ;  /* 0x000000ffff0d7224 */ /* 0x000fe400078e0008 */
[----:B------:R-:W-:Y:S02]  /*317f0*/  IMAD.MOV.U32 R12, RZ, RZ, 0x2 ;  /* 0x00000002ff0c7424 */ /* 0x000fe400078e00ff */
[----:B------:R-:W-:-:S07]  /*31800*/  IMAD.MOV.U32 R2, RZ, RZ, R14 ;  /* 0x000000ffff027224 */ /* 0x000fce00078e000e */
[----:B------:R-:W-:Y:S05]  /*31810*/  WARPSYNC.COLLECTIVE R15, `(.L_x_2180) ;  /* 0x000000000f087348 */ /* 0x000fea0003c00000 */
[----:B------:R0:W1:Y:S02]  /*31820*/  SHFL.IDX P6, R14, R13, R12, R11 ;  /* 0x0000000c0d0e7389 */ /* 0x00006400000c000b */
[----:B01----:R-:W-:Y:S01]  /*31830*/  ENDCOLLECTIVE ;  /* 0x000000000000791b */ /* 0x003fe20003800000 */
.L_x_2180:
        /* <DEDUP_REMOVED lines=13> */
.L_x_2181:
[----:B------:R-:W-:Y:S02]  /*31910*/  IMAD.MOV.U32 R13, RZ, RZ, R8 ;  /* 0x000000ffff0d7224 */ /* 0x000fe400078e0008 */
[----:B------:R-:W-:Y:S02]  /*31920*/  IMAD.MOV.U32 R12, RZ, RZ, 0x3 ;  /* 0x00000003ff0c7424 */ /* 0x000fe400078e00ff */
[----:B------:R-:W-:-:S07]  /*31930*/  IMAD.MOV.U32 R2, RZ, RZ, R14 ;  /* 0x000000ffff027224 */ /* 0x000fce00078e000e */
[----:B------:R-:W-:Y:S05]  /*31940*/  WARPSYNC.COLLECTIVE R15, `(.L_x_2182) ;  /* 0x000000000f087348 */ /* 0x000fea0003c00000 */
[----:B------:R0:W1:Y:S02]  /*31950*/  SHFL.IDX P6, R14, R13, R12, R11 ;  /* 0x0000000c0d0e7389 */ /* 0x00006400000c000b */
[----:B01----:R-:W-:Y:S01]  /*31960*/  ENDCOLLECTIVE ;  /* 0x000000000000791b */ /* 0x003fe20003800000 */
.L_x_2182:
        /* <DEDUP_REMOVED lines=13> */
.L_x_2183:
[----:B------:R-:W-:Y:S01]  /*31a40*/  MOV R2, R14 ;  /* 0x0000000e00027202 */ /* 0x000fe20000000f00 */
[----:B------:R-:W-:Y:S06]  /*31a50*/  BRA `(.L_x_2184) ;  /* 0xffffff8800007947 */ /* 0x000fec000383ffff */
.L_x_1939:
[----:B0-----:R0:W2:Y:S02]  /*31a60*/  SYNCS.PHASECHK.TRANS64.TRYWAIT P1, [R17+URZ+0x22870], R0 ;  /* 0x02287000110075a7 */ /* 0x0010a4000802017f */
[----:B--2---:R-:W-:Y:S05]  /*31a70*/  @!P1 NANOSLEEP.SYNCS 0x989680 ;  /* 0x009896800000995d */ /* 0x004fea0003900000 */
[----:B------:R-:W2:Y:S02]  /*31a80*/  @!P1 SYNCS.PHASECHK.TRANS64 P1, [R17+URZ+0x22870], R0 ;  /* 0x02287000110095a7 */ /* 0x000ea4000802007f */
[----:B--2---:R-:W-:Y:S05]  /*31a90*/  @!P1 BRA `(.L_x_1939) ;  /* 0xfffffffc00f09947 */ /* 0x004fea000383ffff */
[----:B------:R-:W-:Y:S05]  /*31aa0*/  BRA `(.L_x_2185) ;  /* 0xffffff88006c7947 */ /* 0x000fea000383ffff */
.L_x_1941:
[----:B0-----:R0:W2:Y:S02]  /*31ab0*/  SYNCS.PHASECHK.TRANS64.TRYWAIT P1, [R17+URZ+0x22860], R0 ;  /* 0x02286000110075a7 */ /* 0x0010a4000802017f */
[----:B--2---:R-:W-:Y:S05]  /*31ac0*/  @!P1 NANOSLEEP.SYNCS 0x989680 ;  /* 0x009896800000995d */ /* 0x004fea0003900000 */
[----:B------:R-:W2:Y:S02]  /*31ad0*/  @!P1 SYNCS.PHASECHK.TRANS64 P1, [R17+URZ+0x22860], R0 ;  /* 0x02286000110095a7 */ /* 0x000ea4000802007f */
[----:B--2---:R-:W-:Y:S05]  /*31ae0*/  @!P1 BRA `(.L_x_1941) ;  /* 0xfffffffc00f09947 */ /* 0x004fea000383ffff */
[----:B------:R-:W-:Y:S05]  /*31af0*/  BRA `(.L_x_2186) ;  /* 0xffffff88007c7947 */ /* 0x000fea000383ffff */
.L_x_1949:
[----:B-1----:R1:W2:Y:S02]  /*31b00*/  SYNCS.PHASECHK.TRANS64.TRYWAIT P1, [R17+URZ+0x22870], R0 ;  /* 0x02287000110075a7 */ /* 0x0022a4000802017f */
[----:B--2---:R-:W-:Y:S05]  /*31b10*/  @!P1 NANOSLEEP.SYNCS 0x989680 ;  /* 0x009896800000995d */ /* 0x004fea0003900000 */
[----:B------:R-:W2:Y:S02]  /*31b20*/  @!P1 SYNCS.PHASECHK.TRANS64 P1, [R17+URZ+0x22870], R0 ;  /* 0x02287000110095a7 */ /* 0x000ea4000802007f */
[----:B--2---:R-:W-:Y:S05]  /*31b30*/  @!P1 BRA `(.L_x_1949) ;  /* 0xfffffffc00f09947 */ /* 0x004fea000383ffff */
[----:B------:R-:W-:Y:S05]  /*31b40*/  BRA `(.L_x_2187) ;  /* 0xffffff9000147947 */ /* 0x000fea000383ffff */
.L_x_1951:
[----:B-1----:R1:W2:Y:S02]  /*31b50*/  SYNCS.PHASECHK.TRANS64.TRYWAIT P1, [R17+URZ+0x22860], R0 ;  /* 0x02286000110075a7 */ /* 0x0022a4000802017f */
[----:B--2---:R-:W-:Y:S05]  /*31b60*/  @!P1 NANOSLEEP.SYNCS 0x989680 ;  /* 0x009896800000995d */ /* 0x004fea0003900000 */
[----:B------:R-:W2:Y:S02]  /*31b70*/  @!P1 SYNCS.PHASECHK.TRANS64 P1, [R17+URZ+0x22860], R0 ;  /* 0x02286000110095a7 */ /* 0x000ea4000802007f */
[----:B--2---:R-:W-:Y:S05]  /*31b80*/  @!P1 BRA `(.L_x_1951) ;  /* 0xfffffffc00f09947 */ /* 0x004fea000383ffff */
[----:B------:R-:W-:Y:S05]  /*31b90*/  BRA `(.L_x_2188) ;  /* 0xffffff9000207947 */ /* 0x000fea000383ffff */
.L_x_1956:
        /* <DEDUP_REMOVED lines=8> */
.L_x_2190:
[----:B------:R-:W-:Y:S05]  /*31c20*/  BSYNC B0 ;  /* 0x0000000000007941 */ /* 0x000fea0003800000 */
.L_x_2189:
[----:B------:R-:W-:Y:S02]  /*31c30*/  IMAD.MOV.U32 R13, RZ, RZ, R16 ;  /* 0x000000ffff0d7224 */ /* 0x000fe400078e0010 */
[----:B------:R-:W-:Y:S02]  /*31c40*/  IMAD.MOV.U32 R12, RZ, RZ, 0x1 ;  /* 0x00000001ff0c7424 */ /* 0x000fe400078e00ff */
[----:B------:R-:W-:Y:S02]  /*31c50*/  IMAD.MOV.U32 R11, RZ, RZ, 0x1f ;  /* 0x0000001fff0b7424 */ /* 0x000fe400078e00ff */
[----:B------:R-:W-:Y:S02]  /*31c60*/  IMAD.MOV.U32 R15, RZ, RZ, -0x1 ;  /* 0xffffffffff0f7424 */ /* 0x000fe400078e00ff */
[----:B------:R-:W-:Y:S02]  /*31c70*/  IMAD.IADD R9, R19, 0x1, R8 ;  /* 0x0000000113097824 */ /* 0x000fe400078e0208 */
[----:B------:R-:W-:-:S07]  /*31c80*/  IMAD.MOV.U32 R0, RZ, RZ, R14 ;  /* 0x000000ffff007224 */ /* 0x000fce00078e000e */
[----:B------:R-:W-:Y:S05]  /*31c90*/  WARPSYNC.COLLECTIVE R15, `(.L_x_2191) ;  /* 0x000000000f087348 */ /* 0x000fea0003c00000 */
[----:B------:R0:W1:Y:S02]  /*31ca0*/  SHFL.IDX P6, R14, R13, R12, R11 ;  /* 0x0000000c0d0e7389 */ /* 0x00006400000c000b */
[----:B01----:R-:W-:Y:S01]  /*31cb0*/  ENDCOLLECTIVE ;  /* 0x000000000000791b */ /* 0x003fe20003800000 */
.L_x_2191:
[----:B------:R-:W-:Y:S02]  /*31cc0*/  ULDC UR4, c[0x0][0xc3c] ;  /* 0x00030f0000047ab9 */ /* 0x000fe40000000800 */
[----:B------:R-:W-:-:S13]  /*31cd0*/  ISETP.GE.OR P1, PT, R9, UR4, !P0 ;  /* 0x0000000409007c0c */ /* 0x000fda000c726670 */
[----:B------:R-:W0:Y:S08]  /*31ce0*/  @!P1 LDC.64 R2, c[0x0][0xc80] ;  /* 0x00032000ff029b82 */ /* 0x000e300000000a00 */
[----:B------:R-:W1:Y:S01]  /*31cf0*/  @!P1 LDC.64 R4, c[0x0][0xc78] ;  /* 0x00031e00ff049b82 */ /* 0x000e620000000a00 */
[----:B------:R-:W-:Y:S01]  /*31d00*/  CS2R R16, SRZ ;  /* 0x0000000000107805 */ /* 0x000fe2000001ff00 */
[----:B------:R-:W-:-:S02]  /*31d10*/  IMAD.MOV.U32 R11, RZ, RZ, RZ ;  /* 0x000000ffff0b7224 */ /* 0x000fc400078e00ff */
[----:B------:R-:W-:Y:S02]  /*31d20*/  IMAD.MOV.U32 R6, RZ, RZ, R14 ;  /* 0x000000ffff067224 */ /* 0x000fe400078e000e */
[----:B0-----:R-:W-:-:S05]  /*31d30*/  @!P1 IMAD.WIDE R2, R9, 0x4, R2 ;  /* 0x0000000409029825 */ /* 0x001fca00078e0202 */
[----:B------:R1:W2:Y:S02]  /*31d40*/  @!P1 LDG.E R7, desc[UR42][R2.64] ;  /* 0x0000002a02079981 */ /* 0x0002a4000c1e1900 */
[----:B-1----:R-:W-:-:S05]  /*31d50*/  @!P1 IMAD.WIDE R2, R9, 0x4, R4 ;  /* 0x0000000409029825 */ /* 0x002fca00078e0204 */
[----:B------:R-:W3:Y:S01]  /*31d60*/  @!P1 LDG.E R4, desc[UR42][R2.64] ;  /* 0x0000002a02049981 */ /* 0x000ee2000c1e1900 */
[----:B------:R-:W-:Y:S01]  /*31d70*/  IMAD.MOV.U32 R5, RZ, RZ, RZ ;  /* 0x000000ffff057224 */ /* 0x000fe200078e00ff */
[C---:B------:R-:W-:Y:S02]  /*31d80*/  ISETP.GE.U32.AND P2, PT, R8.reuse, 0x2, PT ;  /* 0x000000020800780c */ /* 0x040fe40003f46070 */
[C---:B------:R-:W-:Y:S02]  /*31d90*/  ISETP.GE.U32.AND P3, PT, R8.reuse, 0x4, PT ;  /* 0x000000040800780c */ /* 0x040fe40003f66070 */
[C---:B------:R-:W-:Y:S02]  /*31da0*/  ISETP.GE.U32.AND P4, PT, R8.reuse, 0x8, PT ;  /* 0x000000080800780c */ /* 0x040fe40003f86070 */
[C---:B------:R-:W-:Y:S01]  /*31db0*/  ISETP.GE.U32.AND P5, PT, R8.reuse, 0x10, PT ;  /* 0x000000100800780c */ /* 0x040fe20003fa6070 */
[----:B--2---:R-:W-:Y:S02]  /*31dc0*/  @!P1 IMAD.MOV.U32 R17, RZ, RZ, R7 ;  /* 0x000000ffff119224 */ /* 0x004fe400078e0007 */
[----:B---3--:R-:W-:Y:S01]  /*31dd0*/  @!P1 IMAD.MOV.U32 R5, RZ, RZ, R4 ;  /* 0x000000ffff059224 */ /* 0x008fe200078e0004 */
[----:B------:R-:W-:-:S03]  /*31de0*/  ISETP.NE.AND P1, PT, R8, RZ, PT ;  /* 0x000000ff0800720c */ /* 0x000fc60003f25270 */
[----:B------:R-:W-:-:S10]  /*31df0*/  IMAD R13, R5, R17, RZ ;  /* 0x00000011050d7224 */ /* 0x000fd400078e02ff */
[----:B------:R-:W-:Y:S05]  /*31e00*/  WARPSYNC.COLLECTIVE R15, `(.L_x_2192) ;  /* 0x000000000f087348 */ /* 0x000fea0003c00000 */
[----:B------:R0:W1:Y:S02]  /*31e10*/  SHFL.UP P6, R14, R13, R12, R11 ;  /* 0x0400000c0d0e7389 */ /* 0x00006400000c000b */
[----:B01----:R-:W-:Y:S01]  /*31e20*/  ENDCOLLECTIVE ;  /* 0x000000000000791b */ /* 0x003fe20003800000 */
.L_x_2192:
[----:B------:R-:W-:Y:S01]  /*31e30*/  IMAD.MOV.U32 R12, RZ, RZ, 0x2 ;  /* 0x00000002ff0c7424 */ /* 0x000fe200078e00ff */
[----:B------:R-:W-:-:S05]  /*31e40*/  SEL R4, R14, RZ, P1 ;  /* 0x000000ff0e047207 */ /* 0x000fca0000800000 */
[----:B------:R-:W-:-:S04]  /*31e50*/  IMAD.IADD R4, R13, 0x1, R4 ;  /* 0x000000010d047824 */ /* 0x000fc800078e0204 */
[----:B------:R-:W-:-:S07]  /*31e60*/  IMAD.MOV.U32 R13, RZ, RZ, R4 ;  /* 0x000000ffff0d7224 */ /* 0x000fce00078e0004 */
[----:B------:R-:W-:Y:S05]  /*31e70*/  WARPSYNC.COLLECTIVE R15, `(.L_x_2193) ;  /* 0x000000000f087348 */ /* 0x000fea0003c00000 */
[----:B------:R0:W1:Y:S02]  /*31e80*/  SHFL.UP P6, R14, R13, R12, R11 ;  /* 0x0400000c0d0e7389 */ /* 0x00006400000c000b */
[----:B01----:R-:W-:Y:S01]  /*31e90*/  ENDCOLLECTIVE ;  /* 0x000000000000791b */ /* 0x003fe20003800000 */
.L_x_2193:
[----:B------:R-:W-:Y:S01]  /*31ea0*/  IMAD.MOV.U32 R12, RZ, RZ, 0x4 ;  /* 0x00000004ff0c7424 */ /* 0x000fe200078e00ff */
[----:B------:R-:W-:-:S05]  /*31eb0*/  SEL R3, R14, RZ, P2 ;  /* 0x000000ff0e037207 */ /* 0x000fca0001000000 */
[----:B------:R-:W-:-:S04]  /*31ec0*/  IMAD.IADD R2, R4, 0x1, R3 ;  /* 0x0000000104027824 */ /* 0x000fc800078e0203 */
[----:B------:R-:W-:-:S07]  /*31ed0*/  IMAD.MOV.U32 R13, RZ, RZ, R2 ;  /* 0x000000ffff0d7224 */ /* 0x000fce00078e0002 */
[----:B------:R-:W-:Y:S05]  /*31ee0*/  WARPSYNC.COLLECTIVE R15, `(.L_x_2194) ;  /* 0x000000000f087348 */ /* 0x000fea0003c00000 */
[----:B------:R0:W1:Y:S02]  /*31ef0*/  SHFL.UP P6, R14, R13, R12, R11 ;  /* 0x0400000c0d0e7389 */ /* 0x00006400000c000b */
[----:B01----:R-:W-:Y:S01]  /*31f00*/  ENDCOLLECTIVE ;  /* 0x000000000000791b */ /* 0x003fe20003800000 */
.L_x_2194:
[----:B------:R-:W-:Y:S02]  /*31f10*/  MOV R12, 0x8 ;  /* 0x00000008000c7802 */ /* 0x000fe40000000f00 */
[----:B------:R-:W-:-:S05]  /*31f20*/  SEL R3, R14, RZ, P3 ;  /* 0x000000ff0e037207 */ /* 0x000fca0001800000 */
[----:B------:R-:W-:-:S04]  /*31f30*/  IMAD.IADD R3, R2, 0x1, R3 ;  /* 0x0000000102037824 */ /* 0x000fc800078e0203 */
[----:B------:R-:W-:-:S07]  /*31f40*/  IMAD.MOV.U32 R13, RZ, RZ, R3 ;  /* 0x000000ffff0d7224 */ /* 0x000fce00078e0003 */
[----:B------:R-:W-:Y:S05]  /*31f50*/  WARPSYNC.COLLECTIVE R15, `(.L_x_2195) ;  /* 0x000000000f087348 */ /* 0x000fea0003c00000 */
[----:B------:R0:W1:Y:S02]  /*31f60*/  SHFL.UP P6, R14, R13, R12, R11 ;  /* 0x0400000c0d0e7389 */ /* 0x00006400000c000b */
[----:B01----:R-:W-:Y:S01]  /*31f70*/  ENDCOLLECTIVE ;  /* 0x000000000000791b */ /* 0x003fe20003800000 */
.L_x_2195:
[----:B------:R-:W-:Y:S01]  /*31f80*/  IMAD.MOV.U32 R12, RZ, RZ, 0x10 ;  /* 0x00000010ff0c7424 */ /* 0x000fe200078e00ff */
[----:B------:R-:W-:-:S05]  /*31f90*/  SEL R4, R14, RZ, P4 ;  /* 0x000000ff0e047207 */ /* 0x000fca0002000000 */
[----:B------:R-:W-:-:S04]  /*31fa0*/  IMAD.IADD R4, R3, 0x1, R4 ;  /* 0x0000000103047824 */ /* 0x000fc800078e0204 */
[----:B------:R-:W-:-:S07]  /*31fb0*/  IMAD.MOV.U32 R13, RZ, RZ, R4 ;  /* 0x000000ffff0d7224 */ /* 0x000fce00078e0004 */
[----:B------:R-:W-:Y:S05]  /*31fc0*/  WARPSYNC.COLLECTIVE R15, `(.L_x_2196) ;  /* 0x000000000f087348 */ /* 0x000fea0003c00000 */
[----:B------:R0:W1:Y:S02]  /*31fd0*/  SHFL.UP P6, R14, R13, R12, R11 ;  /* 0x0400000c0d0e7389 */ /* 0x00006400000c000b */
[----:B01----:R-:W-:Y:S01]  /*31fe0*/  ENDCOLLECTIVE ;  /* 0x000000000000791b */ /* 0x003fe20003800000 */
.L_x_2196:
[----:B------:R-:W-:Y:S02]  /*31ff0*/  IMAD.MOV.U32 R12, RZ, RZ, 0x1f ;  /* 0x0000001fff0c7424 */ /* 0x000fe400078e00ff */
[----:B------:R-:W-:Y:S01]  /*32000*/  IMAD.MOV.U32 R11, RZ, RZ, 0x1f ;  /* 0x0000001fff0b7424 */ /* 0x000fe200078e00ff */
[----:B------:R-:W-:-:S05]  /*32010*/  SEL R3, R14, RZ, P5 ;  /* 0x000000ff0e037207 */ /* 0x000fca0002800000 */
[----:B------:R-:W-:-:S04]  /*32020*/  IMAD.IADD R2, R4, 0x1, R3 ;  /* 0x0000000104027824 */ /* 0x000fc800078e0203 */
[----:B------:R-:W-:-:S07]  /*32030*/  IMAD.MOV.U32 R13, RZ, RZ, R2 ;  /* 0x000000ffff0d7224 */ /* 0x000fce00078e0002 */
[----:B------:R-:W-:Y:S05]  /*32040*/  WARPSYNC.COLLECTIVE R15, `(.L_x_2197) ;  /* 0x000000000f087348 */ /* 0x000fea0003c00000 */
[----:B------:R0:W1:Y:S02]  /*32050*/  SHFL.IDX P6, R14, R13, R12, R11 ;  /* 0x0000000c0d0e7389 */ /* 0x00006400000c000b */
[----:B01----:R-:W-:Y:S01]  /*32060*/  ENDCOLLECTIVE ;  /* 0x000000000000791b */ /* 0x003fe20003800000 */
.L_x_2197:
[----:B------:R-:W-:Y:S05]  /*32070*/  BRA `(.L_x_2198) ;  /* 0xffffff94000c7947 */ /* 0x000fea000383ffff */
.L_x_1959:
[----:B------:R-:W-:Y:S01]  /*32080*/  BSSY B0, `(.L_x_2199) ;  /* 0x0000007000007945 */ /* 0x000fe20003800000 */
[----:B------:R-:W-:Y:S02]  /*32090*/  IMAD.MOV.U32 R12, RZ, RZ, 0x1 ;  /* 0x00000001ff0c7424 */ /* 0x000fe400078e00ff */
[----:B------:R-:W-:Y:S02]  /*320a0*/  IMAD.MOV.U32 R11, RZ, RZ, RZ ;  /* 0x000000ffff0b7224 */ /* 0x000fe400078e00ff */
[----:B------:R-:W-:-:S07]  /*320b0*/  IMAD.MOV.U32 R15, RZ, RZ, -0x1 ;  /* 0xffffffffff0f7424 */ /* 0x000fce00078e00ff */
[----:B------:R-:W-:Y:S05]  /*320c0*/  WARPSYNC.COLLECTIVE R15, `(.L_x_2200) ;  /* 0x000000000f087348 */ /* 0x000fea0003c00000 */
[----:B------:R0:W1:Y:S02]  /*320d0*/  SHFL.UP P6, R14, R13, R12, R11 ;  /* 0x0400000c0d0e7389 */ /* 0x00006400000c000b */
[----:B01----:R-:W-:Y:S01]  /*320e0*/  ENDCOLLECTIVE ;  /* 0x000000000000791b */ /* 0x003fe20003800000 */
.L_x_2200:
[----:B------:R-:W-:Y:S05]  /*320f0*/  BSYNC B0 ;  /* 0x0000000000007941 */ /* 0x000fea0003800000 */
.L_x_2199:
[----:B------:R-:W-:Y:S01]  /*32100*/  SEL R14, R14, RZ, P1 ;  /* 0x000000ff0e0e7207 */ /* 0x000fe20000800000 */
[----:B------:R-:W-:Y:S02]  /*32110*/  IMAD.MOV.U32 R12, RZ, RZ, 0x2 ;  /* 0x00000002ff0c7424 */ /* 0x000fe400078e00ff */
[----:B------:R-:W-:Y:S02]  /*32120*/  IMAD.MOV.U32 R11, RZ, RZ, RZ ;  /* 0x000000ffff0b7224 */ /* 0x000fe400078e00ff */
[----:B------:R-:W-:Y:S02]  /*32130*/  IMAD.IADD R13, R13, 0x1, R14 ;  /* 0x000000010d0d7824 */ /* 0x000fe400078e020e */
[----:B------:R-:W-:-:S07]  /*32140*/  IMAD.MOV.U32 R15, RZ, RZ, -0x1 ;  /* 0xffffffffff0f7424 */ /* 0x000fce00078e00ff */
[----:B------:R-:W-:Y:S05]  /*32150*/  WARPSYNC.COLLECTIVE R15, `(.L_x_2201) ;  /* 0x000000000f087348 */ /* 0x000fea0003c00000 */
[----:B------:R0:W1:Y:S02]  /*32160*/  SHFL.UP P6, R14, R13, R12, R11 ;  /* 0x0400000c0d0e7389 */ /* 0x00006400000c000b */
[----:B01----:R-:W-:Y:S01]  /*32170*/  ENDCOLLECTIVE ;  /* 0x000000000000791b */ /* 0x003fe20003800000 */
.L_x_2201:
[----:B------:R-:W-:Y:S01]  /*32180*/  IMAD.MOV.U32 R12, RZ, RZ, 0x4 ;  /* 0x00000004ff0c7424 */ /* 0x000fe200078e00ff */
[----:B------:R-:W-:-:S05]  /*32190*/  SEL R14, R14, RZ, P2 ;  /* 0x000000ff0e0e7207 */ /* 0x000fca0001000000 */
[----:B------:R-:W-:-:S04]  /*321a0*/  IMAD.IADD R3, R13, 0x1, R14 ;  /* 0x000000010d037824 */ /* 0x000fc800078e020e */
[----:B------:R-:W-:-:S07]  /*321b0*/  IMAD.MOV.U32 R13, RZ, RZ, R3 ;  /* 0x000000ffff0d7224 */ /* 0x000fce00078e0003 */
[----:B------:R-:W-:Y:S05]  /*321c0*/  WARPSYNC.COLLECTIVE R15, `(.L_x_2202) ;  /* 0x000000000f087348 */ /* 0x000fea0003c00000 */
[----:B------:R0:W1:Y:S02]  /*321d0*/  SHFL.UP P6, R14, R13, R12, R11 ;  /* 0x0400000c0d0e7389 */ /* 0x00006400000c000b */
[----:B01----:R-:W-:Y:S01]  /*321e0*/  ENDCOLLECTIVE ;  /* 0x000000000000791b */ /* 0x003fe20003800000 */
.L_x_2202:
[----:B------:R-:W-:Y:S01]  /*321f0*/  IMAD.MOV.U32 R12, RZ, RZ, 0x8 ;  /* 0x00000008ff0c7424 */ /* 0x000fe200078e00ff */
[----:B------:R-:W-:-:S05]  /*32200*/  SEL R4, R14, RZ, P3 ;  /* 0x000000ff0e047207 */ /* 0x000fca0001800000 */
[----:B------:R-:W-:-:S04]  /*32210*/  IMAD.IADD R4, R3, 0x1, R4 ;  /* 0x0000000103047824 */ /* 0x000fc800078e0204 */
[----:B------:R-:W-:-:S07]  /*32220*/  IMAD.MOV.U32 R13, RZ, RZ, R4 ;  /* 0x000000ffff0d7224 */ /* 0x000fce00078e0004 */
[----:B------:R-:W-:Y:S05]  /*32230*/  WARPSYNC.COLLECTIVE R15, `(.L_x_2203) ;  /* 0x000000000f087348 */ /* 0x000fea0003c00000 */
[----:B------:R0:W1:Y:S02]  /*32240*/  SHFL.UP P6, R14, R13, R12, R11 ;  /* 0x0400000c0d0e7389 */ /* 0x00006400000c000b */
[----:B01----:R-:W-:Y:S01]  /*32250*/  ENDCOLLECTIVE ;  /* 0x000000000000791b */ /* 0x003fe20003800000 */
.L_x_2203:
[----:B------:R-:W-:Y:S01]  /*32260*/  IMAD.MOV.U32 R12, RZ, RZ, 0x10 ;  /* 0x00000010ff0c7424 */ /* 0x000fe200078e00ff */
[----:B------:R-:W-:-:S05]  /*32270*/  SEL R7, R14, RZ, P4 ;  /* 0x000000ff0e077207 */ /* 0x000fca0002000000 */
[----:B------:R-:W-:-:S04]  /*32280*/  IMAD.IADD R7, R4, 0x1, R7 ;  /* 0x0000000104077824 */ /* 0x000fc800078e0207 */
[----:B------:R-:W-:-:S07]  /*32290*/  IMAD.MOV.U32 R13, RZ, RZ, R7 ;  /* 0x000000ffff0d7224 */ /* 0x000fce00078e0007 */
[----:B------:R-:W-:Y:S05]  /*322a0*/  WARPSYNC.COLLECTIVE R15, `(.L_x_2204) ;  /* 0x000000000f087348 */ /* 0x000fea0003c00000 */
[----:B------:R0:W1:Y:S02]  /*322b0*/  SHFL.UP P6, R14, R13, R12, R11 ;  /* 0x0400000c0d0e7389 */ /* 0x00006400000c000b */
[----:B01----:R-:W-:Y:S01]  /*322c0*/  ENDCOLLECTIVE ;  /* 0x000000000000791b */ /* 0x003fe20003800000 */
.L_x_2204:
        /* <DEDUP_REMOVED lines=8> */
.L_x_2205:
[----:B------:R-:W-:Y:S05]  /*32350*/  BRA `(.L_x_2206) ;  /* 0xffffff9000f87947 */ /* 0x000fea000383ffff */
.L_x_1961:
[----:B------:R-:W-:Y:S01]  /*32360*/  BSSY B0, `(.L_x_2207) ;  /* 0x0000006000007945 */ /* 0x000fe20003800000 */
[----:B------:R-:W-:Y:S01]  /*32370*/  PLOP3.LUT P6, PT, P6, PT, PT, 0x8, 0x0 ;  /* 0x000000000000781c */ /* 0x000fe200037ce170 */
[----:B------:R-:W-:-:S12]  /*32380*/  IMAD.MOV.U32 R15, RZ, RZ, -0x1 ;  /* 0xffffffffff0f7424 */ /* 0x000fd800078e00ff */
[----:B0-----:R-:W-:Y:S05]  /*32390*/  WARPSYNC.COLLECTIVE R15, `(.L_x_2208) ;  /* 0x000000000f087348 */ /* 0x001fea0003c00000 */
[----:B------:R-:W-:Y:S01]  /*323a0*/  VOTE.ANY R14, PT, P6 ;  /* 0x00000000000e7806 */ /* 0x000fe200030e0100 */
[----:B0-----:R-:W-:Y:S06]  /*323b0*/  ENDCOLLECTIVE ;  /* 0x000000000000791b */ /* 0x001fec0003800000 */
.L_x_2208:
[----:B------:R-:W-:Y:S05]  /*323c0*/  BSYNC B0 ;  /* 0x0000000000007941 */ /* 0x000fea0003800000 */
.L_x_2207:
[----:B------:R-:W-:Y:S02]  /*323d0*/  IMAD.MOV.U32 R3, RZ, RZ, R14 ;  /* 0x000000ffff037224 */ /* 0x000fe400078e000e */
[----:B------:R-:W-:Y:S02]  /*323e0*/  IMAD.MOV.U32 R13, RZ, RZ, R17 ;  /* 0x000000ffff0d7224 */ /* 0x000fe400078e0011 */
[----:B------:R-:W0:Y:S01]  /*323f0*/  POPC R7, R3 ;  /* 0x0000000300077309 */ /* 0x000e220000000000 */
[----:B------:R-:W-:Y:S02]  /*32400*/  IMAD.MOV.U32 R11, RZ, RZ, 0x1f ;  /* 0x0000001fff0b7424 */ /* 0x000fe400078e00ff */
[----:B------:R-:W-:Y:S02]  /*32410*/  IMAD.MOV.U32 R15, RZ, RZ, -0x1 ;  /* 0xffffffffff0f7424 */ /* 0x000fe400078e00ff */
[----:B0-----:R-:W-:Y:S02]  /*32420*/  IMAD.MOV.U32 R12, RZ, RZ, R7 ;  /* 0x000000ffff0c7224 */ /* 0x001fe400078e0007 */
[----:B------:R-:W-:-:S07]  /*32430*/  IMAD.IADD R19, R7, 0x1, R19 ;  /* 0x0000000107137824 */ /* 0x000fce00078e0213 */
[----:B------:R-:W-:Y:S05]  /*32440*/  WARPSYNC.COLLECTIVE R15, `(.L_x_2209) ;  /* 0x000000000f087348 */ /* 0x000fea0003c00000 */
[----:B------:R0:W1:Y:S02]  /*32450*/  SHFL.IDX P6, R14, R13, R12, R11 ;  /* 0x0000000c0d0e7389 */ /* 0x00006400000c000b */
[----:B01----:R-:W-:Y:S01]  /*32460*/  ENDCOLLECTIVE ;  /* 0x000000000000791b */ /* 0x003fe20003800000 */
.L_x_2209:
[----:B------:R-:W-:Y:S02]  /*32470*/  IMAD.MOV.U32 R13, RZ, RZ, R5 ;  /* 0x000000ffff0d7224 */ /* 0x000fe400078e0005 */
[----:B------:R-:W-:-:S07]  /*32480*/  IMAD.MOV.U32 R17, RZ, RZ, R14 ;  /* 0x000000ffff117224 */ /* 0x000fce00078e000e */
[----:B------:R-:W-:Y:S05]  /*32490*/  WARPSYNC.COLLECTIVE R15, `(.L_x_2210) ;  /* 0x000000000f087348 */ /* 0x000fea0003c00000 */
[----:B------:R0:W1:Y:S02]  /*324a0*/  SHFL.IDX P6, R14, R13, R12, R11 ;  /* 0x0000000c0d0e7389 */ /* 0x00006400000c000b */
[----:B01----:R-:W-:Y:S01]  /*324b0*/  ENDCOLLECTIVE ;  /* 0x000000000000791b */ /* 0x003fe20003800000 */
.L_x_2210:
[----:B------:R-:W-:Y:S01]  /*324c0*/  IMAD.MOV.U32 R5, RZ, RZ, R14 ;  /* 0x000000ffff057224 */ /* 0x000fe200078e000e */
[----:B------:R-:W-:Y:S06]  /*324d0*/  BRA `(.L_x_2211) ;  /* 0xffffff9000d87947 */ /* 0x000fec000383ffff */
.L_x_1963:
[----:B------:R-:W-:Y:S01]  /*324e0*/  BSSY B0, `(.L_x_2212) ;  /* 0x0000007000007945 */ /* 0x000fe20003800000 */
[----:B------:R-:W-:Y:S02]  /*324f0*/  IMAD.MOV.U32 R13, RZ, RZ, R2 ;  /* 0x000000ffff0d7224 */ /* 0x000fe400078e0002 */
[----:B------:R-:W-:Y:S02]  /*32500*/  IMAD.MOV.U32 R11, RZ, RZ, 0x1f ;  /* 0x0000001fff0b7424 */ /* 0x000fe400078e00ff */
[----:B------:R-:W-:-:S07]  /*32510*/  IMAD.MOV.U32 R15, RZ, RZ, -0x1 ;  /* 0xffffffffff0f7424 */ /* 0x000fce00078e00ff */
[----:B0123--:R-:W-:Y:S05]  /*32520*/  WARPSYNC.COLLECTIVE R15, `(.L_x_2213) ;  /* 0x000000000f087348 */ /* 0x00ffea0003c00000 */
[----:B------:R4:W0:Y:S02]  /*32530*/  SHFL.IDX P6, R14, R13, R12, R11 ;  /* 0x0000000c0d0e7389 */ /* 0x00082400000c000b */
[----:B01234-:R-:W-:Y:S01]  /*32540*/  ENDCOLLECTIVE ;  /* 0x000000000000791b */ /* 0x01ffe20003800000 */
.L_x_2213:
[----:B------:R-:W-:Y:S05]  /*32550*/  BSYNC B0 ;  /* 0x0000000000007941 */ /* 0x000fea0003800000 */
.L_x_2212:
[----:B------:R-:W-:Y:S01]  /*32560*/  IMAD.MOV.U32 R16, RZ, RZ, R14 ;  /* 0x000000ffff107224 */ /* 0x000fe200078e000e */
[----:B------:R-:W-:Y:S06]  /*32570*/  BRA `(.L_x_1962) ;  /* 0xffffff9000c87947 */ /* 0x000fec000383ffff */
.L_x_1969:
[----:B0-----:R0:W1:Y:S02]  /*32580*/  SYNCS.PHASECHK.TRANS64.TRYWAIT P0, [R7+URZ+0x22820], R0 ;  /* 0x02282000070075a7 */ /* 0x001064000800017f */
[----:B-1----:R-:W-:Y:S05]  /*32590*/  @!P0 NANOSLEEP.SYNCS 0x989680 ;  /* 0x009896800000895d */ /* 0x002fea0003900000 */
[----:B------:R-:W1:Y:S02]  /*325a0*/  @!P0 SYNCS.PHASECHK.TRANS64 P0, [R7+URZ+0x22820], R0 ;  /* 0x02282000070085a7 */ /* 0x000e64000800007f */
[----:B-1----:R-:W-:Y:S05]  /*325b0*/  @!P0 BRA `(.L_x_1969) ;  /* 0xfffffffc00f08947 */ /* 0x002fea000383ffff */
[----:B------:R-:W-:Y:S05]  /*325c0*/  BRA `(.L_x_2214) ;  /* 0xffffff9c002c7947 */ /* 0x000fea000383ffff */
.L_x_1970:
[----:B------:R-:W1:Y:S01]  /*325d0*/  S2R R2, SR_TID.X ;  /* 0x0000000000027919 */ /* 0x000e620000002100 */
[----:B------:R-:W-:Y:S01]  /*325e0*/  BSSY B0, `(.L_x_2215) ;  /* 0x000000a000007945 */ /* 0x000fe20003800000 */
[----:B------:R-:W-:Y:S02]  /*325f0*/  IMAD.MOV.U32 R12, RZ, RZ, RZ ;  /* 0x000000ffff0c7224 */ /* 0x000fe400078e00ff */
[----:B------:R-:W-:Y:S02]  /*32600*/  IMAD.MOV.U32 R11, RZ, RZ, 0x1f ;  /* 0x0000001fff0b7424 */ /* 0x000fe400078e00ff */
[----:B------:R-:W-:Y:S01]  /*32610*/  IMAD.MOV.U32 R15, RZ, RZ, -0x1 ;  /* 0xffffffffff0f7424 */ /* 0x000fe200078e00ff */
[----:B-1----:R-:W-:-:S04]  /*32620*/  SHF.R.U32.HI R2, RZ, 0x5, R2 ;  /* 0x00000005ff027819 */ /* 0x002fc80000011602 */
[----:B------:R-:W-:-:S05]  /*32630*/  LOP3.LUT R2, R2, 0x3, RZ, 0xc0, !PT ;  /* 0x0000000302027812 */ /* 0x000fca00078ec0ff */
[----:B------:R-:W-:-:S07]  /*32640*/  IMAD.MOV.U32 R13, RZ, RZ, R2 ;  /* 0x000000ffff0d7224 */ /* 0x000fce00078e0002 */
[----:B0-----:R-:W-:Y:S05]  /*32650*/  WARPSYNC.COLLECTIVE R15, `(.L_x_2216) ;  /* 0x000000000f087348 */ /* 0x001fea0003c00000 */
[----:B------:R1:W2:Y:S02]  /*32660*/  SHFL.IDX P6, R14, R13, R12, R11 ;  /* 0x0000000c0d0e7389 */ /* 0x0002a400000c000b */
[----:B012---:R-:W-:Y:S01]  /*32670*/  ENDCOLLECTIVE ;  /* 0x000000000000791b */ /* 0x007fe20003800000 */
.L_x_2216:
[----:B------:R-:W-:Y:S05]  /*32680*/  BSYNC B0 ;  /* 0x0000000000007941 */ /* 0x000fea0003800000 */
.L_x_2215:
[----:B------:R-:W-:Y:S05]  /*32690*/  BRA `(.L_x_2217) ;  /* 0xffffff9c00147947 */ /* 0x000fea000383ffff */
.L_x_1971:
[----:B------:R-:W-:Y:S01]  /*326a0*/  BSSY B0, `(.L_x_2218) ;  /* 0x0000006000007945 */ /* 0x000fe20003800000 */
[----:B------:R-:W-:-:S07]  /*326b0*/  IMAD.MOV.U32 R15, RZ, RZ, -0x1 ;  /* 0xffffffffff0f7424 */ /* 0x000fce00078e00ff */
[----:B0-----:R-:W-:Y:S05]  /*326c0*/  WARPSYNC.COLLECTIVE R15, `(.L_x_2219) ;  /* 0x000000000f0c7348 */ /* 0x001fea0003c00000 */
[----:B------:R-:W-:Y:S02]  /*326d0*/  ELECT P6, UR62, PT ;  /* 0x00000000003e782f */ /* 0x000fe400038c0000 */
[----:B------:R-:W-:Y:S01]  /*326e0*/  MOV R14, UR62 ;  /* 0x0000003e000e7c02 */ /* 0x000fe20008000f00 */
[----:B0-----:R-:W-:Y:S10]  /*326f0*/  ENDCOLLECTIVE ;  /* 0x000000000000791b */ /* 0x001ff40003800000 */
.L_x_2219:
[----:B------:R-:W-:Y:S05]  /*32700*/  BSYNC B0 ;  /* 0x0000000000007941 */ /* 0x000fea0003800000 */
.L_x_2218:
[----:B------:R-:W-:Y:S05]  /*32710*/  BRA `(.L_x_2220) ;  /* 0xffffff9c00087947 */ /* 0x000fea000383ffff */
.L_x_1973:
[----:B0-----:R0:W1:Y:S02]  /*32720*/  SYNCS.PHASECHK.TRANS64.TRYWAIT P1, [R5+URZ+0x22840], R0 ;  /* 0x02284000050075a7 */ /* 0x001064000802017f */
[----:B-1----:R-:W-:Y:S05]  /*32730*/  @!P1 NANOSLEEP.SYNCS 0x989680 ;  /* 0x009896800000995d */ /* 0x002fea0003900000 */
[----:B------:R-:W1:Y:S02]  /*32740*/  @!P1 SYNCS.PHASECHK.TRANS64 P1, [R5+URZ+0x22840], R0 ;  /* 0x02284000050095a7 */ /* 0x000e64000802007f */
[----:B-1----:R-:W-:Y:S05]  /*32750*/  @!P1 BRA `(.L_x_1973) ;  /* 0xfffffffc00f09947 */ /* 0x002fea000383ffff */
[----:B------:R-:W-:Y:S05]  /*32760*/  BRA `(.L_x_2221) ;  /* 0xffffff9c00287947 */ /* 0x000fea000383ffff */
.L_x_1975:
[----:B-1----:R1:W2:Y:S02]  /*32770*/  SYNCS.PHASECHK.TRANS64.TRYWAIT P1, [R3+URZ+0x22840], R2 ;  /* 0x02284002030075a7 */ /* 0x0022a4000802017f */
[----:B--2---:R-:W-:Y:S05]  /*32780*/  @!P1 NANOSLEEP.SYNCS 0x989680 ;  /* 0x009896800000995d */ /* 0x004fea0003900000 */
[----:B------:R-:W2:Y:S02]  /*32790*/  @!P1 SYNCS.PHASECHK.TRANS64 P1, [R3+URZ+0x22840], R2 ;  /* 0x02284002030095a7 */ /* 0x000ea4000802007f */
[----:B--2---:R-:W-:Y:S05]  /*327a0*/  @!P1 BRA `(.L_x_1975) ;  /* 0xfffffffc00f09947 */ /* 0x004fea000383ffff */
[----:B------:R-:W-:Y:S05]  /*327b0*/  BRA `(.L_x_2222) ;  /* 0xffffff9c00347947 */ /* 0x000fea000383ffff */
.L_x_1977:
[----:B--2---:R2:W3:Y:S02]  /*327c0*/  SYNCS.PHASECHK.TRANS64.TRYWAIT P1, [R5+URZ+0x22860], R0 ;  /* 0x02286000050075a7 */ /* 0x0044e4000802017f */
[----:B---3--:R-:W-:Y:S05]  /*327d0*/  @!P1 NANOSLEEP.SYNCS 0x989680 ;  /* 0x009896800000995d */ /* 0x008fea0003900000 */
[----:B------:R-:W3:Y:S02]  /*327e0*/  @!P1 SYNCS.PHASECHK.TRANS64 P1, [R5+URZ+0x22860], R0 ;  /* 0x02286000050095a7 */ /* 0x000ee4000802007f */
[----:B---3--:R-:W-:Y:S05]  /*327f0*/  @!P1 BRA `(.L_x_1977) ;  /* 0xfffffffc00f09947 */ /* 0x008fea000383ffff */
[----:B------:R-:W-:Y:S05]  /*32800*/  BRA `(.L_x_2223) ;  /* 0xffffff9c00307947 */ /* 0x000fea000383ffff */
.L_x_1979:
[----:B---3--:R3:W4:Y:S02]  /*32810*/  SYNCS.PHASECHK.TRANS64.TRYWAIT P1, [R3+URZ+0x22860], R2 ;  /* 0x02286002030075a7 */ /* 0x008724000802017f */
[----:B----4-:R-:W-:Y:S05]  /*32820*/  @!P1 NANOSLEEP.SYNCS 0x989680 ;  /* 0x009896800000995d */ /* 0x010fea0003900000 */
[----:B------:R-:W4:Y:S02]  /*32830*/  @!P1 SYNCS.PHASECHK.TRANS64 P1, [R3+URZ+0x22860], R2 ;  /* 0x02286002030095a7 */ /* 0x000f24000802007f */
[----:B----4-:R-:W-:Y:S05]  /*32840*/  @!P1 BRA `(.L_x_1979) ;  /* 0xfffffffc00f09947 */ /* 0x010fea000383ffff */
[----:B------:R-:W-:Y:S05]  /*32850*/  BRA `(.L_x_2224) ;  /* 0xffffff9c002c7947 */ /* 0x000fea000383ffff */
.L_x_1981:
[----:B----4-:R4:W0:Y:S02]  /*32860*/  SYNCS.PHASECHK.TRANS64.TRYWAIT P1, [R5+URZ+0x22880], R0 ;  /* 0x02288000050075a7 */ /* 0x010824000802017f */
[----:B0-----:R-:W-:Y:S05]  /*32870*/  @!P1 NANOSLEEP.SYNCS 0x989680 ;  /* 0x009896800000995d */ /* 0x001fea0003900000 */
[----:B------:R-:W0:Y:S02]  /*32880*/  @!P1 SYNCS.PHASECHK.TRANS64 P1, [R5+URZ+0x22880], R0 ;  /* 0x02288000050095a7 */ /* 0x000e24000802007f */
[----:B0-----:R-:W-:Y:S05]  /*32890*/  @!P1 BRA `(.L_x_1981) ;  /* 0xfffffffc00f09947 */ /* 0x001fea000383ffff */
[----:B------:R-:W-:Y:S05]  /*328a0*/  BRA `(.L_x_2225) ;  /* 0xffffff9c00287947 */ /* 0x000fea000383ffff */
.L_x_2226:
        /* <DEDUP_REMOVED lines=13> */
.L_x_3319:


//--------------------- .text._ZN7cutlass13device_kernelIN5flash11enable_sm90INS1_16FlashAttnFwdSm90INS1_25CollectiveMainloopFwdSm90ILi2EN4cute5tupleIJNS5_1CILi1EEES8_S8_EEENS6_IJNS7_ILi128EEENS7_ILi160EEENS7_ILi192EEEEEELi128ENS_12float_e4m3_tEfNS_4arch4Sm90ELb1ELb0ELb1ELb0ELb1ELb0ELb0ELb1ELb1ELb1ELb1ELb0EEENS1_21CollectiveEpilogueFwdINS6_IJSA_SA_SB_EEES9_NS_10bfloat16_tESG_Li256ELb0ELb1ELb1ELb1EEENS1_19SingleTileSchedulerILb0ELb1ELb1ELi128EEEEEEEEEvNT_6ParamsE --------------------------
	.section	.text._ZN7cutlass13device_kernelIN5flash11enable_sm90INS1_16FlashAttnFwdSm90INS1_25CollectiveMainloopFwdSm90ILi2EN4cute5tupleIJNS5_1CILi1EEES8_S8_EEENS6_IJNS7_ILi128EEENS7_ILi160EEENS7_ILi192EEEEEELi128ENS_12float_e4m3_tEfNS_4arch4Sm90ELb1ELb0ELb1ELb0ELb1ELb0ELb0ELb1ELb1ELb1ELb1ELb0EEENS1_21CollectiveEpilogueFwdINS6_IJSA_SA_SB_EEES9_NS_10bfloat16_tESG_Li256ELb0ELb1ELb1ELb1EEENS1_19SingleTileSchedulerILb0ELb1ELb1ELi128EEEEEEEEEvNT_6ParamsE,"ax",@progbits
	.align	128
.text._ZN7cutlass13device_kernelIN5flash11enable_sm90INS1_16FlashAttnFwdSm90INS1_25CollectiveMainloopFwdSm90ILi2EN4cute5tupleIJNS5_1CILi1EEES8_S8_EEENS6_IJNS7_ILi128EEENS7_ILi160EEENS7_ILi192EEEEEELi128ENS_12float_e4m3_tEfNS_4arch4Sm90ELb1ELb0ELb1ELb0ELb1ELb0ELb0ELb1ELb1ELb1ELb1ELb0EEENS1_21CollectiveEpilogueFwdINS6_IJSA_SA_SB_EEES9_NS_10bfloat16_tESG_Li256ELb0ELb1ELb1ELb1EEENS1_19SingleTileSchedulerILb0ELb1ELb1ELi128EEEEEEEEEvNT_6ParamsE:
        .type           _ZN7cutlass13device_kernelIN5flash11enable_sm90INS1_16FlashAttnFwdSm90INS1_25CollectiveMainloopFwdSm90ILi2EN4cute5tupleIJNS5_1CILi1EEES8_S8_EEENS6_IJNS7_ILi128EEENS7_ILi160EEENS7_ILi192EEEEEELi128ENS_12float_e4m3_tEfNS_4arch4Sm90ELb1ELb0ELb1ELb0ELb1ELb0ELb0ELb1ELb1ELb1ELb1ELb0EEENS1_21CollectiveEpilogueFwdINS6_IJSA_SA_SB_EEES9_NS_10bfloat16_tESG_Li256ELb0ELb1ELb1ELb1EEENS1_19SingleTileSchedulerILb0ELb1ELb1ELi128EEEEEEEEEvNT_6ParamsE,@function
        .size           _ZN7cutlass13device_kernelIN5flash11enable_sm90INS1_16FlashAttnFwdSm90INS1_25CollectiveMainloopFwdSm90ILi2EN4cute5tupleIJNS5_1CILi1EEES8_S8_EEENS6_IJNS7_ILi128EEENS7_ILi160EEENS7_ILi192EEEEEELi128ENS_12float_e4m3_tEfNS_4arch4Sm90ELb1ELb0ELb1ELb0ELb1ELb0ELb0ELb1ELb1ELb1ELb1ELb0EEENS1_21CollectiveEpilogueFwdINS6_IJSA_SA_SB_EEES9_NS_10bfloat16_tESG_Li256ELb0ELb1ELb1ELb1EEENS1_19SingleTileSchedulerILb0ELb1ELb1ELi128EEEEEEEEEvNT_6ParamsE,(.L_x_3320 - _ZN7cutlass13device_kernelIN5flash11enable_sm90INS1_16FlashAttnFwdSm90INS1_25CollectiveMainloopFwdSm90ILi2EN4cute5tupleIJNS5_1CILi1EEES8_S8_EEENS6_IJNS7_ILi128EEENS7_ILi160EEENS7_ILi192EEEEEELi128ENS_12float_e4m3_tEfNS_4arch4Sm90ELb1ELb0ELb1ELb0ELb1ELb0ELb0ELb1ELb1ELb1ELb1ELb0EEENS1_21CollectiveEpilogueFwdINS6_IJSA_SA_SB_EEES9_NS_10bfloat16_tESG_Li256ELb0ELb1ELb1ELb1EEENS1_19SingleTileSchedulerILb0ELb1ELb1ELi128EEEEEEEEEvNT_6ParamsE)
        .other          _ZN7cutlass13device_kernelIN5flash11enable_sm90INS1_16FlashAttnFwdSm90INS1_25CollectiveMainloopFwdSm90ILi2EN4cute5tupleIJNS5_1CILi1EEES8_S8_EEENS6_IJNS7_ILi128EEENS7_ILi160EEENS7_ILi192EEEEEELi128ENS_12float_e4m3_tEfNS_4arch4Sm90ELb1ELb0ELb1ELb0ELb1ELb0ELb0ELb1ELb1ELb1ELb1ELb0EEENS1_21CollectiveEpilogueFwdINS6_IJSA_SA_SB_EEES9_NS_10bfloat16_tESG_Li256ELb0ELb1ELb1ELb1EEENS1_19SingleTileSchedulerILb0ELb1ELb1ELi128EEEEEEEEEvNT_6ParamsE,@"STO_CUDA_ENTRY STV_DEFAULT"
_ZN7cutlass13device_kernelIN5flash11enable_sm90INS1_16FlashAttnFwdSm90INS1_25CollectiveMainloopFwdSm90ILi2EN4cute5tupleIJNS5_1CILi1EEES8_S8_EEENS6_IJNS7_ILi128EEENS7_ILi160EEENS7_ILi192EEEEEELi128ENS_12float_e4m3_tEfNS_4arch4Sm90ELb1ELb0ELb1ELb0ELb1ELb0ELb0ELb1ELb1ELb1ELb1ELb0EEENS1_21CollectiveEpilogueFwdINS6_IJSA_SA_SB_EEES9_NS_10bfloat16_tESG_Li256ELb0ELb1ELb1ELb1EEENS1_19SingleTileSchedulerILb0ELb1ELb1ELi128EEEEEEEEEvNT_6ParamsE:
        /* <DEDUP_REMOVED lines=45> */
.L_x_2227:
        /* <DEDUP_REMOVED lines=22> */
.L_x_2228:
        /* <DEDUP_REMOVED lines=18> */
.L_x_2229:
        /* <DEDUP_REMOVED lines=22> */
.L_x_2230:
        /* <DEDUP_REMOVED lines=23> */
.L_x_2231:
[----:B------:R-:W-:Y:S01]  /*0820*/  UISETP.NE.AND UP0, UPT, UR9, URZ, UPT ;  /* 0x0000003f0900728c */ /* 0x000fe2000bf05270 */
[----:B------:R-:W-:Y:S01]  /*0830*/  NOP ;  /* 0x0000000000007918 */ /* 0x000fe20000000000 */
[----:B-1----:R-:W-:Y:S01]  /*0840*/  UMOV UR4, 0x1 ;  /* 0x0000000100047882 */ /* 0x002fe20000000000 */
[----:B------:R-:W-:Y:S01]  /*0850*/  ULDC.64 UR36, c[0x0][0x208] ;  /* 0x0000820000247ab9 */ /* 0x000fe20000000a00 */
[----:B------:R-:W-:Y:S01]  /*0860*/  USEL UR4, UR4, 0x2, !UP0 ;  /* 0x0000000204047887 */ /* 0x000fe2000c000000 */
[----:B------:R-:W-:Y:S01]  /*0870*/  BSSY B6, `(.L_x_2232) ;  /* 0x0001476000067945 */ /* 0x000fe20003800000 */
[----:B0-234-:R-:W-:Y:S01]  /*0880*/  BAR.SYNC.DEFER_BLOCKING 0x0 ;  /* 0x0000000000007b1d */ /* 0x01dfe20000010000 */
[----:B------:R-:W-:-:S03]  /*0890*/  PLOP3.LUT P0, PT, PT, PT, UP0, 0x80, 0x0 ;  /* 0x000000000000781c */ /* 0x000fc60003f0f008 */
[----:B------:R-:W-:-:S05]  /*08a0*/  IMAD.U32 R2, RZ, RZ, UR4 ;  /* 0x00000004ff027e24 */ /* 0x000fca000f8e00ff */
[----:B------:R0:W-:Y:S05]  /*08b0*/  STL [R1+0x14], R2 ;  /* 0x0000140201007387 */ /* 0x0001ea0000100800 */
[----:B------:R-:W-:Y:S05]  /*08c0*/  @!P0 BRA `(.L_x_2233) ;  /* 0x000000f800c48947 */ /* 0x000fea0003800000 */
.L_x_2234:
[----:B------:R-:W-:-:S08]  /*08d0*/  NOP ;  /* 0x0000000000007918 */ /* 0x000fd00000000000 */
[----:B------:R-:W1:Y:S02]  /*08e0*/  USETMAXREG.TRY_ALLOC.CTAPOOL UP0, 0xe8 ;  /* 0x000000e8000079c8 */ /* 0x000e640008000600 */
[----:B-1----:R-:W-:-:S13]  /*08f0*/  PLOP3.LUT P0, PT, PT, PT, UP0, 0x80, 0x0 ;  /* 0x000000000000781c */ /* 0x002fda0003f0f008 */
[----:B------:R-:W-:Y:S05]  /*0900*/  @!P0 BRA `(.L_x_2234) ;  /* 0xfffffffc00f08947 */ /* 0x000fea000383ffff */
[----:B------:R-:W1:Y:S01]  /*0910*/  S2UR UR6, SR_CTAID.Y ;  /* 0x00000000000679c3 */ /* 0x000e620000002600 */
[----:B------:R-:W-:Y:S01]  /*0920*/  LOP3.LUT R0, R29, 0xffffff80, RZ, 0xc0, !PT ;  /* 0xffffff801d007812 */ /* 0x000fe200078ec0ff */
[----:B------:R-:W-:Y:S02]  /*0930*/  ULDC UR7, c[0x0][0xc50] ;  /* 0x0003140000077ab9 */ /* 0x000fe40000000800 */
[----:B------:R-:W-:-:S04]  /*0940*/  UISETP.NE.AND UP0, UPT, UR7, 0x1, UPT ;  /* 0x000000010700788c */ /* 0x000fc8000bf05270 */
[----:B------:R-:W-:Y:S08]  /*0950*/  BAR.ARV 0x8, 0x180 ;  /* 0x0206000000007b1d */ /* 0x000ff00000002000 */
[----:B------:R-:W2:Y:S01]  /*0960*/  S2UR UR9, SR_CTAID.Z ;  /* 0x00000000000979c3 */ /* 0x000ea20000002700 */
[----:B------:R-:W-:Y:S01]  /*0970*/  ISETP.NE.AND P0, PT, R0, 0x80, PT ;  /* 0x000000800000780c */ /* 0x000fe20003f05270 */
[----:B------:R-:W-:Y:S01]  /*0980*/  @UP0 ULDC UR4, c[0x0][0xc54] ;  /* 0x0003150000040ab9 */ /* 0x000fe20000000800 */
[----:B------:R-:W-:Y:S01]  /*0990*/  @UP0 ULDC UR8, c[0x0][0xc58] ;  /* 0x0003160000080ab9 */ /* 0x000fe20000000800 */
[----:B-1----:R-:W-:-:S10]  /*09a0*/  UIMAD.WIDE.U32 UR4, UR6, UR4, URZ ;  /* 0x00000004060472a5 */ /* 0x002fd4000f8e003f */
[----:B------:R-:W-:Y:S06]  /*09b0*/  @!P0 BAR.ARV 0x9, 0x100 ;  /* 0x0244000000008b1d */ /* 0x000fec0000002000 */
[----:B------:R-:W-:Y:S01]  /*09c0*/  UMOV UR57, UR6 ;  /* 0x0000000600397c82 */ /* 0x000fe20008000000 */
[----:B------:R-:W-:Y:S01]  /*09d0*/  @UP0 USHF.R.U32.HI UR57, URZ, UR8, UR5 ;  /* 0x000000083f390299 */ /* 0x000fe20008011605 */
[----:B--2---:R-:W-:-:S03]  /*09e0*/  ISETP.LE.AND P0, PT, RZ, UR9, PT ;  /* 0x00000009ff007c0c */ /* 0x004fc6000bf03270 */
[----:B------:R-:W-:-:S04]  /*09f0*/  UIADD3 UR4, -UR57, URZ, URZ ;  /* 0x0000003f39047290 */ /* 0x000fc8000fffe13f */
[----:B------:R-:W-:-:S06]  /*0a00*/  UIMAD UR58, UR7, UR4, UR6 ;  /* 0x00000004073a72a4 */ /* 0x000fcc000f8e0206 */
[----:B------:R-:W-:Y:S06]  /*0a10*/  @!P0 BRA `(.L_x_2235) ;  /* 0x00000144006c8947 */ /* 0x000fec0003800000 */
[----:B------:R-:W1:Y:S01]  /*0a20*/  S2UR UR39, SR_CTAID.X ;  /* 0x00000000002779c3 */ /* 0x000e620000002500 */
[----:B------:R-:W-:Y:S01]  /*0a30*/  ULDC UR4, c[0x0][0x448] ;  /* 0x0001120000047ab9 */ /* 0x000fe20000000800 */
[----:B------:R-:W-:Y:S01]  /*0a40*/  ULDC UR55, c[0x0][0x424] ;  /* 0x0001090000377ab9 */ /* 0x000fe20000000800 */
[----:B------:R-:W-:Y:S01]  /*0a50*/  UISETP.NE.AND UP1, UPT, UR4, 0x1, UPT ;  /* 0x000000010400788c */ /* 0x000fe2000bf25270 */
[----:B------:R-:W-:Y:S02]  /*0a60*/  ULDC UR7, c[0x0][0x288] ;  /* 0x0000a20000077ab9 */ /* 0x000fe40000000800 */
[----:B------:R-:W-:Y:S01]  /*0a70*/  ULDC.64 UR4, c[0x0][0x418] ;  /* 0x0001060000047ab9 */ /* 0x000fe20000000a00 */
[----:B------:R-:W-:Y:S02]  /*0a80*/  UIADD3 UR7, -UR7, 0xa0, URZ ;  /* 0x000000a007077890 */ /* 0x000fe4000fffe13f */
[----:B------:R-:W-:Y:S01]  /*0a90*/  UISETP.NE.U32.AND UP0, UPT, UR4, URZ, UPT ;  /* 0x0000003f0400728c */ /* 0x000fe2000bf05070 */
[----:B------:R-:W-:Y:S01]  /*0aa0*/  ULDC UR41, c[0x0][0x2f0] ;  /* 0x0000bc0000297ab9 */ /* 0x000fe20000000800 */
[----:B------:R-:W-:-:S02]  /*0ab0*/  UP2UR UR56, UPR, URZ, 0x2 ;  /* 0x000000023f387883 */ /* 0x000fc40008000000 */
[----:B------:R-:W-:Y:S01]  /*0ac0*/  UISETP.NE.AND.EX UP0, UPT, UR5, URZ, UPT, UP0 ;  /* 0x0000003f0500728c */ /* 0x000fe2000bf05300 */
[----:B------:R-:W-:Y:S02]  /*0ad0*/  @UP1 ULDC UR8, c[0x0][0x450] ;  /* 0x0001140000081ab9 */ /* 0x000fe40000000800 */
[----:B------:R-:W-:Y:S01]  /*0ae0*/  @UP1 ULDC UR5, c[0x0][0x44c] ;  /* 0x0001130000051ab9 */ /* 0x000fe20000000800 */
[----:B------:R-:W-:Y:S02]  /*0af0*/  USEL UR55, UR55, 0x1, UP0 ;  /* 0x0000000137377887 */ /* 0x000fe40008000000 */
[----:B------:R-:W-:Y:S02]  /*0b00*/  USHF.R.U32.HI UR10, URZ, 0x10, UR58 ;  /* 0x000000103f0a7899 */ /* 0x000fe4000801163a */
[----:B------:R-:W-:Y:S02]  /*0b10*/  UIMAD UR7, UR55, UR41, UR7 ;  /* 0x00000029370772a4 */ /* 0x000fe4000f8e0207 */
[----:B-1----:R-:W-:-:S02]  /*0b20*/  USHF.L.U32 UR39, UR39, 0x7, URZ ;  /* 0x0000000727277899 */ /* 0x002fc4000800063f */
[----:B------:R-:W-:Y:S02]  /*0b30*/  ULOP3.LUT UR58, UR58, 0xffff, URZ, 0xc0, !UPT ;  /* 0x0000ffff3a3a7892 */ /* 0x000fe4000f8ec03f */
[----:B------:R-:W-:Y:S02]  /*0b40*/  @UP1 UIADD3 UR4, UR39, 0x7f, URZ ;  /* 0x0000007f27041890 */ /* 0x000fe4000fffe03f */
[----:B------:R-:W-:Y:S02]  /*0b50*/  UIADD3 UR6, UR39, 0x7f, URZ ;  /* 0x0000007f27067890 */ /* 0x000fe4000fffe03f */
[----:B------:R-:W-:Y:S02]  /*0b60*/  UIMAD.WIDE.U32 UR4, UR4, UR5, URZ ;  /* 0x00000005040472a5 */ /* 0x000fe4000f8e003f */
[----:B------:R-:W-:Y:S02]  /*0b70*/  UIMAD UR4, UR55, UR41, 0x9f ;  /* 0x0000009f370474a4 */ /* 0x000fe4000f8e0229 */
[----:B------:R-:W-:-:S02]  /*0b80*/  @UP1 USHF.R.U32.HI UR6, URZ, UR8, UR5 ;  /* 0x000000083f061299 */ /* 0x000fc40008011605 */
[----:B------:R-:W-:Y:S02]  /*0b90*/  UIMAD.WIDE UR4, UR4, 0x66666667, URZ ;  /* 0x66666667040478a5 */ /* 0x000fe4000f8e023f */
[----:B------:R-:W-:Y:S02]  /*0ba0*/  UIADD3 UR6, UR7, UR6, URZ ;  /* 0x0000000607067290 */ /* 0x000fe4000fffe03f */
[----:B------:R-:W-:Y:S02]  /*0bb0*/  USHF.R.U32.HI UR4, URZ, 0x1f, UR5 ;  /* 0x0000001f3f047899 */ /* 0x000fe40008011605 */
[----:B------:R-:W-:Y:S02]  /*0bc0*/  UIMAD.WIDE UR6, UR6, 0x66666667, URZ ;  /* 0x66666667060678a5 */ /* 0x000fe4000f8e023f */
[----:B------:R-:W-:Y:S02]  /*0bd0*/  ULEA.HI.SX32 UR4, UR5, UR4, 0x1a ;  /* 0x0000000405047291 */ /* 0x000fe4000f8fd23f */
[----:B------:R-:W-:-:S04]  /*0be0*/  USHF.R.U32.HI UR6, URZ, 0x1f, UR7 ;  /* 0x0000001f3f067899 */ /* 0x000fc80008011607 */
[----:B------:R-:W-:-:S04]  /*0bf0*/  ULEA.HI.SX32 UR6, UR7, UR6, 0x1a ;  /* 0x0000000607067291 */ /* 0x000fc8000f8fd23f */
[----:B------:R-:W-:-:S04]  /*0c00*/  UISETP.LT.AND UP0, UPT, UR4, UR6, UPT ;  /* 0x000000060400728c */ /* 0x000fc8000bf01270 */
[----:B------:R-:W-:Y:S02]  /*0c10*/  USEL UR9, UR4, UR6, UP0 ;  /* 0x0000000604097287 */ /* 0x000fe40008000000 */
[----:B------:R-:W-:Y:S02]  /*0c20*/  UISETP.NE.AND UP0, UPT, UR10, URZ, UPT ;  /* 0x0000003f0a00728c */ /* 0x000fe4000bf05270 */
[----:B------:R-:W-:Y:S01]  /*0c30*/  UISETP.GE.AND UP1, UPT, UR9, 0x1, UPT ;  /* 0x000000010900788c */ /* 0x000fe2000bf26270 */
[----:B------:R-:W-:-:S05]  /*0c40*/  UMOV UR4, URZ ;  /* 0x0000003f00047c82 */ /* 0x000fca0008000000 */
[----:B------:R-:W-:-:S03]  /*0c50*/  PLOP3.LUT P0, PT, PT, PT, UP1, 0x80, 0x0 ;  /* 0x000000000000781c */ /* 0x000fc60003f0f018 */
[----:B------:R-:W-:-:S10]  /*0c60*/  @!UP0 ULDC UR10, c[0x0][0x9f0] ;  /* 0x00027c00000a8ab9 */ /* 0x000fd40000000800 */
[----:B------:R-:W-:Y:S05]  /*0c70*/  @!P0 BRA `(.L_x_2236) ;  /* 0x0000000000848947 */ /* 0x000fea0003800000 */
[----:B------:R-:W-:Y:S01]  /*0c80*/  IMAD.U32 R3, RZ, RZ, UR10 ;  /* 0x0000000aff037e24 */ /* 0x000fe2000f8e00ff */
[----:B------:R-:W-:Y:S01]  /*0c90*/  UIADD3 UR6, UR10, -0x1, UR9 ;  /* 0xffffffff0a067890 */ /* 0x000fe2000fffe009 */
[----:B------:R-:W-:-:S03]  /*0ca0*/  UMOV UR4, URZ ;  /* 0x0000003f00047c82 */ /* 0x000fc60008000000 */
        /* <DEDUP_REMOVED lines=8> */
[----:B------:R-:W1:Y:S08]  /*0d30*/  I2F.RP R0, UR11 ;  /* 0x0000000b00007d06 */ /* 0x000e700008209400 */
[----:B-1----:R-:W0:Y:S02]  /*0d40*/  MUFU.RCP R0, R0 ;  /* 0x0000000000007308 */ /* 0x002e240000001000 */
        /* <DEDUP_REMOVED lines=20> */
.L_x_2236:
[----:B------:R-:W-:Y:S01]  /*0e90*/  UIMAD UR58, UR58, UR4, URZ ;  /* 0x000000043a3a72a4 */ /* 0x000fe2000f8e023f */
[----:B------:R-:W-:Y:S01]  /*0ea0*/  IMAD.U32 R0, RZ, RZ, UR9 ;  /* 0x00000009ff007e24 */ /* 0x000fe2000f8e00ff */
[----:B------:R-:W1:Y:S01]  /*0eb0*/  S2UR UR5, SR_CTAID.Z ;  /* 0x00000000000579c3 */ /* 0x000e620000002700 */
[----:B------:R-:W-:Y:S01]  /*0ec0*/  IMAD.U32 R3, RZ, RZ, UR4 ;  /* 0x00000004ff037e24 */ /* 0x000fe2000f8e00ff */
[----:B------:R-:W-:Y:S01]  /*0ed0*/  UIMAD UR41, UR55, UR41, URZ ;  /* 0x00000029372972a4 */ /* 0x000fe2000f8e023f */
[----:B------:R-:W-:Y:S01]  /*0ee0*/  VIADD R18, R29, 0xffffff80 ;  /* 0xffffff801d127836 */ /* 0x000fe20000000000 */
[----:B------:R-:W-:Y:S02]  /*0ef0*/  PLOP3.LUT P0, PT, PT, PT, PT, 0x80, 0x0 ;  /* 0x000000000000781c */ /* 0x000fe40003f0f070 */
[----:B------:R-:W-:Y:S02]  /*0f00*/  CS2R R28, SRZ ;  /* 0x00000000001c7805 */ /* 0x000fe4000001ff00 */
[----:B------:R-:W-:Y:S01]  /*0f10*/  VIADDMNMX R0, R3, UR58, R0, PT ;  /* 0x0000003a03007c46 */ /* 0x000fe2000b800100 */
[----:B0-----:R-:W-:Y:S01]  /*0f20*/  IMAD.MOV.U32 R2, RZ, RZ, RZ ;  /* 0x000000ffff027224 */ /* 0x001fe200078e00ff */
[----:B------:R-:W-:-:S02]  /*0f30*/  CS2R R24, SRZ ;  /* 0x0000000000187805 */ /* 0x000fc4000001ff00 */
[----:B------:R-:W-:Y:S02]  /*0f40*/  CS2R R30, SRZ ;  /* 0x00000000001e7805 */ /* 0x000fe4000001ff00 */
[----:B------:R-:W-:Y:S01]  /*0f50*/  R2UR UR40, R0 ;  /* 0x00000000002872ca */ /* 0x000fe200000e0000 */
        /* <DEDUP_REMOVED lines=12> */
[----:B------:R-:W-:Y:S01]  /*1020*/  UISETP.GT.AND UP0, UPT, UR40, UR58, UPT ;  /* 0x0000003a2800728c */ /* 0x000fe2000bf04270 */
[----:B------:R-:W-:Y:S01]  /*1030*/  CS2R R54, SRZ ;  /* 0x0000000000367805 */ /* 0x000fe2000001ff00 */
[----:B-1----:R-:W-:Y:S01]  /*1040*/  USHF.R.S32.HI UR4, URZ, 0x1f, UR5 ;  /* 0x0000001f3f047899 */ /* 0x002fe20008011405 */
[----:B------:R-:W-:Y:S02]  /*1050*/  CS2R R50, SRZ ;  /* 0x0000000000327805 */ /* 0x000fe4000001ff00 */
[----:B------:R-:W-:Y:S02]  /*1060*/  CS2R R60, SRZ ;  /* 0x00000000003c7805 */ /* 0x000fe4000001ff00 */
[----:B------:R-:W-:Y:S02]  /*1070*/  CS2R R56, SRZ ;  /* 0x0000000000387805 */ /* 0x000fe4000001ff00 */
[----:B------:R-:W-:-:S02]  /*1080*/  PLOP3.LUT P1, PT, PT, PT, UP0, 0x80, 0x0 ;  /* 0x000000000000781c */ /* 0x000fc40003f2f008 */
[----:B------:R-:W-:Y:S01]  /*1090*/  CS2R R62, SRZ ;  /* 0x00000000003e7805 */ /* 0x000fe2000001ff00 */
[----:B------:R-:W-:Y:S01]  /*10a0*/  IMAD.U32 R17, RZ, RZ, UR4 ;  /* 0x00000004ff117e24 */ /* 0x000fe2000f8e00ff */
        /* <DEDUP_REMOVED lines=45> */
[----:B0-----:R-:W-:-:S07]  /*1380*/  IMAD.MOV.U32 R13, RZ, RZ, RZ ;  /* 0x000000ffff0d7224 */ /* 0x001fce00078e00ff */
[----:B------:R-:W-:-:S07]  /*1390*/  LEPC R20, `(.L_x_2238) ;  /* 0x000000001014794e */ /* 0x000fce0000000000 */
[----:B-1----:R-:W-:Y:S05]  /*13a0*/  CALL.ABS.NOINC R2 ;  /* 0x0000000002007343 */ /* 0x002fea0003c00000 */
.L_x_2238:
[----:B------:R-:W0:Y:S01]  /*13b0*/  S2UR UR8, SR_CTAID.Z ;  /* 0x00000000000879c3 */ /* 0x000e220000002700 */
[----:B------:R-:W-:Y:S01]  /*13c0*/  ULDC.64 UR6, c[0x0][0x990] ;  /* 0x0002640000067ab9 */ /* 0x000fe20000000a00 */
[----:B------:R-:W-:Y:S01]  /*13d0*/  ULDC.64 UR4, c[0x0][0x998] ;  /* 0x0002660000047ab9 */ /* 0x000fe20000000a00 */
[----:B------:R-:W-:Y:S01]  /*13e0*/  UISETP.NE.U32.AND UP0, UPT, UR6, URZ, UPT ;  /* 0x0000003f0600728c */ /* 0x000fe2000bf05070 */
[----:B------:R-:W-:Y:S01]  /*13f0*/  IMAD.MOV.U32 R7, RZ, RZ, 0x3f800000 ;  /* 0x3f800000ff077424 */ /* 0x000fe200078e00ff */
[----:B------:R-:W-:Y:S01]  /*1400*/  UISETP.NE.U32.AND UP1, UPT, UR4, URZ, UPT ;  /* 0x0000003f0400728c */ /* 0x000fe2000bf25070 */
[----:B------:R-:W-:Y:S01]  /*1410*/  IMAD.MOV.U32 R0, RZ, RZ, 0x3f800000 ;  /* 0x3f800000ff007424 */ /* 0x000fe200078e00ff */
[----:B------:R-:W-:Y:S01]  /*1420*/  UISETP.NE.AND.EX UP0, UPT, UR7, URZ, UPT, UP0 ;  /* 0x0000003f0700728c */ /* 0x000fe2000bf05300 */
[----:B------:R-:W1:Y:S01]  /*1430*/  S2UR UR11, SR_CTAID.Z ;  /* 0x00000000000b79c3 */ /* 0x000e620000002700 */
[----:B------:R-:W-:-:S04]  /*1440*/  UISETP.NE.AND.EX UP1, UPT, UR5, URZ, UPT, UP1 ;  /* 0x0000003f0500728c */ /* 0x000fc8000bf25310 */
[----:B------:R-:W-:Y:S02]  /*1450*/  PLOP3.LUT P0, PT, PT, PT, UP0, 0x80, 0x0 ;  /* 0x000000000000781c */ /* 0x000fe40003f0f008 */
[----:B------:R-:W-:-:S03]  /*1460*/  PLOP3.LUT P1, PT, PT, PT, UP1, 0x80, 0x0 ;  /* 0x000000000000781c */ /* 0x000fc60003f2f018 */
[----:B------:R-:W-:Y:S02]  /*1470*/  @UP0 ULDC.64 UR16, c[0x0][0x9a8] ;  /* 0x00026a0000100ab9 */ /* 0x000fe40000000a00 */
[----:B------:R-:W-:Y:S01]  /*1480*/  @UP1 ULDC.64 UR14, c[0x0][0x9b8] ;  /* 0x00026e00000e1ab9 */ /* 0x000fe20000000a00 */
[----:B------:R-:W-:Y:S02]  /*1490*/  @UP1 USHF.R.S32.HI UR19, URZ, 0x1f, UR57 ;  /* 0x0000001f3f131899 */ /* 0x000fe40008011439 */
[----:B0-----:R-:W-:-:S04]  /*14a0*/  USHF.R.S32.HI UR9, URZ, 0x1f, UR8 ;  /* 0x0000001f3f097899 */ /* 0x001fc80008011408 */
[----:B------:R-:W-:Y:S02]  /*14b0*/  @UP0 UIMAD UR8, UR9, UR16, URZ ;  /* 0x00000010090802a4 */ /* 0x000fe4000f8e023f */
[----:B------:R-:W-:Y:S02]  /*14c0*/  @UP1 UIMAD UR10, UR9, UR14, URZ ;  /* 0x0000000e090a12a4 */ /* 0x000fe4000f8e023f */
[----:B-1----:R-:W-:Y:S02]  /*14d0*/  @UP0 UIMAD.WIDE.U32 UR12, UR11, UR16, URZ ;  /* 0x000000100b0c02a5 */ /* 0x002fe4000f8e003f */
[----:B------:R-:W-:Y:S02]  /*14e0*/  @UP0 UIMAD UR17, UR11, UR17, UR8 ;  /* 0x000000110b1102a4 */ /* 0x000fe4000f8e0208 */
[----:B------:R-:W-:Y:S02]  /*14f0*/  @UP0 USHF.R.S32.HI UR16, URZ, 0x1f, UR57 ;  /* 0x0000001f3f100899 */ /* 0x000fe40008011439 */
[----:B------:R-:W-:-:S02]  /*1500*/  @UP1 UIMAD.WIDE.U32 UR8, UR11, UR14, URZ ;  /* 0x0000000e0b0812a5 */ /* 0x000fc4000f8e003f */
[----:B------:R-:W-:Y:S02]  /*1510*/  @UP1 UIMAD UR18, UR11, UR15, UR10 ;  /* 0x0000000f0b1212a4 */ /* 0x000fe4000f8e020a */
[----:B------:R-:W-:Y:S01]  /*1520*/  @UP0 UIADD3 UR13, UR13, UR17, URZ ;  /* 0x000000110d0d0290 */ /* 0x000fe2000fffe03f */
[----:B------:R-:W-:Y:S01]  /*1530*/  @UP0 ULDC.64 UR14, c[0x0][0x9b0] ;  /* 0x00026c00000e0ab9 */ /* 0x000fe20000000a00 */
[----:B------:R-:W-:Y:S01]  /*1540*/  @UP1 ULDC.64 UR10, c[0x0][0x9c0] ;  /* 0x00027000000a1ab9 */ /* 0x000fe20000000a00 */
[----:B------:R-:W-:Y:S02]  /*1550*/  @UP0 UIMAD UR16, UR16, UR14, URZ ;  /* 0x0000000e101002a4 */ /* 0x000fe4000f8e023f */
[----:B------:R-:W-:Y:S02]  /*1560*/  @UP1 UIMAD UR17, UR19, UR10, URZ ;  /* 0x0000000a131112a4 */ /* 0x000fe4000f8e023f */
[----:B------:R-:W-:Y:S02]  /*1570*/  @UP1 UIADD3 UR9, UR9, UR18, URZ ;  /* 0x0000001209091290 */ /* 0x000fe4000fffe03f */
[----:B------:R-:W-:-:S02]  /*1580*/  @UP0 UIMAD UR16, UR57, UR15, UR16 ;  /* 0x0000000f391002a4 */ /* 0x000fc4000f8e0210 */
[----:B------:R-:W-:Y:S02]  /*1590*/  @UP1 UIMAD UR17, UR57, UR11, UR17 ;  /* 0x0000000b391112a4 */ /* 0x000fe4000f8e0211 */
[----:B------:R-:W-:Y:S02]  /*15a0*/  @UP0 UIMAD.WIDE.U32 UR14, UR57, UR14, UR12 ;  /* 0x0000000e390e02a5 */ /* 0x000fe4000f8e000c */
[----:B------:R-:W-:Y:S02]  /*15b0*/  @UP1 UIMAD.WIDE.U32 UR10, UR57, UR10, UR8 ;  /* 0x0000000a390a12a5 */ /* 0x000fe4000f8e0008 */
[----:B------:R-:W-:Y:S02]  /*15c0*/  @UP0 UIADD3 UR9, UR15, UR16, URZ ;  /* 0x000000100f090290 */ /* 0x000fe4000fffe03f */
[----:B------:R-:W-:Y:S02]  /*15d0*/  @UP0 ULEA UR6, UP2, UR14, UR6, 0x2 ;  /* 0x000000060e060291 */ /* 0x000fe4000f84103f */
[----:B------:R-:W-:-:S02]  /*15e0*/  @UP1 UIADD3 UR8, UR11, UR17, URZ ;  /* 0x000000110b081290 */ /* 0x000fc4000fffe03f */
        /* <DEDUP_REMOVED lines=8> */
[----:B------:R-:W-:-:S03]  /*1670*/  IMAD.U32 R5, RZ, RZ, UR5 ;  /* 0x00000005ff057e24 */ /* 0x000fc6000f8e00ff */
[----:B------:R-:W2:Y:S04]  /*1680*/  @P0 LDG.E R7, desc[UR36][R2.64] ;  /* 0x0000002402070981 */ /* 0x000ea8000c1e1900 */
[----:B------:R-:W2:Y:S01]  /*1690*/  @P1 LDG.E R0, desc[UR36][R4.64] ;  /* 0x0000002404001981 */ /* 0x000ea2000c1e1900 */
[----:B------:R-:W0:Y:S01]  /*16a0*/  SYNCS.PHASECHK.TRANS64.TRYWAIT P0, [UR38+0x29800], R6 ;  /* 0x02980006ff0075a7 */ /* 0x000e220008000166 */
[----:B--2---:R-:W-:-:S04]  /*16b0*/  FMUL.FTZ R0, R7, R0 ;  /* 0x0000000007007220 */ /* 0x004fc80000410000 */
[----:B------:R-:W-:Y:S01]  /*16c0*/  FMUL.FTZ R0, R0, UR4 ;  /* 0x0000000400007c20 */ /* 0x000fe20008410000 */
[----:B0-----:R-:W-:Y:S06]  /*16d0*/  @!P0 BRA `(.L_x_2239) ;  /* 0x0000013800448947 */ /* 0x001fec0003800000 */
.L_x_2337:
[----:B------:R-:W2:Y:S02]  /*16e0*/  LDL R2, [R1+0x14] ;  /* 0x0000140001027983 */ /* 0x000ea40000100800 */
[----:B--2---:R-:W-:-:S13]  /*16f0*/  R2UR UR4, R2 ;  /* 0x00000000020472ca */ /* 0x004fda00000e0000 */
[----:B------:R-:W-:-:S06]  /*1700*/  ULOP3.LUT UR4, UR4, 0x1, URZ, 0xfc, !UPT ;  /* 0x0000000104047892 */ /* 0x000fcc000f8efc3f */
[----:B------:R-:W-:-:S05]  /*1710*/  IMAD.U32 R2, RZ, RZ, UR4 ;  /* 0x00000004ff027e24 */ /* 0x000fca000f8e00ff */
[----:B------:R-:W-:-:S13]  /*1720*/  ISETP.NE.AND P0, PT, R2, 0x3, PT ;  /* 0x000000030200780c */ /* 0x000fda0003f05270 */
[----:B------:R-:W-:Y:S05]  /*1730*/  @!P0 BRA `(.L_x_2240) ;  /* 0x0000000000048947 */ /* 0x000fea0003800000 */
[----:B------:R-:W-:Y:S01]  /*1740*/  BPT.TRAP 0x1 ;  /* 0x000000040000795c */ /* 0x000fe20000300000 */
.L_x_2240:
[----:B------:R1:W2:Y:S01]  /*1750*/  SYNCS.PHASECHK.TRANS64.TRYWAIT P1, [UR38+0x29830], R6 ;  /* 0x02983006ff0075a7 */ /* 0x0002a20008020166 */
[----:B------:R-:W-:Y:S05]  /*1760*/  @!P0 BRA `(.L_x_2241) ;  /* 0x0000000000048947 */ /* 0x000fea0003800000 */
[----:B------:R-:W-:Y:S01]  /*1770*/  BPT.TRAP 0x1 ;  /* 0x000000040000795c */ /* 0x000fe20000300000 */
.L_x_2241:
[----:B------:R-:W-:-:S05]  /*1780*/  IMAD.U32 R2, RZ, RZ, UR43 ;  /* 0x0000002bff027e24 */ /* 0x000fca000f8e00ff */
[----:B------:R-:W-:Y:S01]  /*1790*/  LOP3.LUT R2, R2, 0x10000, RZ, 0xfc, !PT ;  /* 0x0001000002027812 */ /* 0x000fe200078efcff */
[----:B--2---:R-:W-:Y:S06]  /*17a0*/  @P1 BRA `(.L_x_2242) ;  /* 0x0000000000081947 */ /* 0x004fec0003800000 */
[----:B------:R-:W2:Y:S02]  /*17b0*/  SYNCS.PHASECHK.TRANS64.TRYWAIT P1, [UR38+0x29830], R6 ;  /* 0x02983006ff0075a7 */ /* 0x000ea40008020166 */
[----:B--2---:R-:W-:Y:S05]  /*17c0*/  @!P1 BRA `(.L_x_2243) ;  /* 0x0000013800209947 */ /* 0x004fea0003800000 */
.L_x_2242:
[----:B------:R-:W-:Y:S05]  /*17d0*/  WARPSYNC.ALL ;  /* 0x0000000000007948 */ /* 0x000fea0003800000 */
[----:B0-----:R-:W-:Y:S01]  /*17e0*/  IMAD.MOV.U32 R3, RZ, RZ, -0x7fffffe0 ;  /* 0x80000020ff037424 */ /* 0x001fe200078e00ff */
        /* <DEDUP_REMOVED lines=29> */
[----:B------:R-:W-:Y:S01]  /*19c0*/  UMOV UR5, UR25 ;  /* 0x0000001900057c82 */ /* 0x000fe20008000000 */
[----:B------:R-:W-:Y:S01]  /*19d0*/  UIADD3 UR30, UR52, 0x602, URZ ;  /* 0x00000602341e7890 */ /* 0x000fe2000fffe03f */
        /* <DEDUP_REMOVED lines=16> */
[----:B------:R-:W-:Y:S01]  /*1ae0*/  R2UR UR18, R2 ;  /* 0x00000000021272ca */ /* 0x000fe200000e0000 */
[----:B------:R-:W-:-:S12]  /*1af0*/  UMOV UR17, 0x80000020 ;  /* 0x8000002000117882 */ /* 0x000fd80000000000 */
[----:B------:R-:W-:Y:S02]  /*1b00*/  UIADD3 UR24, UR18, 0x2, URZ ;  /* 0x0000000212187890 */ /* 0x000fe4000fffe03f */
[----:B------:R-:W-:-:S05]  /*1b10*/  UIADD3 UR16, UR18, 0x202, URZ ;  /* 0x0000020212107890 */ /* 0x000fca000fffe03f */
[----:B------:R-:W-:Y:S01]  /*1b20*/  UMOV UR4, UR24 ;  /* 0x0000001800047c82 */ /* 0x000fe20008000000 */
[----:B------:R-:W-:Y:S01]  /*1b30*/  UMOV UR8, UR24 ;  /* 0x0000001800087c82 */ /* 0x000fe20008000000 */
[----:B------:R-:W-:Y:S01]  /*1b40*/  UMOV UR12, UR24 ;  /* 0x00000018000c7c82 */ /* 0x000fe20008000000 */
[----:B------:R-:W-:Y:S02]  /*1b50*/  WARPGROUP.DEPBAR.LE gsb0, 0x0 ;  /* 0x00008000000079c5 */ /* 0x000fe40000010000 */
[----:B------:R-:W-:-:S06]  /*1b60*/  WARPGROUP.ARRIVE ;  /* 0x00000000000079c5 */ /* 0x000fcc0000000000 */
[----:B------:R-:W-:Y:S01]  /*1b70*/  QGMMA.64x32x32.F32.E4M3.E4M3 R24, gdesc[UR20], RZ, !UPT, gsb0 ;  /* 0x00600000141879f3 */ /* 0x000fe2000c0008ff */
        /* <DEDUP_REMOVED lines=87> */
[----:B------:R-:W-:Y:S02]  /*20f0*/  WARPGROUP.DEPBAR.LE gsb0, 0x0 ;  /* 0x00008000000079c5 */ /* 0x000fe40000010000 */
[----:B------:R-:W-:-:S06]  /*2100*/  WARPGROUP.ARRIVE ;  /* 0x00000000000079c5 */ /* 0x000fcc0000000000 */
[----:B------:R-:W-:Y:S01]  /*2110*/  QGMMA.64x32x32.F32.E4M3.E4M3 R56, gdesc[UR12], R56, gsb0 ;  /* 0x006000000c3879f3 */ /* 0x000fe20008000838 */
[----:B------:R-:W-:Y:S01]  /*2120*/  UIADD3 UR12, UR18, 0x400, URZ ;  /* 0x00000400120c7890 */ /* 0x000fe2000fffe03f */
[----:B------:R-:W-:Y:S01]  /*2130*/  UMOV UR13, 0x80000020 ;  /* 0x80000020000d7882 */ /* 0x000fe20000000000 */
[----:B------:R-:W-:Y:S01]  /*2140*/  UIADD3 UR14, UR52, 0x600, URZ ;  /* 0x00000600340e7890 */ /* 0x000fe2000fffe03f */
        /* <DEDUP_REMOVED lines=29> */
[----:B------:R-:W-:Y:S01]  /*2320*/  UIADD3 UR10, UR52, 0x582, URZ ;  /* 0x00000582340a7890 */ /* 0x000fe2000fffe03f */
        /* <DEDUP_REMOVED lines=12> */
[----:B------:R-:W-:-:S07]  /*23f0*/  UIADD3 UR8, UR18, 0x402, URZ ;  /* 0x0000040212087890 */ /* 0x000fce000fffe03f */
        /* <DEDUP_REMOVED lines=35> */
.L_x_2244:
[----:B------:R-:W-:Y:S01]  /*2630*/  LOP3.LUT R7, R104, 0xffffff80, RZ, 0xc0, !PT ;  /* 0xffffff8068077812 */ /* 0x000fe200078ec0ff */
[C---:B-12---:R-:W-:Y:S01]  /*2640*/  FMUL.FTZ R6, R0.reuse, R58 ;  /* 0x0000003a00067220 */ /* 0x046fe20000410000 */
[C---:B------:R-:W-:Y:S01]  /*2650*/  FMUL.FTZ R9, R0.reuse, R93 ;  /* 0x0000005d00097220 */ /* 0x040fe20000410000 */
[----:B------:R-:W-:Y:S01]  /*2660*/  FMUL.FTZ R59, R0, R59 ;  /* 0x0000003b003b7220 */ /* 0x000fe20000410000 */
[----:B------:R-:W-:Y:S01]  /*2670*/  LEA.HI R105, R105, R18, RZ, 0x2 ;  /* 0x0000001269697211 */ /* 0x000fe200078f10ff */
[----:B------:R-:W-:Y:S01]  /*2680*/  IMAD.IADD R7, R18, 0x1, -R7 ;  /* 0x0000000112077824 */ /* 0x000fe200078e0a07 */
[----:B------:R0:W-:Y:S01]  /*2690*/  MUFU.TANH R93, R6 ;  /* 0x00000006005d7308 */ /* 0x0001e20000002400 */
[C---:B------:R-:W-:Y:S01]  /*26a0*/  FMUL.FTZ R75, R0.reuse, R75 ;  /* 0x0000004b004b7220 */ /* 0x040fe20000410000 */
[C---:B------:R-:W-:Y:S01]  /*26b0*/  FMUL.FTZ R21, R0.reuse, R76 ;  /* 0x0000004c00157220 */ /* 0x040fe20000410000 */
[----:B------:R-:W-:Y:S01]  /*26c0*/  LOP3.LUT R105, R105, 0xfffffffc, RZ, 0xc0, !PT ;  /* 0xfffffffc69697812 */ /* 0x000fe200078ec0ff */
[C---:B------:R-:W-:Y:S01]  /*26d0*/  FMUL.FTZ R62, R0.reuse, R62 ;  /* 0x0000003e003e7220 */ /* 0x040fe20000410000 */
[C---:B------:R-:W-:Y:S01]  /*26e0*/  FMUL.FTZ R58, R0.reuse, R61 ;  /* 0x0000003d003a7220 */ /* 0x040fe20000410000 */
[----:B------:R-:W-:Y:S01]  /*26f0*/  FMUL.FTZ R5, R0, R89 ;  /* 0x0000005900057220 */ /* 0x000fe20000410000 */
[----:B------:R-:W-:Y:S01]  /*2700*/  LEA.HI R61, R106, R106, RZ, 0x1 ;  /* 0x0000006a6a3d7211 */ /* 0x000fe200078f08ff */
[----:B------:R1:W-:Y:S01]  /*2710*/  MUFU.TANH R76, R59 ;  /* 0x0000003b004c7308 */ /* 0x0003e20000002400 */
[----:B0-----:R-:W-:Y:S01]  /*2720*/  SHF.R.S32.HI R6, RZ, 0x1f, R7 ;  /* 0x0000001fff067819 */ /* 0x001fe20000011407 */
[----:B------:R-:W-:Y:S01]  /*2730*/  IMAD.IADD R105, R18, 0x1, -R105 ;  /* 0x0000000112697824 */ /* 0x000fe200078e0a69 */
[----:B------:R-:W-:Y:S01]  /*2740*/  UISETP.NE.AND UP0, UPT, UR56, URZ, UPT ;  /* 0x0000003f3800728c */ /* 0x000fe2000bf05270 */
[----:B------:R-:W-:Y:S01]  /*2750*/  LOP3.LUT R61, R61, 0x3fffffe, RZ, 0xc0, !PT ;  /* 0x03fffffe3d3d7812 */ /* 0x000fe200078ec0ff */
[----:B------:R-:W-:Y:S01]  /*2760*/  FMUL.FTZ R18, R0, R64 ;  /* 0x0000004000127220 */ /* 0x000fe20000410000 */
[CC--:B------:R-:W-:Y:S01]  /*2770*/  LEA.HI R10, R6.reuse, R7.reuse, RZ, 0x2 ;  /* 0x00000007060a7211 */ /* 0x0c0fe200078f10ff */
[----:B------:R-:W-:Y:S01]  /*2780*/  UMOV UR5, 0xffffff60 ;  /* 0xffffff6000057882 */ /* 0x000fe20000000000 */
[----:B------:R-:W-:Y:S01]  /*2790*/  LEA.HI R13, R6, R7, RZ, 0x5 ;  /* 0x00000007060d7211 */ /* 0x000fe200078f28ff */
[----:B------:R0:W-:Y:S01]  /*27a0*/  MUFU.TANH R113, R75 ;  /* 0x0000004b00717308 */ /* 0x0001e20000002400 */
[--C-:B------:R-:W-:Y:S01]  /*27b0*/  SHF.R.S32.HI R6, RZ, 0x2, R10.reuse ;  /* 0x00000002ff067819 */ /* 0x100fe2000001140a */
[----:B------:R-:W-:Y:S01]  /*27c0*/  UIMAD UR5, UR40, UR5, 0xa1 ;  /* 0x000000a1280574a4 */ /* 0x000fe2000f8e0205 */
[----:B-1----:R-:W-:Y:S01]  /*27d0*/  SHF.R.S32.HI R59, RZ, 0x1f, R10 ;  /* 0x0000001fff3b7819 */ /* 0x002fe2000001140a */
[----:B------:R-:W-:Y:S01]  /*27e0*/  FMUL.FTZ R90, R0, R90 ;  /* 0x0000005a005a7220 */ /* 0x000fe20000410000 */
[----:B------:R-:W-:Y:S01]  /*27f0*/  SHF.R.S32.HI R13, RZ, 0x5, R13 ;  /* 0x00000005ff0d7819 */ /* 0x000fe2000001140d */
[----:B------:R-:W-:Y:S01]  /*2800*/  @UP0 ULDC UR4, c[0x0][0x44c] ;  /* 0x0001130000040ab9 */ /* 0x000fe20000000800 */
[----:B------:R-:W-:Y:S01]  /*2810*/  IADD3 R61, R106, -R61, RZ ;  /* 0x8000003d6a3d7210 */ /* 0x000fe20007ffe0ff */
[----:B------:R1:W-:Y:S01]  /*2820*/  MUFU.TANH R89, R62 ;  /* 0x0000003e00597308 */ /* 0x0003e20000002400 */
[C---:B0-----:R-:W-:Y:S01]  /*2830*/  FMUL.FTZ R75, R0.reuse, R56 ;  /* 0x00000038004b7220 */ /* 0x041fe20000410000 */
[C---:B------:R-:W-:Y:S01]  /*2840*/  FMUL.FTZ R56, R0.reuse, R57 ;  /* 0x0000003900387220 */ /* 0x040fe20000410000 */
[C---:B------:R-:W-:Y:S01]  /*2850*/  FMUL.FTZ R57, R0.reuse, R60 ;  /* 0x0000003c00397220 */ /* 0x040fe20000410000 */
[----:B------:R-:W-:Y:S01]  /*2860*/  LEA.HI R60, R59, R6, RZ, 0x3 ;  /* 0x000000063b3c7211 */ /* 0x000fe200078f18ff */
[C---:B------:R-:W-:Y:S01]  /*2870*/  FMUL.FTZ R91, R0.reuse, R91 ;  /* 0x0000005b005b7220 */ /* 0x040fe20000410000 */
[----:B------:R-:W-:Y:S01]  /*2880*/  PLOP3.LUT P1, PT, PT, PT, UP0, 0x80, 0x0 ;  /* 0x000000000000781c */ /* 0x000fe20003f2f008 */
[C---:B------:R-:W-:Y:S01]  /*2890*/  FMUL.FTZ R66, R0.reuse, R66 ;  /* 0x0000004200427220 */ /* 0x040fe20000410000 */
[----:B------:R-:W-:Y:S01]  /*28a0*/  PLOP3.LUT P2, PT, PT, PT, UP0, 0x80, 0x0 ;  /* 0x000000000000781c */ /* 0x000fe20003f4f008 */
[C---:B------:R-:W-:Y:S01]  /*28b0*/  FMUL.FTZ R20, R0.reuse, R73 ;  /* 0x0000004900147220 */ /* 0x040fe20000410000 */
[----:B-1----:R-:W-:Y:S01]  /*28c0*/  LEA R62, R13, UR39, 0x4 ;  /* 0x000000270d3e7c11 */ /* 0x002fe2000f8e20ff */
[----:B------:R-:W-:Y:S01]  /*28d0*/  FMUL.FTZ R94, R0, R94 ;  /* 0x0000005e005e7220 */ /* 0x000fe20000410000 */
[----:B------:R-:W-:Y:S01]  /*28e0*/  LOP3.LUT R13, R60, 0xfffffff8, RZ, 0xc0, !PT ;  /* 0xfffffff83c0d7812 */ /* 0x000fe200078ec0ff */
[C---:B------:R-:W-:Y:S01]  /*28f0*/  FMUL.FTZ R12, R0.reuse, R97 ;  /* 0x00000061000c7220 */ /* 0x040fe20000410000 */
[----:B------:R-:W-:Y:S01]  /*2900*/  LEA.HI R60, R105, R105, RZ, 0x1 ;  /* 0x00000069693c7211 */ /* 0x000fe200078f08ff */
[----:B------:R-:W-:Y:S01]  /*2910*/  FMUL.FTZ R73, R0, R85 ;  /* 0x0000005500497220 */ /* 0x000fe20000410000 */
[----:B------:R-:W-:Y:S01]  /*2920*/  IADD3 R62, R62, R6, -R13 ;  /* 0x000000063e3e7210 */ /* 0x000fe20007ffe80d */
[----:B------:R0:W-:Y:S01]  /*2930*/  MUFU.TANH R85, R66 ;  /* 0x0000004200557308 */ /* 0x0001e20000002400 */
[----:B------:R-:W-:Y:S01]  /*2940*/  LOP3.LUT R60, R60, 0x1ffffffe, RZ, 0xc0, !PT ;  /* 0x1ffffffe3c3c7812 */ /* 0x000fe200078ec0ff */
[----:B------:R-:W-:Y:S01]  /*2950*/  FMUL.FTZ R95, R0, R95 ;  /* 0x0000005f005f7220 */ /* 0x000fe20000410000 */
[----:B------:R-:W-:Y:S01]  /*2960*/  LOP3.LUT R10, R10, 0x7ffffffc, RZ, 0xc0, !PT ;  /* 0x7ffffffc0a0a7812 */ /* 0x000fe200078ec0ff */
[----:B------:R-:W-:Y:S01]  /*2970*/  IMAD R61, R61, 0x40, R62 ;  /* 0x000000403d3d7824 */ /* 0x000fe200078e023e */
[----:B------:R-:W-:Y:S01]  /*2980*/  ULDC UR10, c[0x0][0x288] ;  /* 0x0000a200000a7ab9 */ /* 0x000fe20000000800 */
[----:B------:R-:W-:-:S02]  /*2990*/  IMAD.IADD R6, R105, 0x1, -R60 ;  /* 0x0000000169067824 */ /* 0x000fc400078e0a3c */
[----:B------:R-:W-:Y:S01]  /*29a0*/  FMUL.FTZ R98, R0, R98 ;  /* 0x0000006200627220 */ /* 0x000fe20000410000 */
[----:B------:R-:W-:Y:S01]  /*29b0*/  IMAD.IADD R7, R7, 0x1, -R10 ;  /* 0x0000000107077824 */ /* 0x000fe200078e0a0a */
[----:B------:R-:W1:Y:S01]  /*29c0*/  MUFU.TANH R90, R90 ;  /* 0x0000005a005a7308 */ /* 0x000e620000002400 */
[----:B------:R-:W-:Y:S02]  /*29d0*/  IMAD R6, R6, 0x8, R61 ;  /* 0x0000000806067824 */ /* 0x000fe400078e023d */
[C---:B------:R-:W-:Y:S01]  /*29e0*/  FMUL.FTZ R99, R0.reuse, R99 ;  /* 0x0000006300637220 */ /* 0x040fe20000410000 */
[----:B------:R-:W-:Y:S02]  /*29f0*/  IMAD.U32 R10, RZ, RZ, UR5 ;  /* 0x00000005ff0a7e24 */ /* 0x000fe4000f8e00ff */
[----:B------:R-:W-:Y:S01]  /*2a00*/  FMUL.FTZ R102, R0, R102 ;  /* 0x0000006600667220 */ /* 0x000fe20000410000 */
[----:B------:R-:W-:Y:S01]  /*2a10*/  @P1 IMAD.HI.U32 R13, R6, UR4, RZ ;  /* 0x00000004060d1c27 */ /* 0x000fe2000f8e00ff */
[----:B------:R-:W-:-:S03]  /*2a20*/  @UP0 ULDC UR4, c[0x0][0x450] ;  /* 0x0001140000040ab9 */ /* 0x000fc60000000800 */
[C---:B------:R-:W-:Y:S01]  /*2a30*/  FMUL.FTZ R103, R0.reuse, R103 ;  /* 0x0000006700677220 */ /* 0x040fe20000410000 */
[----:B------:R-:W2:Y:S01]  /*2a40*/  MUFU.TANH R91, R91 ;  /* 0x0000005b005b7308 */ /* 0x000ea20000002400 */
[----:B------:R-:W-:Y:S01]  /*2a50*/  IMAD.MOV.U32 R64, RZ, RZ, R6 ;  /* 0x000000ffff407224 */ /* 0x000fe200078e0006 */
[----:B------:R-:W-:Y:S01]  /*2a60*/  @P2 SHF.R.U32.HI R64, RZ, UR4, R13 ;  /* 0x00000004ff402c19 */ /* 0x000fe2000801160d */
[----:B------:R-:W-:Y:S01]  /*2a70*/  UIMAD UR4, UR40, -0xa0, UR41 ;  /* 0xffffff60280478a4 */ /* 0x000fe2000f8e0229 */
[----:B------:R-:W-:Y:S02]  /*2a80*/  IMAD R97, R7, -0x2, R10 ;  /* 0xfffffffe07617824 */ /* 0x000fe400078e020a */
[C---:B------:R-:W-:Y:S01]  /*2a90*/  FMUL.FTZ R74, R0.reuse, R74 ;  /* 0x0000004a004a7220 */ /* 0x040fe20000410000 */
[----:B------:R-:W-:Y:S01]  /*2aa0*/  IMAD.U32 R10, RZ, RZ, UR41 ;  /* 0x00000029ff0a7e24 */ /* 0x000fe2000f8e00ff */
[----:B------:R-:W3:Y:S01]  /*2ab0*/  SHFL.IDX PT, R13, R64, 0x1, 0x1c1f ;  /* 0x003c1f00400d7f89 */ /* 0x000ee200000e0000 */
[----:B------:R-:W-:Y:S01]  /*2ac0*/  UIADD3 UR4, UR4, 0xa0, URZ ;  /* 0x000000a004047890 */ /* 0x000fe2000fffe03f */
[----:B------:R-:W4:Y:S01]  /*2ad0*/  MUFU.TANH R94, R94 ;  /* 0x0000005e005e7308 */ /* 0x000f220000002400 */
[C---:B------:R-:W-:Y:S01]  /*2ae0*/  FMUL.FTZ R78, R0.reuse, R78 ;  /* 0x0000004e004e7220 */ /* 0x040fe20000410000 */
[----:B------:R-:W-:Y:S01]  /*2af0*/  IADD3 R97, R97, -UR10, R10 ;  /* 0x8000000a61617c10 */ /* 0x000fe2000fffe00a */
[C---:B------:R-:W-:Y:S01]  /*2b00*/  FMUL.FTZ R79, R0.reuse, R79 ;  /* 0x0000004f004f7220 */ /* 0x040fe20000410000 */
[----:B------:R-:W-:Y:S01]  /*2b10*/  FMUL.FTZ R82, R0, R82 ;  /* 0x0000005200527220 */ /* 0x000fe20000410000 */
[----:B0-----:R-:W-:-:S02]  /*2b20*/  IMAD.U32 R66, RZ, RZ, UR4 ;  /* 0x00000004ff427e24 */ /* 0x001fc4000f8e00ff */
[C---:B------:R-:W-:Y:S01]  /*2b30*/  FMUL.FTZ R83, R0.reuse, R83 ;  /* 0x0000005300537220 */ /* 0x040fe20000410000 */
[C---:B------:R-:W-:Y:S01]  /*2b40*/  FMUL.FTZ R86, R0.reuse, R86 ;  /* 0x0000005600567220 */ /* 0x040fe20000410000 */
[----:B------:R-:W0:Y:S01]  /*2b50*/  MUFU.TANH R95, R95 ;  /* 0x0000005f005f7308 */ /* 0x000e220000002400 */
[----:B------:R-:W-:Y:S02]  /*2b60*/  IMAD R66, R7, -0x2, R66 ;  /* 0xfffffffe07427824 */ /* 0x000fe400078e0242 */
        /* <DEDUP_REMOVED lines=8> */
[C---:B------:R-:W-:Y:S01]  /*2bf0*/  FMUL.FTZ R43, R0.reuse, R43 ;  /* 0x0000002b002b7220 */ /* 0x040fe20000410000 */
[C---:B------:R-:W-:Y:S01]  /*2c00*/  FMUL.FTZ R59, R0.reuse, R65 ;  /* 0x00000041003b7220 */ /* 0x040fe20000410000 */
[C---:B------:R-:W-:Y:S01]  /*2c10*/  FMUL.FTZ R46, R0.reuse, R46 ;  /* 0x0000002e002e7220 */ /* 0x040fe20000410000 */
[C---:B------:R-:W-:Y:S01]  /*2c20*/  FMUL.FTZ R61, R0.reuse, R69 ;  /* 0x00000045003d7220 */ /* 0x040fe20000410000 */
[----:B---3--:R-:W-:Y:S01]  /*2c30*/  VIADDMNMX R13, R13, R97, R66, PT ;  /* 0x000000610d0d7246 */ /* 0x008fe20003800142 */
[C---:B------:R-:W-:Y:S01]  /*2c40*/  FMUL.FTZ R51, R0.reuse, R51 ;  /* 0x0000003300337220 */ /* 0x040fe20000410000 */
[----:B------:R-:W3:Y:S01]  /*2c50*/  MUFU.TANH R99, R99 ;  /* 0x0000006300637308 */ /* 0x000ee20000002400 */
[C---:B------:R-:W-:Y:S01]  /*2c60*/  FMUL.FTZ R47, R0.reuse, R47 ;  /* 0x0000002f002f7220 */ /* 0x040fe20000410000 */
        /* <DEDUP_REMOVED lines=10> */
[----:B------:R-:W-:Y:S01]  /*2d10*/  ISETP.GT.AND P1, PT, R13, 0x9, PT ;  /* 0x000000090d00780c */ /* 0x000fe20003f24270 */
[----:B------:R-:W-:Y:S01]  /*2d20*/  FMUL.FTZ R54, R0, R54 ;  /* 0x0000003600367220 */ /* 0x000fe20000410000 */
[----:B----4-:R-:W-:Y:S01]  /*2d30*/  FSEL R123, R94, -INF , P3 ;  /* 0xff8000005e7b7808 */ /* 0x010fe20001800000 */
[C---:B------:R-:W-:Y:S01]  /*2d40*/  FMUL.FTZ R55, R0.reuse, R55 ;  /* 0x0000003700377220 */ /* 0x040fe20000410000 */
[----:B------:R-:W-:Y:S01]  /*2d50*/  FMNMX.FTZ R10, R127, R125, !PT ;  /* 0x0000007d7f0a7209 */ /* 0x000fe20007810000 */
[----:B------:R-:W2:Y:S01]  /*2d60*/  MUFU.TANH R103, R103 ;  /* 0x0000006700677308 */ /* 0x000ea20000002400 */
[----:B------:R-:W-:Y:S01]  /*2d70*/  ISETP.GT.AND P2, PT, R13, 0x10, PT ;  /* 0x000000100d00780c */ /* 0x000fe20003f44270 */
[C---:B------:R-:W-:Y:S01]  /*2d80*/  FMUL.FTZ R26, R0.reuse, R26 ;  /* 0x0000001a001a7220 */ /* 0x040fe20000410000 */
[----:B0-----:R-:W-:Y:S01]  /*2d90*/  FSEL R119, R95, -INF , P1 ;  /* 0xff8000005f777808 */ /* 0x001fe20000800000 */
[C---:B------:R-:W-:Y:S01]  /*2da0*/  FMUL.FTZ R30, R0.reuse, R30 ;  /* 0x0000001e001e7220 */ /* 0x040fe20000410000 */
[----:B------:R-:W-:Y:S01]  /*2db0*/  FMNMX.FTZ R10, R123, R10, !PT ;  /* 0x0000000a7b0a7209 */ /* 0x000fe20007810000 */
[----:B------:R-:W-:Y:S01]  /*2dc0*/  FMUL.FTZ R34, R0, R34 ;  /* 0x0000002200227220 */ /* 0x000fe20000410000 */
[----:B------:R-:W-:Y:S01]  /*2dd0*/  ISETP.GT.AND P1, PT, R13, 0x11, PT ;  /* 0x000000110d00780c */ /* 0x000fe20003f24270 */
[----:B------:R-:W0:Y:S01]  /*2de0*/  MUFU.TANH R117, R74 ;  /* 0x0000004a00757308 */ /* 0x000e220000002400 */
[----:B-----5:R-:W-:Y:S01]  /*2df0*/  FSEL R121, R98, -INF , P2 ;  /* 0xff80000062797808 */ /* 0x020fe20001000000 */
[C---:B------:R-:W-:Y:S01]  /*2e00*/  FMUL.FTZ R19, R0.reuse, R72 ;  /* 0x0000004800137220 */ /* 0x040fe20000410000 */
[----:B------:R-:W-:Y:S01]  /*2e10*/  FMNMX.FTZ R10, R119, R10, !PT ;  /* 0x0000000a770a7209 */ /* 0x000fe20007810000 */
[C---:B------:R-:W-:Y:S01]  /*2e20*/  FMUL.FTZ R38, R0.reuse, R38 ;  /* 0x0000002600267220 */ /* 0x040fe20000410000 */
[----:B------:R-:W-:Y:S01]  /*2e30*/  ISETP.GT.AND P2, PT, R13, 0x18, PT ;  /* 0x000000180d00780c */ /* 0x000fe20003f44270 */
[C---:B------:R-:W-:Y:S01]  /*2e40*/  FMUL.FTZ R72, R0.reuse, R81 ;  /* 0x0000005100487220 */ /* 0x040fe20000410000 */
[----:B---3--:R-:W-:Y:S01]  /*2e50*/  FSEL R115, R99, -INF , P1 ;  /* 0xff80000063737808 */ /* 0x008fe20000800000 */
[----:B------:R-:W3:Y:S01]  /*2e60*/  MUFU.TANH R78, R78 ;  /* 0x0000004e004e7308 */ /* 0x000ee20000002400 */
[----:B------:R-:W-:Y:S01]  /*2e70*/  FMNMX.FTZ R10, R121, R10, !PT ;  /* 0x0000000a790a7209 */ /* 0x000fe20007810000 */
[C---:B------:R-:W-:Y:S01]  /*2e80*/  FMUL.FTZ R22, R0.reuse, R77 ;  /* 0x0000004d00167220 */ /* 0x040fe20000410000 */
[----:B------:R-:W-:Y:S01]  /*2e90*/  ISETP.GT.AND P1, PT, R13, 0x19, PT ;  /* 0x000000190d00780c */ /* 0x000fe20003f24270 */
[----:B------:R-:W-:Y:S01]  /*2ea0*/  FMUL.FTZ R4, R0, R88 ;  /* 0x0000005800047220 */ /* 0x000fe20000410000 */
[----:B-1----:R-:W-:Y:S01]  /*2eb0*/  FSEL R107, R102, -INF , P2 ;  /* 0xff800000666b7808 */ /* 0x002fe20001000000 */
[C---:B------:R-:W-:Y:S01]  /*2ec0*/  FMUL.FTZ R8, R0.reuse, R92 ;  /* 0x0000005c00087220 */ /* 0x040fe20000410000 */
[----:B------:R-:W-:Y:S01]  /*2ed0*/  FMNMX.FTZ R10, R115, R10, !PT ;  /* 0x0000000a730a7209 */ /* 0x000fe20007810000 */
[----:B------:R-:W1:Y:S01]  /*2ee0*/  MUFU.TANH R79, R79 ;  /* 0x0000004f004f7308 */ /* 0x000e620000002400 */
[----:B------:R-:W-:Y:S01]  /*2ef0*/  ISETP.GT.AND P2, PT, R13, 0x20, PT ;  /* 0x000000200d00780c */ /* 0x000fe20003f44270 */
[----:B------:R-:W-:Y:S01]  /*2f00*/  ULDC UR4, c[0x0][0x988] ;  /* 0x0002620000047ab9 */ /* 0x000fe20000000800 */
[----:B--2---:R-:W-:Y:S01]  /*2f10*/  FSEL R111, R103, -INF , P1 ;  /* 0xff800000676f7808 */ /* 0x004fe20000800000 */
[C---:B------:R-:W-:Y:S01]  /*2f20*/  FMUL.FTZ R24, R0.reuse, R24 ;  /* 0x0000001800187220 */ /* 0x040fe20000410000 */
[----:B------:R-:W-:Y:S01]  /*2f30*/  FMNMX.FTZ R10, R107, R10, !PT ;  /* 0x0000000a6b0a7209 */ /* 0x000fe20007810000 */
[C---:B------:R-:W-:Y:S01]  /*2f40*/  FMUL.FTZ R11, R0.reuse, R96 ;  /* 0x00000060000b7220 */ /* 0x040fe20000410000 */
[----:B------:R-:W-:Y:S01]  /*2f50*/  ISETP.GT.AND P1, PT, R13, 0x21, PT ;  /* 0x000000210d00780c */ /* 0x000fe20003f24270 */
[----:B------:R-:W2:Y:S01]  /*2f60*/  MUFU.TANH R82, R82 ;  /* 0x0000005200527308 */ /* 0x000ea20000002400 */
[----:B0-----:R-:W-:Y:S01]  /*2f70*/  FSEL R117, R117, -INF , P2 ;  /* 0xff80000075757808 */ /* 0x001fe20001000000 */
[C---:B------:R-:W-:Y:S01]  /*2f80*/  FMUL.FTZ R53, R0.reuse, R53 ;  /* 0x0000003500357220 */ /* 0x040fe20000410000 */
[----:B------:R-:W-:Y:S01]  /*2f90*/  FMNMX.FTZ R10, R111, R10, !PT ;  /* 0x0000000a6f0a7209 */ /* 0x000fe20007810000 */
[C---:B------:R-:W-:Y:S01]  /*2fa0*/  FMUL.FTZ R32, R0.reuse, R32 ;  /* 0x0000002000207220 */ /* 0x040fe20000410000 */
[----:B------:R-:W-:Y:S01]  /*2fb0*/  ISETP.GT.AND P2, PT, R13, 0x28, PT ;  /* 0x000000280d00780c */ /* 0x000fe20003f44270 */
[C---:B------:R-:W-:Y:S01]  /*2fc0*/  FMUL.FTZ R14, R0.reuse, R100 ;  /* 0x00000064000e7220 */ /* 0x040fe20000410000 */
[----:B------:R-:W-:Y:S01]  /*2fd0*/  FSEL R113, R113, -INF , P1 ;  /* 0xff80000071717808 */ /* 0x000fe20000800000 */
[----:B------:R-:W0:Y:S01]  /*2fe0*/  MUFU.TANH R83, R83 ;  /* 0x0000005300537308 */ /* 0x000e220000002400 */
[----:B------:R-:W-:Y:S01]  /*2ff0*/  FMNMX.FTZ R10, R117, R10, !PT ;  /* 0x0000000a750a7209 */ /* 0x000fe20007810000 */
[C---:B------:R-:W-:Y:S01]  /*3000*/  FMUL.FTZ R49, R0.reuse, R49 ;  /* 0x0000003100317220 */ /* 0x040fe20000410000 */
[----:B------:R-:W-:Y:S01]  /*3010*/  ISETP.GT.AND P1, PT, R13, 0x29, PT ;  /* 0x000000290d00780c */ /* 0x000fe20003f24270 */
[----:B------:R-:W-:Y:S01]  /*3020*/  FMUL.FTZ R37, R0, R37 ;  /* 0x0000002500257220 */ /* 0x000fe20000410000 */
[----:B---3--:R-:W-:Y:S01]  /*3030*/  FSEL R109, R78, -INF , P2 ;  /* 0xff8000004e6d7808 */ /* 0x008fe20001000000 */
[C---:B------:R-:W-:Y:S01]  /*3040*/  FMUL.FTZ R33, R0.reuse, R33 ;  /* 0x0000002100217220 */ /* 0x040fe20000410000 */
[----:B------:R-:W-:Y:S01]  /*3050*/  FMNMX.FTZ R10, R113, R10, !PT ;  /* 0x0000000a710a7209 */ /* 0x000fe20007810000 */
[----:B------:R-:W3:Y:S01]  /*3060*/  MUFU.TANH R86, R86 ;  /* 0x0000005600567308 */ /* 0x000ee20000002400 */
[----:B------:R-:W-:Y:S01]  /*3070*/  ISETP.GT.AND P2, PT, R13, 0x30, PT ;  /* 0x000000300d00780c */ /* 0x000fe20003f44270 */
[C---:B------:R-:W-:Y:S01]  /*3080*/  FMUL.FTZ R23, R0.reuse, R80 ;  /* 0x0000005000177220 */ /* 0x040fe20000410000 */
[----:B-1----:R-:W-:Y:S01]  /*3090*/  FSEL R105, R79, -INF , P1 ;  /* 0xff8000004f697808 */ /* 0x002fe20000800000 */
[C---:B------:R-:W-:Y:S01]  /*30a0*/  FMUL.FTZ R29, R0.reuse, R29 ;  /* 0x0000001d001d7220 */ /* 0x040fe20000410000 */
[----:B------:R-:W-:Y:S01]  /*30b0*/  FMNMX.FTZ R10, R109, R10, !PT ;  /* 0x0000000a6d0a7209 */ /* 0x000fe20007810000 */
[----:B------:R-:W-:Y:S01]  /*30c0*/  FMUL.FTZ R74, R0, R84 ;  /* 0x00000054004a7220 */ /* 0x000fe20000410000 */
[----:B------:R-:W-:Y:S01]  /*30d0*/  ISETP.GT.AND P1, PT, R13, 0x31, PT ;  /* 0x000000310d00780c */ /* 0x000fe20003f24270 */
[----:B------:R-:W1:Y:S01]  /*30e0*/  MUFU.TANH R87, R87 ;  /* 0x0000005700577308 */ /* 0x000e620000002400 */
[----:B--2---:R-:W-:Y:S01]  /*30f0*/  FSEL R103, R82, -INF , P2 ;  /* 0xff80000052677808 */ /* 0x004fe20001000000 */
[C---:B------:R-:W-:Y:S01]  /*3100*/  FMUL.FTZ R28, R0.reuse, R28 ;  /* 0x0000001c001c7220 */ /* 0x040fe20000410000 */
[----:B------:R-:W-:Y:S01]  /*3110*/  FMNMX.FTZ R10, R105, R10, !PT ;  /* 0x0000000a690a7209 */ /* 0x000fe20007810000 */
[C---:B------:R-:W-:Y:S01]  /*3120*/  FMUL.FTZ R25, R0.reuse, R25 ;  /* 0x0000001900197220 */ /* 0x040fe20000410000 */
[----:B------:R-:W-:Y:S01]  /*3130*/  ISETP.GT.AND P2, PT, R13, 0x38, PT ;  /* 0x000000380d00780c */ /* 0x000fe20003f44270 */
[C---:B------:R-:W-:Y:S01]  /*3140*/  FMUL.FTZ R44, R0.reuse, R44 ;  /* 0x0000002c002c7220 */ /* 0x040fe20000410000 */
[----:B0-----:R-:W-:Y:S01]  /*3150*/  FSEL R101, R83, -INF , P1 ;  /* 0xff80000053657808 */ /* 0x001fe20000800000 */
[----:B------:R-:W0:Y:S01]  /*3160*/  MUFU.TANH R63, R63 ;  /* 0x0000003f003f7308 */ /* 0x000e220000002400 */
[----:B------:R-:W-:Y:S01]  /*3170*/  FMNMX.FTZ R10, R103, R10, !PT ;  /* 0x0000000a670a7209 */ /* 0x000fe20007810000 */
[C---:B------:R-:W-:Y:S01]  /*3180*/  FMUL.FTZ R48, R0.reuse, R48 ;  /* 0x0000003000307220 */ /* 0x040fe20000410000 */
[----:B------:R-:W-:Y:S01]  /*3190*/  ISETP.GT.AND P1, PT, R13, 0x39, PT ;  /* 0x000000390d00780c */ /* 0x000fe20003f24270 */
[----:B------:R-:W-:Y:S01]  /*31a0*/  FMUL.FTZ R52, R0, R52 ;  /* 0x0000003400347220 */ /* 0x000fe20000410000 */
[----:B---3--:R-:W-:Y:S01]  /*31b0*/  FSEL R99, R86, -INF , P2 ;  /* 0xff80000056637808 */ /* 0x008fe20001000000 */
[----:B------:R-:W-:Y:S01]  /*31c0*/  FMUL.FTZ R36, R0, R36 ;  /* 0x0000002400247220 */ /* 0x000fe20000410000 */
[----:B------:R-:W-:Y:S01]  /*31d0*/  FMNMX.FTZ R10, R101, R10, !PT ;  /* 0x0000000a650a7209 */ /* 0x000fe20007810000 */
[----:B------:R-:W2:Y:S01]  /*31e0*/  MUFU.TANH R67, R67 ;  /* 0x0000004300437308 */ /* 0x000ea20000002400 */
[----:B------:R-:W-:Y:S01]  /*31f0*/  ISETP.GT.AND P2, PT, R13, 0x40, PT ;  /* 0x000000400d00780c */ /* 0x000fe20003f44270 */
[----:B------:R-:W-:Y:S01]  /*3200*/  @UP0 ULDC UR11, c[0x0][0x450] ;  /* 0x00011400000b0ab9 */ /* 0x000fe20000000800 */
[----:B-1----:R-:W-:Y:S01]  /*3210*/  FSEL R95, R87, -INF , P1 ;  /* 0xff800000575f7808 */ /* 0x002fe20000800000 */
[----:B------:R-:W-:Y:S01]  /*3220*/  UIADD3 UR6, UR40, -0x2, URZ ;  /* 0xfffffffe28067890 */ /* 0x000fe2000fffe03f */
[----:B------:R-:W-:Y:S01]  /*3230*/  FMNMX.FTZ R10, R99, R10, !PT ;  /* 0x0000000a630a7209 */ /* 0x000fe20007810000 */
[----:B------:R-:W-:Y:S01]  /*3240*/  UIADD3 UR7, UR38, 0x29840, URZ ;  /* 0x0002984026077890 */ /* 0x000fe2000fffe03f */
[----:B------:R-:W-:Y:S01]  /*3250*/  ISETP.GT.AND P1, PT, R13, 0x41, PT ;  /* 0x000000410d00780c */ /* 0x000fe20003f24270 */
[----:B------:R-:W-:Y:S01]  /*3260*/  MUFU.TANH R70, R70 ;  /* 0x0000004600467308 */ /* 0x000fe20000002400 */
[----:B------:R-:W-:Y:S01]  /*3270*/  FSEL R93, R93, -INF , P2 ;  /* 0xff8000005d5d7808 */ /* 0x000fe20001000000 */
[----:B------:R-:W-:Y:S01]  /*3280*/  UPRMT UR7, UR42, 0x654, UR7 ;  /* 0x000006542a077896 */ /* 0x000fe20008000007 */
[----:B------:R-:W-:Y:S01]  /*3290*/  FMNMX.FTZ R10, R95, R10, !PT ;  /* 0x0000000a5f0a7209 */ /* 0x000fe20007810000 */
[----:B------:R-:W1:Y:S01]  /*32a0*/  S2UR UR60, SR_CgaCtaId ;  /* 0x00000000003c79c3 */ /* 0x000e620000008800 */
[----:B------:R-:W-:-:S02]  /*32b0*/  ISETP.GT.AND P2, PT, R13, 0x48, PT ;  /* 0x000000480d00780c */ /* 0x000fc40003f44270 */
[----:B------:R-:W-:Y:S01]  /*32c0*/  FSEL R91, R76, -INF , P1 ;  /* 0xff8000004c5b7808 */ /* 0x000fe20000800000 */
[----:B------:R-:W3:Y:S01]  /*32d0*/  MUFU.TANH R71, R71 ;  /* 0x0000004700477308 */ /* 0x000ee20000002400 */
[----:B------:R-:W-:Y:S02]  /*32e0*/  FMNMX.FTZ R10, R93, R10, !PT ;  /* 0x0000000a5d0a7209 */ /* 0x000fe40007810000 */
[----:B------:R-:W-:Y:S01]  /*32f0*/  ISETP.GT.AND P1, PT, R13, 0x49, PT ;  /* 0x000000490d00780c */ /* 0x000fe20003f24270 */
[----:B------:R-:W-:Y:S01]  /*3300*/  SYNCS.ARRIVE.TRANS64.RED.A1T0 RZ, [UR7], RZ ;  /* 0x000000ffffff79a7 */ /* 0x000fe20008100407 */
[----:B------:R-:W-:Y:S02]  /*3310*/  FSEL R89, R89, -INF , P2 ;  /* 0xff80000059597808 */ /* 0x000fe40001000000 */
[----:B------:R-:W-:Y:S01]  /*3320*/  FMNMX.FTZ R10, R91, R10, !PT ;  /* 0x0000000a5b0a7209 */ /* 0x000fe20007810000 */
[----:B------:R4:W-:Y:S01]  /*3330*/  MUFU.TANH R65, R42 ;  /* 0x0000002a00417308 */ /* 0x0009e20000002400 */
[----:B------:R-:W-:-:S02]  /*3340*/  ISETP.GT.AND P2, PT, R13, 0x50, PT ;  /* 0x000000500d00780c */ /* 0x000fc40003f44270 */
[----:B0-----:R-:W-:Y:S02]  /*3350*/  FSEL R87, R63, -INF , P1 ;  /* 0xff8000003f577808 */ /* 0x001fe40000800000 */
[----:B------:R-:W-:Y:S02]  /*3360*/  FMNMX.FTZ R10, R89, R10, !PT ;  /* 0x0000000a590a7209 */ /* 0x000fe40007810000 */
[----:B------:R-:W-:Y:S01]  /*3370*/  ISETP.GT.AND P1, PT, R13, 0x51, PT ;  /* 0x000000510d00780c */ /* 0x000fe20003f24270 */
[----:B------:R-:W0:Y:S01]  /*3380*/  MUFU.TANH R43, R43 ;  /* 0x0000002b002b7308 */ /* 0x000e220000002400 */
[----:B------:R-:W-:Y:S02]  /*3390*/  FSEL R85, R85, -INF , P2 ;  /* 0xff80000055557808 */ /* 0x000fe40001000000 */
[----:B------:R-:W-:Y:S02]  /*33a0*/  FMNMX.FTZ R10, R87, R10, !PT ;  /* 0x0000000a570a7209 */ /* 0x000fe40007810000 */
[----:B------:R-:W-:-:S02]  /*33b0*/  ISETP.GT.AND P2, PT, R13, 0x58, PT ;  /* 0x000000580d00780c */ /* 0x000fc40003f44270 */
[----:B--2---:R-:W-:Y:S01]  /*33c0*/  FSEL R69, R67, -INF , P1 ;  /* 0xff80000043457808 */ /* 0x004fe20000800000 */
[----:B------:R-:W-:Y:S01]  /*33d0*/  MUFU.TANH R46, R46 ;  /* 0x0000002e002e7308 */ /* 0x000fe20000002400 */
[----:B----4-:R-:W-:Y:S01]  /*33e0*/  FMNMX.FTZ R42, R85, R10, !PT ;  /* 0x0000000a552a7209 */ /* 0x010fe20007810000 */
[----:B------:R-:W-:Y:S01]  /*33f0*/  FMUL.FTZ R10, R0, R27 ;  /* 0x0000001b000a7220 */ /* 0x000fe20000410000 */
[----:B------:R-:W-:Y:S02]  /*3400*/  ISETP.GT.AND P1, PT, R13, 0x59, PT ;  /* 0x000000590d00780c */ /* 0x000fe40003f24270 */
[----:B------:R-:W-:Y:S02]  /*3410*/  FMNMX.FTZ R42, R69, R42, !PT ;  /* 0x0000002a452a7209 */ /* 0x000fe40007810000 */
[----:B---3--:R-:W-:Y:S01]  /*3420*/  FSEL R41, R71, -INF , P1 ;  /* 0xff80000047297808 */ /* 0x008fe20000800000 */
[----:B------:R2:W-:Y:S01]  /*3430*/  MUFU.TANH R68, R51 ;  /* 0x0000003300447308 */ /* 0x0005e20000002400 */
[----:B------:R-:W-:-:S04]  /*3440*/  ISETP.GT.AND P1, PT, R13, 0x61, PT ;  /* 0x000000610d00780c */ /* 0x000fc80003f24270 */
[----:B0-----:R-:W-:Y:S02]  /*3450*/  FSEL R43, R43, -INF , P1 ;  /* 0xff8000002b2b7808 */ /* 0x001fe40000800000 */
[C---:B------:R-:W-:Y:S01]  /*3460*/  ISETP.GT.AND P1, PT, R13.reuse, 0x69, PT ;  /* 0x000000690d00780c */ /* 0x040fe20003f24270 */
[----:B------:R-:W0:Y:S01]  /*3470*/  MUFU.TANH R47, R47 ;  /* 0x0000002f002f7308 */ /* 0x000e220000002400 */
[----:B--2---:R-:W-:Y:S02]  /*3480*/  FSEL R51, R70, -INF , P2 ;  /* 0xff80000046337808 */ /* 0x004fe40001000000 */
[----:B------:R-:W-:Y:S02]  /*3490*/  ISETP.GT.AND P2, PT, R13, 0x60, PT ;  /* 0x000000600d00780c */ /* 0x000fe40003f44270 */
[----:B------:R-:W-:Y:S02]  /*34a0*/  FMNMX.FTZ R42, R51, R42, !PT ;  /* 0x0000002a332a7209 */ /* 0x000fe40007810000 */
[----:B------:R-:W-:Y:S01]  /*34b0*/  FSEL R27, R65, -INF , P2 ;  /* 0xff800000411b7808 */ /* 0x000fe20001000000 */
[----:B------:R-:W2:Y:S01]  /*34c0*/  MUFU.TANH R50, R50 ;  /* 0x0000003200327308 */ /* 0x000ea20000002400 */
[----:B------:R-:W-:-:S02]  /*34d0*/  FMNMX.FTZ R42, R41, R42, !PT ;  /* 0x0000002a292a7209 */ /* 0x000fc40007810000 */
[----:B------:R-:W-:Y:S02]  /*34e0*/  ISETP.GT.AND P2, PT, R13, 0x68, PT ;  /* 0x000000680d00780c */ /* 0x000fe40003f44270 */
[----:B------:R-:W-:-:S03]  /*34f0*/  FMNMX.FTZ R42, R27, R42, !PT ;  /* 0x0000002a1b2a7209 */ /* 0x000fc60007810000 */
[----:B------:R3:W-:Y:S01]  /*3500*/  MUFU.TANH R70, R10 ;  /* 0x0000000a00467308 */ /* 0x0007e20000002400 */
[----:B------:R-:W-:Y:S02]  /*3510*/  FMNMX.FTZ R42, R43, R42, !PT ;  /* 0x0000002a2b2a7209 */ /* 0x000fe40007810000 */
[----:B0-----:R-:W-:Y:S02]  /*3520*/  FSEL R47, R47, -INF , P1 ;  /* 0xff8000002f2f7808 */ /* 0x001fe40000800000 */
[----:B------:R-:W-:-:S03]  /*3530*/  ISETP.GT.AND P1, PT, R13, 0x71, PT ;  /* 0x000000710d00780c */ /* 0x000fc60003f24270 */
[----:B------:R-:W-:Y:S01]  /*3540*/  MUFU.TANH R54, R54 ;  /* 0x0000003600367308 */ /* 0x000fe20000002400 */
[----:B---3--:R-:W-:Y:S01]  /*3550*/  FMUL.FTZ R10, R0, R31 ;  /* 0x0000001f000a7220 */ /* 0x008fe20000410000 */
[----:B------:R-:W-:Y:S02]  /*3560*/  FSEL R31, R46, -INF , P2 ;  /* 0xff8000002e1f7808 */ /* 0x000fe40001000000 */
[----:B------:R-:W-:Y:S02]  /*3570*/  ISETP.GT.AND P2, PT, R13, 0x70, PT ;  /* 0x000000700d00780c */ /* 0x000fe40003f44270 */
[----:B------:R-:W-:Y:S02]  /*3580*/  FMNMX.FTZ R42, R31, R42, !PT ;  /* 0x0000002a1f2a7209 */ /* 0x000fe40007810000 */
[----:B------:R2:W0:Y:S01]  /*3590*/  MUFU.TANH R76, R55 ;  /* 0x00000037004c7308 */ /* 0x0004220000002400 */
[----:B------:R-:W-:Y:S02]  /*35a0*/  FSEL R63, R68, -INF , P1 ;  /* 0xff800000443f7808 */ /* 0x000fe40000800000 */
[----:B------:R-:W-:-:S02]  /*35b0*/  FMNMX.FTZ R42, R47, R42, !PT ;  /* 0x0000002a2f2a7209 */ /* 0x000fc40007810000 */
[----:B------:R-:W-:-:S03]  /*35c0*/  ISETP.GT.AND P1, PT, R13, 0x79, PT ;  /* 0x000000790d00780c */ /* 0x000fc60003f24270 */
[----:B------:R-:W3:Y:S01]  /*35d0*/  MUFU.TANH R26, R26 ;  /* 0x0000001a001a7308 */ /* 0x000ee20000002400 */
[----:B--2---:R-:W-:Y:S02]  /*35e0*/  FSEL R55, R50, -INF , P2 ;  /* 0xff80000032377808 */ /* 0x004fe40001000000 */
[----:B------:R-:W-:Y:S02]  /*35f0*/  ISETP.GT.AND P2, PT, R13, 0x78, PT ;  /* 0x000000780d00780c */ /* 0x000fe40003f44270 */
[----:B------:R-:W-:-:S03]  /*3600*/  FMNMX.FTZ R42, R55, R42, !PT ;  /* 0x0000002a372a7209 */ /* 0x000fc60007810000 */
[----:B------:R2:W4:Y:S01]  /*3610*/  MUFU.TANH R79, R10 ;  /* 0x0000000a004f7308 */ /* 0x0005220000002400 */
[----:B------:R-:W-:Y:S02]  /*3620*/  FMNMX.FTZ R42, R63, R42, !PT ;  /* 0x0000002a3f2a7209 */ /* 0x000fe40007810000 */
[----:B0-----:R-:W-:Y:S02]  /*3630*/  FSEL R65, R76, -INF , P1 ;  /* 0xff8000004c417808 */ /* 0x001fe40000800000 */
[----:B------:R-:W-:-:S03]  /*3640*/  ISETP.GT.AND P1, PT, R13, 0x81, PT ;  /* 0x000000810d00780c */ /* 0x000fc60003f24270 */
[----:B------:R-:W0:Y:S01]  /*3650*/  MUFU.TANH R30, R30 ;  /* 0x0000001e001e7308 */ /* 0x000e220000002400 */
[----:B--2---:R-:W-:Y:S01]  /*3660*/  FMUL.FTZ R10, R0, R35 ;  /* 0x00000023000a7220 */ /* 0x004fe20000410000 */
[----:B------:R-:W-:Y:S02]  /*3670*/  FSEL R35, R54, -INF , P2 ;  /* 0xff80000036237808 */ /* 0x000fe40001000000 */
[----:B------:R-:W-:Y:S02]  /*3680*/  ISETP.GT.AND P2, PT, R13, 0x80, PT ;  /* 0x000000800d00780c */ /* 0x000fe40003f44270 */
[----:B------:R-:W-:Y:S02]  /*3690*/  FMNMX.FTZ R42, R35, R42, !PT ;  /* 0x0000002a232a7209 */ /* 0x000fe40007810000 */
[----:B------:R-:W2:Y:S01]  /*36a0*/  MUFU.TANH R34, R34 ;  /* 0x0000002200227308 */ /* 0x000ea20000002400 */
[----:B---3--:R-:W-:Y:S02]  /*36b0*/  FSEL R67, R26, -INF , P2 ;  /* 0xff8000001a437808 */ /* 0x008fe40001000000 */
[----:B------:R-:W-:-:S02]  /*36c0*/  FMNMX.FTZ R42, R65, R42, !PT ;  /* 0x0000002a412a7209 */ /* 0x000fc40007810000 */
[----:B------:R-:W-:Y:S02]  /*36d0*/  ISETP.GT.AND P2, PT, R13, 0x88, PT ;  /* 0x000000880d00780c */ /* 0x000fe40003f44270 */
[----:B------:R-:W-:Y:S01]  /*36e0*/  FSEL R71, R70, -INF , P1 ;  /* 0xff80000046477808 */ /* 0x000fe20000800000 */
[----:B------:R3:W5:Y:S01]  /*36f0*/  MUFU.TANH R81, R10 ;  /* 0x0000000a00517308 */ /* 0x0007620000002400 */
[----:B------:R-:W-:Y:S02]  /*3700*/  FMNMX.FTZ R42, R67, R42, !PT ;  /* 0x0000002a432a7209 */ /* 0x000fe40007810000 */
[----:B------:R-:W-:Y:S02]  /*3710*/  ISETP.GT.AND P1, PT, R13, 0x89, PT ;  /* 0x000000890d00780c */ /* 0x000fe40003f24270 */
[----:B------:R-:W-:Y:S02]  /*3720*/  FMNMX.FTZ R42, R71, R42, !PT ;  /* 0x0000002a472a7209 */ /* 0x000fe40007810000 */
[----:B----4-:R-:W-:Y:S01]  /*3730*/  FSEL R79, R79, -INF , P1 ;  /* 0xff8000004f4f7808 */ /* 0x010fe20000800000 */
[----:B------:R-:W4:Y:S01]  /*3740*/  MUFU.TANH R38, R38 ;  /* 0x0000002600267308 */ /* 0x000f220000002400 */
[----:B---3--:R-:W-:Y:S01]  /*3750*/  FMUL.FTZ R10, R0, R39 ;  /* 0x00000027000a7220 */ /* 0x008fe20000410000 */
[----:B0-----:R-:W-:-:S02]  /*3760*/  FSEL R39, R30, -INF , P2 ;  /* 0xff8000001e277808 */ /* 0x001fc40001000000 */
[----:B------:R-:W-:Y:S01]  /*3770*/  ISETP.GT.AND P2, PT, R13, 0x90, PT ;  /* 0x000000900d00780c */ /* 0x000fe20003f44270 */
[----:B------:R-:W0:Y:S01]  /*3780*/  SHFL.IDX PT, R30, R64, RZ, 0x1c1f ;  /* 0x001c1fff401e7589 */ /* 0x000e2200000e0000 */
[----:B------:R-:W-:Y:S02]  /*3790*/  FMNMX.FTZ R42, R39, R42, !PT ;  /* 0x0000002a272a7209 */ /* 0x000fe40007810000 */
[----:B------:R3:W1:Y:S01]  /*37a0*/  MUFU.TANH R83, R10 ;  /* 0x0000000a00537308 */ /* 0x0006620000002400 */
[----:B------:R-:W-:Y:S02]  /*37b0*/  ISETP.GT.AND P1, PT, R13, 0x91, PT ;  /* 0x000000910d00780c */ /* 0x000fe40003f24270 */
[----:B--2---:R-:W-:Y:S02]  /*37c0*/  FSEL R77, R34, -INF , P2 ;  /* 0xff800000224d7808 */ /* 0x004fe40001000000 */
[----:B------:R-:W-:Y:S02]  /*37d0*/  FMNMX.FTZ R42, R79, R42, !PT ;  /* 0x0000002a4f2a7209 */ /* 0x000fe40007810000 */
[----:B------:R-:W-:Y:S01]  /*37e0*/  ISETP.GT.AND P2, PT, R13, 0x98, PT ;  /* 0x000000980d00780c */ /* 0x000fe20003f44270 */
[----:B------:R-:W-:Y:S01]  /*37f0*/  MUFU.TANH R4, R4 ;  /* 0x0000000400047308 */ /* 0x000fe20000002400 */
[----:B-----5:R-:W-:Y:S01]  /*3800*/  FSEL R81, R81, -INF , P1 ;  /* 0xff80000051517808 */ /* 0x020fe20000800000 */
[----:B---3--:R-:W-:Y:S01]  /*3810*/  FMUL.FTZ R10, R0, R45 ;  /* 0x0000002d000a7220 */ /* 0x008fe20000410000 */
[----:B------:R-:W-:-:S02]  /*3820*/  FMNMX.FTZ R42, R77, R42, !PT ;  /* 0x0000002a4d2a7209 */ /* 0x000fc40007810000 */
[----:B------:R-:W-:Y:S02]  /*3830*/  ISETP.GT.AND P1, PT, R13, 0x99, PT ;  /* 0x000000990d00780c */ /* 0x000fe40003f24270 */
[----:B----4-:R-:W-:Y:S01]  /*3840*/  FSEL R45, R38, -INF , P2 ;  /* 0xff800000262d7808 */ /* 0x010fe20001000000 */
[----:B------:R2:W-:Y:S01]  /*3850*/  MUFU.TANH R34, R10 ;  /* 0x0000000a00227308 */ /* 0x0005e20000002400 */
[----:B------:R-:W-:Y:S02]  /*3860*/  FMNMX.FTZ R42, R81, R42, !PT ;  /* 0x0000002a512a7209 */ /* 0x000fe40007810000 */
[----:B-1----:R-:W-:Y:S02]  /*3870*/  FSEL R83, R83, -INF , P1 ;  /* 0xff80000053537808 */ /* 0x002fe40000800000 */
[----:B------:R-:W-:Y:S02]  /*3880*/  FMNMX.FTZ R42, R45, R42, !PT ;  /* 0x0000002a2d2a7209 */ /* 0x000fe40007810000 */
[----:B0-----:R-:W-:Y:S01]  /*3890*/  VIADDMNMX R66, R30, R97, R66, PT ;  /* 0x000000611e427246 */ /* 0x001fe20003800142 */
[----:B------:R-:W0:Y:S01]  /*38a0*/  MUFU.TANH R5, R5 ;  /* 0x0000000500057308 */ /* 0x000e220000002400 */
[----:B------:R-:W-:-:S02]  /*38b0*/  FMNMX.FTZ R42, R83, R42, !PT ;  /* 0x0000002a532a7209 */ /* 0x000fc40007810000 */
[C---:B------:R-:W-:Y:S02]  /*38c0*/  ISETP.GT.AND P2, PT, R66.reuse, 0x1, PT ;  /* 0x000000014200780c */ /* 0x040fe40003f44270 */
[----:B------:R-:W-:Y:S01]  /*38d0*/  ISETP.GT.AND P3, PT, R66, 0x8, PT ;  /* 0x000000084200780c */ /* 0x000fe20003f64270 */
[----:B------:R-:W2:Y:S02]  /*38e0*/  SHFL.BFLY PT, R13, R42, 0x2, 0x1f ;  /* 0x0c401f002a0d7f89 */ /* 0x000ea400000e0000 */
[----:B------:R-:W-:Y:S08]  /*38f0*/  MUFU.TANH R8, R8 ;  /* 0x0000000800087308 */ /* 0x000ff00000002400 */
[----:B------:R1:W-:Y:S08]  /*3900*/  MUFU.TANH R50, R24 ;  /* 0x0000001800327308 */ /* 0x0003f00000002400 */
[----:B------:R-:W-:Y:S01]  /*3910*/  MUFU.TANH R9, R9 ;  /* 0x0000000900097308 */ /* 0x000fe20000002400 */
[----:B--2---:R-:W-:-:S07]  /*3920*/  FMNMX.FTZ R10, R42, R13, !PT ;  /* 0x0000000d2a0a7209 */ /* 0x004fce0007810000 */
[----:B------:R-:W2:Y:S01]  /*3930*/  MUFU.TANH R11, R11 ;  /* 0x0000000b000b7308 */ /* 0x000ea20000002400 */
[----:B------:R-:W3:Y:S07]  /*3940*/  SHFL.BFLY PT, R13, R10, 0x1, 0x1f ;  /* 0x0c201f000a0d7f89 */ /* 0x000eee00000e0000 */
[----:B------:R-:W-:Y:S08]  /*3950*/  MUFU.TANH R12, R12 ;  /* 0x0000000c000c7308 */ /* 0x000ff00000002400 */
[----:B------:R-:W-:Y:S08]  /*3960*/  MUFU.TANH R46, R53 ;  /* 0x00000035002e7308 */ /* 0x000ff00000002400 */
[----:B------:R0:W-:Y:S01]  /*3970*/  MUFU.TANH R68, R32 ;  /* 0x0000002000447308 */ /* 0x0001e20000002400 */
[----:B---3--:R-:W-:Y:S01]  /*3980*/  FMNMX.FTZ R13, R10, R13, !PT ;  /* 0x0000000d0a0d7209 */ /* 0x008fe20007810000 */
[----:B------:R-:W-:Y:S01]  /*3990*/  IMAD.U32 R10, RZ, RZ, UR4 ;  /* 0x00000004ff0a7e24 */ /* 0x000fe2000f8e00ff */
[----:B------:R-:W-:-:S02]  /*39a0*/  @UP0 ULDC UR4, c[0x0][0x44c] ;  /* 0x0001130000040ab9 */ /* 0x000fc40000000800 */
[C---:B------:R-:W-:Y:S01]  /*39b0*/  FSETP.NEU.FTZ.AND P1, PT, R13.reuse, -INF , PT ;  /* 0xff8000000d00780b */ /* 0x040fe20003f3d000 */
[-C--:B-1----:R-:W-:Y:S01]  /*39c0*/  FFMA.FTZ R24, R13, R10.reuse, -8 ;  /* 0xc10000000d187423 */ /* 0x082fe2000001000a */
[----:B0-----:R-:W-:Y:S01]  /*39d0*/  FSEL R32, R5, -INF , P2 ;  /* 0xff80000005207808 */ /* 0x001fe20001000000 */
[----:B------:R-:W0:Y:S01]  /*39e0*/  MUFU.TANH R14, R14 ;  /* 0x0000000e000e7308 */ /* 0x000e220000002400 */
[----:B------:R-:W-:Y:S01]  /*39f0*/  ISETP.GT.AND P2, PT, R66, 0x10, PT ;  /* 0x000000104200780c */ /* 0x000fe20003f44270 */
[----:B------:R-:W-:Y:S01]  /*3a00*/  UIMAD.WIDE.U32 UR4, UR39, UR4, URZ ;  /* 0x00000004270472a5 */ /* 0x000fe2000f8e003f */
[----:B------:R-:W-:Y:S02]  /*3a10*/  FSEL R24, R24, RZ, P1 ;  /* 0x000000ff18187208 */ /* 0x000fe40000800000 */
[----:B------:R-:W-:Y:S01]  /*3a20*/  ISETP.GT.AND P1, PT, R66, RZ, PT ;  /* 0x000000ff4200720c */ /* 0x000fe20003f24270 */
[----:B------:R-:W-:Y:S01]  /*3a30*/  @UP0 USHF.R.U32.HI UR39, URZ, UR11, UR5 ;  /* 0x0000000b3f270299 */ /* 0x000fe20008011605 */
[----:B--2---:R-:W-:Y:S01]  /*3a40*/  FSEL R97, R11, -INF , P2 ;  /* 0xff8000000b617808 */ /* 0x004fe20001000000 */
[----:B------:R1:W-:Y:S01]  /*3a50*/  MUFU.TANH R38, R49 ;  /* 0x0000003100267308 */ /* 0x0003e20000002400 */
[----:B------:R-:W-:Y:S01]  /*3a60*/  FSEL R53, R4, -INF , P1 ;  /* 0xff80000004357808 */ /* 0x000fe20000800000 */
[-CC-:B------:R-:W-:Y:S01]  /*3a70*/  FFMA.FTZ R115, R115, R10.reuse, -R24.reuse ;  /* 0x0000000a73737223 */ /* 0x180fe20000010818 */
[C---:B------:R-:W-:Y:S01]  /*3a80*/  ISETP.GT.AND P1, PT, R66.reuse, 0x9, PT ;  /* 0x000000094200780c */ /* 0x040fe20003f24270 */
[--C-:B------:R-:W-:Y:S01]  /*3a90*/  FFMA.FTZ R11, R117, R10, -R24.reuse ;  /* 0x0000000a750b7223 */ /* 0x100fe20000010818 */
[----:B------:R-:W-:Y:S01]  /*3aa0*/  FMNMX.FTZ R4, R53, R32, !PT ;  /* 0x0000002035047209 */ /* 0x000fe20007810000 */
[-CC-:B------:R-:W-:Y:S01]  /*3ab0*/  FFMA.FTZ R30, R121, R10.reuse, -R24.reuse ;  /* 0x0000000a791e7223 */ /* 0x180fe20000010818 */
[----:B------:R-:W-:Y:S01]  /*3ac0*/  ISETP.GT.AND P2, PT, R66, 0x18, PT ;  /* 0x000000184200780c */ /* 0x000fe20003f44270 */
[----:B------:R-:W-:Y:S01]  /*3ad0*/  MUFU.TANH R15, R15 ;  /* 0x0000000f000f7308 */ /* 0x000fe20000002400 */
[----:B-1----:R-:W-:Y:S01]  /*3ae0*/  FSEL R49, R8, -INF , P3 ;  /* 0xff80000008317808 */ /* 0x002fe20001800000 */
[-CC-:B------:R-:W-:Y:S01]  /*3af0*/  FFMA.FTZ R93, R93, R10.reuse, -R24.reuse ;  /* 0x0000000a5d5d7223 */ /* 0x180fe20000010818 */
[-CC-:B------:R-:W-:Y:S01]  /*3b00*/  FFMA.FTZ R99, R99, R10.reuse, -R24.reuse ;  /* 0x0000000a63637223 */ /* 0x180fe20000010818 */
[--C-:B------:R-:W-:Y:S01]  /*3b10*/  FFMA.FTZ R26, R125, R10, -R24.reuse ;  /* 0x0000000a7d1a7223 */ /* 0x100fe20000010818 */
[----:B------:R-:W-:Y:S01]  /*3b20*/  FMNMX.FTZ R8, R49, R4, !PT ;  /* 0x0000000431087209 */ /* 0x000fe20007810000 */
[-CC-:B------:R-:W-:Y:S01]  /*3b30*/  FFMA.FTZ R51, R51, R10.reuse, -R24.reuse ;  /* 0x0000000a33337223 */ /* 0x180fe20000010818 */
[-CC-:B------:R-:W-:Y:S01]  /*3b40*/  FFMA.FTZ R41, R41, R10.reuse, -R24.reuse ;  /* 0x0000000a29297223 */ /* 0x180fe20000010818 */
[----:B------:R1:W-:Y:S01]  /*3b50*/  MUFU.TANH R147, R37 ;  /* 0x0000002500937308 */ /* 0x0003e20000002400 */
[-CC-:B------:R-:W-:Y:S01]  /*3b60*/  FFMA.FTZ R27, R27, R10.reuse, -R24.reuse ;  /* 0x0000000a1b1b7223 */ /* 0x180fe20000010818 */
[-CC-:B------:R-:W-:Y:S01]  /*3b70*/  FFMA.FTZ R31, R31, R10.reuse, -R24.reuse ;  /* 0x0000000a1f1f7223 */ /* 0x180fe20000010818 */
[-CC-:B------:R-:W-:Y:S01]  /*3b80*/  FFMA.FTZ R35, R35, R10.reuse, -R24.reuse ;  /* 0x0000000a23237223 */ /* 0x180fe20000010818 */
[-CC-:B------:R-:W-:Y:S01]  /*3b90*/  FFMA.FTZ R39, R39, R10.reuse, -R24.reuse ;  /* 0x0000000a27277223 */ /* 0x180fe20000010818 */
[-CC-:B------:R-:W-:Y:S01]  /*3ba0*/  FFMA.FTZ R45, R45, R10.reuse, -R24.reuse ;  /* 0x0000000a2d2d7223 */ /* 0x180fe20000010818 */
[-CC-:B------:R-:W-:Y:S01]  /*3bb0*/  FFMA.FTZ R83, R83, R10.reuse, -R24.reuse ;  /* 0x0000000a53537223 */ /* 0x180fe20000010818 */
[----:B------:R-:W-:Y:S01]  /*3bc0*/  UIADD3 UR4, UR39, -UR10, UR41 ;  /* 0x8000000a27047290 */ /* 0x000fe2000fffe029 */
[----:B------:R-:W2:Y:S01]  /*3bd0*/  MUFU.TANH R19, R19 ;  /* 0x0000001300137308 */ /* 0x000ea20000002400 */
[----:B-1----:R-:W-:Y:S01]  /*3be0*/  FSEL R37, R9, -INF , P1 ;  /* 0xff80000009257808 */ /* 0x002fe20000800000 */
[----:B------:R-:W-:Y:S01]  /*3bf0*/  FFMA.FTZ R9, R111, R10, -R24 ;  /* 0x0000000a6f097223 */ /* 0x000fe20000010818 */
[----:B------:R-:W-:Y:S01]  /*3c00*/  ISETP.GT.AND P1, PT, R66, 0x11, PT ;  /* 0x000000114200780c */ /* 0x000fe20003f24270 */
[----:B------:R-:W-:Y:S01]  /*3c10*/  UIMAD.WIDE UR4, UR4, 0x66666667, URZ ;  /* 0x66666667040478a5 */ /* 0x000fe2000f8e023f */
[----:B------:R-:W-:-:S02]  /*3c20*/  FMNMX.FTZ R8, R37, R8, !PT ;  /* 0x0000000825087209 */ /* 0x000fc40007810000 */
[----:B0-----:R-:W-:Y:S01]  /*3c30*/  FSEL R111, R14, -INF , P2 ;  /* 0xff8000000e6f7808 */ /* 0x001fe20001000000 */
[----:B------:R0:W-:Y:S01]  /*3c40*/  MUFU.TANH R143, R33 ;  /* 0x00000021008f7308 */ /* 0x0001e20000002400 */
[----:B------:R-:W-:Y:S01]  /*3c50*/  FMNMX.FTZ R8, R97, R8, !PT ;  /* 0x0000000861087209 */ /* 0x000fe20007810000 */
[----:B------:R-:W-:Y:S01]  /*3c60*/  USHF.R.U32.HI UR4, URZ, 0x1f, UR5 ;  /* 0x0000001f3f047899 */ /* 0x000fe20008011605 */
[----:B------:R-:W-:-:S03]  /*3c70*/  ISETP.GT.AND P2, PT, R66, 0x20, PT ;  /* 0x000000204200780c */ /* 0x000fc60003f44270 */
[----:B------:R-:W-:Y:S02]  /*3c80*/  ULEA.HI.SX32 UR4, UR5, UR4, 0x1a ;  /* 0x0000000405047291 */ /* 0x000fe4000f8fd23f */
[----:B------:R-:W-:Y:S01]  /*3c90*/  MUFU.TANH R20, R20 ;  /* 0x0000001400147308 */ /* 0x000fe20000002400 */
[--C-:B0-----:R-:W-:Y:S01]  /*3ca0*/  FFMA.FTZ R33, R107, R10, -R24.reuse ;  /* 0x0000000a6b217223 */ /* 0x101fe20000010818 */
[----:B------:R-:W-:Y:S01]  /*3cb0*/  FSEL R107, R12, -INF , P1 ;  /* 0xff8000000c6b7808 */ /* 0x000fe20000800000 */
[----:B------:R-:W-:Y:S01]  /*3cc0*/  UISETP.LT.AND UP0, UPT, UR58, UR4, UPT ;  /* 0x000000043a00728c */ /* 0x000fe2000bf01270 */
[C---:B------:R-:W-:Y:S01]  /*3cd0*/  ISETP.GT.AND P1, PT, R66.reuse, 0x19, PT ;  /* 0x000000194200780c */ /* 0x040fe20003f24270 */
[----:B------:R-:W-:Y:S01]  /*3ce0*/  UMOV UR5, URZ ;  /* 0x0000003f00057c82 */ /* 0x000fe20008000000 */
[----:B------:R-:W-:Y:S01]  /*3cf0*/  FMNMX.FTZ R8, R107, R8, !PT ;  /* 0x000000086b087209 */ /* 0x000fe20007810000 */
[----:B------:R-:W-:Y:S01]  /*3d00*/  USEL UR53, UR58, UR4, !UP0 ;  /* 0x000000043a357287 */ /* 0x000fe2000c000000 */
[----:B------:R-:W0:Y:S01]  /*3d10*/  MUFU.TANH R21, R21 ;  /* 0x0000001500157308 */ /* 0x000e220000002400 */
[----:B--2---:R-:W-:Y:S01]  /*3d20*/  FSEL R117, R19, -INF , P2 ;  /* 0xff80000013757808 */ /* 0x004fe20001000000 */
[----:B------:R-:W-:Y:S01]  /*3d30*/  FFMA.FTZ R19, R105, R10, -R24 ;  /* 0x0000000a69137223 */ /* 0x000fe20000010818 */
[----:B------:R-:W-:Y:S01]  /*3d40*/  FMNMX.FTZ R12, R111, R8, !PT ;  /* 0x000000086f0c7209 */ /* 0x000fe20007810000 */
[----:B------:R-:W-:Y:S01]  /*3d50*/  UISETP.GE.AND UP0, UPT, UR6, UR53, UPT ;  /* 0x000000350600728c */ /* 0x000fe2000bf06270 */
[----:B------:R-:W-:Y:S01]  /*3d60*/  ISETP.GT.AND P2, PT, R66, 0x28, PT ;  /* 0x000000284200780c */ /* 0x000fe20003f44270 */
[----:B------:R-:W-:-:S02]  /*3d70*/  UMOV UR4, URZ ;  /* 0x0000003f00047c82 */ /* 0x000fc40008000000 */
[----:B------:R-:W1:Y:S08]  /*3d80*/  MUFU.TANH R22, R22 ;  /* 0x0000001600167308 */ /* 0x000e700000002400 */
[----:B------:R2:W-:Y:S08]  /*3d90*/  MUFU.EX2 R5, R115 ;  /* 0x0000007300057308 */ /* 0x0005f00000000800 */
[----:B------:R-:W3:Y:S01]  /*3da0*/  MUFU.TANH R23, R23 ;  /* 0x0000001700177308 */ /* 0x000ee20000002400 */
[----:B--2---:R-:W-:Y:S01]  /*3db0*/  FSEL R115, R15, -INF , P1 ;  /* 0xff8000000f737808 */ /* 0x004fe20000800000 */
[----:B------:R-:W-:Y:S01]  /*3dc0*/  FFMA.FTZ R15, R113, R10, -R24 ;  /* 0x0000000a710f7223 */ /* 0x000fe20000010818 */
[----:B------:R-:W-:-:S02]  /*3dd0*/  ISETP.GT.AND P1, PT, R66, 0x21, PT ;  /* 0x000000214200780c */ /* 0x000fc40003f24270 */
[----:B------:R-:W-:Y:S02]  /*3de0*/  FMNMX.FTZ R12, R115, R12, !PT ;  /* 0x0000000c730c7209 */ /* 0x000fe40007810000 */
[----:B0-----:R-:W-:Y:S01]  /*3df0*/  FSEL R113, R21, -INF , P2 ;  /* 0xff80000015717808 */ /* 0x001fe20001000000 */
[----:B------:R0:W-:Y:S01]  /*3e00*/  MUFU.TANH R141, R29 ;  /* 0x0000001d008d7308 */ /* 0x0001e20000002400 */
[----:B------:R-:W-:Y:S01]  /*3e10*/  FMNMX.FTZ R12, R117, R12, !PT ;  /* 0x0000000c750c7209 */ /* 0x000fe20007810000 */
[----:B------:R-:W-:Y:S01]  /*3e20*/  FFMA.FTZ R21, R101, R10, -R24 ;  /* 0x0000000a65157223 */ /* 0x000fe20000010818 */
[----:B------:R-:W-:-:S05]  /*3e30*/  ISETP.GT.AND P2, PT, R66, 0x30, PT ;  /* 0x000000304200780c */ /* 0x000fca0003f44270 */
[----:B------:R-:W-:Y:S01]  /*3e40*/  MUFU.TANH R72, R72 ;  /* 0x0000004800487308 */ /* 0x000fe20000002400 */
[----:B0-----:R-:W-:Y:S01]  /*3e50*/  FFMA.FTZ R29, R119, R10, -R24 ;  /* 0x0000000a771d7223 */ /* 0x001fe20000010818 */
[----:B------:R-:W-:Y:S02]  /*3e60*/  FSEL R119, R20, -INF , P1 ;  /* 0xff80000014777808 */ /* 0x000fe40000800000 */
[----:B------:R-:W-:Y:S02]  /*3e70*/  ISETP.GT.AND P1, PT, R66, 0x29, PT ;  /* 0x000000294200780c */ /* 0x000fe40003f24270 */
[----:B------:R-:W-:Y:S02]  /*3e80*/  FMNMX.FTZ R12, R119, R12, !PT ;  /* 0x0000000c770c7209 */ /* 0x000fe40007810000 */
[----:B------:R-:W0:Y:S01]  /*3e90*/  MUFU.TANH R74, R74 ;  /* 0x0000004a004a7308 */ /* 0x000e220000002400 */
[----:B-1----:R-:W-:Y:S02]  /*3ea0*/  FSEL R121, R22, -INF , P1 ;  /* 0xff80000016797808 */ /* 0x002fe40000800000 */
[----:B------:R-:W-:-:S02]  /*3eb0*/  FMNMX.FTZ R14, R113, R12, !PT ;  /* 0x0000000c710e7209 */ /* 0x000fc40007810000 */
[C---:B------:R-:W-:Y:S02]  /*3ec0*/  ISETP.GT.AND P1, PT, R66.reuse, 0x31, PT ;  /* 0x000000314200780c */ /* 0x040fe40003f24270 */
[----:B------:R-:W-:Y:S01]  /*3ed0*/  FMNMX.FTZ R14, R121, R14, !PT ;  /* 0x0000000e790e7209 */ /* 0x000fe20007810000 */
[----:B------:R-:W1:Y:S08]  /*3ee0*/  MUFU.TANH R73, R73 ;  /* 0x0000004900497308 */ /* 0x000e700000002400 */
[----:B------:R2:W-:Y:S08]  /*3ef0*/  MUFU.EX2 R8, R11 ;  /* 0x0000000b00087308 */ /* 0x0005f00000000800 */
[----:B------:R-:W4:Y:S01]  /*3f00*/  MUFU.TANH R75, R75 ;  /* 0x0000004b004b7308 */ /* 0x000f220000002400 */
[-CC-:B--2---:R-:W-:Y:S01]  /*3f10*/  FFMA.FTZ R11, R109, R10.reuse, -R24.reuse ;  /* 0x0000000a6d0b7223 */ /* 0x184fe20000010818 */
[----:B---3--:R-:W-:Y:S01]  /*3f20*/  FSEL R109, R23, -INF , P2 ;  /* 0xff800000176d7808 */ /* 0x008fe20001000000 */
[----:B------:R-:W-:Y:S01]  /*3f30*/  FFMA.FTZ R23, R95, R10, -R24 ;  /* 0x0000000a5f177223 */ /* 0x000fe20000010818 */
[----:B------:R-:W-:-:S02]  /*3f40*/  ISETP.GT.AND P2, PT, R66, 0x38, PT ;  /* 0x000000384200780c */ /* 0x000fc40003f44270 */
[----:B------:R-:W-:Y:S02]  /*3f50*/  FMNMX.FTZ R14, R109, R14, !PT ;  /* 0x0000000e6d0e7209 */ /* 0x000fe40007810000 */
[----:B------:R2:W-:Y:S01]  /*3f60*/  MUFU.TANH R54, R28 ;  /* 0x0000001c00367308 */ /* 0x0005e20000002400 */
[----:B0-----:R-:W-:Y:S02]  /*3f70*/  FSEL R105, R74, -INF , P2 ;  /* 0xff8000004a697808 */ /* 0x001fe40001000000 */
[----:B------:R-:W-:-:S05]  /*3f80*/  ISETP.GT.AND P2, PT, R66, 0x40, PT ;  /* 0x000000404200780c */ /* 0x000fca0003f44270 */
[----:B------:R-:W-:Y:S01]  /*3f90*/  MUFU.TANH R56, R56 ;  /* 0x0000003800387308 */ /* 0x000fe20000002400 */
[----:B--2---:R-:W-:Y:S01]  /*3fa0*/  FFMA.FTZ R28, R123, R10, -R24 ;  /* 0x0000000a7b1c7223 */ /* 0x004fe20000010818 */
[----:B------:R-:W-:Y:S02]  /*3fb0*/  FSEL R123, R72, -INF , P1 ;  /* 0xff800000487b7808 */ /* 0x000fe40000800000 */
[----:B------:R-:W-:Y:S02]  /*3fc0*/  ISETP.GT.AND P1, PT, R66, 0x39, PT ;  /* 0x000000394200780c */ /* 0x000fe40003f24270 */
[----:B------:R-:W-:Y:S02]  /*3fd0*/  FMNMX.FTZ R14, R123, R14, !PT ;  /* 0x0000000e7b0e7209 */ /* 0x000fe40007810000 */
[----:B------:R-:W0:Y:S01]  /*3fe0*/  MUFU.TANH R57, R57 ;  /* 0x0000003900397308 */ /* 0x000e220000002400 */
[----:B-1----:R-:W-:Y:S02]  /*3ff0*/  FSEL R73, R73, -INF , P1 ;  /* 0xff80000049497808 */ /* 0x002fe40000800000 */
[----:B------:R-:W-:-:S02]  /*4000*/  FMNMX.FTZ R20, R105, R14, !PT ;  /* 0x0000000e69147209 */ /* 0x000fc40007810000 */
[C---:B------:R-:W-:Y:S02]  /*4010*/  ISETP.GT.AND P1, PT, R66.reuse, 0x41, PT ;  /* 0x000000414200780c */ /* 0x040fe40003f24270 */
[----:B----4-:R-:W-:Y:S01]  /*4020*/  FSEL R75, R75, -INF , P2 ;  /* 0xff8000004b4b7808 */ /* 0x010fe20001000000 */
[----:B------:R-:W-:Y:S01]  /*4030*/  MUFU.TANH R58, R58 ;  /* 0x0000003a003a7308 */ /* 0x000fe20000002400 */
[----:B------:R-:W-:Y:S02]  /*4040*/  FMNMX.FTZ R20, R73, R20, !PT ;  /* 0x0000001449147209 */ /* 0x000fe40007810000 */
[----:B------:R-:W-:Y:S02]  /*4050*/  ISETP.GT.AND P2, PT, R66, 0x48, PT ;  /* 0x000000484200780c */ /* 0x000fe40003f44270 */
[----:B------:R-:W-:-:S03]  /*4060*/  FMNMX.FTZ R20, R75, R20, !PT ;  /* 0x000000144b147209 */ /* 0x000fc60007810000 */
[----:B------:R-:W1:Y:S01]  /*4070*/  MUFU.TANH R18, R18 ;  /* 0x0000001200127308 */ /* 0x000e620000002400 */
[----:B0-----:R-:W-:Y:S01]  /*4080*/  FSEL R101, R57, -INF , P2 ;  /* 0xff80000039657808 */ /* 0x001fe20001000000 */
[----:B------:R-:W-:Y:S01]  /*4090*/  FFMA.FTZ R57, R87, R10, -R24 ;  /* 0x0000000a57397223 */ /* 0x000fe20000010818 */
[----:B------:R-:W-:-:S05]  /*40a0*/  ISETP.GT.AND P2, PT, R66, 0x50, PT ;  /* 0x000000504200780c */ /* 0x000fca0003f44270 */
[----:B------:R0:W-:Y:S08]  /*40b0*/  MUFU.EX2 R12, R11 ;  /* 0x0000000b000c7308 */ /* 0x0001f00000000800 */
[----:B------:R-:W2:Y:S01]  /*40c0*/  MUFU.TANH R59, R59 ;  /* 0x0000003b003b7308 */ /* 0x000ea20000002400 */
[----:B0-----:R-:W-:Y:S01]  /*40d0*/  FFMA.FTZ R11, R103, R10, -R24 ;  /* 0x0000000a670b7223 */ /* 0x001fe20000010818 */
[----:B------:R-:W-:-:S02]  /*40e0*/  FSEL R103, R56, -INF , P1 ;  /* 0xff80000038677808 */ /* 0x000fc40000800000 */
[----:B------:R-:W-:Y:S02]  /*40f0*/  ISETP.GT.AND P1, PT, R66, 0x49, PT ;  /* 0x000000494200780c */ /* 0x000fe40003f24270 */
[----:B------:R-:W-:Y:S02]  /*4100*/  FMNMX.FTZ R20, R103, R20, !PT ;  /* 0x0000001467147209 */ /* 0x000fe40007810000 */
[----:B------:R-:W0:Y:S01]  /*4110*/  MUFU.TANH R60, R60 ;  /* 0x0000003c003c7308 */ /* 0x000e220000002400 */
[----:B-1----:R-:W-:Y:S02]  /*4120*/  FSEL R129, R18, -INF , P2 ;  /* 0xff80000012817808 */ /* 0x002fe40001000000 */
[----:B------:R-:W-:Y:S02]  /*4130*/  FMNMX.FTZ R20, R101, R20, !PT ;  /* 0x0000001465147209 */ /* 0x000fe40007810000 */
[----:B------:R-:W-:-:S03]  /*4140*/  ISETP.GT.AND P2, PT, R66, 0x58, PT ;  /* 0x000000584200780c */ /* 0x000fc60003f44270 */
[----:B------:R1:W-:Y:S08]  /*4150*/  MUFU.TANH R42, R25 ;  /* 0x00000019002a7308 */ /* 0x0003f00000002400 */
[----:B------:R-:W3:Y:S01]  /*4160*/  MUFU.TANH R61, R61 ;  /* 0x0000003d003d7308 */ /* 0x000ee20000002400 */
[----:B-1----:R-:W-:Y:S01]  /*4170*/  FFMA.FTZ R25, R127, R10, -R24 ;  /* 0x0000000a7f197223 */ /* 0x002fe20000010818 */
[----:B------:R-:W-:-:S02]  /*4180*/  FSEL R127, R58, -INF , P1 ;  /* 0xff8000003a7f7808 */ /* 0x000fc40000800000 */
[C---:B------:R-:W-:Y:S02]  /*4190*/  ISETP.GT.AND P1, PT, R66.reuse, 0x51, PT ;  /* 0x000000514200780c */ /* 0x040fe40003f24270 */
[----:B------:R-:W-:Y:S02]  /*41a0*/  FMNMX.FTZ R20, R127, R20, !PT ;  /* 0x000000147f147209 */ /* 0x000fe40007810000 */
[----:B------:R-:W1:Y:S01]  /*41b0*/  MUFU.TANH R62, R62 ;  /* 0x0000003e003e7308 */ /* 0x000e620000002400 */
[----:B--2---:R-:W-:Y:S01]  /*41c0*/  FSEL R131, R59, -INF , P1 ;  /* 0xff8000003b837808 */ /* 0x004fe20000800000 */
[----:B------:R-:W-:Y:S01]  /*41d0*/  FFMA.FTZ R59, R69, R10, -R24 ;  /* 0x0000000a453b7223 */ /* 0x000fe20000010818 */
[----:B------:R-:W-:Y:S02]  /*41e0*/  FMNMX.FTZ R20, R129, R20, !PT ;  /* 0x0000001481147209 */ /* 0x000fe40007810000 */
[----:B------:R-:W-:Y:S02]  /*41f0*/  ISETP.GT.AND P1, PT, R66, 0x59, PT ;  /* 0x000000594200780c */ /* 0x000fe40003f24270 */
[----:B0-----:R-:W-:Y:S01]  /*4200*/  FSEL R133, R60, -INF , P2 ;  /* 0xff8000003c857808 */ /* 0x001fe20001000000 */
[----:B------:R-:W0:Y:S01]  /*4210*/  MUFU.TANH R40, R40 ;  /* 0x0000002800287308 */ /* 0x000e220000002400 */
[----:B------:R-:W-:-:S02]  /*4220*/  FMNMX.FTZ R20, R131, R20, !PT ;  /* 0x0000001483147209 */ /* 0x000fc40007810000 */
[C---:B------:R-:W-:Y:S02]  /*4230*/  ISETP.GT.AND P2, PT, R66.reuse, 0x60, PT ;  /* 0x000000604200780c */ /* 0x040fe40003f44270 */
[----:B---3--:R-:W-:Y:S02]  /*4240*/  FSEL R135, R61, -INF , P1 ;  /* 0xff8000003d877808 */ /* 0x008fe40000800000 */
[----:B------:R-:W-:Y:S01]  /*4250*/  FMNMX.FTZ R22, R133, R20, !PT ;  /* 0x0000001485167209 */ /* 0x000fe20007810000 */
[----:B------:R-:W2:Y:S01]  /*4260*/  MUFU.TANH R44, R44 ;  /* 0x0000002c002c7308 */ /* 0x000ea20000002400 */
[----:B------:R-:W-:Y:S02]  /*4270*/  ISETP.GT.AND P1, PT, R66, 0x61, PT ;  /* 0x000000614200780c */ /* 0x000fe40003f24270 */
[----:B-1----:R-:W-:Y:S02]  /*4280*/  FSEL R137, R62, -INF , P2 ;  /* 0xff8000003e897808 */ /* 0x002fe40001000000 */
[----:B------:R-:W-:-:S02]  /*4290*/  FMNMX.FTZ R22, R135, R22, !PT ;  /* 0x0000001687167209 */ /* 0x000fc40007810000 */
[----:B------:R-:W-:Y:S01]  /*42a0*/  ISETP.GT.AND P2, PT, R66, 0x68, PT ;  /* 0x000000684200780c */ /* 0x000fe20003f44270 */
[----:B------:R-:W1:Y:S01]  /*42b0*/  MUFU.TANH R48, R48 ;  /* 0x0000003000307308 */ /* 0x000e620000002400 */
[----:B0-----:R-:W-:Y:S01]  /*42c0*/  FSEL R139, R40, -INF , P1 ;  /* 0xff800000288b7808 */ /* 0x001fe20000800000 */
[----:B------:R-:W-:Y:S01]  /*42d0*/  FFMA.FTZ R40, R55, R10, -R24 ;  /* 0x0000000a37287223 */ /* 0x000fe20000010818 */
[----:B------:R-:W-:Y:S02]  /*42e0*/  FMNMX.FTZ R22, R137, R22, !PT ;  /* 0x0000001689167209 */ /* 0x000fe40007810000 */
[----:B------:R-:W-:Y:S02]  /*42f0*/  ISETP.GT.AND P1, PT, R66, 0x69, PT ;  /* 0x000000694200780c */ /* 0x000fe40003f24270 */
[----:B------:R-:W-:Y:S01]  /*4300*/  FMNMX.FTZ R22, R139, R22, !PT ;  /* 0x000000168b167209 */ /* 0x000fe20007810000 */
[----:B------:R-:W0:Y:S01]  /*4310*/  MUFU.TANH R52, R52 ;  /* 0x0000003400347308 */ /* 0x000e220000002400 */
[----:B--2---:R-:W-:-:S02]  /*4320*/  FSEL R95, R44, -INF , P2 ;  /* 0xff8000002c5f7808 */ /* 0x004fc40001000000 */
[----:B------:R-:W-:Y:S02]  /*4330*/  FSEL R61, R34, -INF , P1 ;  /* 0xff800000223d7808 */ /* 0x000fe40000800000 */
[C---:B------:R-:W-:Y:S02]  /*4340*/  ISETP.GT.AND P2, PT, R66.reuse, 0x70, PT ;  /* 0x000000704200780c */ /* 0x040fe40003f44270 */
[----:B------:R-:W-:Y:S01]  /*4350*/  FMNMX.FTZ R34, R95, R22, !PT ;  /* 0x000000165f227209 */ /* 0x000fe20007810000 */
[----:B------:R2:W-:Y:S01]  /*4360*/  MUFU.EX2 R14, R11 ;  /* 0x0000000b000e7308 */ /* 0x0005e20000000800 */
[----:B------:R-:W-:Y:S02]  /*4370*/  ISETP.GT.AND P1, PT, R66, 0x71, PT ;  /* 0x000000714200780c */ /* 0x000fe40003f24270 */
[----:B------:R-:W-:-:S05]  /*4380*/  FMNMX.FTZ R34, R61, R34, !PT ;  /* 0x000000223d227209 */ /* 0x000fca0007810000 */
[----:B------:R3:W-:Y:S01]  /*4390*/  MUFU.EX2 R4, R33 ;  /* 0x0000002100047308 */ /* 0x0007e20000000800 */
[-CC-:B--2---:R-:W-:Y:S01]  /*43a0*/  FFMA.FTZ R11, R89, R10.reuse, -R24.reuse ;  /* 0x0000000a590b7223 */ /* 0x184fe20000010818 */
[----:B-1----:R-:W-:Y:S01]  /*43b0*/  FSEL R89, R48, -INF , P2 ;  /* 0xff80000030597808 */ /* 0x002fe20001000000 */
[--C-:B------:R-:W-:Y:S01]  /*43c0*/  FFMA.FTZ R48, R79, R10, -R24.reuse ;  /* 0x0000000a4f307223 */ /* 0x100fe20000010818 */
[----:B------:R-:W-:Y:S02]  /*43d0*/  ISETP.GT.AND P2, PT, R66, 0x78, PT ;  /* 0x000000784200780c */ /* 0x000fe40003f44270 */
[----:B------:R-:W-:Y:S02]  /*43e0*/  FMNMX.FTZ R34, R89, R34, !PT ;  /* 0x0000002259227209 */ /* 0x000fe40007810000 */
[----:B0-----:R-:W-:Y:S01]  /*43f0*/  FSEL R87, R52, -INF , P2 ;  /* 0xff80000034577808 */ /* 0x001fe20001000000 */
[----:B---3--:R-:W-:Y:S01]  /*4400*/  FFMA.FTZ R33, R91, R10, -R24 ;  /* 0x0000000a5b217223 */ /* 0x008fe20000010818 */
[----:B------:R-:W-:Y:S01]  /*4410*/  FSEL R91, R38, -INF , P1 ;  /* 0xff800000265b7808 */ /* 0x000fe20000800000 */
[----:B------:R0:W1:Y:S01]  /*4420*/  MUFU.TANH R145, R36 ;  /* 0x0000002400917308 */ /* 0x0000620000002400 */
[----:B------:R-:W-:-:S02]  /*4430*/  ISETP.GT.AND P1, PT, R66, 0x79, PT ;  /* 0x000000794200780c */ /* 0x000fc40003f24270 */
[----:B------:R-:W-:Y:S02]  /*4440*/  FMNMX.FTZ R34, R91, R34, !PT ;  /* 0x000000225b227209 */ /* 0x000fe40007810000 */
[----:B------:R-:W-:-:S03]  /*4450*/  ISETP.GT.AND P2, PT, R66, 0x80, PT ;  /* 0x000000804200780c */ /* 0x000fc60003f44270 */
[----:B------:R2:W-:Y:S01]  /*4460*/  MUFU.EX2 R20, R93 ;  /* 0x0000005d00147308 */ /* 0x0005e20000000800 */
[----:B0-----:R-:W-:-:S07]  /*4470*/  FMNMX.FTZ R36, R87, R34, !PT ;  /* 0x0000002257247209 */ /* 0x001fce0007810000 */
[----:B------:R0:W-:Y:S01]  /*4480*/  MUFU.EX2 R18, R99 ;  /* 0x0000006300127308 */ /* 0x0001e20000000800 */
[----:B--2---:R-:W-:Y:S01]  /*4490*/  FSEL R93, R46, -INF , P1 ;  /* 0xff8000002e5d7808 */ /* 0x004fe20000800000 */
[----:B------:R-:W-:Y:S01]  /*44a0*/  FFMA.FTZ R46, R65, R10, -R24 ;  /* 0x0000000a412e7223 */ /* 0x000fe20000010818 */
[----:B------:R-:W-:Y:S02]  /*44b0*/  ISETP.GT.AND P1, PT, R66, 0x81, PT ;  /* 0x000000814200780c */ /* 0x000fe40003f24270 */
[----:B------:R-:W-:-:S03]  /*44c0*/  FMNMX.FTZ R36, R93, R36, !PT ;  /* 0x000000245d247209 */ /* 0x000fc60007810000 */
[----:B------:R2:W-:Y:S01]  /*44d0*/  MUFU.EX2 R22, R11 ;  /* 0x0000000b00167308 */ /* 0x0005e20000000800 */
[----:B0-----:R-:W-:Y:S02]  /*44e0*/  FSEL R99, R50, -INF , P2 ;  /* 0xff80000032637808 */ /* 0x001fe40001000000 */
[----:B------:R-:W-:Y:S02]  /*44f0*/  ISETP.GT.AND P2, PT, R66, 0x88, PT ;  /* 0x000000884200780c */ /* 0x000fe40003f44270 */
[----:B------:R-:W-:Y:S02]  /*4500*/  FMNMX.FTZ R36, R99, R36, !PT ;  /* 0x0000002463247209 */ /* 0x000fe40007810000 */
[----:B------:R-:W-:Y:S01]  /*4510*/  FSEL R69, R54, -INF , P2 ;  /* 0xff80000036457808 */ /* 0x000fe20001000000 */
[----:B------:R-:W-:Y:S01]  /*4520*/  MUFU.EX2 R25, R25 ;  /* 0x0000001900197308 */ /* 0x000fe20000000800 */
[-CC-:B--2---:R-:W-:Y:S01]  /*4530*/  FFMA.FTZ R11, R85, R10.reuse, -R24.reuse ;  /* 0x0000000a550b7223 */ /* 0x184fe20000010818 */
[----:B------:R-:W-:Y:S01]  /*4540*/  FSEL R85, R42, -INF , P1 ;  /* 0xff8000002a557808 */ /* 0x000fe20000800000 */
[-CC-:B------:R-:W-:Y:S01]  /*4550*/  FFMA.FTZ R42, R47, R10.reuse, -R24.reuse ;  /* 0x0000000a2f2a7223 */ /* 0x180fe20000010818 */
[----:B------:R-:W-:Y:S01]  /*4560*/  ISETP.GT.AND P1, PT, R66, 0x89, PT ;  /* 0x000000894200780c */ /* 0x000fe20003f24270 */
[----:B------:R-:W-:Y:S01]  /*4570*/  FFMA.FTZ R47, R71, R10, -R24 ;  /* 0x0000000a472f7223 */ /* 0x000fe20000010818 */
[----:B------:R-:W-:-:S02]  /*4580*/  FMNMX.FTZ R36, R85, R36, !PT ;  /* 0x0000002455247209 */ /* 0x000fc40007810000 */
[C---:B------:R-:W-:Y:S01]  /*4590*/  ISETP.GT.AND P2, PT, R66.reuse, 0x90, PT ;  /* 0x000000904200780c */ /* 0x040fe20003f44270 */
[----:B------:R0:W-:Y:S01]  /*45a0*/  MUFU.EX2 R34, R11 ;  /* 0x0000000b00227308 */ /* 0x0001e20000000800 */
[----:B------:R-:W-:Y:S02]  /*45b0*/  FSEL R141, R141, -INF , P1 ;  /* 0xff8000008d8d7808 */ /* 0x000fe40000800000 */
[----:B------:R-:W-:Y:S02]  /*45c0*/  FMNMX.FTZ R38, R69, R36, !PT ;  /* 0x0000002445267209 */ /* 0x000fe40007810000 */
[----:B------:R-:W-:Y:S02]  /*45d0*/  ISETP.GT.AND P1, PT, R66, 0x91, PT ;  /* 0x000000914200780c */ /* 0x000fe40003f24270 */
[----:B------:R-:W-:Y:S01]  /*45e0*/  FSEL R125, R68, -INF , P2 ;  /* 0xff800000447d7808 */ /* 0x000fe20001000000 */
[----:B------:R-:W-:Y:S01]  /*45f0*/  MUFU.EX2 R26, R26 ;  /* 0x0000001a001a7308 */ /* 0x000fe20000000800 */
[----:B------:R-:W-:-:S02]  /*4600*/  FMNMX.FTZ R38, R141, R38, !PT ;  /* 0x000000268d267209 */ /* 0x000fc40007810000 */
[C---:B------:R-:W-:Y:S02]  /*4610*/  ISETP.GT.AND P2, PT, R66.reuse, 0x98, PT ;  /* 0x000000984200780c */ /* 0x040fe40003f44270 */
[----:B------:R-:W-:Y:S02]  /*4620*/  FSEL R143, R143, -INF , P1 ;  /* 0xff8000008f8f7808 */ /* 0x000fe40000800000 */
[----:B------:R-:W-:Y:S01]  /*4630*/  FMNMX.FTZ R38, R125, R38, !PT ;  /* 0x000000267d267209 */ /* 0x000fe20007810000 */
[----:B------:R-:W-:Y:S01]  /*4640*/  MUFU.EX2 R28, R28 ;  /* 0x0000001c001c7308 */ /* 0x000fe20000000800 */
[----:B------:R-:W-:Y:S02]  /*4650*/  ISETP.GT.AND P1, PT, R66, 0x99, PT ;  /* 0x000000994200780c */ /* 0x000fe40003f24270 */
[----:B-1----:R-:W-:Y:S02]  /*4660*/  FSEL R145, R145, -INF , P2 ;  /* 0xff80000091917808 */ /* 0x002fe40001000000 */
[----:B------:R-:W-:-:S02]  /*4670*/  FMNMX.FTZ R38, R143, R38, !PT ;  /* 0x000000268f267209 */ /* 0x000fc40007810000 */
[----:B------:R-:W-:Y:S01]  /*4680*/  FSEL R147, R147, -INF , P1 ;  /* 0xff80000093937808 */ /* 0x000fe20000800000 */
[----:B------:R-:W-:Y:S01]  /*4690*/  MUFU.EX2 R29, R29 ;  /* 0x0000001d001d7308 */ /* 0x000fe20000000800 */
[----:B------:R-:W-:-:S04]  /*46a0*/  FMNMX.FTZ R38, R145, R38, !PT ;  /* 0x0000002691267209 */ /* 0x000fc80007810000 */
[----:B0-----:R-:W-:Y:S01]  /*46b0*/  FMNMX.FTZ R11, R147, R38, !PT ;  /* 0x00000026930b7209 */ /* 0x001fe20007810000 */
[-CC-:B------:R-:W-:Y:S01]  /*46c0*/  FFMA.FTZ R38, R43, R10.reuse, -R24.reuse ;  /* 0x0000000a2b267223 */ /* 0x180fe20000010818 */
[--C-:B------:R-:W-:Y:S01]  /*46d0*/  FFMA.FTZ R43, R63, R10, -R24.reuse ;  /* 0x0000000a3f2b7223 */ /* 0x100fe20000010818 */
[----:B------:R-:W-:Y:S02]  /*46e0*/  MUFU.EX2 R30, R30 ;  /* 0x0000001e001e7308 */ /* 0x000fe40000000800 */
[----:B------:R-:W0:Y:S06]  /*46f0*/  SHFL.BFLY PT, R44, R11, 0x2, 0x1f ;  /* 0x0c401f000b2c7f89 */ /* 0x000e2c00000e0000 */
[----:B------:R-:W-:Y:S08]  /*4700*/  MUFU.EX2 R9, R9 ;  /* 0x0000000900097308 */ /* 0x000ff00000000800 */
[----:B------:R-:W-:Y:S08]  /*4710*/  MUFU.EX2 R15, R15 ;  /* 0x0000000f000f7308 */ /* 0x000ff00000000800 */
[----:B------:R1:W-:Y:S01]  /*4720*/  MUFU.EX2 R36, R51 ;  /* 0x0000003300247308 */ /* 0x0003e20000000800 */
[----:B0-----:R-:W-:Y:S01]  /*4730*/  FMNMX.FTZ R50, R11, R44, !PT ;  /* 0x0000002c0b327209 */ /* 0x001fe20007810000 */
[----:B------:R-:W-:-:S04]  /*4740*/  FFMA.FTZ R44, R67, R10, -R24 ;  /* 0x0000000a432c7223 */ /* 0x000fc80000010818 */
[----:B------:R-:W0:Y:S02]  /*4750*/  SHFL.BFLY PT, R11, R50, 0x1, 0x1f ;  /* 0x0c201f00320b7f89 */ /* 0x000e2400000e0000 */
[----:B------:R-:W-:Y:S01]  /*4760*/  MUFU.EX2 R19, R19 ;  /* 0x0000001300137308 */ /* 0x000fe20000000800 */
[----:B-1----:R-:W-:-:S07]  /*4770*/  FFMA.FTZ R51, R81, R10, -R24 ;  /* 0x0000000a51337223 */ /* 0x002fce0000010818 */
[----:B------:R-:W-:Y:S08]  /*4780*/  MUFU.EX2 R21, R21 ;  /* 0x0000001500157308 */ /* 0x000ff00000000800 */
[----:B------:R-:W-:Y:S01]  /*4790*/  MUFU.EX2 R23, R23 ;  /* 0x0000001700177308 */ /* 0x000fe20000000800 */
[----:B0-----:R-:W-:Y:S01]  /*47a0*/  FMNMX.FTZ R11, R50, R11, !PT ;  /* 0x0000000b320b7209 */ /* 0x001fe20007810000 */
[----:B------:R-:W-:-:S06]  /*47b0*/  FFMA.FTZ R50, R77, R10, -R24 ;  /* 0x0000000a4d327223 */ /* 0x000fcc0000010818 */
[----:B------:R-:W-:Y:S01]  /*47c0*/  MUFU.EX2 R33, R33 ;  /* 0x0000002100217308 */ /* 0x000fe20000000800 */
[C---:B------:R-:W-:Y:S01]  /*47d0*/  FSETP.NEU.FTZ.AND P1, PT, R11.reuse, -INF , PT ;  /* 0xff8000000b00780b */ /* 0x040fe20003f3d000 */
[----:B------:R-:W-:-:S05]  /*47e0*/  FFMA.FTZ R52, R11, R10, -8 ;  /* 0xc10000000b347423 */ /* 0x000fca000001000a */
[----:B------:R-:W-:Y:S01]  /*47f0*/  FSEL R52, R52, RZ, P1 ;  /* 0x000000ff34347208 */ /* 0x000fe20000800000 */
[----:B------:R-:W-:Y:S01]  /*4800*/  MUFU.EX2 R57, R57 ;  /* 0x0000003900397308 */ /* 0x000fe20000000800 */
        /* <DEDUP_REMOVED lines=15> */
[----:B------:R-:W0:Y:S01]  /*4900*/  MUFU.EX2 R32, R32 ;  /* 0x0000002000207308 */ /* 0x000e220000000800 */
[-CC-:B------:R-:W-:Y:S01]  /*4910*/  FFMA.FTZ R123, R123, R10.reuse, -R52.reuse ;  /* 0x0000000a7b7b7223 */ /* 0x180fe20000010834 */
[-CC-:B------:R-:W-:Y:S01]  /*4920*/  FFMA.FTZ R105, R105, R10.reuse, -R52.reuse ;  /* 0x0000000a69697223 */ /* 0x180fe20000010834 */
[-CC-:B------:R-:W-:Y:S01]  /*4930*/  FFMA.FTZ R73, R73, R10.reuse, -R52.reuse ;  /* 0x0000000a49497223 */ /* 0x180fe20000010834 */
        /* <DEDUP_REMOVED lines=11> */
[-C--:B------:R-:W-:Y:S01]  /*49f0*/  FFMA.FTZ R95, R95, R10.reuse, -R52 ;  /* 0x0000000a5f5f7223 */ /* 0x080fe20000010834 */
[----:B------:R2:W3:Y:S01]  /*4a00*/  MUFU.EX2 R54, R37 ;  /* 0x0000002500367308 */ /* 0x0004e20000000800 */
        /* <DEDUP_REMOVED lines=8> */
[----:B--2---:R-:W-:Y:S01]  /*4a90*/  FADD.FTZ R37, R25, R26 ;  /* 0x0000001a19257221 */ /* 0x004fe20000010000 */
[-CC-:B------:R-:W-:Y:S01]  /*4aa0*/  FFMA.FTZ R85, R85, R10.reuse, -R52.reuse ;  /* 0x0000000a55557223 */ /* 0x180fe20000010834 */
[-CC-:B------:R-:W-:Y:S01]  /*4ab0*/  FFMA.FTZ R69, R69, R10.reuse, -R52.reuse ;  /* 0x0000000a45457223 */ /* 0x180fe20000010834 */
[-C--:B------:R-:W-:Y:S01]  /*4ac0*/  FFMA.FTZ R141, R141, R10.reuse, -R52 ;  /* 0x0000000a8d8d7223 */ /* 0x080fe20000010834 */
[----:B------:R-:W-:Y:S01]  /*4ad0*/  FADD.FTZ R78, R28, R37 ;  /* 0x000000251c4e7221 */ /* 0x000fe20000010000 */
[----:B-1----:R-:W-:Y:S01]  /*4ae0*/  FADD.FTZ R37, R49, R76 ;  /* 0x0000004c31257221 */ /* 0x002fe20000010000 */
[-C--:B------:R-:W-:Y:S01]  /*4af0*/  FFMA.FTZ R125, R125, R10.reuse, -R52 ;  /* 0x0000000a7d7d7223 */ /* 0x080fe20000010834 */
[----:B------:R-:W1:Y:S01]  /*4b00*/  MUFU.EX2 R56, R107 ;  /* 0x0000006b00387308 */ /* 0x000e620000000800 */
[----:B------:R-:W-:Y:S01]  /*4b10*/  FADD.FTZ R55, R29, R78 ;  /* 0x0000004e1d377221 */ /* 0x000fe20000010000 */
[C---:B---3--:R-:W-:Y:S01]  /*4b20*/  FADD.FTZ R78, R54.reuse, R37 ;  /* 0x00000025364e7221 */ /* 0x048fe20000010000 */
[----:B------:R-:W-:Y:S01]  /*4b30*/  F2FP.SATFINITE.E4M3.F32.PACK_AB_MERGE_C R49, R54, R49, RZ ;  /* 0x000000313631723e */ /* 0x000fe200048070ff */
[-CC-:B------:R-:W-:Y:S01]  /*4b40*/  FFMA.FTZ R143, R143, R10.reuse, -R52.reuse ;  /* 0x0000000a8f8f7223 */ /* 0x180fe20000010834 */
[----:B------:R-:W-:Y:S01]  /*4b50*/  FADD.FTZ R80, R30, R55 ;  /* 0x000000371e507221 */ /* 0x000fe20000010000 */
[-CC-:B------:R-:W-:Y:S01]  /*4b60*/  FFMA.FTZ R145, R145, R10.reuse, -R52.reuse ;  /* 0x0000000a91917223 */ /* 0x180fe20000010834 */
[----:B------:R-:W-:Y:S01]  /*4b70*/  FFMA.FTZ R52, R147, R10, -R52 ;  /* 0x0000000a93347223 */ /* 0x000fe20000010834 */
[----:B------:R-:W2:Y:S01]  /*4b80*/  MUFU.EX2 R111, R111 ;  /* 0x0000006f006f7308 */ /* 0x000ea20000000800 */
[----:B0-----:R-:W-:Y:S01]  /*4b90*/  FADD.FTZ R37, R97, R78 ;  /* 0x0000004e61257221 */ /* 0x001fe20000010000 */
[----:B------:R-:W-:Y:S01]  /*4ba0*/  FADD.FTZ R55, R5, R80 ;  /* 0x0000005005377221 */ /* 0x000fe20000010000 */
[----:B------:R-:W-:-:S03]  /*4bb0*/  F2FP.SATFINITE.E4M3.F32.PACK_AB_MERGE_C R184, R32, R53, R49 ;  /* 0x0000003520b8723e */ /* 0x000fc60004807031 */
[----:B------:R-:W-:Y:S02]  /*4bc0*/  FADD.FTZ R78, R4, R55 ;  /* 0x00000037044e7221 */ /* 0x000fe40000010000 */
[----:B------:R-:W0:Y:S01]  /*4bd0*/  MUFU.EX2 R58, R115 ;  /* 0x00000073003a7308 */ /* 0x000e220000000800 */
[----:B-1----:R-:W-:Y:S01]  /*4be0*/  FADD.FTZ R24, R56, R37 ;  /* 0x0000002538187221 */ /* 0x002fe20000010000 */
[----:B------:R-:W-:-:S04]  /*4bf0*/  FADD.FTZ R55, R9, R78 ;  /* 0x0000004e09377221 */ /* 0x000fc80000010000 */
[----:B------:R-:W-:Y:S02]  /*4c00*/  FADD.FTZ R80, R8, R55 ;  /* 0x0000003708507221 */ /* 0x000fe40000010000 */
[----:B------:R-:W1:Y:S01]  /*4c10*/  MUFU.EX2 R117, R117 ;  /* 0x0000007500757308 */ /* 0x000e620000000800 */
[----:B--2---:R-:W-:Y:S01]  /*4c20*/  FADD.FTZ R37, R111, R24 ;  /* 0x000000186f257221 */ /* 0x004fe20000010000 */
[----:B------:R-:W-:-:S04]  /*4c30*/  FADD.FTZ R55, R15, R80 ;  /* 0x000000500f377221 */ /* 0x000fc80000010000 */
[----:B------:R-:W-:Y:S02]  /*4c40*/  FADD.FTZ R80, R12, R55 ;  /* 0x000000370c507221 */ /* 0x000fe40000010000 */
[----:B------:R-:W2:Y:S01]  /*4c50*/  MUFU.EX2 R60, R119 ;  /* 0x00000077003c7308 */ /* 0x000ea20000000800 */
[C---:B0-----:R-:W-:Y:S01]  /*4c60*/  FADD.FTZ R78, R58.reuse, R37 ;  /* 0x000000253a4e7221 */ /* 0x041fe20000010000 */
[----:B------:R-:W-:Y:S01]  /*4c70*/  FADD.FTZ R55, R19, R80 ;  /* 0x0000005013377221 */ /* 0x000fe20000010000 */
[----:B------:R-:W-:-:S03]  /*4c80*/  F2FP.SATFINITE.E4M3.F32.PACK_AB_MERGE_C R58, R58, R111, RZ ;  /* 0x0000006f3a3a723e */ /* 0x000fc600048070ff */
[----:B------:R-:W-:Y:S01]  /*4c90*/  FADD.FTZ R82, R14, R55 ;  /* 0x000000370e527221 */ /* 0x000fe20000010000 */
[----:B------:R-:W-:Y:S01]  /*4ca0*/  F2FP.SATFINITE.E4M3.F32.PACK_AB_MERGE_C R186, R56, R97, R58 ;  /* 0x0000006138ba723e */ /* 0x000fe2000480703a */
[----:B------:R-:W0:Y:S01]  /*4cb0*/  MUFU.EX2 R113, R113 ;  /* 0x0000007100717308 */ /* 0x000e220000000800 */
[----:B-1----:R-:W-:Y:S01]  /*4cc0*/  FADD.FTZ R37, R117, R78 ;  /* 0x0000004e75257221 */ /* 0x002fe20000010000 */
[----:B------:R-:W-:-:S04]  /*4cd0*/  FADD.FTZ R55, R21, R82 ;  /* 0x0000005215377221 */ /* 0x000fc80000010000 */
[----:B------:R-:W-:Y:S01]  /*4ce0*/  FADD.FTZ R82, R18, R55 ;  /* 0x0000003712527221 */ /* 0x000fe20000010000 */
[----:B------:R-:W-:Y:S01]  /*4cf0*/  F2FP.SATFINITE.E4M3.F32.PACK_AB_MERGE_C R55, R29, R28, RZ ;  /* 0x0000001c1d37723e */ /* 0x000fe200048070ff */
[----:B------:R-:W1:Y:S01]  /*4d00*/  MUFU.EX2 R62, R121 ;  /* 0x00000079003e7308 */ /* 0x000e620000000800 */
[----:B--2---:R-:W-:Y:S01]  /*4d10*/  FADD.FTZ R78, R60, R37 ;  /* 0x000000253c4e7221 */ /* 0x004fe20000010000 */
[C---:B------:R-:W-:Y:S01]  /*4d20*/  FADD.FTZ R29, R23.reuse, R82 ;  /* 0x00000052171d7221 */ /* 0x040fe20000010000 */
[----:B------:R-:W-:Y:S02]  /*4d30*/  F2FP.SATFINITE.E4M3.F32.PACK_AB_MERGE_C R23, R23, R18, RZ ;  /* 0x000000121717723e */ /* 0x000fe400048070ff */
[----:B------:R-:W-:Y:S02]  /*4d40*/  F2FP.SATFINITE.E4M3.F32.PACK_AB_MERGE_C R185, R26, R25, R55 ;  /* 0x000000191ab9723e */ /* 0x000fe40004807037 */
[----:B------:R-:W-:Y:S01]  /*4d50*/  F2FP.SATFINITE.E4M3.F32.PACK_AB_MERGE_C R183, R21, R14, R23 ;  /* 0x0000000e15b7723e */ /* 0x000fe20004807017 */
[----:B------:R-:W2:Y:S01]  /*4d60*/  MUFU.EX2 R109, R109 ;  /* 0x0000006d006d7308 */ /* 0x000ea20000000800 */
[----:B0-----:R-:W-:-:S07]  /*4d70*/  FADD.FTZ R37, R113, R78 ;  /* 0x0000004e71257221 */ /* 0x001fce0000010000 */
[----:B------:R-:W0:Y:S01]  /*4d80*/  MUFU.EX2 R64, R123 ;  /* 0x0000007b00407308 */ /* 0x000e220000000800 */
[C---:B-1----:R-:W-:Y:S01]  /*4d90*/  FADD.FTZ R80, R62.reuse, R37 ;  /* 0x000000253e507221 */ /* 0x042fe20000010000 */
[----:B------:R-:W-:-:S04]  /*4da0*/  F2FP.SATFINITE.E4M3.F32.PACK_AB_MERGE_C R62, R62, R113, RZ ;  /* 0x000000713e3e723e */ /* 0x000fc800048070ff */
[----:B------:R-:W-:Y:S02]  /*4db0*/  F2FP.SATFINITE.E4M3.F32.PACK_AB_MERGE_C R180, R60, R117, R62 ;  /* 0x000000753cb4723e */ /* 0x000fe4000480703e */
[----:B------:R-:W-:Y:S01]  /*4dc0*/  CS2R R62, SRZ ;  /* 0x00000000003e7805 */ /* 0x000fe2000001ff00 */
[----:B------:R-:W1:Y:S01]  /*4dd0*/  MUFU.EX2 R105, R105 ;  /* 0x0000006900697308 */ /* 0x000e620000000800 */
[----:B--2---:R-:W-:-:S07]  /*4de0*/  FADD.FTZ R37, R109, R80 ;  /* 0x000000506d257221 */ /* 0x004fce0000010000 */
[----:B------:R-:W2:Y:S01]  /*4df0*/  MUFU.EX2 R66, R73 ;  /* 0x0000004900427308 */ /* 0x000ea20000000800 */
[----:B0-----:R-:W-:-:S07]  /*4e00*/  FADD.FTZ R80, R64, R37 ;  /* 0x0000002540507221 */ /* 0x001fce0000010000 */
[----:B------:R-:W0:Y:S01]  /*4e10*/  MUFU.EX2 R75, R75 ;  /* 0x0000004b004b7308 */ /* 0x000e220000000800 */
[----:B-1----:R-:W-:Y:S01]  /*4e20*/  FADD.FTZ R37, R105, R80 ;  /* 0x0000005069257221 */ /* 0x002fe20000010000 */
[----:B------:R-:W-:-:S06]  /*4e30*/  FADD.FTZ R80, R20, R29 ;  /* 0x0000001d14507221 */ /* 0x000fcc0000010000 */
[----:B------:R-:W1:Y:S01]  /*4e40*/  MUFU.EX2 R68, R103 ;  /* 0x0000006700447308 */ /* 0x000e620000000800 */
[C---:B--2---:R-:W-:Y:S01]  /*4e50*/  FADD.FTZ R54, R66.reuse, R37 ;  /* 0x0000002542367221 */ /* 0x044fe20000010000 */
[----:B------:R-:W-:Y:S01]  /*4e60*/  F2FP.SATFINITE.E4M3.F32.PACK_AB_MERGE_C R37, R9, R4, RZ ;  /* 0x000000040925723e */ /* 0x000fe200048070ff */
[----:B------:R-:W-:Y:S01]  /*4e70*/  FADD.FTZ R9, R33, R80 ;  /* 0x0000005021097221 */ /* 0x000fe20000010000 */
[----:B------:R-:W-:Y:S02]  /*4e80*/  F2FP.SATFINITE.E4M3.F32.PACK_AB_MERGE_C R66, R66, R105, RZ ;  /* 0x000000694242723e */ /* 0x000fe400048070ff */
[----:B------:R-:W-:Y:S02]  /*4e90*/  CS2R R80, SRZ ;  /* 0x0000000000507805 */ /* 0x000fe4000001ff00 */
[----:B------:R-:W-:Y:S01]  /*4ea0*/  F2FP.SATFINITE.E4M3.F32.PACK_AB_MERGE_C R187, R5, R30, R37 ;  /* 0x0000001e05bb723e */ /* 0x000fe20004807025 */
[----:B------:R-:W2:Y:S01]  /*4eb0*/  MUFU.EX2 R101, R101 ;  /* 0x0000006500657308 */ /* 0x000ea20000000800 */
[----:B0-----:R-:W-:Y:S01]  /*4ec0*/  FADD.FTZ R29, R75, R54 ;  /* 0x000000364b1d7221 */ /* 0x001fe20000010000 */
[----:B------:R-:W-:Y:S01]  /*4ed0*/  FADD.FTZ R54, R22, R9 ;  /* 0x0000000916367221 */ /* 0x000fe20000010000 */
[----:B------:R-:W-:-:S02]  /*4ee0*/  F2FP.SATFINITE.E4M3.F32.PACK_AB_MERGE_C R182, R64, R109, R66 ;  /* 0x0000006d40b6723e */ /* 0x000fc40004807042 */
[----:B------:R-:W-:Y:S02]  /*4ef0*/  CS2R R64, SRZ ;  /* 0x0000000000407805 */ /* 0x000fe4000001ff00 */
[----:B------:R-:W-:Y:S01]  /*4f00*/  CS2R R66, SRZ ;  /* 0x0000000000427805 */ /* 0x000fe2000001ff00 */
[----:B------:R-:W0:Y:S01]  /*4f10*/  MUFU.EX2 R70, R127 ;  /* 0x0000007f00467308 */ /* 0x000e220000000800 */
[----:B-1----:R-:W-:Y:S01]  /*4f20*/  FADD.FTZ R4, R68, R29 ;  /* 0x0000001d44047221 */ /* 0x002fe20000010000 */
[----:B------:R-:W-:Y:S01]  /*4f30*/  F2FP.SATFINITE.E4M3.F32.PACK_AB_MERGE_C R29, R19, R12, RZ ;  /* 0x0000000c131d723e */ /* 0x000fe200048070ff */
[C---:B------:R-:W-:Y:S01]  /*4f40*/  FADD.FTZ R19, R57.reuse, R54 ;  /* 0x0000003639137221 */ /* 0x040fe20000010000 */
[----:B------:R-:W-:Y:S02]  /*4f50*/  F2FP.SATFINITE.E4M3.F32.PACK_AB_MERGE_C R57, R57, R22, RZ ;  /* 0x000000163939723e */ /* 0x000fe400048070ff */
[----:B------:R-:W-:Y:S02]  /*4f60*/  CS2R R54, SRZ ;  /* 0x0000000000367805 */ /* 0x000fe4000001ff00 */
[----:B------:R-:W-:Y:S01]  /*4f70*/  F2FP.SATFINITE.E4M3.F32.PACK_AB_MERGE_C R181, R15, R8, R29 ;  /* 0x000000080fb5723e */ /* 0x000fe2000480701d */
[----:B------:R-:W-:Y:S01]  /*4f80*/  FADD.FTZ R18, R34, R19 ;  /* 0x0000001322127221 */ /* 0x000fe20000010000 */
[----:B------:R-:W1:Y:S01]  /*4f90*/  MUFU.EX2 R129, R129 ;  /* 0x0000008100817308 */ /* 0x000e620000000800 */
[----:B--2---:R-:W-:Y:S01]  /*4fa0*/  FADD.FTZ R9, R101, R4 ;  /* 0x0000000465097221 */ /* 0x004fe20000010000 */
[----:B------:R-:W-:-:S02]  /*4fb0*/  F2FP.SATFINITE.E4M3.F32.PACK_AB_MERGE_C R177, R33, R20, R57 ;  /* 0x0000001421b1723e */ /* 0x000fc40004807039 */
[----:B------:R-:W-:Y:S02]  /*4fc0*/  CS2R R32, SRZ ;  /* 0x0000000000207805 */ /* 0x000fe4000001ff00 */
[----:B------:R-:W-:Y:S02]  /*4fd0*/  CS2R R56, SRZ ;  /* 0x0000000000387805 */ /* 0x000fe4000001ff00 */
[----:B------:R-:W2:Y:S01]  /*4fe0*/  MUFU.EX2 R59, R59 ;  /* 0x0000003b003b7308 */ /* 0x000ea20000000800 */
[C---:B0-----:R-:W-:Y:S01]  /*4ff0*/  FADD.FTZ R12, R70.reuse, R9 ;  /* 0x00000009460c7221 */ /* 0x041fe20000010000 */
[----:B------:R-:W-:-:S04]  /*5000*/  F2FP.SATFINITE.E4M3.F32.PACK_AB_MERGE_C R70, R70, R101, RZ ;  /* 0x000000654646723e */ /* 0x000fc800048070ff */
[----:B------:R-:W-:Y:S02]  /*5010*/  F2FP.SATFINITE.E4M3.F32.PACK_AB_MERGE_C R176, R68, R75, R70 ;  /* 0x0000004b44b0723e */ /* 0x000fe40004807046 */
[----:B------:R-:W-:Y:S01]  /*5020*/  CS2R R70, SRZ ;  /* 0x0000000000467805 */ /* 0x000fe2000001ff00 */
[----:B------:R-:W0:Y:S01]  /*5030*/  MUFU.EX2 R72, R131 ;  /* 0x0000008300487308 */ /* 0x000e220000000800 */
[----:B-1----:R-:W-:-:S07]  /*5040*/  FADD.FTZ R9, R129, R12 ;  /* 0x0000000c81097221 */ /* 0x002fce0000010000 */
[----:B------:R-:W1:Y:S01]  /*5050*/  MUFU.EX2 R133, R133 ;  /* 0x0000008500857308 */ /* 0x000e620000000800 */
[----:B--2---:R-:W-:-:S04]  /*5060*/  FADD.FTZ R19, R59, R18 ;  /* 0x000000123b137221 */ /* 0x004fc80000010000 */
[----:B------:R-:W-:-:S03]  /*5070*/  FADD.FTZ R18, R36, R19 ;  /* 0x0000001324127221 */ /* 0x000fc60000010000 */
[----:B------:R-:W2:Y:S01]  /*5080*/  MUFU.EX2 R74, R135 ;  /* 0x00000087004a7308 */ /* 0x000ea20000000800 */
[----:B0-----:R-:W-:-:S07]  /*5090*/  FADD.FTZ R12, R72, R9 ;  /* 0x00000009480c7221 */ /* 0x001fce0000010000 */
[----:B------:R-:W0:Y:S01]  /*50a0*/  MUFU.EX2 R41, R41 ;  /* 0x0000002900297308 */ /* 0x000e220000000800 */
[----:B-1----:R-:W-:-:S07]  /*50b0*/  FADD.FTZ R9, R133, R12 ;  /* 0x0000000c85097221 */ /* 0x002fce0000010000 */
[----:B------:R-:W1:Y:S01]  /*50c0*/  MUFU.EX2 R27, R27 ;  /* 0x0000001b001b7308 */ /* 0x000e620000000800 */
[C---:B--2---:R-:W-:Y:S01]  /*50d0*/  F2FP.SATFINITE.E4M3.F32.PACK_AB_MERGE_C R133, R74.reuse, R133, RZ ;  /* 0x000000854a85723e */ /* 0x044fe200048070ff */
[----:B------:R-:W-:-:S03]  /*50e0*/  FADD.FTZ R74, R74, R9 ;  /* 0x000000094a4a7221 */ /* 0x000fc60000010000 */
[----:B------:R-:W-:Y:S02]  /*50f0*/  F2FP.SATFINITE.E4M3.F32.PACK_AB_MERGE_C R178, R72, R129, R133 ;  /* 0x0000008148b2723e */ /* 0x000fe40004807085 */
[----:B------:R-:W-:Y:S01]  /*5100*/  CS2R R72, SRZ ;  /* 0x0000000000487805 */ /* 0x000fe2000001ff00 */
[----:B------:R-:W2:Y:S01]  /*5110*/  MUFU.EX2 R137, R137 ;  /* 0x0000008900897308 */ /* 0x000ea20000000800 */
[C---:B0-----:R-:W-:Y:S01]  /*5120*/  FADD.FTZ R18, R41.reuse, R18 ;  /* 0x0000001229127221 */ /* 0x041fe20000010000 */
[----:B------:R-:W-:-:S04]  /*5130*/  F2FP.SATFINITE.E4M3.F32.PACK_AB_MERGE_C R36, R41, R36, RZ ;  /* 0x000000242924723e */ /* 0x000fc800048070ff */
[----:B------:R-:W-:Y:S02]  /*5140*/  F2FP.SATFINITE.E4M3.F32.PACK_AB_MERGE_C R179, R59, R34, R36 ;  /* 0x000000223bb3723e */ /* 0x000fe40004807024 */
[----:B------:R-:W-:Y:S01]  /*5150*/  CS2R R36, SRZ ;  /* 0x0000000000247805 */ /* 0x000fe2000001ff00 */
[----:B------:R-:W0:Y:S01]  /*5160*/  MUFU.EX2 R38, R38 ;  /* 0x0000002600267308 */ /* 0x000e220000000800 */
[----:B-1----:R-:W-:Y:S01]  /*5170*/  FADD.FTZ R19, R27, R18 ;  /* 0x000000121b137221 */ /* 0x002fe20000010000 */
[----:B------:R-:W-:-:S06]  /*5180*/  CS2R R58, SRZ ;  /* 0x00000000003a7805 */ /* 0x000fcc000001ff00 */
[----:B------:R-:W1:Y:S01]  /*5190*/  MUFU.EX2 R76, R139 ;  /* 0x0000008b004c7308 */ /* 0x000e620000000800 */
[----:B--2---:R-:W-:Y:S01]  /*51a0*/  FADD.FTZ R9, R137, R74 ;  /* 0x0000004a89097221 */ /* 0x004fe20000010000 */
[----:B------:R-:W-:-:S06]  /*51b0*/  CS2R R74, SRZ ;  /* 0x00000000004a7805 */ /* 0x000fcc000001ff00 */
[----:B------:R-:W2:Y:S01]  /*51c0*/  MUFU.EX2 R31, R31 ;  /* 0x0000001f001f7308 */ /* 0x000ea20000000800 */
[----:B0-----:R-:W-:-:S07]  /*51d0*/  FADD.FTZ R22, R38, R19 ;  /* 0x0000001326167221 */ /* 0x001fce0000010000 */
[----:B------:R-:W0:Y:S01]  /*51e0*/  MUFU.EX2 R95, R95 ;  /* 0x0000005f005f7308 */ /* 0x000e220000000800 */
[----:B-1----:R-:W-:-:S07]  /*51f0*/  FADD.FTZ R18, R76, R9 ;  /* 0x000000094c127221 */ /* 0x002fce0000010000 */
[----:B------:R1:W3:Y:S01]  /*5200*/  MUFU.EX2 R24, R61 ;  /* 0x0000003d00187308 */ /* 0x0002e20000000800 */
[----:B--2---:R-:W-:-:S07]  /*5210*/  FADD.FTZ R9, R31, R22 ;  /* 0x000000161f097221 */ /* 0x004fce0000010000 */
[----:B------:R-:W2:Y:S01]  /*5220*/  MUFU.EX2 R42, R42 ;  /* 0x0000002a002a7308 */ /* 0x000ea20000000800 */
[----:B0-----:R-:W-:Y:S01]  /*5230*/  FADD.FTZ R5, R95, R18 ;  /* 0x000000125f057221 */ /* 0x001fe20000010000 */
[----:B-1----:R-:W-:-:S06]  /*5240*/  CS2R R60, SRZ ;  /* 0x00000000003c7805 */ /* 0x002fcc000001ff00 */
[----:B------:R-:W0:Y:S01]  /*5250*/  MUFU.EX2 R40, R40 ;  /* 0x0000002800287308 */ /* 0x000e220000000800 */
[C---:B---3--:R-:W-:Y:S01]  /*5260*/  F2FP.SATFINITE.E4M3.F32.PACK_AB_MERGE_C R95, R24.reuse, R95, RZ ;  /* 0x0000005f185f723e */ /* 0x048fe200048070ff */
[----:B------:R-:W-:-:S03]  /*5270*/  FADD.FTZ R24, R24, R5 ;  /* 0x0000000518187221 */ /* 0x000fc60000010000 */
[----:B------:R-:W-:Y:S02]  /*5280*/  F2FP.SATFINITE.E4M3.F32.PACK_AB_MERGE_C R172, R76, R137, R95 ;  /* 0x000000894cac723e */ /* 0x000fe4000480705f */
[----:B------:R-:W-:Y:S01]  /*5290*/  CS2R R76, SRZ ;  /* 0x00000000004c7805 */ /* 0x000fe2000001ff00 */
[----:B------:R-:W1:Y:S01]  /*52a0*/  MUFU.EX2 R89, R89 ;  /* 0x0000005900597308 */ /* 0x000e620000000800 */
[C---:B--2---:R-:W-:Y:S01]  /*52b0*/  FADD.FTZ R9, R42.reuse, R9 ;  /* 0x000000092a097221 */ /* 0x044fe20000010000 */
[----:B------:R-:W-:-:S04]  /*52c0*/  F2FP.SATFINITE.E4M3.F32.PACK_AB_MERGE_C R31, R42, R31, RZ ;  /* 0x0000001f2a1f723e */ /* 0x000fc800048070ff */
[----:B------:R-:W-:Y:S02]  /*52d0*/  F2FP.SATFINITE.E4M3.F32.PACK_AB_MERGE_C R173, R38, R27, R31 ;  /* 0x0000001b26ad723e */ /* 0x000fe4000480701f */
[----:B------:R-:W-:Y:S01]  /*52e0*/  CS2R R26, SRZ ;  /* 0x00000000001a7805 */ /* 0x000fe2000001ff00 */
[----:B------:R-:W2:Y:S01]  /*52f0*/  MUFU.EX2 R43, R43 ;  /* 0x0000002b002b7308 */ /* 0x000ea20000000800 */
[----:B0-----:R-:W-:Y:S01]  /*5300*/  FADD.FTZ R18, R40, R9 ;  /* 0x0000000928127221 */ /* 0x001fe20000010000 */
[----:B------:R-:W-:-:S06]  /*5310*/  CS2R R30, SRZ ;  /* 0x00000000001e7805 */ /* 0x000fcc000001ff00 */
[----:B------:R-:W0:Y:S01]  /*5320*/  MUFU.EX2 R78, R91 ;  /* 0x0000005b004e7308 */ /* 0x000e220000000800 */
[----:B-1----:R-:W-:Y:S01]  /*5330*/  FADD.FTZ R5, R89, R24 ;  /* 0x0000001859057221 */ /* 0x002fe20000010000 */
[----:B------:R-:W-:-:S06]  /*5340*/  CS2R R24, SRZ ;  /* 0x0000000000187805 */ /* 0x000fcc000001ff00 */
        /* <DEDUP_REMOVED lines=11> */
[----:B------:R-:W-:Y:S02]  /*5400*/  F2FP.SATFINITE.E4M3.F32.PACK_AB_MERGE_C R174, R78, R89, R87 ;  /* 0x000000594eae723e */ /* 0x000fe40004807057 */
[----:B------:R-:W-:Y:S02]  /*5410*/  CS2R R78, SRZ ;  /* 0x00000000004e7805 */ /* 0x000fe4000001ff00 */
[----:B------:R-:W-:Y:S01]  /*5420*/  CS2R R86, SRZ ;  /* 0x0000000000567805 */ /* 0x000fe2000001ff00 */
[----:B------:R-:W0:Y:S01]  /*5430*/  MUFU.EX2 R99, R99 ;  /* 0x0000006300637308 */ /* 0x000e220000000800 */
[C---:B-1----:R-:W-:Y:S01]  /*5440*/  FADD.FTZ R9, R46.reuse, R9 ;  /* 0x000000092e097221 */ /* 0x042fe20000010000 */
[----:B------:R-:W-:-:S04]  /*5450*/  F2FP.SATFINITE.E4M3.F32.PACK_AB_MERGE_C R35, R46, R35, RZ ;  /* 0x000000232e23723e */ /* 0x000fc800048070ff */
[----:B------:R-:W-:Y:S02]  /*5460*/  F2FP.SATFINITE.E4M3.F32.PACK_AB_MERGE_C R175, R43, R40, R35 ;  /* 0x000000282baf723e */ /* 0x000fe40004807023 */
[----:B------:R-:W-:Y:S01]  /*5470*/  CS2R R34, SRZ ;  /* 0x0000000000227805 */ /* 0x000fe2000001ff00 */
[----:B------:R-:W1:Y:S01]  /*5480*/  MUFU.EX2 R47, R47 ;  /* 0x0000002f002f7308 */ /* 0x000e620000000800 */
[----:B--2---:R-:W-:Y:S01]  /*5490*/  FADD.FTZ R14, R44, R9 ;  /* 0x000000092c0e7221 */ /* 0x004fe20000010000 */
[----:B------:R-:W-:Y:S02]  /*54a0*/  CS2R R40, SRZ ;  /* 0x0000000000287805 */ /* 0x000fe4000001ff00 */
[----:B------:R-:W-:-:S04]  /*54b0*/  CS2R R42, SRZ ;  /* 0x00000000002a7805 */ /* 0x000fc8000001ff00 */
[----:B------:R2:W3:Y:S01]  /*54c0*/  MUFU.EX2 R4, R85 ;  /* 0x0000005500047308 */ /* 0x0004e20000000800 */
[----:B0-----:R-:W-:Y:S01]  /*54d0*/  FADD.FTZ R5, R99, R28 ;  /* 0x0000001c63057221 */ /* 0x001fe20000010000 */
[----:B------:R-:W-:-:S06]  /*54e0*/  CS2R R28, SRZ ;  /* 0x00000000001c7805 */ /* 0x000fcc000001ff00 */
[----:B------:R-:W0:Y:S01]  /*54f0*/  MUFU.EX2 R39, R39 ;  /* 0x0000002700277308 */ /* 0x000e220000000800 */
[----:B-1----:R-:W-:Y:S01]  /*5500*/  FADD.FTZ R20, R47, R14 ;  /* 0x0000000e2f147221 */ /* 0x002fe20000010000 */
[----:B--2---:R-:W-:-:S06]  /*5510*/  CS2R R84, SRZ ;  /* 0x0000000000547805 */ /* 0x004fcc000001ff00 */
[----:B------:R-:W1:Y:S01]  /*5520*/  MUFU.EX2 R69, R69 ;  /* 0x0000004500457308 */ /* 0x000e620000000800 */
[----:B---3--:R-:W-:-:S07]  /*5530*/  FADD.FTZ R18, R4, R5 ;  /* 0x0000000504127221 */ /* 0x008fce0000010000 */
        /* <DEDUP_REMOVED lines=11> */
[----:B------:R-:W-:Y:S02]  /*55f0*/  F2FP.SATFINITE.E4M3.F32.PACK_AB_MERGE_C R39, R48, R39, RZ ;  /* 0x000000273027723e */ /* 0x000fe400048070ff */
[----:B------:R-:W-:Y:S02]  /*5600*/  CS2R R48, SRZ ;  /* 0x0000000000307805 */ /* 0x000fe4000001ff00 */
[----:B------:R-:W-:Y:S02]  /*5610*/  F2FP.SATFINITE.E4M3.F32.PACK_AB_MERGE_C R169, R47, R44, R39 ;  /* 0x0000002c2fa9723e */ /* 0x000fe40004807027 */
[----:B------:R-:W-:Y:S01]  /*5620*/  CS2R R38, SRZ ;  /* 0x0000000000267805 */ /* 0x000fe2000001ff00 */
[----:B------:R-:W0:Y:S01]  /*5630*/  MUFU.EX2 R51, R51 ;  /* 0x0000003300337308 */ /* 0x000e220000000800 */
[----:B-1----:R-:W-:Y:S01]  /*5640*/  FADD.FTZ R18, R50, R9 ;  /* 0x0000000932127221 */ /* 0x002fe20000010000 */
[----:B------:R-:W-:-:S06]  /*5650*/  CS2R R46, SRZ ;  /* 0x00000000002e7805 */ /* 0x000fcc000001ff00 */
[----:B------:R-:W1:Y:S01]  /*5660*/  MUFU.EX2 R8, R143 ;  /* 0x0000008f00087308 */ /* 0x000e620000000800 */
[----:B--2---:R-:W-:-:S07]  /*5670*/  FADD.FTZ R5, R125, R12 ;  /* 0x0000000c7d057221 */ /* 0x004fce0000010000 */
[----:B------:R-:W-:Y:S01]  /*5680*/  MUFU.EX2 R45, R45 ;  /* 0x0000002d002d7308 */ /* 0x000fe20000000800 */
[----:B0-----:R-:W-:-:S07]  /*5690*/  FADD.FTZ R18, R51, R18 ;  /* 0x0000001233127221 */ /* 0x001fce0000010000 */
[----:B------:R0:W2:Y:S01]  /*56a0*/  MUFU.EX2 R14, R83 ;  /* 0x00000053000e7308 */ /* 0x0000a20000000800 */
[----:B-1----:R-:W-:-:S07]  /*56b0*/  FADD.FTZ R4, R8, R5 ;  /* 0x0000000508047221 */ /* 0x002fce0000010000 */
[----:B------:R-:W1:Y:S01]  /*56c0*/  MUFU.EX2 R145, R145 ;  /* 0x0000009100917308 */ /* 0x000e620000000800 */
[----:B0-----:R-:W-:-:S07]  /*56d0*/  CS2R R82, SRZ ;  /* 0x0000000000527805 */ /* 0x001fce000001ff00 */
[----:B------:R-:W0:Y:S01]  /*56e0*/  MUFU.EX2 R52, R52 ;  /* 0x0000003400347308 */ /* 0x000e220000000800 */
[----:B--2---:R-:W-:Y:S01]  /*56f0*/  F2FP.SATFINITE.E4M3.F32.PACK_AB_MERGE_C R12, R14, R45, RZ ;  /* 0x0000002d0e0c723e */ /* 0x004fe200048070ff */
[----:B------:R-:W-:-:S03]  /*5700*/  FADD.FTZ R45, R45, R18 ;  /* 0x000000122d2d7221 */ /* 0x000fc60000010000 */
[----:B------:R-:W-:Y:S02]  /*5710*/  F2FP.SATFINITE.E4M3.F32.PACK_AB_MERGE_C R171, R51, R50, R12 ;  /* 0x0000003233ab723e */ /* 0x000fe4000480700c */
[----:B------:R-:W-:Y:S01]  /*5720*/  CS2R R50, SRZ ;  /* 0x0000000000327805 */ /* 0x000fe2000001ff00 */
[----:B-1----:R-:W-:Y:S01]  /*5730*/  FADD.FTZ R5, R145, R4 ;  /* 0x0000000491057221 */ /* 0x002fe20000010000 */
[----:B------:R-:W-:Y:S01]  /*5740*/  FADD.FTZ R4, R14, R45 ;  /* 0x0000002d0e047221 */ /* 0x000fe20000010000 */
[----:B------:R-:W-:Y:S02]  /*5750*/  CS2R R44, SRZ ;  /* 0x00000000002c7805 */ /* 0x000fe4000001ff00 */
[C---:B0-----:R-:W-:Y:S01]  /*5760*/  F2FP.SATFINITE.E4M3.F32.PACK_AB_MERGE_C R9, R52.reuse, R145, RZ ;  /* 0x000000913409723e */ /* 0x041fe200048070ff */
[----:B------:R-:W-:Y:S01]  /*5770*/  FADD.FTZ R5, R52, R5 ;  /* 0x0000000534057221 */ /* 0x000fe20000010000 */
[----:B------:R-:W-:Y:S02]  /*5780*/  CS2R R52, SRZ ;  /* 0x0000000000347805 */ /* 0x000fe4000001ff00 */
        /* <DEDUP_REMOVED lines=37> */
[----:B------:R-:W-:Y:S01]  /*59e0*/  UMOV UR7, URZ ;  /* 0x0000003f00077c82 */ /* 0x000fe20008000000 */
[----:B------:R-:W-:Y:S01]  /*59f0*/  UMOV UR6, URZ ;  /* 0x0000003f00067c82 */ /* 0x000fe20008000000 */
[----:B------:R-:W-:Y:S01]  /*5a00*/  ULDC UR61, c[0x0][0x288] ;  /* 0x0000a200003d7ab9 */ /* 0x000fe20000000800 */
[----:B------:R-:W-:-:S05]  /*5a10*/  ULDC UR59, c[0x0][0x2f0] ;  /* 0x0000bc00003b7ab9 */ /* 0x000fca0000000800 */
.L_x_2256:
[----:B------:R-:W-:Y:S01]  /*5a20*/  ISETP.NE.AND P2, PT, RZ, UR54, PT ;  /* 0x00000036ff007c0c */ /* 0x000fe2000bf45270 */
[----:B------:R-:W-:-:S04]  /*5a30*/  UISETP.NE.AND UP0, UPT, UR6, 0x1, UPT ;  /* 0x000000010600788c */ /* 0x000fc8000bf05270 */
[----:B------:R-:W-:-:S04]  /*5a40*/  USEL UR5, URZ, 0x1, UP0 ;  /* 0x000000013f057887 */ /* 0x000fc80008000000 */
[----:B------:R-:W-:-:S04]  /*5a50*/  ULOP3.LUT UR5, UR7, UR5, URZ, 0x3c, !UPT ;  /* 0x0000000507057292 */ /* 0x000fc8000f8e3c3f */
[----:B------:R-:W-:Y:S08]  /*5a60*/  @P2 BRA `(.L_x_2246) ;  /* 0x0000000000382947 */ /* 0x000ff00003800000 */
[----:B------:R-:W-:Y:S05]  /*5a70*/  @!P0 BRA `(.L_x_2247) ;  /* 0x0000000000048947 */ /* 0x000fea0003800000 */
[----:B------:R-:W-:Y:S01]  /*5a80*/  BPT.TRAP 0x1 ;  /* 0x000000040000795c */ /* 0x000fe20000300000 */
.L_x_2247:
        /* <DEDUP_REMOVED lines=9> */
.L_x_2248:
[----:B-1----:R-:W-:Y:S05]  /*5b20*/  @P1 BRA `(.L_x_2246) ;  /* 0x0000000000081947 */ /* 0x002fea0003800000 */
[----:B------:R-:W1:Y:S02]  /*5b30*/  SYNCS.PHASECHK.TRANS64.TRYWAIT P1, [UR4+0x29830], R10 ;  /* 0x0298300aff0075a7 */ /* 0x000e640008020144 */
[----:B-1----:R-:W-:Y:S05]  /*5b40*/  @!P1 BRA `(.L_x_2249) ;  /* 0x000000f400589947 */ /* 0x002fea0003800000 */
.L_x_2246:
[----:B01----:R-:W-:Y:S01]  /*5b50*/  VIADD R10, R16, 0x8 ;  /* 0x00000008100a7836 */ /* 0x003fe20000000000 */
        /* <DEDUP_REMOVED lines=20> */
[----:B------:R-:W-:Y:S01]  /*5ca0*/  UIADD3 UR46, UR30, 0x180, URZ ;  /* 0x000001801e2e7890 */ /* 0x000fe2000fffe03f */
[----:B------:R-:W-:Y:S01]  /*5cb0*/  UMOV UR47, 0x80000020 ;  /* 0x80000020002f7882 */ /* 0x000fe20000000000 */
[----:B------:R-:W-:Y:S01]  /*5cc0*/  UIADD3 UR50, UR30, 0x200, URZ ;  /* 0x000002001e327890 */ /* 0x000fe2000fffe03f */
[----:B------:R-:W-:Y:S01]  /*5cd0*/  UMOV UR51, 0x80000020 ;  /* 0x8000002000337882 */ /* 0x000fe20000000000 */
[----:B------:R-:W-:Y:S01]  /*5ce0*/  UIADD3 UR26, UR30, 0x2, URZ ;  /* 0x000000021e1a7890 */ /* 0x000fe2000fffe03f */
[----:B------:R-:W-:Y:S01]  /*5cf0*/  WARPGROUP.ARRIVE ;  /* 0x00000000000079c5 */ /* 0x000fe20000000000 */
[----:B------:R-:W-:Y:S01]  /*5d00*/  UMOV UR27, 0x80000020 ;  /* 0x80000020001b7882 */ /* 0x000fe20000000000 */
[----:B------:R-:W-:-:S02]  /*5d10*/  UIADD3 UR10, UR30, 0x82, URZ ;  /* 0x000000821e0a7890 */ /* 0x000fc4000fffe03f */
[----:B------:R-:W-:Y:S02]  /*5d20*/  UIADD3 UR11, UR30, 0x182, URZ ;  /* 0x000001821e0b7890 */ /* 0x000fe4000fffe03f */
[----:B------:R-:W-:Y:S01]  /*5d30*/  QGMMA.64x32x32.F32.E4M3.E4M3 R152, gdesc[UR28], RZ, !UPT, gsb0 ;  /* 0x006000001c9879f3 */ /* 0x000fe2000c0008ff */
[----:B------:R-:W-:Y:S01]  /*5d40*/  UIADD3 UR22, UR30, 0x280, URZ ;  /* 0x000002801e167890 */ /* 0x000fe2000fffe03f */
[----:B------:R-:W-:Y:S01]  /*5d50*/  UMOV UR23, 0x80000020 ;  /* 0x8000002000177882 */ /* 0x000fe20000000000 */
[----:B------:R-:W-:Y:S01]  /*5d60*/  UIADD3 UR18, UR30, 0x282, URZ ;  /* 0x000002821e127890 */ /* 0x000fe2000fffe03f */
[----:B------:R-:W-:Y:S01]  /*5d70*/  UMOV UR19, 0x80000020 ;  /* 0x8000002000137882 */ /* 0x000fe20000000000 */
[----:B------:R-:W-:Y:S01]  /*5d80*/  UIADD3 UR14, UR30, 0x500, URZ ;  /* 0x000005001e0e7890 */ /* 0x000fe2000fffe03f */
[----:B------:R-:W-:Y:S01]  /*5d90*/  UMOV UR15, 0x80000020 ;  /* 0x80000020000f7882 */ /* 0x000fe20000000000 */
[----:B------:R-:W-:Y:S01]  /*5da0*/  UMOV UR28, UR8 ;  /* 0x00000008001c7c82 */ /* 0x000fe20008000000 */
[----:B------:R-:W-:Y:S01]  /*5db0*/  UMOV UR29, UR9 ;  /* 0x00000009001d7c82 */ /* 0x000fe20008000000 */
[----:B------:R-:W-:Y:S01]  /*5dc0*/  UMOV UR31, 0x80000020 ;  /* 0x80000020001f7882 */ /* 0x000fe20000000000 */
[----:B------:R-:W-:-:S02]  /*5dd0*/  WARPGROUP.DEPBAR.LE gsb0, 0x0 ;  /* 0x00008000000079c5 */ /* 0x000fc40000010000 */
        /* <DEDUP_REMOVED lines=153> */
.L_x_2251:
[----:B------:R-:W-:Y:S01]  /*6770*/  ULEA UR10, UR6, UR38, 0x3 ;  /* 0x00000026060a7291 */ /* 0x000fe2000f8e183f */
[----:B------:R-:W-:-:S05]  /*6780*/  IMAD.U32 R10, RZ, RZ, UR7 ;  /* 0x00000007ff0a7e24 */ /* 0x000fca000f8e00ff */
[----:B------:R-:W-:-:S04]  /*6790*/  SHF.L.U32 R10, R10, 0x1f, RZ ;  /* 0x0000001f0a0a7819 */ /* 0x000fc800000006ff */
[----:B------:R0:W1:Y:S01]  /*67a0*/  SYNCS.PHASECHK.TRANS64.TRYWAIT P1, [UR10+0x29850], R10 ;  /* 0x0298500aff0075a7 */ /* 0x000062000802014a */
[----:B------:R-:W-:Y:S05]  /*67b0*/  @!P0 BRA `(.L_x_2252) ;  /* 0x0000000000048947 */ /* 0x000fea0003800000 */
[----:B------:R-:W-:Y:S01]  /*67c0*/  BPT.TRAP 0x1 ;  /* 0x000000040000795c */ /* 0x000fe20000300000 */
.L_x_2252:
[----:B-1----:R-:W-:Y:S05]  /*67d0*/  @P1 BRA `(.L_x_2250) ;  /* 0x0000000000081947 */ /* 0x002fea0003800000 */
[----:B------:R-:W1:Y:S02]  /*67e0*/  SYNCS.PHASECHK.TRANS64.TRYWAIT P1, [UR10+0x29850], R10 ;  /* 0x0298500aff0075a7 */ /* 0x000e64000802014a */
[----:B-1----:R-:W-:Y:S05]  /*67f0*/  @!P1 BRA `(.L_x_2253) ;  /* 0x000000e800449947 */ /* 0x002fea0003800000 */
.L_x_2250:
        /* <DEDUP_REMOVED lines=34> */
.L_x_2254:
[----:B------:R-:W-:Y:S01]  /*6a20*/  UISETP.NE.AND UP0, UPT, UR56, URZ, UPT ;  /* 0x0000003f3800728c */ /* 0x000fe2000bf05270 */
[C---:B------:R-:W-:Y:S01]  /*6a30*/  FMUL.FTZ R14, R0.reuse, R159 ;  /* 0x0000009f000e7220 */ /* 0x040fe20000410000 */
[C---:B------:R-:W-:Y:S01]  /*6a40*/  FMUL.FTZ R159, R0.reuse, R137 ;  /* 0x00000089009f7220 */ /* 0x040fe20000410000 */
[C---:B------:R-:W-:Y:S01]  /*6a50*/  FMUL.FTZ R137, R0.reuse, R142 ;  /* 0x0000008e00897220 */ /* 0x040fe20000410000 */
[C---:B------:R-:W-:Y:S01]  /*6a60*/  FMUL.FTZ R142, R0.reuse, R125 ;  /* 0x0000007d008e7220 */ /* 0x040fe20000410000 */
[C---:B------:R-:W-:Y:S01]  /*6a70*/  FMUL.FTZ R15, R0.reuse, R158 ;  /* 0x0000009e000f7220 */ /* 0x040fe20000410000 */
[----:B------:R-:W-:Y:S01]  /*6a80*/  PLOP3.LUT P1, PT, PT, PT, UP0, 0x80, 0x0 ;  /* 0x000000000000781c */ /* 0x000fe20003f2f008 */
[C---:B------:R-:W-:Y:S01]  /*6a90*/  FMUL.FTZ R158, R0.reuse, R136 ;  /* 0x00000088009e7220 */ /* 0x040fe20000410000 */
[----:B------:R-:W-:Y:S01]  /*6aa0*/  PLOP3.LUT P2, PT, PT, PT, UP0, 0x80, 0x0 ;  /* 0x000000000000781c */ /* 0x000fe20003f4f008 */
[C---:B------:R-:W-:Y:S01]  /*6ab0*/  FMUL.FTZ R136, R0.reuse, R143 ;  /* 0x0000008f00887220 */ /* 0x040fe20000410000 */
[----:B------:R-:W-:Y:S01]  /*6ac0*/  FMUL.FTZ R143, R0, R128 ;  /* 0x00000080008f7220 */ /* 0x000fe20000410000 */
[----:B------:R-:W-:Y:S01]  /*6ad0*/  @UP0 ULDC UR7, c[0x0][0x44c] ;  /* 0x0001130000070ab9 */ /* 0x000fe20000000800 */
[----:B------:R-:W-:-:S02]  /*6ae0*/  IMAD.MOV.U32 R128, RZ, RZ, R6 ;  /* 0x000000ffff807224 */ /* 0x000fc400078e0006 */
[C---:B------:R-:W-:Y:S01]  /*6af0*/  FMUL.FTZ R179, R0.reuse, R145 ;  /* 0x0000009100b37220 */ /* 0x040fe20000410000 */
[C---:B0-----:R-:W-:Y:S01]  /*6b00*/  FMUL.FTZ R10, R0.reuse, R152 ;  /* 0x00000098000a7220 */ /* 0x041fe20000410000 */
[C---:B------:R-:W-:Y:S01]  /*6b10*/  FMUL.FTZ R169, R0.reuse, R124 ;  /* 0x0000007c00a97220 */ /* 0x040fe20000410000 */
[C---:B------:R-:W-:Y:S01]  /*6b20*/  FMUL.FTZ R124, R0.reuse, R130 ;  /* 0x00000082007c7220 */ /* 0x040fe20000410000 */
[C---:B------:R-:W-:Y:S01]  /*6b30*/  FMUL.FTZ R171, R0.reuse, R121 ;  /* 0x0000007900ab7220 */ /* 0x040fe20000410000 */
[----:B------:R-:W-:Y:S01]  /*6b40*/  FMUL.FTZ R121, R0, R123 ;  /* 0x0000007b00797220 */ /* 0x000fe20000410000 */
[----:B------:R-:W-:Y:S01]  /*6b50*/  @P1 IMAD.HI.U32 R125, R6, UR7, RZ ;  /* 0x00000007067d1c27 */ /* 0x000fe2000f8e00ff */
[----:B------:R-:W-:-:S03]  /*6b60*/  @UP0 ULDC UR7, c[0x0][0x450] ;  /* 0x0001140000070ab9 */ /* 0x000fc60000000800 */
[C---:B------:R-:W-:Y:S01]  /*6b70*/  FMUL.FTZ R11, R0.reuse, R153 ;  /* 0x00000099000b7220 */ /* 0x040fe20000410000 */
[C---:B------:R-:W-:Y:S01]  /*6b80*/  FMUL.FTZ R123, R0.reuse, R127 ;  /* 0x0000007f007b7220 */ /* 0x040fe20000410000 */
[----:B------:R-:W-:Y:S01]  /*6b90*/  MOV R127, UR59 ;  /* 0x0000003b007f7c02 */ /* 0x000fe20008000f00 */
[----:B------:R-:W0:Y:S01]  /*6ba0*/  MUFU.TANH R10, R10 ;  /* 0x0000000a000a7308 */ /* 0x000e220000002400 */
[----:B------:R-:W-:Y:S01]  /*6bb0*/  @P2 SHF.R.U32.HI R128, RZ, UR7, R125 ;  /* 0x00000007ff802c19 */ /* 0x000fe2000801167d */
[----:B------:R-:W-:Y:S01]  /*6bc0*/  UMOV UR7, 0x1 ;  /* 0x0000000100077882 */ /* 0x000fe20000000000 */
[C---:B------:R-:W-:Y:S01]  /*6bd0*/  FMUL.FTZ R152, R0.reuse, R156 ;  /* 0x0000009c00987220 */ /* 0x040fe20000410000 */
[----:B------:R-:W-:Y:S01]  /*6be0*/  UIMAD UR7, UR39, -0xa0, UR7 ;  /* 0xffffff60270778a4 */ /* 0x000fe2000f8e0207 */
[C---:B------:R-:W-:Y:S01]  /*6bf0*/  FMUL.FTZ R153, R0.reuse, R157 ;  /* 0x0000009d00997220 */ /* 0x040fe20000410000 */
[----:B------:R-:W1:Y:S01]  /*6c00*/  SHFL.IDX PT, R145, R128, RZ, 0x1c1f ;  /* 0x001c1fff80917589 */ /* 0x000e6200000e0000 */
[C---:B------:R-:W-:Y:S01]  /*6c10*/  FMUL.FTZ R181, R0.reuse, R144 ;  /* 0x0000009000b57220 */ /* 0x040fe20000410000 */
[----:B------:R-:W2:Y:S01]  /*6c20*/  MUFU.TANH R11, R11 ;  /* 0x0000000b000b7308 */ /* 0x000ea20000002400 */
[----:B------:R-:W-:Y:S01]  /*6c30*/  FMUL.FTZ R144, R0, R132 ;  /* 0x0000008400907220 */ /* 0x000fe20000410000 */
[----:B------:R-:W-:-:S02]  /*6c40*/  IMAD.U32 R130, RZ, RZ, UR7 ;  /* 0x00000007ff827e24 */ /* 0x000fc4000f8e00ff */
[C---:B------:R-:W-:Y:S01]  /*6c50*/  FMUL.FTZ R13, R0.reuse, R154 ;  /* 0x0000009a000d7220 */ /* 0x040fe20000410000 */
[C---:B------:R-:W-:Y:S01]  /*6c60*/  FMUL.FTZ R154, R0.reuse, R160 ;  /* 0x000000a0009a7220 */ /* 0x040fe20000410000 */
[C---:B------:R-:W-:Y:S01]  /*6c70*/  FMUL.FTZ R12, R0.reuse, R155 ;  /* 0x0000009b000c7220 */ /* 0x040fe20000410000 */
[----:B------:R-:W-:Y:S02]  /*6c80*/  IMAD R130, R7, -0x2, R130 ;  /* 0xfffffffe07827824 */ /* 0x000fe400078e0282 */
[C---:B------:R-:W-:Y:S01]  /*6c90*/  FMUL.FTZ R155, R0.reuse, R161 ;  /* 0x000000a1009b7220 */ /* 0x040fe20000410000 */
[----:B------:R-:W3:Y:S01]  /*6ca0*/  MUFU.TANH R152, R152 ;  /* 0x0000009800987308 */ /* 0x000ee20000002400 */
[C---:B------:R-:W-:Y:S01]  /*6cb0*/  FMUL.FTZ R18, R0.reuse, R163 ;  /* 0x000000a300127220 */ /* 0x040fe20000410000 */
[----:B------:R-:W-:Y:S02]  /*6cc0*/  IMAD R130, R127, UR55, R130 ;  /* 0x000000377f827c24 */ /* 0x000fe4000f8e0282 */
[C---:B------:R-:W-:Y:S01]  /*6cd0*/  FMUL.FTZ R157, R0.reuse, R164 ;  /* 0x000000a4009d7220 */ /* 0x040fe20000410000 */
[C---:B------:R-:W-:Y:S01]  /*6ce0*/  FMUL.FTZ R156, R0.reuse, R165 ;  /* 0x000000a5009c7220 */ /* 0x040fe20000410000 */
[C---:B------:R-:W-:Y:S01]  /*6cf0*/  FMUL.FTZ R160, R0.reuse, R140 ;  /* 0x0000008c00a07220 */ /* 0x040fe20000410000 */
        /* <DEDUP_REMOVED lines=8> */
[----:B-1----:R-:W-:Y:S01]  /*6d80*/  IADD3 R132, R145, -UR61, R130 ;  /* 0x8000003d91847c10 */ /* 0x002fe2000fffe082 */
[C---:B------:R-:W-:Y:S01]  /*6d90*/  FMUL.FTZ R131, R0.reuse, R133 ;  /* 0x0000008500837220 */ /* 0x040fe20000410000 */
[----:B------:R-:W1:Y:S01]  /*6da0*/  MUFU.TANH R154, R154 ;  /* 0x0000009a009a7308 */ /* 0x000e620000002400 */
[----:B------:R-:W-:Y:S01]  /*6db0*/  FMUL.FTZ R105, R0, R105 ;  /* 0x0000006900697220 */ /* 0x000fe20000410000 */
[----:B------:R-:W-:Y:S01]  /*6dc0*/  ISETP.GT.AND P1, PT, R132, RZ, PT ;  /* 0x000000ff8400720c */ /* 0x000fe20003f24270 */
[----:B------:R-:W-:Y:S01]  /*6dd0*/  FMUL.FTZ R104, R0, R104 ;  /* 0x0000006800687220 */ /* 0x000fe20000410000 */
[----:B------:R-:W-:Y:S01]  /*6de0*/  ISETP.GT.AND P2, PT, R132, 0x1, PT ;  /* 0x000000018400780c */ /* 0x000fe20003f44270 */
[----:B------:R-:W-:Y:S01]  /*6df0*/  FMUL.FTZ R109, R0, R109 ;  /* 0x0000006d006d7220 */ /* 0x000fe20000410000 */
[----:B0-----:R-:W-:Y:S01]  /*6e00*/  FSEL R163, R10, -INF , P1 ;  /* 0xff8000000aa37808 */ /* 0x001fe20000800000 */
[----:B------:R-:W-:Y:S01]  /*6e10*/  FMUL.FTZ R120, R0, R122 ;  /* 0x0000007a00787220 */ /* 0x000fe20000410000 */
[----:B------:R-:W0:Y:S01]  /*6e20*/  MUFU.TANH R155, R155 ;  /* 0x0000009b009b7308 */ /* 0x000e220000002400 */
[----:B------:R-:W-:Y:S01]  /*6e30*/  ISETP.GT.AND P1, PT, R132, 0x8, PT ;  /* 0x000000088400780c */ /* 0x000fe20003f24270 */
[C---:B------:R-:W-:Y:S01]  /*6e40*/  FMUL.FTZ R122, R0.reuse, R126 ;  /* 0x0000007e007a7220 */ /* 0x040fe20000410000 */
[----:B--2---:R-:W-:Y:S01]  /*6e50*/  FSEL R183, R11, -INF , P2 ;  /* 0xff8000000bb77808 */ /* 0x004fe20001000000 */
[C---:B------:R-:W-:Y:S01]  /*6e60*/  FMUL.FTZ R126, R0.reuse, R134 ;  /* 0x00000086007e7220 */ /* 0x040fe20000410000 */
[----:B------:R-:W-:Y:S01]  /*6e70*/  FMNMX.FTZ R10, R163, R8, !PT ;  /* 0x00000008a30a7209 */ /* 0x000fe20007810000 */
[----:B------:R-:W-:Y:S01]  /*6e80*/  FMUL.FTZ R113, R0, R113 ;  /* 0x0000007100717220 */ /* 0x000fe20000410000 */
[----:B------:R-:W-:Y:S01]  /*6e90*/  ISETP.GT.AND P2, PT, R132, 0x9, PT ;  /* 0x000000098400780c */ /* 0x000fe20003f44270 */
[----:B------:R-:W2:Y:S01]  /*6ea0*/  MUFU.TANH R157, R157 ;  /* 0x0000009d009d7308 */ /* 0x000ea20000002400 */
[----:B---3--:R-:W-:Y:S01]  /*6eb0*/  FSEL R187, R152, -INF , P1 ;  /* 0xff80000098bb7808 */ /* 0x008fe20000800000 */
[C---:B------:R-:W-:Y:S01]  /*6ec0*/  FMUL.FTZ R108, R0.reuse, R108 ;  /* 0x0000006c006c7220 */ /* 0x040fe20000410000 */
[----:B------:R-:W-:Y:S01]  /*6ed0*/  FMNMX.FTZ R10, R183, R10, !PT ;  /* 0x0000000ab70a7209 */ /* 0x000fe20007810000 */
[----:B------:R-:W-:Y:S01]  /*6ee0*/  FMUL.FTZ R117, R0, R117 ;  /* 0x0000007500757220 */ /* 0x000fe20000410000 */
[----:B------:R-:W-:Y:S01]  /*6ef0*/  ISETP.GT.AND P1, PT, R132, 0x10, PT ;  /* 0x000000108400780c */ /* 0x000fe20003f24270 */
[C---:B------:R-:W-:Y:S01]  /*6f00*/  FMUL.FTZ R23, R0.reuse, R138 ;  /* 0x0000008a00177220 */ /* 0x040fe20000410000 */
[----:B----4-:R-:W-:Y:S01]  /*6f10*/  FSEL R191, R153, -INF , P2 ;  /* 0xff80000099bf7808 */ /* 0x010fe20001000000 */
[----:B------:R-:W3:Y:S01]  /*6f20*/  MUFU.TANH R156, R156 ;  /* 0x0000009c009c7308 */ /* 0x000ee20000002400 */
[----:B------:R-:W-:Y:S01]  /*6f30*/  FMNMX.FTZ R10, R187, R10, !PT ;  /* 0x0000000abb0a7209 */ /* 0x000fe20007810000 */
[----:B------:R-:W-:Y:S01]  /*6f40*/  FMUL.FTZ R112, R0, R112 ;  /* 0x0000007000707220 */ /* 0x000fe20000410000 */
[----:B------:R-:W-:Y:S01]  /*6f50*/  ISETP.GT.AND P2, PT, R132, 0x11, PT ;  /* 0x000000118400780c */ /* 0x000fe20003f44270 */
[----:B------:R-:W-:Y:S01]  /*6f60*/  FMUL.FTZ R138, R0, R146 ;  /* 0x00000092008a7220 */ /* 0x000fe20000410000 */
[----:B-1----:R-:W-:Y:S01]  /*6f70*/  FSEL R195, R154, -INF , P1 ;  /* 0xff8000009ac37808 */ /* 0x002fe20000800000 */
[----:B------:R-:W-:Y:S01]  /*6f80*/  FMUL.FTZ R116, R0, R116 ;  /* 0x0000007400747220 */ /* 0x000fe20000410000 */
[----:B------:R-:W-:Y:S01]  /*6f90*/  FMNMX.FTZ R10, R191, R10, !PT ;  /* 0x0000000abf0a7209 */ /* 0x000fe20007810000 */
[----:B------:R-:W1:Y:S01]  /*6fa0*/  MUFU.TANH R158, R158 ;  /* 0x0000009e009e7308 */ /* 0x000e620000002400 */
        /* <DEDUP_REMOVED lines=8> */
[----:B--2---:R-:W-:Y:S01]  /*7030*/  FSEL R199, R157, -INF , P1 ;  /* 0xff8000009dc77808 */ /* 0x004fe20000800000 */
[C---:B------:R-:W-:Y:S01]  /*7040*/  FMUL.FTZ R127, R0.reuse, R135 ;  /* 0x00000087007f7220 */ /* 0x040fe20000410000 */
[----:B------:R-:W-:Y:S01]  /*7050*/  FMNMX.FTZ R10, R197, R10, !PT ;  /* 0x0000000ac50a7209 */ /* 0x000fe20007810000 */
[----:B------:R-:W-:Y:S01]  /*7060*/  FMUL.FTZ R92, R0, R92 ;  /* 0x0000005c005c7220 */ /* 0x000fe20000410000 */
[----:B------:R-:W-:Y:S01]  /*7070*/  ISETP.GT.AND P1, PT, R132, 0x20, PT ;  /* 0x000000208400780c */ /* 0x000fe20003f24270 */
[----:B------:R-:W-:Y:S01]  /*7080*/  FMUL.FTZ R141, R0, R151 ;  /* 0x00000097008d7220 */ /* 0x000fe20000410000 */
[----:B---3--:R-:W-:Y:S01]  /*7090*/  FSEL R193, R156, -INF , P2 ;  /* 0xff8000009cc17808 */ /* 0x008fe20001000000 */
[----:B------:R-:W2:Y:S01]  /*70a0*/  MUFU.TANH R160, R160 ;  /* 0x000000a000a07308 */ /* 0x000ea20000002400 */
        /* <DEDUP_REMOVED lines=17> */
[----:B------:R-:W-:Y:S01]  /*71c0*/  FMUL.FTZ R102, R0, R102 ;  /* 0x0000006600667220 */ /* 0x000fe20000410000 */
[----:B------:R-:W-:Y:S01]  /*71d0*/  FMNMX.FTZ R10, R185, R10, !PT ;  /* 0x0000000ab90a7209 */ /* 0x000fe20007810000 */
[----:B------:R-:W-:Y:S01]  /*71e0*/  ULEA UR7, UR4, UR38, 0x3 ;  /* 0x0000002604077291 */ /* 0x000fe2000f8e183f */
[----:B------:R-:W-:-:S02]  /*71f0*/  ISETP.GT.AND P1, PT, R132, 0x30, PT ;  /* 0x000000308400780c */ /* 0x000fc40003f24270 */
[----:B------:R-:W-:Y:S01]  /*7200*/  FMNMX.FTZ R10, R165, R10, !PT ;  /* 0x0000000aa50a7209 */ /* 0x000fe20007810000 */
[----:B------:R-:W2:Y:S01]  /*7210*/  MUFU.TANH R179, R179 ;  /* 0x000000b300b37308 */ /* 0x000ea20000002400 */
[----:B-1----:R-:W-:Y:S01]  /*7220*/  FSEL R167, R161, -INF , P2 ;  /* 0xff800000a1a77808 */ /* 0x002fe20001000000 */
[----:B------:R-:W-:Y:S01]  /*7230*/  UIADD3 UR7, UR7, 0x29840, URZ ;  /* 0x0002984007077890 */ /* 0x000fe2000fffe03f */
[----:B------:R-:W-:Y:S02]  /*7240*/  ISETP.GT.AND P2, PT, R132, 0x31, PT ;  /* 0x000000318400780c */ /* 0x000fe40003f44270 */
[----:B------:R-:W-:Y:S01]  /*7250*/  FMNMX.FTZ R10, R167, R10, !PT ;  /* 0x0000000aa70a7209 */ /* 0x000fe20007810000 */
[----:B------:R-:W-:Y:S02]  /*7260*/  UPRMT UR7, UR60, 0x654, UR7 ;  /* 0x000006543c077896 */ /* 0x000fe40008000007 */
[----:B------:R-:W1:Y:S01]  /*7270*/  MUFU.TANH R177, R177 ;  /* 0x000000b100b17308 */ /* 0x000e620000002400 */
[----:B0-----:R-:W-:-:S02]  /*7280*/  FSEL R181, R181, -INF , P1 ;  /* 0xff800000b5b57808 */ /* 0x001fc40000800000 */
[C---:B------:R-:W-:Y:S02]  /*7290*/  ISETP.GT.AND P1, PT, R132.reuse, 0x38, PT ;  /* 0x000000388400780c */ /* 0x040fe40003f24270 */
[----:B------:R-:W-:Y:S02]  /*72a0*/  FMNMX.FTZ R10, R181, R10, !PT ;  /* 0x0000000ab50a7209 */ /* 0x000fe40007810000 */
[----:B------:R-:W-:Y:S01]  /*72b0*/  SYNCS.ARRIVE.TRANS64.RED.A1T0 RZ, [UR7], RZ ;  /* 0x000000ffffff79a7 */ /* 0x000fe20008100407 */
[----:B------:R-:W0:Y:S01]  /*72c0*/  MUFU.TANH R175, R175 ;  /* 0x000000af00af7308 */ /* 0x000e220000002400 */
[----:B--2---:R-:W-:Y:S02]  /*72d0*/  FSEL R179, R179, -INF , P2 ;  /* 0xff800000b3b37808 */ /* 0x004fe40001000000 */
[----:B------:R-:W-:Y:S02]  /*72e0*/  ISETP.GT.AND P2, PT, R132, 0x39, PT ;  /* 0x000000398400780c */ /* 0x000fe40003f44270 */
[----:B------:R-:W-:-:S03]  /*72f0*/  FMNMX.FTZ R10, R179, R10, !PT ;  /* 0x0000000ab30a7209 */ /* 0x000fc60007810000 */
[----:B------:R-:W2:Y:S01]  /*7300*/  MUFU.TANH R173, R173 ;  /* 0x000000ad00ad7308 */ /* 0x000ea20000002400 */
[----:B-1----:R-:W-:Y:S02]  /*7310*/  FSEL R177, R177, -INF , P1 ;  /* 0xff800000b1b17808 */ /* 0x002fe40000800000 */
[----:B------:R-:W-:Y:S02]  /*7320*/  ISETP.GT.AND P1, PT, R132, 0x40, PT ;  /* 0x000000408400780c */ /* 0x000fe40003f24270 */
[----:B------:R-:W-:-:S03]  /*7330*/  FMNMX.FTZ R10, R177, R10, !PT ;  /* 0x0000000ab10a7209 */ /* 0x000fc60007810000 */
[----:B------:R-:W1:Y:S01]  /*7340*/  MUFU.TANH R171, R171 ;  /* 0x000000ab00ab7308 */ /* 0x000e620000002400 */
[----:B0-----:R-:W-:Y:S02]  /*7350*/  FSEL R175, R175, -INF , P2 ;  /* 0xff800000afaf7808 */ /* 0x001fe40001000000 */
[----:B------:R-:W-:Y:S02]  /*7360*/  ISETP.GT.AND P2, PT, R132, 0x41, PT ;  /* 0x000000418400780c */ /* 0x000fe40003f44270 */
[----:B------:R-:W-:-:S03]  /*7370*/  FMNMX.FTZ R10, R175, R10, !PT ;  /* 0x0000000aaf0a7209 */ /* 0x000fc60007810000 */
        /* <DEDUP_REMOVED lines=12> */
[----:B------:R-:W-:Y:S08]  /*7440*/  MUFU.TANH R129, R129 ;  /* 0x0000008100817308 */ /* 0x000ff00000002400 */
[----:B------:R-:W0:Y:S08]  /*7450*/  MUFU.TANH R144, R144 ;  /* 0x0000009000907308 */ /* 0x000e300000002400 */
[----:B------:R3:W-:Y:S08]  /*7460*/  MUFU.TANH R11, R105 ;  /* 0x00000069000b7308 */ /* 0x0007f00000002400 */
[----:B------:R-:W-:Y:S01]  /*7470*/  MUFU.TANH R131, R131 ;  /* 0x0000008300837308 */ /* 0x000fe20000002400 */
[----:B---3--:R-:W-:Y:S01]  /*7480*/  FMUL.FTZ R105, R0, R107 ;  /* 0x0000006b00697220 */ /* 0x008fe20000410000 */
[----:B--2---:R-:W-:Y:S01]  /*7490*/  FSEL R107, R142, -INF , P2 ;  /* 0xff8000008e6b7808 */ /* 0x004fe20001000000 */
[----:B------:R-:W-:Y:S01]  /*74a0*/  FMUL.FTZ R142, R0, R95 ;  /* 0x0000005f008e7220 */ /* 0x000fe20000410000 */
[----:B------:R-:W-:-:S02]  /*74b0*/  ISETP.GT.AND P2, PT, R132, 0x51, PT ;  /* 0x000000518400780c */ /* 0x000fc40003f44270 */
[----:B------:R-:W-:Y:S02]  /*74c0*/  FMNMX.FTZ R10, R107, R10, !PT ;  /* 0x0000000a6b0a7209 */ /* 0x000fe40007810000 */
[----:B------:R2:W3:Y:S08]  /*74d0*/  MUFU.TANH R133, R104 ;  /* 0x0000006800857308 */ /* 0x0004f00000002400 */
[----:B------:R1:W-:Y:S01]  /*74e0*/  MUFU.TANH R134, R109 ;  /* 0x0000006d00867308 */ /* 0x0003e20000002400 */
[----:B--2---:R-:W-:-:S07]  /*74f0*/  FMUL.FTZ R104, R0, R106 ;  /* 0x0000006a00687220 */ /* 0x004fce0000410000 */
[----:B------:R2:W-:Y:S01]  /*7500*/  MUFU.TANH R145, R113 ;  /* 0x0000007100917308 */ /* 0x0005e20000002400 */
[----:B-1----:R-:W-:Y:S02]  /*7510*/  FSEL R109, R143, -INF , P1 ;  /* 0xff8000008f6d7808 */ /* 0x002fe40000800000 */
[----:B------:R-:W-:Y:S02]  /*7520*/  ISETP.GT.AND P1, PT, R132, 0x58, PT ;  /* 0x000000588400780c */ /* 0x000fe40003f24270 */
[----:B------:R-:W-:Y:S01]  /*7530*/  FMNMX.FTZ R106, R109, R10, !PT ;  /* 0x0000000a6d6a7209 */ /* 0x000fe20007810000 */
[----:B------:R-:W-:Y:S01]  /*7540*/  FMUL.FTZ R10, R0, R89 ;  /* 0x00000059000a7220 */ /* 0x000fe20000410000 */
[----:B0-----:R-:W-:Y:S01]  /*7550*/  FSEL R89, R144, -INF , P1 ;  /* 0xff80000090597808 */ /* 0x001fe20000800000 */
[----:B------:R-:W0:Y:S01]  /*7560*/  MUFU.TANH R108, R108 ;  /* 0x0000006c006c7308 */ /* 0x000e220000002400 */
[----:B--2---:R-:W-:Y:S01]  /*7570*/  FSEL R113, R129, -INF , P2 ;  /* 0xff80000081717808 */ /* 0x004fe20001000000 */
[----:B------:R-:W-:Y:S01]  /*7580*/  FMUL.FTZ R144, R0, R98 ;  /* 0x0000006200907220 */ /* 0x000fe20000410000 */
[----:B------:R-:W-:-:S02]  /*7590*/  ISETP.GT.AND P2, PT, R132, 0x59, PT ;  /* 0x000000598400780c */ /* 0x000fc40003f44270 */
[----:B------:R-:W-:Y:S02]  /*75a0*/  FMNMX.FTZ R106, R113, R106, !PT ;  /* 0x0000006a716a7209 */ /* 0x000fe40007810000 */
[C---:B------:R-:W-:Y:S01]  /*75b0*/  ISETP.GT.AND P1, PT, R132.reuse, 0x60, PT ;  /* 0x000000608400780c */ /* 0x040fe20003f24270 */
[----:B------:R1:W-:Y:S01]  /*75c0*/  MUFU.TANH R146, R117 ;  /* 0x0000007500927308 */ /* 0x0003e20000002400 */
[----:B------:R-:W-:Y:S02]  /*75d0*/  FMNMX.FTZ R106, R89, R106, !PT ;  /* 0x0000006a596a7209 */ /* 0x000fe40007810000 */
[----:B---3--:R-:W-:Y:S02]  /*75e0*/  FSEL R129, R133, -INF , P1 ;  /* 0xff80000085817808 */ /* 0x008fe40000800000 */
[----:B------:R-:W-:-:S03]  /*75f0*/  ISETP.GT.AND P1, PT, R132, 0x68, PT ;  /* 0x000000688400780c */ /* 0x000fc60003f24270 */
[----:B------:R-:W2:Y:S01]  /*7600*/  MUFU.TANH R112, R112 ;  /* 0x0000007000707308 */ /* 0x000ea20000002400 */
[----:B-1----:R-:W-:Y:S02]  /*7610*/  FSEL R117, R131, -INF , P2 ;  /* 0xff80000083757808 */ /* 0x002fe40001000000 */
[C---:B------:R-:W-:Y:S02]  /*7620*/  ISETP.GT.AND P2, PT, R132.reuse, 0x61, PT ;  /* 0x000000618400780c */ /* 0x040fe40003f44270 */
[----:B------:R-:W-:Y:S02]  /*7630*/  FMNMX.FTZ R106, R117, R106, !PT ;  /* 0x0000006a756a7209 */ /* 0x000fe40007810000 */
[----:B------:R-:W-:Y:S01]  /*7640*/  FSEL R131, R11, -INF , P2 ;  /* 0xff8000000b837808 */ /* 0x000fe20001000000 */
[----:B------:R-:W1:Y:S01]  /*7650*/  MUFU.TANH R116, R116 ;  /* 0x0000007400747308 */ /* 0x000e620000002400 */
[----:B------:R-:W-:Y:S02]  /*7660*/  FMNMX.FTZ R106, R129, R106, !PT ;  /* 0x0000006a816a7209 */ /* 0x000fe40007810000 */
[----:B------:R-:W-:-:S02]  /*7670*/  ISETP.GT.AND P2, PT, R132, 0x69, PT ;  /* 0x000000698400780c */ /* 0x000fc40003f44270 */
[----:B0-----:R-:W-:Y:S01]  /*7680*/  FSEL R133, R108, -INF , P1 ;  /* 0xff8000006c857808 */ /* 0x001fe20000800000 */
[----:B------:R-:W-:Y:S01]  /*7690*/  FMUL.FTZ R108, R0, R111 ;  /* 0x0000006f006c7220 */ /* 0x000fe20000410000 */
[----:B------:R-:W-:Y:S01]  /*76a0*/  FMNMX.FTZ R106, R131, R106, !PT ;  /* 0x0000006a836a7209 */ /* 0x000fe20007810000 */
[----:B------:R0:W-:Y:S01]  /*76b0*/  MUFU.TANH R147, R10 ;  /* 0x0000000a00937308 */ /* 0x0001e20000002400 */
[----:B------:R-:W-:Y:S02]  /*76c0*/  ISETP.GT.AND P1, PT, R132, 0x70, PT ;  /* 0x000000708400780c */ /* 0x000fe40003f24270 */
[----:B------:R-:W-:Y:S02]  /*76d0*/  FMNMX.FTZ R106, R133, R106, !PT ;  /* 0x0000006a856a7209 */ /* 0x000fe40007810000 */
[----:B--2---:R-:W-:Y:S01]  /*76e0*/  FSEL R135, R112, -INF , P1 ;  /* 0xff80000070877808 */ /* 0x004fe20000800000 */
[----:B------:R-:W-:Y:S01]  /*76f0*/  FMUL.FTZ R112, R0, R115 ;  /* 0x0000007300707220 */ /* 0x000fe20000410000 */
[----:B------:R-:W-:Y:S01]  /*7700*/  ISETP.GT.AND P1, PT, R132, 0x78, PT ;  /* 0x000000788400780c */ /* 0x000fe20003f24270 */
[----:B------:R-:W2:Y:S01]  /*7710*/  MUFU.TANH R88, R88 ;  /* 0x0000005800587308 */ /* 0x000ea20000002400 */
[----:B0-----:R-:W-:Y:S01]  /*7720*/  FMUL.FTZ R10, R0, R93 ;  /* 0x0000005d000a7220 */ /* 0x001fe20000410000 */
[----:B------:R-:W-:Y:S01]  /*7730*/  FSEL R93, R134, -INF , P2 ;  /* 0xff800000865d7808 */ /* 0x000fe20001000000 */
[----:B------:R-:W-:Y:S01]  /*7740*/  FMUL.FTZ R134, R0, R94 ;  /* 0x0000005e00867220 */ /* 0x000fe20000410000 */
[----:B------:R-:W-:-:S02]  /*7750*/  ISETP.GT.AND P2, PT, R132, 0x71, PT ;  /* 0x000000718400780c */ /* 0x000fc40003f44270 */
[----:B------:R-:W-:Y:S02]  /*7760*/  FMNMX.FTZ R106, R93, R106, !PT ;  /* 0x0000006a5d6a7209 */ /* 0x000fe40007810000 */
[----:B------:R-:W-:Y:S01]  /*7770*/  FSEL R143, R145, -INF , P2 ;  /* 0xff800000918f7808 */ /* 0x000fe20001000000 */
[----:B------:R0:W-:Y:S01]  /*7780*/  MUFU.TANH R151, R10 ;  /* 0x0000000a00977308 */ /* 0x0001e20000002400 */
[----:B------:R-:W-:Y:S02]  /*7790*/  FMNMX.FTZ R106, R135, R106, !PT ;  /* 0x0000006a876a7209 */ /* 0x000fe40007810000 */
[----:B------:R-:W-:Y:S02]  /*77a0*/  ISETP.GT.AND P2, PT, R132, 0x79, PT ;  /* 0x000000798400780c */ /* 0x000fe40003f44270 */
[----:B------:R-:W-:Y:S02]  /*77b0*/  FMNMX.FTZ R106, R143, R106, !PT ;  /* 0x0000006a8f6a7209 */ /* 0x000fe40007810000 */
[----:B------:R-:W-:Y:S01]  /*77c0*/  FSEL R145, R146, -INF , P2 ;  /* 0xff80000092917808 */ /* 0x000fe20001000000 */
[----:B------:R-:W3:Y:S01]  /*77d0*/  MUFU.TANH R92, R92 ;  /* 0x0000005c005c7308 */ /* 0x000ee20000002400 */
[----:B0-----:R-:W-:Y:S01]  /*77e0*/  FMUL.FTZ R10, R0, R97 ;  /* 0x00000061000a7220 */ /* 0x001fe20000410000 */
[----:B-1----:R-:W-:Y:S01]  /*77f0*/  FSEL R97, R116, -INF , P1 ;  /* 0xff80000074617808 */ /* 0x002fe20000800000 */
[----:B------:R-:W-:Y:S01]  /*7800*/  FMUL.FTZ R146, R0, R99 ;  /* 0x0000006300927220 */ /* 0x000fe20000410000 */
[----:B------:R-:W-:Y:S01]  /*7810*/  ISETP.GT.AND P1, PT, R132, 0x80, PT ;  /* 0x000000808400780c */ /* 0x000fe20003f24270 */
[----:B------:R-:W0:Y:S01]  /*7820*/  SHFL.IDX PT, R99, R128, 0x1, 0x1c1f ;  /* 0x003c1f0080637f89 */ /* 0x000e2200000e0000 */
[----:B------:R-:W-:Y:S01]  /*7830*/  FMNMX.FTZ R106, R97, R106, !PT ;  /* 0x0000006a616a7209 */ /* 0x000fe20007810000 */
[----:B------:R-:W-:Y:S01]  /*7840*/  FMUL.FTZ R116, R0, R119 ;  /* 0x0000007700747220 */ /* 0x000fe20000410000 */
[----:B------:R-:W1:Y:S01]  /*7850*/  MUFU.TANH R96, R96 ;  /* 0x0000006000607308 */ /* 0x000e620000002400 */
[----:B------:R-:W-:-:S02]  /*7860*/  ISETP.GT.AND P2, PT, R132, 0x81, PT ;  /* 0x000000818400780c */ /* 0x000fc40003f44270 */
[----:B--2---:R-:W-:Y:S02]  /*7870*/  FSEL R149, R88, -INF , P1 ;  /* 0xff80000058957808 */ /* 0x004fe40000800000 */
[----:B------:R-:W-:Y:S02]  /*7880*/  FMNMX.FTZ R106, R145, R106, !PT ;  /* 0x0000006a916a7209 */ /* 0x000fe40007810000 */
[C---:B------:R-:W-:Y:S01]  /*7890*/  ISETP.GT.AND P1, PT, R132.reuse, 0x88, PT ;  /* 0x000000888400780c */ /* 0x040fe20003f24270 */
[----:B------:R2:W4:Y:S01]  /*78a0*/  MUFU.TANH R155, R10 ;  /* 0x0000000a009b7308 */ /* 0x0005220000002400 */
[----:B------:R-:W-:Y:S02]  /*78b0*/  FSEL R147, R147, -INF , P2 ;  /* 0xff80000093937808 */ /* 0x000fe40001000000 */
[----:B------:R-:W-:Y:S02]  /*78c0*/  FMNMX.FTZ R106, R149, R106, !PT ;  /* 0x0000006a956a7209 */ /* 0x000fe40007810000 */
[----:B------:R-:W-:-:S02]  /*78d0*/  ISETP.GT.AND P2, PT, R132, 0x89, PT ;  /* 0x000000898400780c */ /* 0x000fc40003f44270 */
[----:B------:R-:W-:Y:S01]  /*78e0*/  FMNMX.FTZ R106, R147, R106, !PT ;  /* 0x0000006a936a7209 */ /* 0x000fe20007810000 */
[----:B------:R-:W5:Y:S01]  /*78f0*/  MUFU.TANH R100, R100 ;  /* 0x0000006400647308 */ /* 0x000f620000002400 */
[----:B--2---:R-:W-:Y:S01]  /*7900*/  FMUL.FTZ R10, R0, R101 ;  /* 0x00000065000a7220 */ /* 0x004fe20000410000 */
[----:B---3--:R-:W-:Y:S02]  /*7910*/  FSEL R101, R92, -INF , P1 ;  /* 0xff8000005c657808 */ /* 0x008fe40000800000 */
[----:B------:R-:W-:Y:S02]  /*7920*/  ISETP.GT.AND P1, PT, R132, 0x90, PT ;  /* 0x000000908400780c */ /* 0x000fe40003f24270 */
[----:B------:R-:W-:Y:S02]  /*7930*/  FSEL R151, R151, -INF , P2 ;  /* 0xff80000097977808 */ /* 0x000fe40001000000 */
[----:B------:R-:W2:Y:S01]  /*7940*/  MUFU.TANH R10, R10 ;  /* 0x0000000a000a7308 */ /* 0x000ea20000002400 */
[----:B------:R-:W-:Y:S01]  /*7950*/  FMNMX.FTZ R88, R101, R106, !PT ;  /* 0x0000006a65587209 */ /* 0x000fe20007810000 */
[----:B------:R-:W-:Y:S01]  /*7960*/  FMUL.FTZ R106, R0, R110 ;  /* 0x0000006e006a7220 */ /* 0x000fe20000410000 */
[----:B------:R-:W-:Y:S01]  /*7970*/  ISETP.GT.AND P2, PT, R132, 0x91, PT ;  /* 0x000000918400780c */ /* 0x000fe20003f44270 */
[----:B------:R-:W-:Y:S01]  /*7980*/  FMUL.FTZ R110, R0, R114 ;  /* 0x00000072006e7220 */ /* 0x000fe20000410000 */
[----:B-1----:R-:W-:Y:S01]  /*7990*/  FSEL R153, R96, -INF , P1 ;  /* 0xff80000060997808 */ /* 0x002fe20000800000 */
[C---:B------:R-:W-:Y:S01]  /*79a0*/  FMUL.FTZ R114, R0.reuse, R118 ;  /* 0x0000007600727220 */ /* 0x040fe20000410000 */
[----:B------:R-:W-:Y:S01]  /*79b0*/  FMNMX.FTZ R88, R151, R88, !PT ;  /* 0x0000005897587209 */ /* 0x000fe20007810000 */
[----:B------:R-:W-:Y:S01]  /*79c0*/  FMUL.FTZ R118, R0, R90 ;  /* 0x0000005a00767220 */ /* 0x000fe20000410000 */
[----:B------:R-:W-:Y:S01]  /*79d0*/  ISETP.GT.AND P1, PT, R132, 0x98, PT ;  /* 0x000000988400780c */ /* 0x000fe20003f24270 */
[----:B------:R-:W1:Y:S01]  /*79e0*/  MUFU.TANH R13, R13 ;  /* 0x0000000d000d7308 */ /* 0x000e620000002400 */
[----:B----4-:R-:W-:-:S02]  /*79f0*/  FSEL R155, R155, -INF , P2 ;  /* 0xff8000009b9b7808 */ /* 0x010fc40001000000 */
[----:B------:R-:W-:Y:S02]  /*7a00*/  FMNMX.FTZ R88, R153, R88, !PT ;  /* 0x0000005899587209 */ /* 0x000fe40007810000 */
[----:B------:R-:W-:Y:S01]  /*7a10*/  ISETP.GT.AND P2, PT, R132, 0x99, PT ;  /* 0x000000998400780c */ /* 0x000fe20003f44270 */
[----:B------:R-:W-:Y:S01]  /*7a20*/  FMUL.FTZ R132, R0, R91 ;  /* 0x0000005b00847220 */ /* 0x000fe20000410000 */
[----:B-----5:R-:W-:Y:S01]  /*7a30*/  FSEL R157, R100, -INF , P1 ;  /* 0xff800000649d7808 */ /* 0x020fe20000800000 */
[----:B------:R-:W3:Y:S01]  /*7a40*/  MUFU.TANH R12, R12 ;  /* 0x0000000c000c7308 */ /* 0x000ee20000002400 */
[----:B------:R-:W-:Y:S02]  /*7a50*/  FMNMX.FTZ R88, R155, R88, !PT ;  /* 0x000000589b587209 */ /* 0x000fe40007810000 */
[----:B--2---:R-:W-:Y:S02]  /*7a60*/  FSEL R111, R10, -INF , P2 ;  /* 0xff8000000a6f7808 */ /* 0x004fe40001000000 */
[----:B------:R-:W-:Y:S01]  /*7a70*/  FMNMX.FTZ R88, R157, R88, !PT ;  /* 0x000000589d587209 */ /* 0x000fe20007810000 */
[----:B------:R-:W2:Y:S01]  /*7a80*/  LDC R10, c[0x0][0x988] ;  /* 0x00026200ff0a7b82 */ /* 0x000ea20000000800 */
[----:B0-----:R-:W-:Y:S01]  /*7a90*/  IADD3 R130, R99, -UR61, R130 ;  /* 0x8000003d63827c10 */ /* 0x001fe2000fffe082 */
[----:B------:R-:W0:Y:S01]  /*7aa0*/  MUFU.TANH R15, R15 ;  /* 0x0000000f000f7308 */ /* 0x000e220000002400 */
[----:B------:R-:W-:-:S02]  /*7ab0*/  FMNMX.FTZ R88, R111, R88, !PT ;  /* 0x000000586f587209 */ /* 0x000fc40007810000 */
[C---:B------:R-:W-:Y:S02]  /*7ac0*/  ISETP.GT.AND P2, PT, R130.reuse, RZ, PT ;  /* 0x000000ff8200720c */ /* 0x040fe40003f44270 */
[C---:B------:R-:W-:Y:S01]  /*7ad0*/  ISETP.GT.AND P3, PT, R130.reuse, 0x1, PT ;  /* 0x000000018200780c */ /* 0x040fe20003f64270 */
[----:B------:R-:W4:Y:S01]  /*7ae0*/  SHFL.BFLY PT, R11, R88, 0x2, 0x1f ;  /* 0x0c401f00580b7f89 */ /* 0x000f2200000e0000 */
[----:B-1----:R-:W-:Y:S01]  /*7af0*/  FSEL R96, R13, -INF , P2 ;  /* 0xff8000000d607808 */ /* 0x002fe20001000000 */
[----:B------:R-:W1:Y:S01]  /*7b00*/  MUFU.TANH R14, R14 ;  /* 0x0000000e000e7308 */ /* 0x000e620000002400 */
[----:B------:R-:W-:Y:S02]  /*7b10*/  ISETP.GT.AND P2, PT, R130, 0x8, PT ;  /* 0x000000088200780c */ /* 0x000fe40003f44270 */
[----:B---3--:R-:W-:Y:S02]  /*7b20*/  FSEL R103, R12, -INF , P3 ;  /* 0xff8000000c677808 */ /* 0x008fe40001800000 */
[----:B------:R-:W-:-:S02]  /*7b30*/  FMNMX.FTZ R98, R96, R9, !PT ;  /* 0x0000000960627209 */ /* 0x000fc40007810000 */
[C---:B------:R-:W-:Y:S01]  /*7b40*/  ISETP.GT.AND P3, PT, R130.reuse, 0x9, PT ;  /* 0x000000098200780c */ /* 0x040fe20003f64270 */
[----:B------:R-:W3:Y:S01]  /*7b50*/  MUFU.TANH R19, R19 ;  /* 0x0000001300137308 */ /* 0x000ee20000002400 */
[----:B0-----:R-:W-:Y:S02]  /*7b60*/  FSEL R15, R15, -INF , P2 ;  /* 0xff8000000f0f7808 */ /* 0x001fe40001000000 */
[----:B------:R-:W-:Y:S02]  /*7b70*/  FMNMX.FTZ R98, R103, R98, !PT ;  /* 0x0000006267627209 */ /* 0x000fe40007810000 */
[----:B------:R-:W-:Y:S02]  /*7b80*/  ISETP.GT.AND P2, PT, R130, 0x10, PT ;  /* 0x000000108200780c */ /* 0x000fe40003f44270 */
[----:B------:R-:W-:Y:S01]  /*7b90*/  FMNMX.FTZ R98, R15, R98, !PT ;  /* 0x000000620f627209 */ /* 0x000fe20007810000 */
[----:B------:R-:W0:Y:S01]  /*7ba0*/  MUFU.TANH R18, R18 ;  /* 0x0000001200127308 */ /* 0x000e220000002400 */
[----:B-1----:R-:W-:-:S02]  /*7bb0*/  FSEL R119, R14, -INF , P3 ;  /* 0xff8000000e777808 */ /* 0x002fc40001800000 */
[----:B------:R-:W-:Y:S02]  /*7bc0*/  ISETP.GT.AND P3, PT, R130, 0x11, PT ;  /* 0x000000118200780c */ /* 0x000fe40003f64270 */
[----:B------:R-:W-:Y:S02]  /*7bd0*/  FMNMX.FTZ R98, R119, R98, !PT ;  /* 0x0000006277627209 */ /* 0x000fe40007810000 */
[----:B----4-:R-:W-:Y:S01]  /*7be0*/  FMNMX.FTZ R90, R88, R11, !PT ;  /* 0x0000000b585a7209 */ /* 0x010fe20007810000 */
[----:B------:R-:W1:Y:S01]  /*7bf0*/  MUFU.TANH R21, R21 ;  /* 0x0000001500157308 */ /* 0x000e620000002400 */
[----:B---3--:R-:W-:Y:S02]  /*7c00*/  FSEL R19, R19, -INF , P2 ;  /* 0xff80000013137808 */ /* 0x008fe40001000000 */
[----:B------:R-:W-:Y:S01]  /*7c10*/  ISETP.GT.AND P2, PT, R130, 0x18, PT ;  /* 0x000000188200780c */ /* 0x000fe20003f44270 */
[----:B------:R-:W3:Y:S01]  /*7c20*/  SHFL.BFLY PT, R11, R90, 0x1, 0x1f ;  /* 0x0c201f005a0b7f89 */ /* 0x000ee200000e0000 */
[----:B------:R-:W-:-:S03]  /*7c30*/  FMNMX.FTZ R98, R19, R98, !PT ;  /* 0x0000006213627209 */ /* 0x000fc60007810000 */
[----:B------:R-:W-:Y:S01]  /*7c40*/  MUFU.TANH R20, R20 ;  /* 0x0000001400147308 */ /* 0x000fe20000002400 */
[----:B0-----:R-:W-:Y:S02]  /*7c50*/  FSEL R159, R18, -INF , P3 ;  /* 0xff800000129f7808 */ /* 0x001fe40001800000 */
[----:B------:R-:W-:Y:S02]  /*7c60*/  ISETP.GT.AND P3, PT, R130, 0x19, PT ;  /* 0x000000198200780c */ /* 0x000fe40003f64270 */
[----:B------:R-:W-:-:S03]  /*7c70*/  FMNMX.FTZ R98, R159, R98, !PT ;  /* 0x000000629f627209 */ /* 0x000fc60007810000 */
[----:B------:R-:W0:Y:S01]  /*7c80*/  MUFU.TANH R23, R23 ;  /* 0x0000001700177308 */ /* 0x000e220000002400 */
[----:B-1----:R-:W-:Y:S02]  /*7c90*/  FSEL R21, R21, -INF , P2 ;  /* 0xff80000015157808 */ /* 0x002fe40001000000 */
[----:B------:R-:W-:Y:S02]  /*7ca0*/  ISETP.GT.AND P2, PT, R130, 0x20, PT ;  /* 0x000000208200780c */ /* 0x000fe40003f44270 */
[----:B------:R-:W-:-:S03]  /*7cb0*/  FMNMX.FTZ R98, R21, R98, !PT ;  /* 0x0000006215627209 */ /* 0x000fc60007810000 */
[----:B------:R-:W1:Y:S01]  /*7cc0*/  MUFU.TANH R22, R22 ;  /* 0x0000001600167308 */ /* 0x000e620000002400 */
[----:B---3--:R-:W-:-:S04]  /*7cd0*/  FMNMX.FTZ R11, R90, R11, !PT ;  /* 0x0000000b5a0b7209 */ /* 0x008fc80007810000 */
[C---:B------:R-:W-:Y:S01]  /*7ce0*/  FSETP.NEU.FTZ.AND P1, PT, R11.reuse, -INF , PT ;  /* 0xff8000000b00780b */ /* 0x040fe20003f3d000 */
[----:B--2---:R-:W-:-:S02]  /*7cf0*/  FFMA.FTZ R88, R11, R10, -8 ;  /* 0xc10000000b587423 */ /* 0x004fc4000001000a */
[----:B------:R-:W2:Y:S01]  /*7d00*/  MUFU.TANH R137, R137 ;  /* 0x0000008900897308 */ /* 0x000ea20000002400 */
[----:B0-----:R-:W-:Y:S02]  /*7d10*/  FSEL R23, R23, -INF , P2 ;  /* 0xff80000017177808 */ /* 0x001fe40001000000 */
[----:B------:R-:W-:Y:S02]  /*7d20*/  ISETP.GT.AND P2, PT, R130, 0x28, PT ;  /* 0x000000288200780c */ /* 0x000fe40003f44270 */
[----:B------:R-:W-:-:S03]  /*7d30*/  FSEL R88, R88, RZ, P1 ;  /* 0x000000ff58587208 */ /* 0x000fc60000800000 */
[----:B------:R-:W0:Y:S02]  /*7d40*/  MUFU.TANH R136, R136 ;  /* 0x0000008800887308 */ /* 0x000e240000002400 */
[----:B------:R-:W-:-:S01]  /*7d50*/  FFMA.FTZ R90, R163, R10, -R88 ;  /* 0x0000000aa35a7223 */ /* 0x000fc20000010858 */
[----:B------:R-:W-:Y:S01]  /*7d60*/  FSEL R163, R20, -INF , P3 ;  /* 0xff80000014a37808 */ /* 0x000fe20001800000 */
[----:B------:R-:W-:-:S01]  /*7d70*/  FFMA.FTZ R18, R165, R10, -R88 ;  /* 0x0000000aa5127223 */ /* 0x000fc20000010858 */
[----:B------:R-:W-:Y:S01]  /*7d80*/  ISETP.GT.AND P3, PT, R130, 0x21, PT ;  /* 0x000000218200780c */ /* 0x000fe20003f64270 */
[----:B------:R-:W-:-:S01]  /*7d90*/  FFMA.FTZ R91, R183, R10, -R88 ;  /* 0x0000000ab75b7223 */ /* 0x000fc20000010858 */
[----:B------:R-:W-:Y:S01]  /*7da0*/  FMNMX.FTZ R98, R163, R98, !PT ;  /* 0x00000062a3627209 */ /* 0x000fe20007810000 */
[----:B------:R-:W3:Y:S01]  /*7db0*/  MUFU.TANH R138, R138 ;  /* 0x0000008a008a7308 */ /* 0x000ee20000002400 */
[----:B-1----:R-:W-:Y:S01]  /*7dc0*/  FSEL R165, R22, -INF , P3 ;  /* 0xff80000016a57808 */ /* 0x002fe20001800000 */
[--C-:B------:R-:W-:Y:S01]  /*7dd0*/  FFMA.FTZ R161, R185, R10, -R88.reuse ;  /* 0x0000000ab9a17223 */ /* 0x100fe20000010858 */
[----:B------:R-:W-:Y:S01]  /*7de0*/  FMNMX.FTZ R98, R23, R98, !PT ;  /* 0x0000006217627209 */ /* 0x000fe20007810000 */
[-CC-:B------:R-:W-:Y:S01]  /*7df0*/  FFMA.FTZ R20, R181, R10.reuse, -R88.reuse ;  /* 0x0000000ab5147223 */ /* 0x180fe20000010858 */
[C---:B------:R-:W-:Y:S01]  /*7e00*/  ISETP.GT.AND P3, PT, R130.reuse, 0x29, PT ;  /* 0x000000298200780c */ /* 0x040fe20003f64270 */
[--C-:B------:R-:W-:Y:S01]  /*7e10*/  FFMA.FTZ R92, R187, R10, -R88.reuse ;  /* 0x0000000abb5c7223 */ /* 0x100fe20000010858 */
[----:B--2---:R-:W-:Y:S01]  /*7e20*/  FSEL R137, R137, -INF , P2 ;  /* 0xff80000089897808 */ /* 0x004fe20001000000 */
[----:B------:R-:W1:Y:S01]  /*7e30*/  MUFU.TANH R139, R139 ;  /* 0x0000008b008b7308 */ /* 0x000e620000002400 */
[----:B------:R-:W-:Y:S01]  /*7e40*/  FMNMX.FTZ R98, R165, R98, !PT ;  /* 0x00000062a5627209 */ /* 0x000fe20007810000 */
[-CC-:B------:R-:W-:Y:S01]  /*7e50*/  FFMA.FTZ R22, R177, R10.reuse, -R88.reuse ;  /* 0x0000000ab1167223 */ /* 0x180fe20000010858 */
[----:B------:R-:W-:Y:S01]  /*7e60*/  ISETP.GT.AND P2, PT, R130, 0x30, PT ;  /* 0x000000308200780c */ /* 0x000fe20003f44270 */
[-CC-:B------:R-:W-:Y:S01]  /*7e70*/  FFMA.FTZ R14, R189, R10.reuse, -R88.reuse ;  /* 0x0000000abd0e7223 */ /* 0x180fe20000010858 */
[----:B0-----:R-:W-:Y:S01]  /*7e80*/  FSEL R183, R136, -INF , P3 ;  /* 0xff80000088b77808 */ /* 0x001fe20001800000 */
[--C-:B------:R-:W-:Y:S01]  /*7e90*/  FFMA.FTZ R95, R191, R10, -R88.reuse ;  /* 0x0000000abf5f7223 */ /* 0x100fe20000010858 */
[----:B------:R-:W-:Y:S01]  /*7ea0*/  FMNMX.FTZ R98, R137, R98, !PT ;  /* 0x0000006289627209 */ /* 0x000fe20007810000 */
[----:B------:R-:W0:Y:S01]  /*7eb0*/  MUFU.TANH R140, R140 ;  /* 0x0000008c008c7308 */ /* 0x000e220000002400 */
[----:B------:R-:W-:Y:S01]  /*7ec0*/  ISETP.GT.AND P3, PT, R130, 0x31, PT ;  /* 0x000000318200780c */ /* 0x000fe20003f64270 */
[-CC-:B------:R-:W-:Y:S01]  /*7ed0*/  FFMA.FTZ R13, R173, R10.reuse, -R88.reuse ;  /* 0x0000000aad0d7223 */ /* 0x180fe20000010858 */
[----:B---3--:R-:W-:Y:S01]  /*7ee0*/  FSEL R185, R138, -INF , P2 ;  /* 0xff8000008ab97808 */ /* 0x008fe20001000000 */
[--C-:B------:R-:W-:Y:S01]  /*7ef0*/  FFMA.FTZ R115, R193, R10, -R88.reuse ;  /* 0x0000000ac1737223 */ /* 0x100fe20000010858 */
[----:B------:R-:W-:Y:S01]  /*7f00*/  FMNMX.FTZ R98, R183, R98, !PT ;  /* 0x00000062b7627209 */ /* 0x000fe20007810000 */
[-CC-:B------:R-:W-:Y:S01]  /*7f10*/  FFMA.FTZ R94, R195, R10.reuse, -R88.reuse ;  /* 0x0000000ac35e7223 */ /* 0x180fe20000010858 */
[C---:B------:R-:W-:Y:S01]  /*7f20*/  ISETP.GT.AND P2, PT, R130.reuse, 0x38, PT ;  /* 0x000000388200780c */ /* 0x040fe20003f44270 */
[----:B------:R-:W2:Y:S01]  /*7f30*/  MUFU.TANH R141, R141 ;  /* 0x0000008d008d7308 */ /* 0x000ea20000002400 */
[----:B-1----:R-:W-:Y:S01]  /*7f40*/  FSEL R181, R139, -INF , P3 ;  /* 0xff8000008bb57808 */ /* 0x002fe20001800000 */
[--C-:B------:R-:W-:Y:S01]  /*7f50*/  FFMA.FTZ R139, R179, R10, -R88.reuse ;  /* 0x0000000ab38b7223 */ /* 0x100fe20000010858 */
[----:B------:R-:W-:Y:S01]  /*7f60*/  FMNMX.FTZ R98, R185, R98, !PT ;  /* 0x00000062b9627209 */ /* 0x000fe20007810000 */
[-CC-:B------:R-:W-:Y:S01]  /*7f70*/  FFMA.FTZ R197, R197, R10.reuse, -R88.reuse ;  /* 0x0000000ac5c57223 */ /* 0x180fe20000010858 */
[----:B------:R-:W-:Y:S01]  /*7f80*/  ISETP.GT.AND P3, PT, R130, 0x39, PT ;  /* 0x000000398200780c */ /* 0x000fe20003f64270 */
[--C-:B------:R-:W-:Y:S01]  /*7f90*/  FFMA.FTZ R199, R199, R10, -R88.reuse ;  /* 0x0000000ac7c77223 */ /* 0x100fe20000010858 */
[----:B------:R-:W-:Y:S01]  /*7fa0*/  FMNMX.FTZ R98, R181, R98, !PT ;  /* 0x00000062b5627209 */ /* 0x000fe20007810000 */
[----:B------:R-:W1:Y:S01]  /*7fb0*/  MUFU.TANH R120, R120 ;  /* 0x0000007800787308 */ /* 0x000e620000002400 */
[----:B0-----:R-:W-:Y:S01]  /*7fc0*/  FSEL R187, R140, -INF , P2 ;  /* 0xff8000008cbb7808 */ /* 0x001fe20001000000 */
[-CC-:B------:R-:W-:Y:S01]  /*7fd0*/  FFMA.FTZ R211, R131, R10.reuse, -R88.reuse ;  /* 0x0000000a83d37223 */ /* 0x180fe20000010858 */
[----:B------:R-:W-:Y:S01]  /*7fe0*/  ISETP.GT.AND P2, PT, R130, 0x40, PT ;  /* 0x000000408200780c */ /* 0x000fe20003f44270 */
[--C-:B------:R-:W-:Y:S01]  /*7ff0*/  FFMA.FTZ R167, R167, R10, -R88.reuse ;  /* 0x0000000aa7a77223 */ /* 0x100fe20000010858 */
[----:B------:R-:W-:Y:S01]  /*8000*/  FMNMX.FTZ R98, R187, R98, !PT ;  /* 0x00000062bb627209 */ /* 0x000fe20007810000 */
[-CC-:B------:R-:W-:Y:S01]  /*8010*/  FFMA.FTZ R89, R89, R10.reuse, -R88.reuse ;  /* 0x0000000a59597223 */ /* 0x180fe20000010858 */
[----:B------:R-:W-:-:S01]  /*8020*/  FFMA.FTZ R93, R93, R10, -R88 ;  /* 0x0000000a5d5d7223 */ /* 0x000fc20000010858 */
[----:B------:R-:W0:Y:S01]  /*8030*/  MUFU.TANH R121, R121 ;  /* 0x0000007900797308 */ /* 0x000e220000002400 */
[----:B--2---:R-:W-:Y:S01]  /*8040*/  FSEL R141, R141, -INF , P3 ;  /* 0xff8000008d8d7808 */ /* 0x004fe20001800000 */
[-CC-:B------:R-:W-:Y:S01]  /*8050*/  FFMA.FTZ R97, R97, R10.reuse, -R88.reuse ;  /* 0x0000000a61617223 */ /* 0x180fe20000010858 */
[----:B------:R-:W-:Y:S01]  /*8060*/  ISETP.GT.AND P3, PT, R130, 0x41, PT ;  /* 0x000000418200780c */ /* 0x000fe20003f64270 */
[--C-:B------:R-:W-:Y:S01]  /*8070*/  FFMA.FTZ R101, R101, R10, -R88.reuse ;  /* 0x0000000a65657223 */ /* 0x100fe20000010858 */
[----:B------:R-:W-:Y:S01]  /*8080*/  FMNMX.FTZ R98, R141, R98, !PT ;  /* 0x000000628d627209 */ /* 0x000fe20007810000 */
[----:B------:R-:W-:-:S02]  /*8090*/  FFMA.FTZ R111, R111, R10, -R88 ;  /* 0x0000000a6f6f7223 */ /* 0x000fc40000010858 */
[----:B------:R-:W2:Y:S01]  /*80a0*/  MUFU.TANH R122, R122 ;  /* 0x0000007a007a7308 */ /* 0x000ea20000002400 */
[----:B-1----:R-:W-:Y:S02]  /*80b0*/  FSEL R179, R120, -INF , P2 ;  /* 0xff80000078b37808 */ /* 0x002fe40001000000 */
[----:B------:R-:W-:Y:S02]  /*80c0*/  ISETP.GT.AND P2, PT, R130, 0x48, PT ;  /* 0x000000488200780c */ /* 0x000fe40003f44270 */
[----:B------:R-:W-:-:S03]  /*80d0*/  FMNMX.FTZ R98, R179, R98, !PT ;  /* 0x00000062b3627209 */ /* 0x000fc60007810000 */
[----:B------:R-:W1:Y:S01]  /*80e0*/  MUFU.TANH R123, R123 ;  /* 0x0000007b007b7308 */ /* 0x000e620000002400 */
[----:B0-----:R-:W-:Y:S01]  /*80f0*/  FSEL R177, R121, -INF , P3 ;  /* 0xff80000079b17808 */ /* 0x001fe20001800000 */
[----:B------:R-:W-:Y:S01]  /*8100*/  FFMA.FTZ R121, R175, R10, -R88 ;  /* 0x0000000aaf797223 */ /* 0x000fe20000010858 */
[----:B------:R-:W-:Y:S02]  /*8110*/  ISETP.GT.AND P3, PT, R130, 0x49, PT ;  /* 0x000000498200780c */ /* 0x000fe40003f64270 */
[----:B------:R-:W-:-:S03]  /*8120*/  FMNMX.FTZ R98, R177, R98, !PT ;  /* 0x00000062b1627209 */ /* 0x000fc60007810000 */
[----:B------:R-:W0:Y:S01]  /*8130*/  MUFU.TANH R124, R124 ;  /* 0x0000007c007c7308 */ /* 0x000e220000002400 */
[----:B--2---:R-:W-:Y:S02]  /*8140*/  FSEL R189, R122, -INF , P2 ;  /* 0xff8000007abd7808 */ /* 0x004fe40001000000 */
[----:B------:R-:W-:Y:S02]  /*8150*/  ISETP.GT.AND P2, PT, R130, 0x50, PT ;  /* 0x000000508200780c */ /* 0x000fe40003f44270 */
[----:B------:R-:W-:-:S03]  /*8160*/  FMNMX.FTZ R98, R189, R98, !PT ;  /* 0x00000062bd627209 */ /* 0x000fc60007810000 */
[----:B------:R-:W2:Y:S01]  /*8170*/  MUFU.TANH R125, R125 ;  /* 0x0000007d007d7308 */ /* 0x000ea20000002400 */
[----:B-1----:R-:W-:Y:S01]  /*8180*/  FSEL R175, R123, -INF , P3 ;  /* 0xff8000007baf7808 */ /* 0x002fe20001800000 */
[----:B------:R-:W-:Y:S01]  /*8190*/  FFMA.FTZ R123, R171, R10, -R88 ;  /* 0x0000000aab7b7223 */ /* 0x000fe20000010858 */
        /* <DEDUP_REMOVED lines=14> */
[----:B------:R-:W-:Y:S01]  /*8280*/  MUFU.TANH R105, R105 ;  /* 0x0000006900697308 */ /* 0x000fe20000002400 */
[----:B0-----:R-:W-:Y:S02]  /*8290*/  FSEL R127, R127, -INF , P3 ;  /* 0xff8000007f7f7808 */ /* 0x001fe40001800000 */
[----:B------:R-:W-:-:S05]  /*82a0*/  ISETP.GT.AND P3, PT, R130, 0x61, PT ;  /* 0x000000618200780c */ /* 0x000fca0003f64270 */
[----:B------:R-:W0:Y:S01]  /*82b0*/  MUFU.TANH R106, R106 ;  /* 0x0000006a006a7308 */ /* 0x000e220000002400 */
[----:B--2---:R-:W-:Y:S02]  /*82c0*/  FSEL R171, R104, -INF , P2 ;  /* 0xff80000068ab7808 */ /* 0x004fe40001000000 */
[----:B------:R-:W-:Y:S02]  /*82d0*/  FMNMX.FTZ R104, R127, R100, !PT ;  /* 0x000000647f687209 */ /* 0x000fe40007810000 */
[----:B------:R-:W-:Y:S02]  /*82e0*/  ISETP.GT.AND P2, PT, R130, 0x68, PT ;  /* 0x000000688200780c */ /* 0x000fe40003f44270 */
[----:B------:R-:W-:Y:S01]  /*82f0*/  FMNMX.FTZ R104, R171, R104, !PT ;  /* 0x00000068ab687209 */ /* 0x000fe20007810000 */
[----:B------:R-:W1:Y:S08]  /*8300*/  MUFU.TANH R108, R108 ;  /* 0x0000006c006c7308 */ /* 0x000e700000002400 */
[----:B------:R-:W2:Y:S01]  /*8310*/  MUFU.TANH R110, R110 ;  /* 0x0000006e006e7308 */ /* 0x000ea20000002400 */
[----:B0-----:R-:W-:-:S02]  /*8320*/  FSEL R193, R106, -INF , P2 ;  /* 0xff8000006ac17808 */ /* 0x001fc40001000000 */
[----:B------:R-:W-:-:S05]  /*8330*/  ISETP.GT.AND P2, PT, R130, 0x70, PT ;  /* 0x000000708200780c */ /* 0x000fca0003f44270 */
[----:B------:R0:W-:Y:S08]  /*8340*/  MUFU.EX2 R98, R13 ;  /* 0x0000000d00627308 */ /* 0x0001f00000000800 */
[----:B------:R-:W3:Y:S01]  /*8350*/  MUFU.TANH R112, R112 ;  /* 0x0000007000707308 */ /* 0x000ee20000002400 */
[----:B0-----:R-:W-:-:S01]  /*8360*/  FFMA.FTZ R13, R169, R10, -R88 ;  /* 0x0000000aa90d7223 */ /* 0x001fc20000010858 */
[----:B------:R-:W-:Y:S01]  /*8370*/  FSEL R169, R105, -INF , P3 ;  /* 0xff80000069a97808 */ /* 0x000fe20001800000 */
[----:B------:R-:W-:-:S01]  /*8380*/  FFMA.FTZ R105, R107, R10, -R88 ;  /* 0x0000000a6b697223 */ /* 0x000fc20000010858 */
[----:B------:R-:W-:-:S02]  /*8390*/  ISETP.GT.AND P3, PT, R130, 0x69, PT ;  /* 0x000000698200780c */ /* 0x000fc40003f64270 */
[----:B------:R-:W-:Y:S02]  /*83a0*/  FMNMX.FTZ R104, R169, R104, !PT ;  /* 0x00000068a9687209 */ /* 0x000fe40007810000 */
[----:B------:R-:W0:Y:S01]  /*83b0*/  MUFU.TANH R114, R114 ;  /* 0x0000007200727308 */ /* 0x000e220000002400 */
[----:B-1----:R-:W-:Y:S02]  /*83c0*/  FSEL R107, R108, -INF , P3 ;  /* 0xff8000006c6b7808 */ /* 0x002fe40001800000 */
[----:B------:R-:W-:Y:S02]  /*83d0*/  FMNMX.FTZ R104, R193, R104, !PT ;  /* 0x00000068c1687209 */ /* 0x000fe40007810000 */
[----:B------:R-:W-:Y:S02]  /*83e0*/  ISETP.GT.AND P3, PT, R130, 0x71, PT ;  /* 0x000000718200780c */ /* 0x000fe40003f64270 */
[----:B--2---:R-:W-:Y:S01]  /*83f0*/  FSEL R195, R110, -INF , P2 ;  /* 0xff8000006ec37808 */ /* 0x004fe20001000000 */
[----:B------:R-:W-:Y:S01]  /*8400*/  MUFU.TANH R116, R116 ;  /* 0x0000007400747308 */ /* 0x000fe20000002400 */
[----:B------:R-:W-:-:S02]  /*8410*/  FMNMX.FTZ R106, R107, R104, !PT ;  /* 0x000000686b6a7209 */ /* 0x000fc40007810000 */
[----:B------:R-:W-:Y:S02]  /*8420*/  ISETP.GT.AND P2, PT, R130, 0x78, PT ;  /* 0x000000788200780c */ /* 0x000fe40003f44270 */
[----:B------:R-:W-:-:S03]  /*8430*/  FMNMX.FTZ R106, R195, R106, !PT ;  /* 0x0000006ac36a7209 */ /* 0x000fc60007810000 */
[----:B------:R-:W1:Y:S08]  /*8440*/  MUFU.TANH R118, R118 ;  /* 0x0000007600767308 */ /* 0x000e700000002400 */
[----:B------:R-:W2:Y:S08]  /*8450*/  MUFU.TANH R132, R132 ;  /* 0x0000008400847308 */ /* 0x000eb00000002400 */
[----:B------:R3:W-:Y:S08]  /*8460*/  MUFU.EX2 R99, R197 ;  /* 0x000000c500637308 */ /* 0x0007f00000000800 */
[----:B------:R-:W4:Y:S01]  /*8470*/  MUFU.TANH R134, R134 ;  /* 0x0000008600867308 */ /* 0x000f220000002400 */
[----:B---3--:R-:W-:Y:S01]  /*8480*/  FSEL R197, R112, -INF , P3 ;  /* 0xff80000070c57808 */ /* 0x008fe20001800000 */
[----:B------:R-:W-:Y:S01]  /*8490*/  FFMA.FTZ R112, R129, R10, -R88 ;  /* 0x0000000a81707223 */ /* 0x000fe20000010858 */
[----:B------:R-:W-:-:S02]  /*84a0*/  ISETP.GT.AND P3, PT, R130, 0x79, PT ;  /* 0x000000798200780c */ /* 0x000fc40003f64270 */
[----:B------:R-:W-:-:S03]  /*84b0*/  FMNMX.FTZ R106, R197, R106, !PT ;  /* 0x0000006ac56a7209 */ /* 0x000fc60007810000 */
[----:B------:R0:W-:Y:S08]  /*84c0*/  MUFU.EX2 R12, R199 ;  /* 0x000000c7000c7308 */ /* 0x0001f00000000800 */
[----:B------:R3:W-:Y:S01]  /*84d0*/  MUFU.EX2 R100, R13 ;  /* 0x0000000d00647308 */ /* 0x0007e20000000800 */
[----:B0-----:R-:W-:Y:S02]  /*84e0*/  FSEL R199, R114, -INF , P2 ;  /* 0xff80000072c77808 */ /* 0x001fe40001000000 */
[----:B------:R-:W-:-:S02]  /*84f0*/  ISETP.GT.AND P2, PT, R130, 0x80, PT ;  /* 0x000000808200780c */ /* 0x000fc40003f44270 */
[----:B------:R-:W-:Y:S02]  /*8500*/  FMNMX.FTZ R106, R199, R106, !PT ;  /* 0x0000006ac76a7209 */ /* 0x000fe40007810000 */
[----:B-1----:R-:W-:Y:S01]  /*8510*/  FSEL R201, R118, -INF , P2 ;  /* 0xff80000076c97808 */ /* 0x002fe20001000000 */
[----:B------:R-:W-:Y:S01]  /*8520*/  MUFU.TANH R142, R142 ;  /* 0x0000008e008e7308 */ /* 0x000fe20000002400 */
[----:B---3--:R-:W-:-:S01]  /*8530*/  FFMA.FTZ R13, R109, R10, -R88 ;  /* 0x0000000a6d0d7223 */ /* 0x008fc20000010858 */
[-CC-:B------:R-:W-:Y:S01]  /*8540*/  FFMA.FTZ R109, R113, R10.reuse, -R88.reuse ;  /* 0x0000000a716d7223 */ /* 0x180fe20000010858 */
[----:B------:R-:W-:Y:S01]  /*8550*/  FSEL R113, R116, -INF , P3 ;  /* 0xff80000074717808 */ /* 0x000fe20001800000 */
[-CC-:B------:R-:W-:Y:S01]  /*8560*/  FFMA.FTZ R116, R151, R10.reuse, -R88.reuse ;  /* 0x0000000a97747223 */ /* 0x180fe20000010858 */
[C---:B------:R-:W-:Y:S01]  /*8570*/  ISETP.GT.AND P3, PT, R130.reuse, 0x81, PT ;  /* 0x000000818200780c */ /* 0x040fe20003f64270 */
[----:B------:R-:W-:Y:S01]  /*8580*/  FFMA.FTZ R118, R153, R10, -R88 ;  /* 0x0000000a99767223 */ /* 0x000fe20000010858 */
[----:B------:R-:W-:Y:S01]  /*8590*/  FMNMX.FTZ R106, R113, R106, !PT ;  /* 0x0000006a716a7209 */ /* 0x000fe20007810000 */
[----:B------:R-:W0:Y:S01]  /*85a0*/  MUFU.TANH R144, R144 ;  /* 0x0000009000907308 */ /* 0x000e220000002400 */
[----:B------:R-:W-:-:S02]  /*85b0*/  ISETP.GT.AND P2, PT, R130, 0x88, PT ;  /* 0x000000888200780c */ /* 0x000fc40003f44270 */
[----:B--2---:R-:W-:Y:S02]  /*85c0*/  FSEL R203, R132, -INF , P3 ;  /* 0xff80000084cb7808 */ /* 0x004fe40001800000 */
[----:B------:R-:W-:Y:S02]  /*85d0*/  FMNMX.FTZ R106, R201, R106, !PT ;  /* 0x0000006ac96a7209 */ /* 0x000fe40007810000 */
[----:B------:R-:W-:Y:S01]  /*85e0*/  ISETP.GT.AND P3, PT, R130, 0x89, PT ;  /* 0x000000898200780c */ /* 0x000fe20003f64270 */
[----:B------:R-:W1:Y:S01]  /*85f0*/  MUFU.TANH R146, R146 ;  /* 0x0000009200927308 */ /* 0x000e620000002400 */
[----:B----4-:R-:W-:Y:S02]  /*8600*/  FSEL R205, R134, -INF , P2 ;  /* 0xff80000086cd7808 */ /* 0x010fe40001000000 */
[----:B------:R-:W-:Y:S02]  /*8610*/  FMNMX.FTZ R108, R203, R106, !PT ;  /* 0x0000006acb6c7209 */ /* 0x000fe40007810000 */
[----:B------:R-:W-:-:S02]  /*8620*/  ISETP.GT.AND P2, PT, R130, 0x90, PT ;  /* 0x000000908200780c */ /* 0x000fc40003f44270 */
[----:B------:R-:W-:Y:S01]  /*8630*/  FMNMX.FTZ R108, R205, R108, !PT ;  /* 0x0000006ccd6c7209 */ /* 0x000fe20007810000 */
[----:B------:R-:W2:Y:S01]  /*8640*/  MUFU.TANH R102, R102 ;  /* 0x0000006600667308 */ /* 0x000ea20000002400 */
[----:B0-----:R-:W-:Y:S02]  /*8650*/  FSEL R207, R144, -INF , P2 ;  /* 0xff80000090cf7808 */ /* 0x001fe40001000000 */
[----:B------:R-:W-:-:S05]  /*8660*/  ISETP.GT.AND P2, PT, R130, 0x98, PT ;  /* 0x000000988200780c */ /* 0x000fca0003f44270 */
[----:B------:R0:W-:Y:S08]  /*8670*/  MUFU.EX2 R104, R13 ;  /* 0x0000000d00687308 */ /* 0x0001f00000000800 */
[----:B------:R-:W3:Y:S01]  /*8680*/  MUFU.TANH R148, R148 ;  /* 0x0000009400947308 */ /* 0x000ee20000002400 */
[----:B0-----:R-:W-:-:S01]  /*8690*/  FFMA.FTZ R13, R117, R10, -R88 ;  /* 0x0000000a750d7223 */ /* 0x001fc20000010858 */
[----:B------:R-:W-:-:S02]  /*86a0*/  FSEL R117, R142, -INF , P3 ;  /* 0xff8000008e757808 */ /* 0x000fc40001800000 */
[----:B------:R-:W-:Y:S02]  /*86b0*/  ISETP.GT.AND P3, PT, R130, 0x91, PT ;  /* 0x000000918200780c */ /* 0x000fe40003f64270 */
[----:B------:R-:W-:Y:S02]  /*86c0*/  FMNMX.FTZ R110, R117, R108, !PT ;  /* 0x0000006c756e7209 */ /* 0x000fe40007810000 */
[----:B-1----:R-:W-:Y:S01]  /*86d0*/  FSEL R129, R146, -INF , P3 ;  /* 0xff80000092817808 */ /* 0x002fe20001800000 */
[----:B------:R0:W-:Y:S01]  /*86e0*/  MUFU.EX2 R106, R13 ;  /* 0x0000000d006a7308 */ /* 0x0001e20000000800 */
[----:B------:R-:W-:Y:S02]  /*86f0*/  FMNMX.FTZ R110, R207, R110, !PT ;  /* 0x0000006ecf6e7209 */ /* 0x000fe40007810000 */
[----:B------:R-:W-:Y:S02]  /*8700*/  ISETP.GT.AND P3, PT, R130, 0x99, PT ;  /* 0x000000998200780c */ /* 0x000fe40003f64270 */
[----:B--2---:R-:W-:Y:S01]  /*8710*/  FSEL R209, R102, -INF , P2 ;  /* 0xff80000066d17808 */ /* 0x004fe20001000000 */
[--C-:B------:R-:W-:Y:S01]  /*8720*/  FFMA.FTZ R102, R133, R10, -R88.reuse ;  /* 0x0000000a85667223 */ /* 0x100fe20000010858 */
[----:B------:R-:W-:Y:S01]  /*8730*/  FMNMX.FTZ R110, R129, R110, !PT ;  /* 0x0000006e816e7209 */ /* 0x000fe20007810000 */
[----:B------:R1:W-:Y:S01]  /*8740*/  MUFU.EX2 R108, R112 ;  /* 0x00000070006c7308 */ /* 0x0003e20000000800 */
[----:B---3--:R-:W-:Y:S01]  /*8750*/  FSEL R131, R148, -INF , P3 ;  /* 0xff80000094837808 */ /* 0x008fe20001800000 */
[--C-:B------:R-:W-:Y:S01]  /*8760*/  FFMA.FTZ R133, R143, R10, -R88.reuse ;  /* 0x0000000a8f857223 */ /* 0x100fe20000010858 */
[----:B------:R-:W-:Y:S01]  /*8770*/  FMNMX.FTZ R110, R209, R110, !PT ;  /* 0x0000006ed16e7209 */ /* 0x000fe20007810000 */
[----:B------:R-:W-:-:S03]  /*8780*/  FFMA.FTZ R143, R155, R10, -R88 ;  /* 0x0000000a9b8f7223 */ /* 0x000fc60000010858 */
[----:B0-----:R-:W-:Y:S01]  /*8790*/  FMNMX.FTZ R13, R131, R110, !PT ;  /* 0x0000006e830d7209 */ /* 0x001fe20007810000 */
[----:B------:R-:W-:-:S01]  /*87a0*/  FFMA.FTZ R110, R135, R10, -R88 ;  /* 0x0000000a876e7223 */ /* 0x000fc20000010858 */
[-CC-:B------:R-:W-:Y:S01]  /*87b0*/  FFMA.FTZ R135, R147, R10.reuse, -R88.reuse ;  /* 0x0000000a93877223 */ /* 0x180fe20000010858 */
[----:B------:R-:W-:Y:S01]  /*87c0*/  FSEL R147, R11, RZ, P1 ;  /* 0x000000ff0b937208 */ /* 0x000fe20000800000 */
[----:B-1----:R-:W-:Y:S01]  /*87d0*/  FFMA.FTZ R112, R145, R10, -R88 ;  /* 0x0000000a91707223 */ /* 0x002fe20000010858 */
[----:B------:R-:W0:Y:S01]  /*87e0*/  SHFL.BFLY PT, R114, R13, 0x2, 0x1f ;  /* 0x0c401f000d727f89 */ /* 0x000e2200000e0000 */
[----:B------:R-:W-:Y:S02]  /*87f0*/  MUFU.EX2 R90, R90 ;  /* 0x0000005a005a7308 */ /* 0x000fe40000000800 */
[----:B------:R-:W-:-:S04]  /*8800*/  FADD.FTZ R147, -R147, R8 ;  /* 0x0000000893937221 */ /* 0x000fc80000010100 */
[----:B------:R-:W-:Y:S02]  /*8810*/  FMUL.FTZ R142, R147, R10 ;  /* 0x0000000a938e7220 */ /* 0x000fe40000410000 */
[----:B------:R-:W-:Y:S08]  /*8820*/  MUFU.EX2 R91, R91 ;  /* 0x0000005b005b7308 */ /* 0x000ff00000000800 */
[----:B------:R-:W-:Y:S01]  /*8830*/  MUFU.EX2 R92, R92 ;  /* 0x0000005c005c7308 */ /* 0x000fe20000000800 */
[----:B0-----:R-:W-:Y:S01]  /*8840*/  FMNMX.FTZ R120, R13, R114, !PT ;  /* 0x000000720d787209 */ /* 0x001fe20007810000 */
[----:B------:R-:W-:-:S06]  /*8850*/  FFMA.FTZ R114, R149, R10, -R88 ;  /* 0x0000000a95727223 */ /* 0x000fcc0000010858 */
[----:B------:R-:W-:Y:S01]  /*8860*/  MUFU.EX2 R95, R95 ;  /* 0x0000005f005f7308 */ /* 0x000fe20000000800 */
[----:B------:R-:W0:Y:S07]  /*8870*/  SHFL.BFLY PT, R13, R120, 0x1, 0x1f ;  /* 0x0c201f00780d7f89 */ /* 0x000e2e00000e0000 */
[----:B------:R-:W-:Y:S08]  /*8880*/  MUFU.EX2 R94, R94 ;  /* 0x0000005e005e7308 */ /* 0x000ff00000000800 */
[----:B------:R-:W-:Y:S08]  /*8890*/  MUFU.EX2 R115, R115 ;  /* 0x0000007300737308 */ /* 0x000ff00000000800 */
[----:B------:R-:W-:Y:S01]  /*88a0*/  MUFU.EX2 R14, R14 ;  /* 0x0000000e000e7308 */ /* 0x000fe20000000800 */
[----:B0-----:R-:W-:Y:S01]  /*88b0*/  FMNMX.FTZ R13, R120, R13, !PT ;  /* 0x0000000d780d7209 */ /* 0x001fe20007810000 */
[----:B------:R-:W-:-:S03]  /*88c0*/  FFMA.FTZ R120, R157, R10, -R88 ;  /* 0x0000000a9d787223 */ /* 0x000fc60000010858 */
[C---:B------:R-:W-:Y:S01]  /*88d0*/  FSETP.NEU.FTZ.AND P2, PT, R13.reuse, -INF , PT ;  /* 0xff8000000d00780b */ /* 0x040fe20003f5d000 */
[----:B------:R-:W-:-:S02]  /*88e0*/  FFMA.FTZ R122, R13, R10, -8 ;  /* 0xc10000000d7a7423 */ /* 0x000fc4000001000a */
[----:B------:R-:W-:Y:S01]  /*88f0*/  MUFU.EX2 R161, R161 ;  /* 0x000000a100a17308 */ /* 0x000fe20000000800 */
        /* <DEDUP_REMOVED lines=31> */
[----:B------:R-:W-:Y:S01]  /*8af0*/  FFMA.FTZ R173, R173, R10, -R88 ;  /* 0x0000000aadad7223 */ /* 0x000fe20000010858 */
[----:B------:R-:W-:-:S01]  /*8b00*/  FADD.FTZ R149, R91, R144 ;  /* 0x000000905b957221 */ /* 0x000fc20000010000 */
[-CC-:B------:R-:W-:Y:S01]  /*8b10*/  FFMA.FTZ R127, R127, R10.reuse, -R88.reuse ;  /* 0x0000000a7f7f7223 */ /* 0x180fe20000010858 */
[----:B------:R-:W-:-:S01]  /*8b20*/  FFMA.FTZ R107, R107, R10, -R88 ;  /* 0x0000000a6b6b7223 */ /* 0x000fc20000010858 */
[----:B------:R-:W0:Y:S01]  /*8b30*/  MUFU.EX2 R96, R96 ;  /* 0x0000006000607308 */ /* 0x000e220000000800 */
[----:B------:R-:W-:-:S01]  /*8b40*/  FADD.FTZ R144, R92, R149 ;  /* 0x000000955c907221 */ /* 0x000fc20000010000 */
[-CC-:B------:R-:W-:Y:S01]  /*8b50*/  FFMA.FTZ R117, R117, R10.reuse, -R88.reuse ;  /* 0x0000000a75757223 */ /* 0x180fe20000010858 */
[----:B------:R-:W-:-:S01]  /*8b60*/  FFMA.FTZ R205, R205, R10, -R88 ;  /* 0x0000000acdcd7223 */ /* 0x000fc20000010858 */
[----:B------:R-:W-:Y:S01]  /*8b70*/  FFMA.FTZ R207, R207, R10, -R88 ;  /* 0x0000000acfcf7223 */ /* 0x000fe20000010858 */
[----:B------:R-:W-:-:S01]  /*8b80*/  FADD.FTZ R149, R95, R144 ;  /* 0x000000905f957221 */ /* 0x000fc20000010000 */
[-CC-:B------:R-:W-:Y:S01]  /*8b90*/  FFMA.FTZ R144, R171, R10.reuse, -R88.reuse ;  /* 0x0000000aab907223 */ /* 0x180fe20000010858 */
[----:B------:R-:W-:-:S01]  /*8ba0*/  FFMA.FTZ R129, R129, R10, -R88 ;  /* 0x0000000a81817223 */ /* 0x000fc20000010858 */
[----:B------:R-:W2:Y:S01]  /*8bb0*/  MUFU.EX2 R15, R15 ;  /* 0x0000000f000f7308 */ /* 0x000ea20000000800 */
[----:B-1----:R-:W-:-:S01]  /*8bc0*/  FFMA.FTZ R5, R138, R4, R145 ;  /* 0x000000048a057223 */ /* 0x002fc20000010091 */
[----:B------:R-:W-:Y:S01]  /*8bd0*/  FADD.FTZ R146, R94, R149 ;  /* 0x000000955e927221 */ /* 0x000fe20000010000 */
[----:B------:R-:W-:-:S01]  /*8be0*/  FFMA.FTZ R149, R169, R10, -R88 ;  /* 0x0000000aa9957223 */ /* 0x000fc20000010858 */
[----:B------:R-:W-:-:S02]  /*8bf0*/  FFMA.FTZ R209, R209, R10, -R88 ;  /* 0x0000000ad1d17223 */ /* 0x000fc40000010858 */
[----:B------:R-:W-:-:S02]  /*8c00*/  FADD.FTZ R151, R99, R146 ;  /* 0x0000009263977221 */ /* 0x000fc40000010000 */
[----:B------:R-:W1:Y:S01]  /*8c10*/  MUFU.EX2 R122, R122 ;  /* 0x0000007a007a7308 */ /* 0x000e620000000800 */
[----:B0-----:R-:W-:-:S01]  /*8c20*/  FADD.FTZ R4, R96, R5 ;  /* 0x0000000560047221 */ /* 0x001fc20000010000 */
[----:B------:R-:W-:-:S04]  /*8c30*/  FADD.FTZ R146, R12, R151 ;  /* 0x000000970c927221 */ /* 0x000fc80000010000 */
[----:B------:R-:W-:Y:S01]  /*8c40*/  FADD.FTZ R151, R115, R146 ;  /* 0x0000009273977221 */ /* 0x000fe20000010000 */
[----:B------:R-:W-:-:S01]  /*8c50*/  FFMA.FTZ R146, R193, R10, -R88 ;  /* 0x0000000ac1927223 */ /* 0x000fc20000010858 */
[----:B------:R-:W0:Y:S01]  /*8c60*/  MUFU.EX2 R19, R19 ;  /* 0x0000001300137308 */ /* 0x000e220000000800 */
[----:B--2---:R-:W-:-:S01]  /*8c70*/  FADD.FTZ R5, R15, R4 ;  /* 0x000000040f057221 */ /* 0x004fc20000010000 */
[----:B------:R-:W-:-:S04]  /*8c80*/  FADD.FTZ R148, R14, R151 ;  /* 0x000000970e947221 */ /* 0x000fc80000010000 */
[----:B------:R-:W-:Y:S02]  /*8c90*/  FADD.FTZ R151, R161, R148 ;  /* 0x00000094a1977221 */ /* 0x000fe40000010000 */
        /* <DEDUP_REMOVED lines=19> */
[----:B------:R-:W-:-:S06]  /*8dd0*/  FFMA.FTZ R148, R195, R10, -R88 ;  /* 0x0000000ac3947223 */ /* 0x000fcc0000010858 */
[----:B------:R-:W2:Y:S01]  /*8de0*/  MUFU.EX2 R119, R119 ;  /* 0x0000007700777308 */ /* 0x000ea20000000800 */
[----:B-1----:R-:W-:-:S07]  /*8df0*/  FADD.FTZ R4, R130, R5 ;  /* 0x0000000582047221 */ /* 0x002fce0000010000 */
[----:B------:R-:W1:Y:S01]  /*8e00*/  MUFU.EX2 R139, R139 ;  /* 0x0000008b008b7308 */ /* 0x000e620000000800 */
[----:B0-----:R-:W-:-:S01]  /*8e10*/  FADD.FTZ R150, R20, R151 ;  /* 0x0000009714967221 */ /* 0x001fc20000010000 */
[----:B------:R-:W-:-:S06]  /*8e20*/  FFMA.FTZ R151, R197, R10, -R88 ;  /* 0x0000000ac5977223 */ /* 0x000fcc0000010858 */
        /* <DEDUP_REMOVED lines=11> */
[----:B0-----:R-:W-:-:S04]  /*8ee0*/  FADD.FTZ R5, R121, R4 ;  /* 0x0000000479057221 */ /* 0x001fc80000010000 */
[----:B------:R-:W-:-:S03]  /*8ef0*/  FADD.FTZ R4, R98, R5 ;  /* 0x0000000562047221 */ /* 0x000fc60000010000 */
[----:B------:R-:W0:Y:S01]  /*8f00*/  MUFU.EX2 R123, R123 ;  /* 0x0000007b007b7308 */ /* 0x000e220000000800 */
[----:B--2---:R-:W-:-:S01]  /*8f10*/  FADD.FTZ R153, R137, R150 ;  /* 0x0000009689997221 */ /* 0x004fc20000010000 */
[----:B------:R-:W-:-:S06]  /*8f20*/  FFMA.FTZ R150, R199, R10, -R88 ;  /* 0x0000000ac7967223 */ /* 0x000fcc0000010858 */
[----:B------:R-:W2:Y:S01]  /*8f30*/  MUFU.EX2 R141, R141 ;  /* 0x0000008d008d7308 */ /* 0x000ea20000000800 */
[----:B-1----:R-:W-:-:S01]  /*8f40*/  FADD.FTZ R152, R136, R153 ;  /* 0x0000009988987221 */ /* 0x002fc20000010000 */
[-CC-:B------:R-:W-:Y:S01]  /*8f50*/  FFMA.FTZ R153, R113, R10.reuse, -R88.reuse ;  /* 0x0000000a71997223 */ /* 0x180fe20000010858 */
[----:B------:R-:W-:-:S05]  /*8f60*/  FFMA.FTZ R113, R201, R10, -R88 ;  /* 0x0000000ac9717223 */ /* 0x000fca0000010858 */
[----:B------:R-:W1:Y:S01]  /*8f70*/  MUFU.EX2 R8, R8 ;  /* 0x0000000800087308 */ /* 0x000e620000000800 */
[----:B0-----:R-:W-:-:S04]  /*8f80*/  FADD.FTZ R5, R123, R4 ;  /* 0x000000047b057221 */ /* 0x001fc80000010000 */
[----:B------:R-:W-:-:S03]  /*8f90*/  FADD.FTZ R4, R100, R5 ;  /* 0x0000000564047221 */ /* 0x000fc60000010000 */
        /* <DEDUP_REMOVED lines=15> */
[-CC-:B------:R-:W-:Y:S01]  /*9090*/  FFMA.FTZ R152, R203, R10.reuse, -R88.reuse ;  /* 0x0000000acb987223 */ /* 0x180fe20000010858 */
[----:B------:R-:W-:-:S05]  /*90a0*/  FFMA.FTZ R88, R131, R10, -R88 ;  /* 0x0000000a83587223 */ /* 0x000fca0000010858 */
[----:B------:R-:W2:Y:S01]  /*90b0*/  MUFU.EX2 R127, R127 ;  /* 0x0000007f007f7308 */ /* 0x000ea20000000800 */
[----:B-1----:R-:W-:-:S04]  /*90c0*/  FADD.FTZ R155, R89, R4 ;  /* 0x00000004599b7221 */ /* 0x002fc80000010000 */
[----:B------:R-:W-:-:S03]  /*90d0*/  FADD.FTZ R155, R106, R155 ;  /* 0x0000009b6a9b7221 */ /* 0x000fc60000010000 */
[----:B------:R-:W1:Y:S01]  /*90e0*/  MUFU.EX2 R144, R144 ;  /* 0x0000009000907308 */ /* 0x000e620000000800 */
[----:B0-----:R-:W-:-:S07]  /*90f0*/  FADD.FTZ R4, R142, R5 ;  /* 0x000000058e047221 */ /* 0x001fce0000010000 */
[----:B------:R-:W0:Y:S01]  /*9100*/  MUFU.EX2 R211, R211 ;  /* 0x000000d300d37308 */ /* 0x000e220000000800 */
[----:B--2---:R-:W-:-:S01]  /*9110*/  FADD.FTZ R5, R127, R4 ;  /* 0x000000047f057221 */ /* 0x004fc20000010000 */
[----:B------:R-:W-:-:S06]  /*9120*/  FADD.FTZ R4, R108, R155 ;  /* 0x0000009b6c047221 */ /* 0x000fcc0000010000 */
        /* <DEDUP_REMOVED lines=22> */
[----:B------:R-:W0:Y:S08]  /*9290*/  MUFU.EX2 R112, R112 ;  /* 0x0000007000707308 */ /* 0x000e300000000800 */
[----:B------:R-:W3:Y:S08]  /*92a0*/  MUFU.EX2 R153, R153 ;  /* 0x0000009900997308 */ /* 0x000ef00000000800 */
[----:B------:R-:W4:Y:S08]  /*92b0*/  MUFU.EX2 R114, R114 ;  /* 0x0000007200727308 */ /* 0x000f300000000800 */
[----:B------:R-:W5:Y:S08]  /*92c0*/  MUFU.EX2 R113, R113 ;  /* 0x0000007100717308 */ /* 0x000f700000000800 */
[----:B------:R-:W5:Y:S08]  /*92d0*/  MUFU.EX2 R135, R135 ;  /* 0x0000008700877308 */ /* 0x000f700000000800 */
[----:B------:R-:W5:Y:S08]  /*92e0*/  MUFU.EX2 R152, R152 ;  /* 0x0000009800987308 */ /* 0x000f700000000800 */
[----:B------:R-:W5:Y:S08]  /*92f0*/  MUFU.EX2 R101, R101 ;  /* 0x0000006500657308 */ /* 0x000f700000000800 */
[----:B------:R2:W-:Y:S08]  /*9300*/  MUFU.EX2 R157, R117 ;  /* 0x00000075009d7308 */ /* 0x0005f00000000800 */
[----:B------:R-:W5:Y:S01]  /*9310*/  MUFU.EX2 R156, R205 ;  /* 0x000000cd009c7308 */ /* 0x000f620000000800 */
[----:B--2---:R-:W-:-:S01]  /*9320*/  FADD.FTZ R117, R97, R4 ;  /* 0x0000000461757221 */ /* 0x004fc20000010000 */
[----:B-1----:R-:W-:-:S03]  /*9330*/  FADD.FTZ R4, R150, R5 ;  /* 0x0000000596047221 */ /* 0x002fc60000010000 */
[----:B0-----:R-:W-:Y:S01]  /*9340*/  FADD.FTZ R117, R112, R117 ;  /* 0x0000007570757221 */ /* 0x001fe20000010000 */
[----:B---3--:R-:W-:-:S02]  /*9350*/  FADD.FTZ R4, R153, R4 ;  /* 0x0000000499047221 */ /* 0x008fc40000010000 */
[----:B------:R-:W0:Y:S01]  /*9360*/  MUFU.EX2 R116, R116 ;  /* 0x0000007400747308 */ /* 0x000e220000000800 */
[----:B----4-:R-:W-:-:S01]  /*9370*/  FADD.FTZ R154, R114, R117 ;  /* 0x00000075729a7221 */ /* 0x010fc20000010000 */
[----:B-----5:R-:W-:-:S03]  /*9380*/  FADD.FTZ R5, R113, R4 ;  /* 0x0000000471057221 */ /* 0x020fc60000010000 */
[----:B------:R-:W-:Y:S01]  /*9390*/  FADD.FTZ R154, R135, R154 ;  /* 0x0000009a879a7221 */ /* 0x000fe20000010000 */
[----:B------:R-:W-:-:S02]  /*93a0*/  FADD.FTZ R5, R152, R5 ;  /* 0x0000000598057221 */ /* 0x000fc40000010000 */
[----:B------:R-:W1:Y:S01]  /*93b0*/  MUFU.EX2 R118, R118 ;  /* 0x0000007600767308 */ /* 0x000e620000000800 */
[----:B------:R-:W-:-:S01]  /*93c0*/  FADD.FTZ R117, R101, R154 ;  /* 0x0000009a65757221 */ /* 0x000fc20000010000 */
[----:B------:R-:W-:-:S04]  /*93d0*/  FADD.FTZ R5, R156, R5 ;  /* 0x000000059c057221 */ /* 0x000fc80000010000 */
[----:B------:R-:W-:Y:S02]  /*93e0*/  FADD.FTZ R5, R157, R5 ;  /* 0x000000059d057221 */ /* 0x000fe40000010000 */
        /* <DEDUP_REMOVED lines=14> */
[----:B-1----:R-:W-:-:S03]  /*94d0*/  FADD.FTZ R5, R111, R4 ;  /* 0x000000046f057221 */ /* 0x002fc60000010000 */
[----:B--2---:R-:W-:Y:S01]  /*94e0*/  FADD.FTZ R4, R129, R117 ;  /* 0x0000007581047221 */ /* 0x004fe20000010000 */
[----:B------:R-:W-:Y:S06]  /*94f0*/  @!P0 BRA `(.L_x_2255) ;  /* 0x0000000000048947 */ /* 0x000fec0003800000 */
[----:B------:R-:W-:Y:S01]  /*9500*/  BPT.TRAP 0x1 ;  /* 0x000000040000795c */ /* 0x000fe20000300000 */
.L_x_2255:
[----:B------:R-:W-:Y:S01]  /*9510*/  ULEA UR6, UR6, UR38, 0x3 ;  /* 0x0000002606067291 */ /* 0x000fe2000f8e183f */
[----:B------:R-:W-:Y:S01]  /*9520*/  F2FP.SATFINITE.E4M3.F32.PACK_AB_MERGE_C R92, R95, R92, RZ ;  /* 0x0000005c5f5c723e */ /* 0x000fe200048070ff */
[----:B------:R-:W-:Y:S01]  /*9530*/  UISETP.GT.AND UP0, UPT, UR39, UR53, UPT ;  /* 0x000000352700728c */ /* 0x000fe2000bf04270 */
[----:B------:R-:W-:Y:S01]  /*9540*/  F2FP.SATFINITE.E4M3.F32.PACK_AB_MERGE_C R8, R147, R8, RZ ;  /* 0x000000089308723e */ /* 0x000fe200048070ff */
[----:B------:R-:W-:Y:S01]  /*9550*/  UIADD3 UR6, UR6, 0x29860, URZ ;  /* 0x0002986006067890 */ /* 0x000fe2000fffe03f */
[----:B------:R-:W-:Y:S01]  /*9560*/  F2FP.SATFINITE.E4M3.F32.PACK_AB_MERGE_C R15, R122, R15, RZ ;  /* 0x0000000f7a0f723e */ /* 0x000fe200048070ff */
[----:B------:R-:W-:Y:S01]  /*9570*/  UIADD3 UR39, UR39, -0x1, URZ ;  /* 0xffffffff27277890 */ /* 0x000fe2000fffe03f */
[----:B------:R-:W-:Y:S01]  /*9580*/  F2FP.SATFINITE.E4M3.F32.PACK_AB_MERGE_C R12, R115, R12, RZ ;  /* 0x0000000c730c723e */ /* 0x000fe200048070ff */
[----:B------:R-:W-:Y:S01]  /*9590*/  UPRMT UR6, UR60, 0x654, UR6 ;  /* 0x000006543c067896 */ /* 0x000fe20008000006 */
[----:B------:R-:W-:Y:S01]  /*95a0*/  PLOP3.LUT P1, PT, PT, PT, UP0, 0x80, 0x0 ;  /* 0x000000000000781c */ /* 0x000fe20003f2f008 */
[----:B------:R-:W-:Y:S01]  /*95b0*/  UMOV UR7, UR5 ;  /* 0x0000000500077c82 */ /* 0x000fe20008000000 */
[----:B------:R-:W-:Y:S01]  /*95c0*/  F2FP.SATFINITE.E4M3.F32.PACK_AB_MERGE_C R21, R126, R21, RZ ;  /* 0x000000157e15723e */ /* 0x000fe200048070ff */
        /* <DEDUP_REMOVED lines=8> */
[----:B------:R-:W-:Y:S01]  /*9650*/  UMOV UR6, UR4 ;  /* 0x0000000400067c82 */ /* 0x000fe20008000000 */
        /* <DEDUP_REMOVED lines=92> */
[----:B------:R-:W-:-:S02]  /*9c20*/  IMAD.MOV.U32 R9, RZ, RZ, R13 ;  /* 0x000000ffff097224 */ /* 0x000fc400078e000d */
[----:B------:R-:W-:Y:S01]  /*9c30*/  IMAD.MOV.U32 R8, RZ, RZ, R11 ;  /* 0x000000ffff087224 */ /* 0x000fe200078e000b */
[----:B------:R-:W-:Y:S06]  /*9c40*/  @P1 BRA `(.L_x_2256) ;  /* 0xffffffbc00741947 */ /* 0x000fec000383ffff */
[----:B------:R-:W-:-:S05]  /*9c50*/  UMOV UR6, UR39 ;  /* 0x0000002700067c82 */ /* 0x000fca0008000000 */
.L_x_2245:
[----:B------:R-:W-:-:S06]  /*9c60*/  UISETP.GE.AND UP0, UPT, UR6, UR58, UPT ;  /* 0x0000003a0600728c */ /* 0x000fcc000bf06270 */
[----:B------:R-:W-:-:S13]  /*9c70*/  PLOP3.LUT P1, PT, PT, PT, UP0, 0x80, 0x0 ;  /* 0x000000000000781c */ /* 0x000fda0003f2f008 */
[----:B------:R-:W-:Y:S05]  /*9c80*/  @!P1 BRA `(.L_x_2257) ;  /* 0x0000003400bc9947 */ /* 0x000fea0003800000 */
[C---:B------:R-:W-:Y:S01]  /*9c90*/  VIADD R7, R16.reuse, 0x8 ;  /* 0x0000000810077836 */ /* 0x040fe20000000000 */
[----:B------:R-:W-:Y:S01]  /*9ca0*/  IADD3 R16, -R16, 0xb, RZ ;  /* 0x0000000b10107810 */ /* 0x000fe20007ffe1ff */
[----:B------:R-:W-:Y:S01]  /*9cb0*/  IMAD.MOV.U32 R8, RZ, RZ, R13 ;  /* 0x000000ffff087224 */ /* 0x000fe200078e000d */
[----:B------:R-:W-:Y:S01]  /*9cc0*/  UMOV UR39, UR5 ;  /* 0x0000000500277c82 */ /* 0x000fe20008000000 */
[----:B------:R-:W-:Y:S01]  /*9cd0*/  IMAD.MOV.U32 R6, RZ, RZ, R11 ;  /* 0x000000ffff067224 */ /* 0x000fe200078e000b */
[----:B------:R-:W-:-:S06]  /*9ce0*/  UMOV UR7, UR4 ;  /* 0x0000000400077c82 */ /* 0x000fcc0008000000 */
.L_x_2268:
[----:B------:R-:W-:Y:S01]  /*9cf0*/  UIADD3 UR4, UR7, 0x1, URZ ;  /* 0x0000000107047890 */ /* 0x000fe2000fffe03f */
[----:B------:R-:W-:-:S03]  /*9d00*/  ISETP.NE.AND P2, PT, RZ, UR54, PT ;  /* 0x00000036ff007c0c */ /* 0x000fc6000bf45270 */
[----:B------:R-:W-:-:S04]  /*9d10*/  UISETP.NE.AND UP0, UPT, UR4, 0x2, UPT ;  /* 0x000000020400788c */ /* 0x000fc8000bf05270 */
[----:B------:R-:W-:Y:S02]  /*9d20*/  USEL UR5, URZ, 0x1, UP0 ;  /* 0x000000013f057887 */ /* 0x000fe40008000000 */
[----:B------:R-:W-:Y:S02]  /*9d30*/  USEL UR4, UR4, URZ, UP0 ;  /* 0x0000003f04047287 */ /* 0x000fe40008000000 */
[----:B------:R-:W-:Y:S02]  /*9d40*/  ULOP3.LUT UR5, UR39, UR5, URZ, 0x3c, !UPT ;  /* 0x0000000527057292 */ /* 0x000fe4000f8e3c3f */
[----:B--2---:R-:W-:Y:S10]  /*9d50*/  @P2 BRA `(.L_x_2258) ;  /* 0x00000000002c2947 */ /* 0x004ff40003800000 */
[----:B------:R-:W-:Y:S05]  /*9d60*/  @!P0 BRA `(.L_x_2259) ;  /* 0x0000000000048947 */ /* 0x000fea0003800000 */
[----:B------:R-:W-:Y:S01]  /*9d70*/  BPT.TRAP 0x1 ;  /* 0x000000040000795c */ /* 0x000fe20000300000 */
.L_x_2259:
[----:B------:R-:W-:Y:S01]  /*9d80*/  ULEA UR10, UR4, UR38, 0x3 ;  /* 0x00000026040a7291 */ /* 0x000fe2000f8e183f */
[----:B------:R-:W-:-:S05]  /*9d90*/  IMAD.U32 R9, RZ, RZ, UR5 ;  /* 0x00000005ff097e24 */ /* 0x000fca000f8e00ff */
[----:B------:R-:W-:-:S04]  /*9da0*/  SHF.L.U32 R9, R9, 0x1f, RZ ;  /* 0x0000001f09097819 */ /* 0x000fc800000006ff */
[----:B------:R0:W1:Y:S01]  /*9db0*/  SYNCS.PHASECHK.TRANS64.TRYWAIT P1, [UR10+0x29830], R9 ;  /* 0x02983009ff0075a7 */ /* 0x000062000802014a */
[----:B------:R-:W-:Y:S05]  /*9dc0*/  @!P0 BRA `(.L_x_2260) ;  /* 0x0000000000048947 */ /* 0x000fea0003800000 */
[----:B------:R-:W-:Y:S01]  /*9dd0*/  BPT.TRAP 0x1 ;  /* 0x000000040000795c */ /* 0x000fe20000300000 */
.L_x_2260:
[----:B-1----:R-:W-:Y:S05]  /*9de0*/  @P1 BRA `(.L_x_2258) ;  /* 0x0000000000081947 */ /* 0x002fea0003800000 */
[----:B------:R-:W1:Y:S02]  /*9df0*/  SYNCS.PHASECHK.TRANS64.TRYWAIT P1, [UR10+0x29830], R9 ;  /* 0x02983009ff0075a7 */ /* 0x000e64000802014a */
[----:B-1----:R-:W-:Y:S05]  /*9e00*/  @!P1 BRA `(.L_x_2261) ;  /* 0x000000b000d89947 */ /* 0x002fea0003800000 */
.L_x_2258:
[----:B------:R2:W-:Y:S01]  /*9e10*/  BAR.SYNC.DEFER_BLOCKING R7, 0x100 ;  /* 0x000400070000751d */ /* 0x0005e20000010000 */
[C---:B------:R-:W-:Y:S01]  /*9e20*/  R2UR UR28, R2.reuse ;  /* 0x00000000021c72ca */ /* 0x040fe200000e0000 */
[----:B------:R-:W-:Y:S01]  /*9e30*/  UIMAD UR10, UR4, 0x780, UR52 ;  /* 0x00000780040a78a4 */ /* 0x000fe2000f8e0234 */
[C---:B------:R-:W-:Y:S02]  /*9e40*/  R2UR UR29, R3.reuse ;  /* 0x00000000031d72ca */ /* 0x040fe400000e0000 */
[C---:B------:R-:W-:Y:S01]  /*9e50*/  R2UR UR32, R2.reuse ;  /* 0x00000000022072ca */ /* 0x040fe200000e0000 */
[----:B------:R-:W-:Y:S01]  /*9e60*/  UMOV UR31, 0x80000020 ;  /* 0x80000020001f7882 */ /* 0x000fe20000000000 */
[C---:B------:R-:W-:Y:S01]  /*9e70*/  R2UR UR33, R3.reuse ;  /* 0x00000000032172ca */ /* 0x040fe200000e0000 */
[----:B------:R-:W-:Y:S01]  /*9e80*/  UIADD3 UR34, UR10, 0x80, URZ ;  /* 0x000000800a227890 */ /* 0x000fe2000fffe03f */
[C---:B------:R-:W-:Y:S01]  /*9e90*/  R2UR UR40, R2.reuse ;  /* 0x00000000022872ca */ /* 0x040fe200000e0000 */
[----:B------:R-:W-:Y:S01]  /*9ea0*/  UMOV UR30, UR10 ;  /* 0x0000000a001e7c82 */ /* 0x000fe20008000000 */
[----:B------:R-:W-:Y:S01]  /*9eb0*/  UMOV UR35, 0x80000020 ;  /* 0x8000002000237882 */ /* 0x000fe20000000000 */
[C---:B------:R-:W-:Y:S01]  /*9ec0*/  R2UR UR41, R3.reuse ;  /* 0x00000000032972ca */ /* 0x040fe200000e0000 */
[----:B------:R-:W-:Y:S01]  /*9ed0*/  UIADD3 UR42, UR10, 0x100, URZ ;  /* 0x000001000a2a7890 */ /* 0x000fe2000fffe03f */
[C---:B------:R-:W-:Y:S01]  /*9ee0*/  R2UR UR44, R2.reuse ;  /* 0x00000000022c72ca */ /* 0x040fe200000e0000 */
[----:B------:R-:W-:Y:S01]  /*9ef0*/  UMOV UR43, 0x80000020 ;  /* 0x80000020002b7882 */ /* 0x000fe20000000000 */
[C---:B------:R-:W-:Y:S01]  /*9f00*/  R2UR UR45, R3.reuse ;  /* 0x00000000032d72ca */ /* 0x040fe200000e0000 */
[----:B------:R-:W-:Y:S01]  /*9f10*/  UIADD3 UR46, UR10, 0x180, URZ ;  /* 0x000001800a2e7890 */ /* 0x000fe2000fffe03f */
[----:B------:R-:W-:Y:S01]  /*9f20*/  R2UR UR48, R2 ;  /* 0x00000000023072ca */ /* 0x000fe200000e0000 */
[----:B------:R-:W-:Y:S01]  /*9f30*/  UMOV UR47, 0x80000020 ;  /* 0x80000020002f7882 */ /* 0x000fe20000000000 */
[----:B------:R-:W-:Y:S01]  /*9f40*/  R2UR UR49, R3 ;  /* 0x00000000033172ca */ /* 0x000fe200000e0000 */
        /* <DEDUP_REMOVED lines=145> */
[----:B------:R-:W-:Y:S01]  /*a860*/  QGMMA.64x32x32.F32.E4M3.E4M3 R88, gdesc[UR12], R88, gsb0 ;  /* 0x006000000c5879f3 */ /* 0x000fe20008000858 */
[----:B------:R-:W-:Y:S02]  /*a870*/  UIADD3 UR14, UR10, 0x602, URZ ;  /* 0x000006020a0e7890 */ /* 0x000fe4000fffe03f */
[----:B------:R-:W-:-:S05]  /*a880*/  UIADD3 UR15, UR10, 0x682, URZ ;  /* 0x000006820a0f7890 */ /* 0x000fca000fffe03f */
        /* <DEDUP_REMOVED lines=21> */
[----:B--2---:R-:W-:Y:S05]  /*a9e0*/  @P2 BRA `(.L_x_2262) ;  /* 0x00000000002c2947 */ /* 0x004fea0003800000 */
[----:B------:R-:W-:Y:S05]  /*a9f0*/  @!P0 BRA `(.L_x_2263) ;  /* 0x0000000000048947 */ /* 0x000fea0003800000 */
[----:B------:R-:W-:Y:S01]  /*aa00*/  BPT.TRAP 0x1 ;  /* 0x000000040000795c */ /* 0x000fe20000300000 */
.L_x_2263:
[----:B------:R-:W-:Y:S01]  /*aa10*/  ULEA UR10, UR7, UR38, 0x3 ;  /* 0x00000026070a7291 */ /* 0x000fe2000f8e183f */
[----:B01----:R-:W-:-:S05]  /*aa20*/  IMAD.U32 R9, RZ, RZ, UR39 ;  /* 0x00000027ff097e24 */ /* 0x003fca000f8e00ff */
[----:B------:R-:W-:-:S04]  /*aa30*/  SHF.L.U32 R9, R9, 0x1f, RZ ;  /* 0x0000001f09097819 */ /* 0x000fc800000006ff */
[----:B------:R0:W1:Y:S01]  /*aa40*/  SYNCS.PHASECHK.TRANS64.TRYWAIT P1, [UR10+0x29850], R9 ;  /* 0x02985009ff0075a7 */ /* 0x000062000802014a */
[----:B------:R-:W-:Y:S05]  /*aa50*/  @!P0 BRA `(.L_x_2264) ;  /* 0x0000000000048947 */ /* 0x000fea0003800000 */
[----:B------:R-:W-:Y:S01]  /*aa60*/  BPT.TRAP 0x1 ;  /* 0x000000040000795c */ /* 0x000fe20000300000 */
.L_x_2264:
[----:B-1----:R-:W-:Y:S05]  /*aa70*/  @P1 BRA `(.L_x_2262) ;  /* 0x0000000000081947 */ /* 0x002fea0003800000 */
[----:B------:R-:W1:Y:S02]  /*aa80*/  SYNCS.PHASECHK.TRANS64.TRYWAIT P1, [UR10+0x29850], R9 ;  /* 0x02985009ff0075a7 */ /* 0x000e64000802014a */
[----:B-1----:R-:W-:Y:S05]  /*aa90*/  @!P1 BRA `(.L_x_2265) ;  /* 0x000000a400cc9947 */ /* 0x002fea0003800000 */
.L_x_2262:
[----:B------:R-:W-:Y:S01]  /*aaa0*/  UIADD3 UR10, UR38, 0x400, URZ ;  /* 0x00000400260a7890 */ /* 0x000fe2000fffe03f */
[----:B------:R-:W-:Y:S01]  /*aab0*/  WARPGROUP.ARRIVE ;  /* 0x00000000000079c5 */ /* 0x000fe20000000000 */
[----:B------:R-:W-:Y:S02]  /*aac0*/  UMOV UR11, 0xc0000010 ;  /* 0xc0000010000b7882 */ /* 0x000fe40000000000 */
        /* <DEDUP_REMOVED lines=30> */
.L_x_2266:
[C---:B------:R-:W-:Y:S01]  /*acb0*/  FMUL.FTZ R19, R0.reuse, R152 ;  /* 0x0000009800137220 */ /* 0x040fe20000410000 */
[C---:B------:R-:W-:Y:S01]  /*acc0*/  FMUL.FTZ R21, R0.reuse, R153 ;  /* 0x0000009900157220 */ /* 0x040fe20000410000 */
[C---:B01----:R-:W-:Y:S01]  /*acd0*/  FMUL.FTZ R9, R0.reuse, R154 ;  /* 0x0000009a00097220 */ /* 0x043fe20000410000 */
        /* <DEDUP_REMOVED lines=36> */
[----:B---3--:R-:W-:Y:S01]  /*af20*/  FMNMX.FTZ R12, R9, R8, !PT ;  /* 0x00000008090c7209 */ /* 0x008fe20007810000 */
        /* <DEDUP_REMOVED lines=64> */
[----:B------:R-:W-:-:S04]  /*b330*/  ULEA UR10, UR4, UR38, 0x3 ;  /* 0x00000026040a7291 */ /* 0x000fc8000f8e183f */
[----:B------:R-:W-:Y:S02]  /*b340*/  UIADD3 UR10, UR10, 0x29840, URZ ;  /* 0x000298400a0a7890 */ /* 0x000fe4000fffe03f */
[----:B------:R-:W1:Y:S01]  /*b350*/  MUFU.TANH R165, R165 ;  /* 0x000000a500a57308 */ /* 0x000e620000002400 */
[----:B---3--:R-:W-:Y:S01]  /*b360*/  FMNMX.FTZ R10, R171, R10, !PT ;  /* 0x0000000aab0a7209 */ /* 0x008fe20007810000 */
[----:B------:R-:W-:-:S06]  /*b370*/  UPRMT UR10, UR60, 0x654, UR10 ;  /* 0x000006543c0a7896 */ /* 0x000fcc000800000a */
[----:B------:R-:W3:Y:S01]  /*b380*/  MUFU.TANH R173, R173 ;  /* 0x000000ad00ad7308 */ /* 0x000ee20000002400 */
[----:B0-----:R-:W-:Y:S02]  /*b390*/  FMNMX.FTZ R12, R163, R12, !PT ;  /* 0x0000000ca30c7209 */ /* 0x001fe40007810000 */
[----:B------:R-:W-:Y:S05]  /*b3a0*/  SYNCS.ARRIVE.TRANS64.RED.A1T0 RZ, [UR10], RZ ;  /* 0x000000ffffff79a7 */ /* 0x000fea000810040a */
[----:B------:R-:W0:Y:S01]  /*b3b0*/  MUFU.TANH R175, R175 ;  /* 0x000000af00af7308 */ /* 0x000e220000002400 */
[----:B-1----:R-:W-:-:S07]  /*b3c0*/  FMNMX.FTZ R10, R165, R10, !PT ;  /* 0x0000000aa50a7209 */ /* 0x002fce0007810000 */
[----:B------:R-:W1:Y:S01]  /*b3d0*/  MUFU.TANH R167, R167 ;  /* 0x000000a700a77308 */ /* 0x000e620000002400 */
[----:B---3--:R-:W-:-:S07]  /*b3e0*/  FMNMX.FTZ R12, R173, R12, !PT ;  /* 0x0000000cad0c7209 */ /* 0x008fce0007810000 */
[----:B------:R-:W3:Y:S01]  /*b3f0*/  MUFU.TANH R137, R137 ;  /* 0x0000008900897308 */ /* 0x000ee20000002400 */
[----:B0-----:R-:W-:-:S07]  /*b400*/  FMNMX.FTZ R10, R175, R10, !PT ;  /* 0x0000000aaf0a7209 */ /* 0x001fce0007810000 */
        /* <DEDUP_REMOVED lines=103> */
[----:B-1----:R-:W-:Y:S02]  /*ba80*/  FMNMX.FTZ R11, R229, R10, !PT ;  /* 0x0000000ae50b7209 */ /* 0x002fe40007810000 */
[----:B------:R-:W1:Y:S05]  /*ba90*/  LDC R10, c[0x0][0x988] ;  /* 0x00026200ff0a7b82 */ /* 0x000e6a0000000800 */
[----:B------:R-:W4:Y:S01]  /*baa0*/  MUFU.TANH R93, R93 ;  /* 0x0000005d005d7308 */ /* 0x000f220000002400 */
[----:B---3--:R-:W-:-:S07]  /*bab0*/  FMNMX.FTZ R12, R91, R12, !PT ;  /* 0x0000000c5b0c7209 */ /* 0x008fce0007810000 */
[----:B------:R-:W3:Y:S01]  /*bac0*/  MUFU.TANH R18, R18 ;  /* 0x0000001200127308 */ /* 0x000ee20000002400 */
[----:B0-----:R-:W-:-:S07]  /*bad0*/  FMNMX.FTZ R11, R14, R11, !PT ;  /* 0x0000000b0e0b7209 */ /* 0x001fce0007810000 */
[----:B------:R-:W0:Y:S01]  /*bae0*/  MUFU.TANH R95, R95 ;  /* 0x0000005f005f7308 */ /* 0x000e220000002400 */
[----:B----4-:R-:W-:-:S07]  /*baf0*/  FMNMX.FTZ R12, R93, R12, !PT ;  /* 0x0000000c5d0c7209 */ /* 0x010fce0007810000 */
        /* <DEDUP_REMOVED lines=13> */
[----:B---3--:R-:W-:-:S05]  /*bbd0*/  FMNMX.FTZ R90, R88, R11, !PT ;  /* 0x0000000b585a7209 */ /* 0x008fca0007810000 */
[----:B------:R-:W3:Y:S01]  /*bbe0*/  SHFL.BFLY PT, R11, R90, 0x2, 0x1f ;  /* 0x0c401f005a0b7f89 */ /* 0x000ee200000e0000 */
[----:B0-----:R-:W-:-:S04]  /*bbf0*/  FMNMX.FTZ R12, R101, R12, !PT ;  /* 0x0000000c650c7209 */ /* 0x001fc80007810000 */
[----:B----4-:R-:W-:-:S05]  /*bc00*/  FMNMX.FTZ R12, R103, R12, !PT ;  /* 0x0000000c670c7209 */ /* 0x010fca0007810000 */
[----:B------:R-:W0:Y:S01]  /*bc10*/  SHFL.BFLY PT, R13, R12, 0x2, 0x1f ;  /* 0x0c401f000c0d7f89 */ /* 0x000e2200000e0000 */
[----:B---3--:R-:W-:-:S05]  /*bc20*/  FMNMX.FTZ R92, R90, R11, !PT ;  /* 0x0000000b5a5c7209 */ /* 0x008fca0007810000 */
[----:B------:R-:W3:Y:S01]  /*bc30*/  SHFL.BFLY PT, R11, R92, 0x1, 0x1f ;  /* 0x0c201f005c0b7f89 */ /* 0x000ee200000e0000 */
[----:B0-----:R-:W-:-:S05]  /*bc40*/  FMNMX.FTZ R94, R12, R13, !PT ;  /* 0x0000000d0c5e7209 */ /* 0x001fca0007810000 */
[----:B------:R-:W0:Y:S01]  /*bc50*/  SHFL.BFLY PT, R13, R94, 0x1, 0x1f ;  /* 0x0c201f005e0d7f89 */ /* 0x000e2200000e0000 */
[----:B---3--:R-:W-:-:S05]  /*bc60*/  FMNMX.FTZ R11, R92, R11, !PT ;  /* 0x0000000b5c0b7209 */ /* 0x008fca0007810000 */
[C---:B-1----:R-:W-:Y:S01]  /*bc70*/  FFMA.FTZ R104, R11.reuse, R10, -8 ;  /* 0xc10000000b687423 */ /* 0x042fe2000001000a */
[----:B------:R-:W-:-:S03]  /*bc80*/  FADD.FTZ R183, -R11, R6 ;  /* 0x000000060bb77221 */ /* 0x000fc60000010100 */
[-CC-:B------:R-:W-:Y:S01]  /*bc90*/  FFMA.FTZ R106, R197, R10.reuse, -R104.reuse ;  /* 0x0000000ac56a7223 */ /* 0x180fe20000010868 */
[-C--:B------:R-:W-:Y:S01]  /*bca0*/  FMUL.FTZ R6, R183, R10.reuse ;  /* 0x0000000ab7067220 */ /* 0x080fe20000410000 */
[-CC-:B------:R-:W-:Y:S01]  /*bcb0*/  FFMA.FTZ R92, R171, R10.reuse, -R104.reuse ;  /* 0x0000000aab5c7223 */ /* 0x180fe20000010868 */
[----:B------:R-:W-:-:S01]  /*bcc0*/  FFMA.FTZ R197, R20, R10, -R104 ;  /* 0x0000000a14c57223 */ /* 0x000fc20000010868 */
[-CC-:B------:R-:W-:Y:S01]  /*bcd0*/  FFMA.FTZ R171, R195, R10.reuse, -R104.reuse ;  /* 0x0000000ac3ab7223 */ /* 0x180fe20000010868 */
[----:B------:R-:W-:-:S01]  /*bce0*/  FFMA.FTZ R195, R14, R10, -R104 ;  /* 0x0000000a0ec37223 */ /* 0x000fc20000010868 */
[-CC-:B------:R-:W-:Y:S01]  /*bcf0*/  FFMA.FTZ R14, R18, R10.reuse, -R104.reuse ;  /* 0x0000000a120e7223 */ /* 0x180fe20000010868 */
[----:B0-----:R-:W-:Y:S01]  /*bd00*/  FMNMX.FTZ R13, R94, R13, !PT ;  /* 0x0000000d5e0d7209 */ /* 0x001fe20007810000 */
[-CC-:B------:R-:W-:Y:S01]  /*bd10*/  FFMA.FTZ R19, R19, R10.reuse, -R104.reuse ;  /* 0x0000000a13137223 */ /* 0x180fe20000010868 */
[----:B------:R-:W-:-:S01]  /*bd20*/  FFMA.FTZ R18, R22, R10, -R104 ;  /* 0x0000000a16127223 */ /* 0x000fc20000010868 */
[----:B------:R-:W-:Y:S01]  /*bd30*/  MUFU.EX2 R6, R6 ;  /* 0x0000000600067308 */ /* 0x000fe20000000800 */
[----:B------:R-:W-:-:S01]  /*bd40*/  FFMA.FTZ R12, R23, R10, -R104 ;  /* 0x0000000a170c7223 */ /* 0x000fc20000010868 */
[C---:B------:R-:W-:Y:S01]  /*bd50*/  FADD.FTZ R183, -R13.reuse, R8 ;  /* 0x000000080db77221 */ /* 0x040fe20000010100 */
[----:B------:R-:W-:-:S01]  /*bd60*/  FFMA.FTZ R20, R13, R10, -8 ;  /* 0xc10000000d147423 */ /* 0x000fc2000001000a */
[-CC-:B------:R-:W-:Y:S01]  /*bd70*/  FFMA.FTZ R8, R21, R10.reuse, -R104.reuse ;  /* 0x0000000a15087223 */ /* 0x180fe20000010868 */
[----:B------:R-:W-:-:S01]  /*bd80*/  FFMA.FTZ R94, R175, R10, -R104 ;  /* 0x0000000aaf5e7223 */ /* 0x000fc20000010868 */
[-C--:B------:R-:W-:Y:S01]  /*bd90*/  FMUL.FTZ R183, R183, R10.reuse ;  /* 0x0000000ab7b77220 */ /* 0x080fe20000410000 */
[----:B------:R-:W-:-:S01]  /*bda0*/  FFMA.FTZ R22, R9, R10, -R20 ;  /* 0x0000000a09167223 */ /* 0x000fc20000010814 */
[-CC-:B------:R-:W-:Y:S01]  /*bdb0*/  FFMA.FTZ R9, R15, R10.reuse, -R20.reuse ;  /* 0x0000000a0f097223 */ /* 0x180fe20000010814 */
[----:B------:R-:W0:Y:S01]  /*bdc0*/  MUFU.EX2 R19, R19 ;  /* 0x0000001300137308 */ /* 0x000e220000000800 */
[----:B------:R-:W-:-:S01]  /*bdd0*/  FFMA.FTZ R15, R155, R10, -R20 ;  /* 0x0000000a9b0f7223 */ /* 0x000fc20000010814 */
[-CC-:B------:R-:W-:Y:S01]  /*bde0*/  FFMA.FTZ R175, R199, R10.reuse, -R104.reuse ;  /* 0x0000000ac7af7223 */ /* 0x180fe20000010868 */
[----:B------:R-:W-:-:S01]  /*bdf0*/  FFMA.FTZ R21, R153, R10, -R104 ;  /* 0x0000000a99157223 */ /* 0x000fc20000010868 */
[-C--:B------:R-:W-:Y:S01]  /*be00*/  FFMA.FTZ R199, R88, R10.reuse, -R104 ;  /* 0x0000000a58c77223 */ /* 0x080fe20000010868 */
        /* <DEDUP_REMOVED lines=20> */
[----:B------:R-:W-:-:S01]  /*bf50*/  FFMA.FTZ R185, R211, R10, -R104 ;  /* 0x0000000ad3b97223 */ /* 0x000fc20000010868 */
[-CC-:B------:R-:W-:Y:S01]  /*bf60*/  FFMA.FTZ R114, R213, R10.reuse, -R104.reuse ;  /* 0x0000000ad5727223 */ /* 0x180fe20000010868 */
[----:B------:R-:W-:-:S01]  /*bf70*/  FFMA.FTZ R187, R215, R10, -R104 ;  /* 0x0000000ad7bb7223 */ /* 0x000fc20000010868 */
[-CC-:B------:R-:W-:Y:S01]  /*bf80*/  FFMA.FTZ R116, R217, R10.reuse, -R104.reuse ;  /* 0x0000000ad9747223 */ /* 0x180fe20000010868 */
[----:B------:R-:W-:-:S01]  /*bf90*/  FFMA.FTZ R189, R219, R10, -R104 ;  /* 0x0000000adbbd7223 */ /* 0x000fc20000010868 */
[-CC-:B------:R-:W-:Y:S01]  /*bfa0*/  FFMA.FTZ R118, R221, R10.reuse, -R104.reuse ;  /* 0x0000000add767223 */ /* 0x180fe20000010868 */
[----:B------:R-:W-:-:S01]  /*bfb0*/  FFMA.FTZ R191, R223, R10, -R104 ;  /* 0x0000000adfbf7223 */ /* 0x000fc20000010868 */
[----:B------:R-:W4:Y:S01]  /*bfc0*/  MUFU.EX2 R9, R9 ;  /* 0x0000000900097308 */ /* 0x000f220000000800 */
[----:B------:R-:W-:-:S01]  /*bfd0*/  FFMA.FTZ R120, R225, R10, -R104 ;  /* 0x0000000ae1787223 */ /* 0x000fc20000010868 */
[-CC-:B------:R-:W-:Y:S01]  /*bfe0*/  FFMA.FTZ R193, R227, R10.reuse, -R104.reuse ;  /* 0x0000000ae3c17223 */ /* 0x180fe20000010868 */
[----:B------:R-:W-:-:S01]  /*bff0*/  FFMA.FTZ R122, R229, R10, -R104 ;  /* 0x0000000ae57a7223 */ /* 0x000fc20000010868 */
[-CC-:B------:R-:W-:Y:S01]  /*c000*/  FFMA.FTZ R104, R169, R10.reuse, -R20.reuse ;  /* 0x0000000aa9687223 */ /* 0x180fe20000010814 */
[----:B------:R-:W-:-:S01]  /*c010*/  FFMA.FTZ R155, R163, R10, -R20 ;  /* 0x0000000aa39b7223 */ /* 0x000fc20000010814 */
[----:B0-----:R-:W-:Y:S01]  /*c020*/  FFMA.FTZ R5, R6, R5, R19 ;  /* 0x0000000506057223 */ /* 0x001fe20000010013 */
[----:B-1----:R-:W-:-:S01]  /*c030*/  FFMA.FTZ R4, R183, R4, R22 ;  /* 0x00000004b7047223 */ /* 0x002fc20000010016 */
[----:B------:R-:W0:Y:S01]  /*c040*/  MUFU.EX2 R12, R12 ;  /* 0x0000000c000c7308 */ /* 0x000e220000000800 */
[----:B------:R-:W-:-:S01]  /*c050*/  FFMA.FTZ R124, R173, R10, -R20 ;  /* 0x0000000aad7c7223 */ /* 0x000fc20000010814 */
[----:B---3--:R-:W-:Y:S01]  /*c060*/  FADD.FTZ R5, R8, R5 ;  /* 0x0000000508057221 */ /* 0x008fe20000010000 */
[----:B------:R-:W-:-:S01]  /*c070*/  FFMA.FTZ R157, R167, R10, -R20 ;  /* 0x0000000aa79d7223 */ /* 0x000fc20000010814 */
[-CC-:B------:R-:W-:Y:S01]  /*c080*/  FFMA.FTZ R126, R177, R10.reuse, -R20.reuse ;  /* 0x0000000ab17e7223 */ /* 0x180fe20000010814 */
[----:B------:R-:W-:-:S01]  /*c090*/  FFMA.FTZ R134, R123, R10, -R20 ;  /* 0x0000000a7b867223 */ /* 0x000fc20000010814 */
[-CC-:B------:R-:W-:Y:S01]  /*c0a0*/  FFMA.FTZ R139, R139, R10.reuse, -R20.reuse ;  /* 0x0000000a8b8b7223 */ /* 0x180fe20000010814 */
[----:B------:R-:W-:-:S01]  /*c0b0*/  FFMA.FTZ R123, R125, R10, -R20 ;  /* 0x0000000a7d7b7223 */ /* 0x000fc20000010814 */
[----:B------:R-:W1:Y:S01]  /*c0c0*/  MUFU.EX2 R15, R15 ;  /* 0x0000000f000f7308 */ /* 0x000e620000000800 */
[----:B----4-:R-:W-:-:S01]  /*c0d0*/  FADD.FTZ R4, R9, R4 ;  /* 0x0000000409047221 */ /* 0x010fc20000010000 */
[-CC-:B------:R-:W-:Y:S01]  /*c0e0*/  FFMA.FTZ R125, R129, R10.reuse, -R20.reuse ;  /* 0x0000000a817d7223 */ /* 0x180fe20000010814 */
[----:B------:R-:W-:-:S01]  /*c0f0*/  FFMA.FTZ R128, R141, R10, -R20 ;  /* 0x0000000a8d807223 */ /* 0x000fc20000010814 */
[-CC-:B------:R-:W-:Y:S01]  /*c100*/  FFMA.FTZ R141, R143, R10.reuse, -R20.reuse ;  /* 0x0000000a8f8d7223 */ /* 0x180fe20000010814 */
[----:B------:R-:W-:-:S01]  /*c110*/  FFMA.FTZ R130, R145, R10, -R20 ;  /* 0x0000000a91827223 */ /* 0x000fc20000010814 */
[-CC-:B------:R-:W-:Y:S01]  /*c120*/  FFMA.FTZ R143, R147, R10.reuse, -R20.reuse ;  /* 0x0000000a938f7223 */ /* 0x180fe20000010814 */
[----:B------:R-:W-:-:S01]  /*c130*/  FFMA.FTZ R132, R149, R10, -R20 ;  /* 0x0000000a95847223 */ /* 0x000fc20000010814 */
[----:B------:R-:W3:Y:S01]  /*c140*/  MUFU.EX2 R21, R21 ;  /* 0x0000001500157308 */ /* 0x000ee20000000800 */
        /* <DEDUP_REMOVED lines=16> */
[----:B---3--:R-:W-:-:S01]  /*c250*/  FADD.FTZ R142, R21, R142 ;  /* 0x0000008e158e7221 */ /* 0x008fc20000010000 */
[-CC-:B------:R-:W-:Y:S01]  /*c260*/  FFMA.FTZ R99, R99, R10.reuse, -R20.reuse ;  /* 0x0000000a63637223 */ /* 0x180fe20000010814 */
[----:B------:R-:W-:-:S05]  /*c270*/  FFMA.FTZ R101, R101, R10, -R20 ;  /* 0x0000000a65657223 */ /* 0x000fca0000010814 */
[----:B------:R-:W3:Y:S01]  /*c280*/  MUFU.EX2 R104, R104 ;  /* 0x0000006800687308 */ /* 0x000ee20000000800 */
[----:B0-----:R-:W-:-:S07]  /*c290*/  FADD.FTZ R5, R88, R5 ;  /* 0x0000000558057221 */ /* 0x001fce0000010000 */
[----:B------:R-:W0:Y:S01]  /*c2a0*/  MUFU.EX2 R90, R90 ;  /* 0x0000005a005a7308 */ /* 0x000e220000000800 */
[----:B-1----:R-:W-:-:S01]  /*c2b0*/  FADD.FTZ R129, R23, R142 ;  /* 0x0000008e17817221 */ /* 0x002fc20000010000 */
[-CC-:B------:R-:W-:Y:S01]  /*c2c0*/  FFMA.FTZ R142, R107, R10.reuse, -R20.reuse ;  /* 0x0000000a6b8e7223 */ /* 0x180fe20000010814 */
[----:B------:R-:W-:-:S05]  /*c2d0*/  FFMA.FTZ R107, R109, R10, -R20 ;  /* 0x0000000a6d6b7223 */ /* 0x000fca0000010814 */
        /* <DEDUP_REMOVED lines=22> */
[----:B------:R-:W-:-:S06]  /*c440*/  FFMA.FTZ R144, R111, R10, -R20 ;  /* 0x0000000a6f907223 */ /* 0x000fcc0000010814 */
[----:B------:R-:W0:Y:S01]  /*c450*/  MUFU.EX2 R159, R159 ;  /* 0x0000009f009f7308 */ /* 0x000e220000000800 */
[----:B-1----:R-:W-:-:S07]  /*c460*/  FADD.FTZ R4, R96, R5 ;  /* 0x0000000560047221 */ /* 0x002fce0000010000 */
[----:B------:R-:W1:Y:S01]  /*c470*/  MUFU.EX2 R141, R141 ;  /* 0x0000008d008d7308 */ /* 0x000e620000000800 */
[----:B---3--:R-:W-:-:S01]  /*c480*/  FADD.FTZ R146, R128, R109 ;  /* 0x0000006d80927221 */ /* 0x008fc20000010000 */
[----:B------:R-:W-:-:S06]  /*c490*/  FFMA.FTZ R109, R113, R10, -R20 ;  /* 0x0000000a716d7223 */ /* 0x000fcc0000010814 */
        /* <DEDUP_REMOVED lines=16> */
[----:B-1----:R-:W-:-:S01]  /*c5a0*/  FADD.FTZ R148, R132, R111 ;  /* 0x0000006f84947221 */ /* 0x002fc20000010000 */
[----:B------:R-:W-:-:S06]  /*c5b0*/  FFMA.FTZ R111, R117, R10, -R20 ;  /* 0x0000000a756f7223 */ /* 0x000fcc0000010814 */
        /* <DEDUP_REMOVED lines=26> */
[-CC-:B------:R-:W-:Y:S01]  /*c760*/  FFMA.FTZ R148, R91, R10.reuse, -R20.reuse ;  /* 0x0000000a5b947223 */ /* 0x180fe20000010814 */
[----:B------:R-:W-:-:S05]  /*c770*/  FFMA.FTZ R20, R103, R10, -R20 ;  /* 0x0000000a67147223 */ /* 0x000fca0000010814 */
        /* <DEDUP_REMOVED lines=69> */
[----:B-1----:R-:W-:-:S01]  /*cbd0*/  FADD.FTZ R91, R160, R5 ;  /* 0x00000005a05b7221 */ /* 0x002fc20000010000 */
[----:B---3--:R-:W-:-:S03]  /*cbe0*/  FADD.FTZ R5, R199, R4 ;  /* 0x00000004c7057221 */ /* 0x008fc60000010000 */
[----:B0-----:R-:W-:Y:S01]  /*cbf0*/  FADD.FTZ R4, R93, R91 ;  /* 0x0000005b5d047221 */ /* 0x001fe20000010000 */
[----:B------:R-:W-:Y:S06]  /*cc00*/  @!P0 BRA `(.L_x_2267) ;  /* 0x0000000000048947 */ /* 0x000fec0003800000 */
[----:B------:R-:W-:Y:S01]  /*cc10*/  BPT.TRAP 0x1 ;  /* 0x000000040000795c */ /* 0x000fe20000300000 */
.L_x_2267:
        /* <DEDUP_REMOVED lines=12> */
[----:B------:R-:W-:Y:S01]  /*cce0*/  FMUL.FTZ R24, R24, R6 ;  /* 0x0000000618187220 */ /* 0x000fe20000410000 */
[----:B------:R-:W-:Y:S01]  /*ccf0*/  F2FP.SATFINITE.E4M3.F32.PACK_AB_MERGE_C R114, R187, R114, RZ ;  /* 0x00000072bb72723e */ /* 0x000fe200048070ff */
[----:B------:R-:W-:Y:S01]  /*cd00*/  FMUL.FTZ R25, R25, R6 ;  /* 0x0000000619197220 */ /* 0x000fe20000410000 */
[----:B------:R-:W-:Y:S01]  /*cd10*/  F2FP.SATFINITE.E4M3.F32.PACK_AB_MERGE_C R15, R9, R22, R15 ;  /* 0x00000016090f723e */ /* 0x000fe2000480700f */
[----:B------:R-:W-:Y:S01]  /*cd20*/  FMUL.FTZ R28, R28, R6 ;  /* 0x000000061c1c7220 */ /* 0x000fe20000410000 */
[----:B------:R-:W-:Y:S01]  /*cd30*/  F2FP.SATFINITE.E4M3.F32.PACK_AB_MERGE_C R132, R143, R130, R132 ;  /* 0x000000828f84723e */ /* 0x000fe20004807084 */
[----:B------:R-:W-:Y:S01]  /*cd40*/  SYNCS.ARRIVE.TRANS64.RED.A1T0 RZ, [UR7], RZ ;  /* 0x000000ffffff79a7 */ /* 0x000fe20008100407 */
[----:B------:R-:W-:Y:S01]  /*cd50*/  F2FP.SATFINITE.E4M3.F32.PACK_AB_MERGE_C R92, R153, R92, RZ ;  /* 0x0000005c995c723e */ /* 0x000fe200048070ff */
[----:B------:R-:W-:Y:S01]  /*cd60*/  UMOV UR7, UR4 ;  /* 0x0000000400077c82 */ /* 0x000fe20008000000 */
        /* <DEDUP_REMOVED lines=95> */
[----:B------:R-:W-:Y:S01]  /*d360*/  F2FP.SATFINITE.E4M3.F32.PACK_AB_MERGE_C R171, R158, R156, R21 ;  /* 0x0000009c9eab723e */ /* 0x000fe20004807015 */
[----:B------:R-:W-:Y:S06]  /*d370*/  @P1 BRA `(.L_x_2268) ;  /* 0xffffffc8005c1947 */ /* 0x000fec000383ffff */
.L_x_2257:
[----:B------:R-:W-:Y:S06]  /*d380*/  BAR.ARV 0x8, 0x180 ;  /* 0x0206000000007b1d */ /* 0x000fec0000002000 */
[----:B------:R-:W-:Y:S05]  /*d390*/  @!P0 BRA `(.L_x_2269) ;  /* 0x0000000000048947 */ /* 0x000fea0003800000 */
[----:B------:R-:W-:Y:S01]  /*d3a0*/  BPT.TRAP 0x1 ;  /* 0x000000040000795c */ /* 0x000fe20000300000 */
.L_x_2269:
[----:B------:R-:W-:Y:S01]  /*d3b0*/  ULEA UR9, UR4, UR38, 0x3 ;  /* 0x0000002604097291 */ /* 0x000fe2000f8e183f */
[----:B------:R-:W-:-:S05]  /*d3c0*/  IMAD.U32 R0, RZ, RZ, UR5 ;  /* 0x00000005ff007e24 */ /* 0x000fca000f8e00ff */
[----:B------:R-:W-:-:S04]  /*d3d0*/  SHF.L.U32 R0, R0, 0x1f, RZ ;  /* 0x0000001f00007819 */ /* 0x000fc800000006ff */
[----:B------:R0:W1:Y:S01]  /*d3e0*/  SYNCS.PHASECHK.TRANS64.TRYWAIT P1, [UR9+0x29850], R0 ;  /* 0x02985000ff0075a7 */ /* 0x0000620008020149 */
[----:B------:R-:W-:Y:S05]  /*d3f0*/  @!P0 BRA `(.L_x_2270) ;  /* 0x0000000000048947 */ /* 0x000fea0003800000 */
[----:B------:R-:W-:Y:S01]  /*d400*/  BPT.TRAP 0x1 ;  /* 0x000000040000795c */ /* 0x000fe20000300000 */
.L_x_2270:
[----:B-1----:R-:W-:Y:S05]  /*d410*/  @P1 BRA `(.L_x_2271) ;  /* 0x0000000000081947 */ /* 0x002fea0003800000 */
[----:B------:R-:W1:Y:S02]  /*d420*/  SYNCS.PHASECHK.TRANS64.TRYWAIT P1, [UR9+0x29850], R0 ;  /* 0x02985000ff0075a7 */ /* 0x000e640008020149 */
[----:B-1----:R-:W-:Y:S05]  /*d430*/  @!P1 BRA `(.L_x_2272) ;  /* 0x0000007c007c9947 */ /* 0x002fea0003800000 */
.L_x_2271:
[----:B------:R-:W-:Y:S01]  /*d440*/  UIADD3 UR38, UR38, 0x400, URZ ;  /* 0x0000040026267890 */ /* 0x000fe2000fffe03f */
[----:B------:R-:W-:Y:S01]  /*d450*/  WARPGROUP.ARRIVE ;  /* 0x00000000000079c5 */ /* 0x000fe20000000000 */
[----:B------:R-:W-:-:S05]  /*d460*/  UMOV UR7, 0xc0000010 ;  /* 0xc000001000077882 */ /* 0x000fca0000000000 */
[----:B------:R-:W3:Y:S01]  /*d470*/  S2UR UR5, SR_CTAID.Z ;  /* 0x00000000000579c3 */ /* 0x000ee20000002700 */
[----:B------:R-:W-:Y:S01]  /*d480*/  USHF.R.U32.HI UR38, URZ, 0x4, UR38 ;  /* 0x000000043f267899 */ /* 0x000fe20008011626 */
[----:B------:R-:W-:Y:S01]  /*d490*/  IMAD.MOV.U32 R6, RZ, RZ, 0x3f800000 ;  /* 0x3f800000ff067424 */ /* 0x000fe200078e00ff */
[----:B------:R-:W-:Y:S02]  /*d4a0*/  ULDC.64 UR10, c[0x0][0x9a0] ;  /* 0x00026800000a7ab9 */ /* 0x000fe40000000a00 */
[----:B------:R-:W-:Y:S02]  /*d4b0*/  ULOP3.LUT UR38, UR38, 0x3fff, URZ, 0xc0, !UPT ;  /* 0x00003fff26267892 */ /* 0x000fe4000f8ec03f */
[----:B------:R-:W-:Y:S01]  /*d4c0*/  UISETP.NE.U32.AND UP0, UPT, UR10, URZ, UPT ;  /* 0x0000003f0a00728c */ /* 0x000fe2000bf05070 */
[----:B------:R-:W4:Y:S01]  /*d4d0*/  S2UR UR14, SR_CTAID.Z ;  /* 0x00000000000e79c3 */ /* 0x000f220000002700 */
[----:B------:R-:W-:Y:S02]  /*d4e0*/  ULOP3.LUT UR8, UR38, 0x10000, URZ, 0xfc, !UPT ;  /* 0x0001000026087892 */ /* 0x000fe4000f8efc3f */
[----:B------:R-:W-:-:S02]  /*d4f0*/  UISETP.NE.AND.EX UP0, UPT, UR11, URZ, UPT, UP0 ;  /* 0x0000003f0b00728c */ /* 0x000fc4000bf05300 */
[----:B------:R-:W-:-:S04]  /*d500*/  UIMAD UR8, UR4, 0x500, UR8 ;  /* 0x00000500040878a4 */ /* 0x000fc8000f8e0208 */
[----:B------:R-:W-:Y:S01]  /*d510*/  UIADD3 UR4, UR8, 0x100, URZ ;  /* 0x0000010008047890 */ /* 0x000fe2000fffe03f */
[----:B------:R-:W-:Y:S02]  /*d520*/  PLOP3.LUT P1, PT, PT, PT, UP0, 0x80, 0x0 ;  /* 0x000000000000781c */ /* 0x000fe40003f2f008 */
[----:B------:R-:W-:-:S06]  /*d530*/  UMOV UR6, UR8 ;  /* 0x0000000800067c82 */ /* 0x000fcc0008000000 */
[----:B---3--:R-:W-:Y:S01]  /*d540*/  QGMMA.64x128x32.F32.E4M3.E4M3 R24, R184, gdesc[UR4], R24, gsb0 ;  /* 0x01e00004b8187df3 */ /* 0x008fe20008000818 */
[----:B------:R-:W-:Y:S01]  /*d550*/  UMOV UR7, 0xc0000010 ;  /* 0xc000001000077882 */ /* 0x000fe20000000000 */
[----:B------:R-:W-:Y:S01]  /*d560*/  UMOV UR6, UR4 ;  /* 0x0000000400067c82 */ /* 0x000fe20008000000 */
[----:B------:R-:W-:Y:S01]  /*d570*/  USHF.R.S32.HI UR5, URZ, 0x1f, UR5 ;  /* 0x0000001f3f057899 */ /* 0x000fe20008011405 */
[----:B------:R-:W-:Y:S01]  /*d580*/  @UP0 ULDC.64 UR12, c[0x0][0x9c8] ;  /* 0x00027200000c0ab9 */ /* 0x000fe20000000a00 */
[----:B------:R-:W-:Y:S02]  /*d590*/  WARPGROUP.DEPBAR.LE gsb0, 0x0 ;  /* 0x00008000000079c5 */ /* 0x000fe40000010000 */
[----:B------:R-:W-:-:S06]  /*d5a0*/  WARPGROUP.ARRIVE ;  /* 0x00000000000079c5 */ /* 0x000fcc0000000000 */
[----:B------:R-:W-:Y:S01]  /*d5b0*/  QGMMA.64x128x32.F32.E4M3.E4M3 R24, R180, gdesc[UR4], R24, gsb0 ;  /* 0x01e00004b4187df3 */ /* 0x000fe20008000818 */
[----:B------:R-:W-:Y:S02]  /*d5c0*/  @UP0 UIMAD UR6, UR5, UR12, URZ ;  /* 0x0000000c050602a4 */ /* 0x000fe4000f8e023f */
[----:B----4-:R-:W-:Y:S02]  /*d5d0*/  @UP0 UIMAD.WIDE.U32 UR4, UR14, UR12, URZ ;  /* 0x0000000c0e0402a5 */ /* 0x010fe4000f8e003f */
[----:B------:R-:W-:Y:S02]  /*d5e0*/  @UP0 UIMAD UR6, UR14, UR13, UR6 ;  /* 0x0000000d0e0602a4 */ /* 0x000fe4000f8e0206 */
[----:B------:R-:W-:Y:S01]  /*d5f0*/  @UP0 USHF.R.S32.HI UR7, URZ, 0x1f, UR57 ;  /* 0x0000001f3f070899 */ /* 0x000fe20008011439 */
[----:B------:R-:W-:Y:S01]  /*d600*/  @UP0 ULDC.64 UR12, c[0x0][0x9d0] ;  /* 0x00027400000c0ab9 */ /* 0x000fe20000000a00 */
[----:B------:R-:W-:Y:S02]  /*d610*/  @UP0 UIADD3 UR5, UR5, UR6, URZ ;  /* 0x0000000605050290 */ /* 0x000fe4000fffe03f */
[----:B------:R-:W-:-:S02]  /*d620*/  @UP0 UIMAD UR6, UR7, UR12, URZ ;  /* 0x0000000c070602a4 */ /* 0x000fc4000f8e023f */
[----:B------:R-:W-:Y:S02]  /*d630*/  @UP0 UIMAD.WIDE.U32 UR4, UR57, UR12, UR4 ;  /* 0x0000000c390402a5 */ /* 0x000fe4000f8e0004 */
[----:B------:R-:W-:-:S04]  /*d640*/  @UP0 UIMAD UR6, UR57, UR13, UR6 ;  /* 0x0000000d390602a4 */ /* 0x000fc8000f8e0206 */
[----:B------:R-:W-:Y:S02]  /*d650*/  @UP0 UIADD3 UR5, UR5, UR6, URZ ;  /* 0x0000000605050290 */ /* 0x000fe4000fffe03f */
[----:B------:R-:W-:-:S04]  /*d660*/  @UP0 ULEA UR6, UP1, UR4, UR10, 0x2 ;  /* 0x0000000a04060291 */ /* 0x000fc8000f82103f */
[----:B------:R-:W-:Y:S02]  /*d670*/  @UP0 ULEA.HI.X UR7, UR4, UR11, UR5, 0x2, UP1 ;  /* 0x0000000b04070291 */ /* 0x000fe400088f1405 */
[----:B------:R-:W-:Y:S01]  /*d680*/  UIADD3 UR4, UR8, 0x200, URZ ;  /* 0x0000020008047890 */ /* 0x000fe2000fffe03f */
[----:B------:R-:W-:-:S03]  /*d690*/  IMAD.U32 R2, RZ, RZ, UR6 ;  /* 0x00000006ff027e24 */ /* 0x000fc6000f8e00ff */
[----:B-1----:R-:W-:Y:S01]  /*d6a0*/  IMAD.U32 R3, RZ, RZ, UR7 ;  /* 0x00000007ff037e24 */ /* 0x002fe2000f8e00ff */
        /* <DEDUP_REMOVED lines=10> */
[----:B0-----:R-:W0:Y:S04]  /*d750*/  SHFL.BFLY PT, R0, R5, 0x2, 0x1f ;  /* 0x0c401f0005007f89 */ /* 0x001e2800000e0000 */
[----:B------:R-:W4:Y:S01]  /*d760*/  SHFL.BFLY PT, R7, R4, 0x2, 0x1f ;  /* 0x0c401f0004077f89 */ /* 0x000f2200000e0000 */
[----:B------:R-:W-:Y:S02]  /*d770*/  WARPGROUP.DEPBAR.LE gsb0, 0x0 ;  /* 0x00008000000079c5 */ /* 0x000fe40000010000 */
[----:B------:R-:W-:-:S06]  /*d780*/  WARPGROUP.ARRIVE ;  /* 0x00000000000079c5 */ /* 0x000fcc0000000000 */
[----:B------:R-:W-:Y:S01]  /*d790*/  QGMMA.64x128x32.F32.E4M3.E4M3 R24, R172, gdesc[UR4], R24, gsb0 ;  /* 0x01e00004ac187df3 */ /* 0x000fe20008000818 */
[----:B------:R-:W-:Y:S01]  /*d7a0*/  UMOV UR6, UR8 ;  /* 0x0000000800067c82 */ /* 0x000fe20008000000 */
[----:B------:R-:W-:Y:S01]  /*d7b0*/  UMOV UR7, 0xc0000010 ;  /* 0xc000001000077882 */ /* 0x000fe20000000000 */
[----:B0-----:R-:W-:Y:S01]  /*d7c0*/  FADD.FTZ R0, R0, R5 ;  /* 0x0000000500007221 */ /* 0x001fe20000010000 */
[----:B----4-:R-:W-:-:S04]  /*d7d0*/  FADD.FTZ R7, R7, R4 ;  /* 0x0000000407077221 */ /* 0x010fc80000010000 */
[----:B-1----:R-:W0:Y:S04]  /*d7e0*/  SHFL.BFLY PT, R3, R0, 0x1, 0x1f ;  /* 0x0c201f0000037f89 */ /* 0x002e2800000e0000 */
[----:B------:R-:W1:Y:S01]  /*d7f0*/  SHFL.BFLY PT, R2, R7, 0x1, 0x1f ;  /* 0x0c201f0007027f89 */ /* 0x000e6200000e0000 */
[----:B0-----:R-:W-:Y:S01]  /*d800*/  FADD.FTZ R9, R0, R3 ;  /* 0x0000000300097221 */ /* 0x001fe20000010000 */
[----:B-1----:R-:W-:-:S04]  /*d810*/  FADD.FTZ R12, R7, R2 ;  /* 0x00000002070c7221 */ /* 0x002fc80000010000 */
[C---:B------:R-:W-:Y:S01]  /*d820*/  FSETP.NE.FTZ.AND P1, PT, R9.reuse, RZ, PT ;  /* 0x000000ff0900720b */ /* 0x040fe20003f35000 */
[----:B------:R-:W-:Y:S01]  /*d830*/  FMUL.FTZ R14, R9, 0.00390625 ;  /* 0x3b800000090e7820 */ /* 0x000fe20000410000 */
[----:B------:R-:W-:Y:S01]  /*d840*/  FMUL.FTZ R15, R12, 0.00390625 ;  /* 0x3b8000000c0f7820 */ /* 0x000fe20000410000 */
[----:B------:R-:W-:-:S03]  /*d850*/  IMAD.MOV.U32 R3, RZ, RZ, RZ ;  /* 0x000000ffff037224 */ /* 0x000fc600078e00ff */
[----:B------:R-:W-:Y:S02]  /*d860*/  FSETP.NE.FTZ.AND P2, PT, R14, RZ, PT ;  /* 0x000000ff0e00720b */ /* 0x000fe40003f55000 */
[----:B------:R-:W-:-:S05]  /*d870*/  FSETP.NE.FTZ.AND P3, PT, R15, RZ, PT ;  /* 0x000000ff0f00720b */ /* 0x000fca0003f75000 */
[----:B------:R-:W-:Y:S01]  /*d880*/  @P1 MUFU.RCP R3, R9 ;  /* 0x0000000900031308 */ /* 0x000fe20000001000 */
[----:B------:R-:W-:Y:S02]  /*d890*/  FSETP.NE.FTZ.AND P1, PT, R12, RZ, PT ;  /* 0x000000ff0c00720b */ /* 0x000fe40003f35000 */
[----:B------:R-:W-:Y:S01]  /*d8a0*/  MOV R7, RZ ;  /* 0x000000ff00077202 */ /* 0x000fe20000000f00 */
[----:B------:R-:W-:Y:S02]  /*d8b0*/  WARPGROUP.DEPBAR.LE gsb0, 0x0 ;  /* 0x00008000000079c5 */ /* 0x000fe40000010000 */
[----:B------:R-:W-:-:S06]  /*d8c0*/  WARPGROUP.ARRIVE ;  /* 0x00000000000079c5 */ /* 0x000fcc0000000000 */
[----:B------:R-:W-:Y:S01]  /*d8d0*/  QGMMA.64x128x32.F32.E4M3.E4M3 R24, R168, gdesc[UR4], R24, gsb0 ;  /* 0x01e00004a8187df3 */ /* 0x000fe20008000818 */
[----:B------:R-:W0:Y:S08]  /*d8e0*/  @P2 MUFU.LG2 R5, R14 ;  /* 0x0000000e00052308 */ /* 0x000e300000000c00 */
[----:B------:R-:W1:Y:S08]  /*d8f0*/  @P3 MUFU.LG2 R8, R15 ;  /* 0x0000000f00083308 */ /* 0x000e700000000c00 */
[----:B------:R-:W4:Y:S01]  /*d900*/  @P1 MUFU.RCP R7, R12 ;  /* 0x0000000c00071308 */ /* 0x000f220000001000 */
[C---:B------:R-:W-:Y:S01]  /*d910*/  @P2 FMUL.FTZ R4, R10.reuse, 0.69314718246459960938 ;  /* 0x3f3172180a042820 */ /* 0x040fe20000410000 */
[----:B------:R-:W-:Y:S01]  /*d920*/  @P3 FMUL.FTZ R19, R10, 0.69314718246459960938 ;  /* 0x3f3172180a133820 */ /* 0x000fe20000410000 */
[----:B0-----:R-:W-:Y:S01]  /*d930*/  @P2 FMUL.FTZ R5, R5, 0.69314718246459960938 ;  /* 0x3f31721805052820 */ /* 0x001fe20000410000 */
        /* <DEDUP_REMOVED lines=10> */
.L_x_2273:
        /* <DEDUP_REMOVED lines=68> */
.L_x_2237:
        /* <DEDUP_REMOVED lines=11> */
[----:B------:R0:W3:Y:S01]  /*ded0*/  LDG.E.CONSTANT R5, desc[UR36][R4.64] ;  /* 0x0000002404057981 */ /* 0x0000e2000c1e9900 */
[C---:B------:R-:W-:Y:S01]  /*dee0*/  LOP3.LUT P0, R3, R7.reuse, 0x3, RZ, 0xc0, !PT ;  /* 0x0000000307037812 */ /* 0x040fe2000780c0ff */
[----:B------:R-:W-:Y:S01]  /*def0*/  VIADD R7, R7, 0xffffff80 ;  /* 0xffffff8007077836 */ /* 0x000fe20000000000 */
[----:B------:R-:W1:Y:S01]  /*df00*/  S2UR UR12, SR_CTAID.Z ;  /* 0x00000000000c79c3 */ /* 0x000e620000002700 */
[----:B------:R-:W-:Y:S01]  /*df10*/  UIMAD.WIDE.U32 UR4, UR57, UR8, URZ ;  /* 0x00000008390472a5 */ /* 0x000fe2000f8e003f */
[----:B------:R-:W-:Y:S01]  /*df20*/  ISETP.EQ.OR P0, PT, R3, 0x3, !P0 ;  /* 0x000000030300780c */ /* 0x000fe20004702670 */
[----:B------:R-:W-:Y:S01]  /*df30*/  UIMAD UR6, UR7, UR8, URZ ;  /* 0x00000008070672a4 */ /* 0x000fe2000f8e023f */
[----:B------:R-:W-:Y:S01]  /*df40*/  BSSY B0, `(.L_x_2275) ;  /* 0x0000192000007945 */ /* 0x000fe20003800000 */
[----:B------:R-:W-:Y:S01]  /*df50*/  UIMAD UR8, UR7, UR10, URZ ;  /* 0x0000000a070872a4 */ /* 0x000fe2000f8e023f */
[----:B------:R-:W-:Y:S01]  /*df60*/  SEL R6, R24, R25, P0 ;  /* 0x0000001918067207 */ /* 0x000fe20000000000 */
[----:B------:R-:W-:Y:S01]  /*df70*/  UIMAD UR9, UR57, UR9, UR6 ;  /* 0x00000009390972a4 */ /* 0x000fe2000f8e0206 */
[----:B0-----:R-:W-:Y:S01]  /*df80*/  SHF.R.S32.HI R4, RZ, 0x1f, R7 ;  /* 0x0000001fff047819 */ /* 0x001fe20000011407 */
[----:B------:R-:W-:Y:S01]  /*df90*/  UIMAD.WIDE.U32 UR6, UR57, UR10, URZ ;  /* 0x0000000a390672a5 */ /* 0x000fe2000f8e003f */
[----:B------:R-:W-:Y:S01]  /*dfa0*/  SEL R9, R25, R24, P0 ;  /* 0x0000001819097207 */ /* 0x000fe20000000000 */
[----:B------:R-:W-:Y:S01]  /*dfb0*/  UIADD3 UR9, UR5, UR9, URZ ;  /* 0x0000000905097290 */ /* 0x000fe2000fffe03f */
[----:B------:R-:W-:Y:S01]  /*dfc0*/  LEA.HI R3, R4, R7, RZ, 0x7 ;  /* 0x0000000704037211 */ /* 0x000fe200078f38ff */
[----:B------:R-:W-:Y:S01]  /*dfd0*/  UIMAD UR8, UR57, UR11, UR8 ;  /* 0x0000000b390872a4 */ /* 0x000fe2000f8e0208 */
[----:B------:R-:W-:-:S02]  /*dfe0*/  SEL R24, R48, R49, P0 ;  /* 0x0000003130187207 */ /* 0x000fc40000000000 */
[----:B------:R-:W-:Y:S01]  /*dff0*/  SEL R21, R49, R48, P0 ;  /* 0x0000003031157207 */ /* 0x000fe20000000000 */
[----:B------:R-:W-:Y:S01]  /*e000*/  UIADD3 UR8, UR7, UR8, URZ ;  /* 0x0000000807087290 */ /* 0x000fe2000fffe03f */
[----:B------:R-:W-:Y:S02]  /*e010*/  SEL R20, R80, R81, P0 ;  /* 0x0000005150147207 */ /* 0x000fe40000000000 */
[----:B------:R-:W-:Y:S02]  /*e020*/  SEL R91, R81, R80, P0 ;  /* 0x00000050515b7207 */ /* 0x000fe40000000000 */
[----:B------:R-:W-:Y:S02]  /*e030*/  SEL R48, R26, R27, P0 ;  /* 0x0000001b1a307207 */ /* 0x000fe40000000000 */
[----:B------:R-:W-:Y:S01]  /*e040*/  SEL R81, R27, R26, P0 ;  /* 0x0000001a1b517207 */ /* 0x000fe20000000000 */
[----:B-1----:R-:W-:Y:S01]  /*e050*/  USHF.R.S32.HI UR13, URZ, 0x1f, UR12 ;  /* 0x0000001f3f0d7899 */ /* 0x002fe2000801140c */
[----:B------:R-:W-:Y:S01]  /*e060*/  LOP3.LUT R26, R3, 0xffffff80, RZ, 0xc0, !PT ;  /* 0xffffff80031a7812 */ /* 0x000fe200078ec0ff */
[----:B------:R-:W0:Y:S01]  /*e070*/  S2UR UR12, SR_CTAID.Z ;  /* 0x00000000000c79c3 */ /* 0x000e220000002700 */
        /* <DEDUP_REMOVED lines=10> */
[----:B------:R-:W-:Y:S01]  /*e120*/  IMAD.IADD R66, R7, 0x1, -R26 ;  /* 0x0000000107427824 */ /* 0x000fe200078e0a1a */
[----:B------:R-:W-:Y:S02]  /*e130*/  SEL R102, R36, R37, P0 ;  /* 0x0000002524667207 */ /* 0x000fe40000000000 */
[----:B------:R-:W-:Y:S02]  /*e140*/  SEL R109, R37, R36, P0 ;  /* 0x00000024256d7207 */ /* 0x000fe40000000000 */
[----:B------:R-:W-:-:S02]  /*e150*/  SHF.R.S32.HI R13, RZ, 0x1f, R66 ;  /* 0x0000001fff0d7819 */ /* 0x000fc40000011442 */
[----:B------:R-:W-:Y:S02]  /*e160*/  SEL R36, R74, R75, P0 ;  /* 0x0000004b4a247207 */ /* 0x000fe40000000000 */
[----:B------:R-:W-:Y:S02]  /*e170*/  SEL R41, R75, R74, P0 ;  /* 0x0000004a4b297207 */ /* 0x000fe40000000000 */
[----:B------:R-:W1:Y:S01]  /*e180*/  S2R R75, SR_CTAID.X ;  /* 0x00000000004b7919 */ /* 0x000e620000002500 */
[----:B------:R-:W-:Y:S02]  /*e190*/  LEA.HI R4, R4, R7, RZ, 0x2 ;  /* 0x0000000704047211 */ /* 0x000fe400078f10ff */
[----:B------:R-:W-:Y:S02]  /*e1a0*/  LEA.HI R19, R13, R66, RZ, 0x2 ;  /* 0x000000420d137211 */ /* 0x000fe400078f10ff */
[----:B------:R-:W-:Y:S02]  /*e1b0*/  SEL R12, R30, R31, P0 ;  /* 0x0000001f1e0c7207 */ /* 0x000fe40000000000 */
[----:B------:R-:W-:-:S02]  /*e1c0*/  SEL R89, R31, R30, P0 ;  /* 0x0000001e1f597207 */ /* 0x000fc40000000000 */
[----:B------:R-:W-:Y:S02]  /*e1d0*/  LOP3.LUT R30, R4, 0xfffffffc, RZ, 0xc0, !PT ;  /* 0xfffffffc041e7812 */ /* 0x000fe400078ec0ff */
[--C-:B------:R-:W-:Y:S02]  /*e1e0*/  SHF.R.S32.HI R4, RZ, 0x2, R19.reuse ;  /* 0x00000002ff047819 */ /* 0x100fe40000011413 */
[----:B------:R-:W-:Y:S01]  /*e1f0*/  SHF.R.S32.HI R25, RZ, 0x1f, R19 ;  /* 0x0000001fff197819 */ /* 0x000fe20000011413 */
[----:B------:R-:W-:Y:S01]  /*e200*/  IMAD.IADD R30, R7, 0x1, -R30 ;  /* 0x00000001071e7824 */ /* 0x000fe200078e0a1e */
[----:B------:R-:W-:Y:S02]  /*e210*/  SHF.R.S32.HI R26, RZ, 0x7, R3 ;  /* 0x00000007ff1a7819 */ /* 0x000fe40000011403 */
[----:B------:R-:W-:Y:S02]  /*e220*/  LEA.HI R25, R25, R4, RZ, 0x3 ;  /* 0x0000000419197211 */ /* 0x000fe400078f18ff */
[----:B------:R-:W-:-:S02]  /*e230*/  LEA.HI R3, R3, R26, RZ, 0x1 ;  /* 0x0000001a03037211 */ /* 0x000fc400078f08ff */
[----:B------:R-:W-:Y:S02]  /*e240*/  LOP3.LUT R25, R25, 0xfffffff8, RZ, 0xc0, !PT ;  /* 0xfffffff819197812 */ /* 0x000fe400078ec0ff */
[----:B------:R-:W-:Y:S02]  /*e250*/  LEA.HI R13, R13, R66, RZ, 0x5 ;  /* 0x000000420d0d7211 */ /* 0x000fe400078f28ff */
[----:B------:R-:W-:Y:S01]  /*e260*/  LOP3.LUT R3, R3, 0x3fffffe, RZ, 0xc0, !PT ;  /* 0x03fffffe03037812 */ /* 0x000fe200078ec0ff */
[----:B------:R-:W-:Y:S01]  /*e270*/  IMAD.IADD R4, R4, 0x1, -R25 ;  /* 0x0000000104047824 */ /* 0x000fe200078e0a19 */
[----:B------:R-:W-:Y:S02]  /*e280*/  SHF.R.S32.HI R13, RZ, 0x5, R13 ;  /* 0x00000005ff0d7819 */ /* 0x000fe4000001140d */
[----:B------:R-:W-:Y:S01]  /*e290*/  LEA.HI R7, R30, R30, RZ, 0x1 ;  /* 0x0000001e1e077211 */ /* 0x000fe200078f08ff */
[----:B------:R-:W-:Y:S01]  /*e2a0*/  IMAD.IADD R3, R26, 0x1, -R3 ;  /* 0x000000011a037824 */ /* 0x000fe200078e0a03 */
[----:B------:R-:W-:Y:S01]  /*e2b0*/  SEL R92, R68, R69, P0 ;  /* 0x00000045445c7207 */ /* 0x000fe20000000000 */
[----:B------:R-:W-:Y:S01]  /*e2c0*/  IMAD R4, R13, 0x10, R4 ;  /* 0x000000100d047824 */ /* 0x000fe200078e0204 */
[----:B------:R-:W-:-:S02]  /*e2d0*/  SEL R99, R69, R68, P0 ;  /* 0x0000004445637207 */ /* 0x000fc40000000000 */
[----:B------:R-:W-:Y:S01]  /*e2e0*/  SEL R68, R72, R73, P0 ;  /* 0x0000004948447207 */ /* 0x000fe20000000000 */
[----:B------:R-:W-:Y:S01]  /*e2f0*/  IMAD R3, R3, 0x40, R4 ;  /* 0x0000004003037824 */ /* 0x000fe200078e0204 */
[----:B------:R-:W-:Y:S02]  /*e300*/  SEL R69, R73, R72, P0 ;  /* 0x0000004849457207 */ /* 0x000fe40000000000 */
[----:B------:R-:W-:Y:S02]  /*e310*/  SEL R72, R84, R85, P0 ;  /* 0x0000005554487207 */ /* 0x000fe40000000000 */
[----:B------:R-:W-:Y:S02]  /*e320*/  SEL R93, R85, R84, P0 ;  /* 0x00000054555d7207 */ /* 0x000fe40000000000 */
[----:B------:R-:W-:Y:S02]  /*e330*/  LOP3.LUT R7, R7, 0x1ffffffe, RZ, 0xc0, !PT ;  /* 0x1ffffffe07077812 */ /* 0x000fe400078ec0ff */
[----:B------:R-:W-:-:S02]  /*e340*/  SEL R18, R38, R39, P0 ;  /* 0x0000002726127207 */ /* 0x000fc40000000000 */
[----:B------:R-:W-:Y:S02]  /*e350*/  SEL R85, R39, R38, P0 ;  /* 0x0000002627557207 */ /* 0x000fe40000000000 */
[----:B--2---:R-:W-:Y:S02]  /*e360*/  SEL R16, R82, R83, P0 ;  /* 0x0000005352107207 */ /* 0x004fe40000000000 */
[----:B------:R-:W-:Y:S02]  /*e370*/  SEL R39, R83, R82, P0 ;  /* 0x0000005253277207 */ /* 0x000fe40000000000 */
[----:B------:R-:W2:Y:S01]  /*e380*/  LDC R82, c[0x0][0xbe8] ;  /* 0x0002fa00ff527b82 */ /* 0x000ea20000000800 */
[----:B------:R-:W-:Y:S02]  /*e390*/  IADD3 R30, R30, -R7, RZ ;  /* 0x800000071e1e7210 */ /* 0x000fe40007ffe0ff */
[----:B------:R-:W-:Y:S02]  /*e3a0*/  SEL R8, R86, R87, P0 ;  /* 0x0000005756087207 */ /* 0x000fe40000000000 */
[----:B------:R-:W-:Y:S01]  /*e3b0*/  SEL R90, R64, R65, P0 ;  /* 0x00000041405a7207 */ /* 0x000fe20000000000 */
[----:B------:R-:W-:Y:S01]  /*e3c0*/  IMAD R4, R30, 0x8, R3 ;  /* 0x000000081e047824 */ /* 0x000fe200078e0203 */
[----:B------:R-:W-:-:S02]  /*e3d0*/  SEL R97, R65, R64, P0 ;  /* 0x0000004041617207 */ /* 0x000fc40000000000 */
[----:B------:R-:W-:Y:S02]  /*e3e0*/  SEL R87, R87, R86, P0 ;  /* 0x0000005657577207 */ /* 0x000fe40000000000 */
[----:B------:R-:W-:Y:S02]  /*e3f0*/  SEL R64, R42, R43, P0 ;  /* 0x0000002b2a407207 */ /* 0x000fe40000000000 */
[----:B------:R-:W-:Y:S02]  /*e400*/  SEL R11, R43, R42, P0 ;  /* 0x0000002a2b0b7207 */ /* 0x000fe40000000000 */
[----:B------:R-:W-:Y:S02]  /*e410*/  SEL R38, R70, R71, P0 ;  /* 0x0000004746267207 */ /* 0x000fe40000000000 */
[----:B------:R-:W-:Y:S01]  /*e420*/  SEL R43, R71, R70, P0 ;  /* 0x00000046472b7207 */ /* 0x000fe20000000000 */
[C---:B-1----:R-:W-:Y:S01]  /*e430*/  IMAD R70, R75.reuse, 0x80, R3 ;  /* 0x000000804b467824 */ /* 0x042fe200078e0203 */
[----:B------:R-:W-:Y:S01]  /*e440*/  SEL R10, R54, R55, P0 ;  /* 0x00000037360a7207 */ /* 0x000fe20000000000 */
[----:B------:R-:W-:Y:S01]  /*e450*/  IMAD R75, R75, 0x80, R4 ;  /* 0x000000804b4b7824 */ /* 0x000fe200078e0204 */
[----:B------:R-:W-:-:S02]  /*e460*/  SEL R14, R32, R33, P0 ;  /* 0x00000021200e7207 */ /* 0x000fc40000000000 */
[----:B------:R-:W-:Y:S01]  /*e470*/  SEL R15, R33, R32, P0 ;  /* 0x00000020210f7207 */ /* 0x000fe20000000000 */
[----:B------:R-:W-:Y:S01]  /*e480*/  IMAD.U32 R32, RZ, RZ, UR4 ;  /* 0x00000004ff207e24 */ /* 0x000fe2000f8e00ff */
[----:B------:R-:W-:Y:S01]  /*e490*/  SEL R61, R55, R54, P0 ;  /* 0x00000036373d7207 */ /* 0x000fe20000000000 */
[----:B------:R-:W1:Y:S01]  /*e4a0*/  S2UR UR4, SR_CTAID.Y ;  /* 0x00000000000479c3 */ /* 0x000e620000002600 */
[----:B------:R-:W-:Y:S01]  /*e4b0*/  SEL R94, R56, R57, P0 ;  /* 0x00000039385e7207 */ /* 0x000fe20000000000 */
[----:B------:R-:W-:Y:S01]  /*e4c0*/  IMAD.U32 R33, RZ, RZ, UR5 ;  /* 0x00000005ff217e24 */ /* 0x000fe2000f8e00ff */
[----:B------:R-:W-:Y:S01]  /*e4d0*/  SEL R101, R57, R56, P0 ;  /* 0x0000003839657207 */ /* 0x000fe20000000000 */
[----:B------:R-:W-:Y:S01]  /*e4e0*/  IMAD.U32 R33, RZ, RZ, UR9 ;  /* 0x00000009ff217e24 */ /* 0x000fe2000f8e00ff */
[----:B------:R-:W-:Y:S02]  /*e4f0*/  LOP3.LUT R19, R19, 0x7ffffffc, RZ, 0xc0, !PT ;  /* 0x7ffffffc13137812 */ /* 0x000fe400078ec0ff */
[----:B------:R-:W-:-:S02]  /*e500*/  SEL R100, R44, R45, P0 ;  /* 0x0000002d2c647207 */ /* 0x000fc40000000000 */
[----:B------:R-:W-:Y:S01]  /*e510*/  SEL R107, R45, R44, P0 ;  /* 0x0000002c2d6b7207 */ /* 0x000fe20000000000 */
[----:B------:R-:W-:Y:S01]  /*e520*/  IMAD.U32 R45, RZ, RZ, UR7 ;  /* 0x00000007ff2d7e24 */ /* 0x000fe2000f8e00ff */
[----:B------:R-:W-:Y:S01]  /*e530*/  SEL R98, R52, R53, P0 ;  /* 0x0000003534627207 */ /* 0x000fe20000000000 */
[----:B------:R-:W-:Y:S01]  /*e540*/  IMAD.U32 R44, RZ, RZ, UR6 ;  /* 0x00000006ff2c7e24 */ /* 0x000fe2000f8e00ff */
[----:B------:R-:W-:Y:S01]  /*e550*/  SEL R105, R53, R52, P0 ;  /* 0x0000003435697207 */ /* 0x000fe20000000000 */
[----:B------:R-:W-:Y:S01]  /*e560*/  IMAD.U32 R45, RZ, RZ, UR8 ;  /* 0x00000008ff2d7e24 */ /* 0x000fe2000f8e00ff */
[C---:B------:R-:W-:Y:S01]  /*e570*/  LOP3.LUT P1, RZ, R66.reuse, 0x3, RZ, 0xc0, !PT ;  /* 0x0000000342ff7812 */ /* 0x040fe2000782c0ff */
[----:B------:R-:W-:Y:S01]  /*e580*/  IMAD.IADD R66, R66, 0x1, -R19 ;  /* 0x0000000142427824 */ /* 0x000fe200078e0a13 */
[----:B------:R-:W-:Y:S01]  /*e590*/  SEL R88, R76, R77, P0 ;  /* 0x0000004d4c587207 */ /* 0x000fe20000000000 */
[----:B------:R-:W-:Y:S01]  /*e5a0*/  ULDC.64 UR6, c[0x0][0xb48] ;  /* 0x0002d20000067ab9 */ /* 0x000fe20000000a00 */
[----:B------:R-:W-:Y:S01]  /*e5b0*/  SEL R95, R77, R76, P0 ;  /* 0x0000004c4d5f7207 */ /* 0x000fe20000000000 */
[----:B------:R-:W-:Y:S01]  /*e5c0*/  ULDC.64 UR8, c[0x0][0xb28] ;  /* 0x0002ca0000087ab9 */ /* 0x000fe20000000a00 */
[----:B------:R-:W-:-:S02]  /*e5d0*/  SEL R52, R34, R35, P0 ;  /* 0x0000002322347207 */ /* 0x000fc40000000000 */
[----:B------:R-:W-:Y:S02]  /*e5e0*/  SEL R77, R35, R34, P0 ;  /* 0x00000022234d7207 */ /* 0x000fe40000000000 */
[----:B------:R-:W-:Y:S02]  /*e5f0*/  SEL R56, R50, R51, P0 ;  /* 0x0000003332387207 */ /* 0x000fe40000000000 */
[----:B------:R-:W-:Y:S02]  /*e600*/  SEL R65, R51, R50, P0 ;  /* 0x0000003233417207 */ /* 0x000fe40000000000 */
[----:B------:R-:W-:Y:S02]  /*e610*/  SEL R46, R58, R59, P0 ;  /* 0x0000003b3a2e7207 */ /* 0x000fe40000000000 */
[----:B------:R-:W-:Y:S02]  /*e620*/  SEL R57, R59, R58, P0 ;  /* 0x0000003a3b397207 */ /* 0x000fe40000000000 */
[----:B--2---:R-:W-:-:S02]  /*e630*/  ISETP.NE.AND P2, PT, R82, 0x1, PT ;  /* 0x000000015200780c */ /* 0x004fc40003f45270 */
[----:B------:R-:W-:Y:S02]  /*e640*/  SEL R42, R62, R63, P0 ;  /* 0x0000003f3e2a7207 */ /* 0x000fe40000000000 */
[----:B------:R-:W-:Y:S02]  /*e650*/  SEL R28, R78, R79, P0 ;  /* 0x0000004f4e1c7207 */ /* 0x000fe40000000000 */
[----:B------:R-:W-:Y:S02]  /*e660*/  SEL R55, R63, R62, P0 ;  /* 0x0000003e3f377207 */ /* 0x000fe40000000000 */
[----:B------:R-:W-:-:S05]  /*e670*/  SEL R37, R79, R78, P0 ;  /* 0x0000004e4f257207 */ /* 0x000fca0000000000 */
[----:B------:R-:W2:Y:S01]  /*e680*/  @P2 LDC R76, c[0x0][0xbec] ;  /* 0x0002fb00ff4c2b82 */ /* 0x000ea20000000800 */
[----:B---3--:R3:W-:Y:S04]  /*e690*/  SHFL.IDX PT, R49, R12, R5, 0x1c1f ;  /* 0x001c1f050c317589 */ /* 0x0087e800000e0000 */
[----:B------:R-:W-:Y:S04]  /*e6a0*/  SHFL.IDX PT, R3, R8, R5, 0x1c1f ;  /* 0x001c1f0508037589 */ /* 0x000fe800000e0000 */
[----:B------:R-:W-:Y:S01]  /*e6b0*/  SHFL.IDX PT, R6, R6, R5, 0x1c1f ;  /* 0x001c1f0506067589 */ /* 0x000fe200000e0000 */
[----:B---3--:R-:W-:-:S03]  /*e6c0*/  LOP3.LUT R12, R5, 0x2, RZ, 0x3c, !PT ;  /* 0x00000002050c7812 */ /* 0x008fc600078e3cff */
[----:B------:R-:W-:Y:S04]  /*e6d0*/  SHFL.IDX PT, R54, R10, R5, 0x1c1f ;  /* 0x001c1f050a367589 */ /* 0x000fe800000e0000 */
[----:B------:R3:W-:Y:S04]  /*e6e0*/  SHFL.IDX PT, R8, R87, R12, 0x1c1f ;  /* 0x001c1f0c57087589 */ /* 0x0007e800000e0000 */
[----:B------:R-:W-:Y:S04]  /*e6f0*/  SHFL.IDX PT, R9, R9, R12, 0x1c1f ;  /* 0x001c1f0c09097589 */ /* 0x000fe800000e0000 */
[----:B------:R-:W-:Y:S01]  /*e700*/  SHFL.IDX PT, R7, R104, R5, 0x1c1f ;  /* 0x001c1f0568077589 */ /* 0x000fe200000e0000 */
[----:B---3--:R-:W0:Y:S03]  /*e710*/  LDC.64 R86, c[0x0][0xb40] ;  /* 0x0002d000ff567b82 */ /* 0x008e260000000a00 */
        /* <DEDUP_REMOVED lines=22> */
[----:B------:R5:W-:Y:S04]  /*e880*/  SHFL.IDX PT, R51, R90, R5, 0x1c1f ;  /* 0x001c1f055a337589 */ /* 0x000be800000e0000 */
[----:B------:R-:W-:Y:S04]  /*e890*/  SHFL.IDX PT, R58, R97, R12, 0x1c1f ;  /* 0x001c1f0c613a7589 */ /* 0x000fe800000e0000 */
[----:B------:R-:W-:Y:S01]  /*e8a0*/  SHFL.IDX PT, R68, R68, R5, 0x1c1f ;  /* 0x001c1f0544447589 */ /* 0x000fe200000e0000 */
[----:B-----5:R-:W5:Y:S03]  /*e8b0*/  @P2 LDC R90, c[0x0][0xbec] ;  /* 0x0002fb00ff5a2b82 */ /* 0x020f660000000800 */
[----:B------:R-:W-:Y:S04]  /*e8c0*/  SHFL.IDX PT, R69, R69, R12, 0x1c1f ;  /* 0x001c1f0c45457589 */ /* 0x000fe800000e0000 */
[----:B------:R1:W-:Y:S04]  /*e8d0*/  SHFL.IDX PT, R63, R88, R5, 0x1c1f ;  /* 0x001c1f05583f7589 */ /* 0x0003e800000e0000 */
[----:B------:R-:W-:Y:S04]  /*e8e0*/  SHFL.IDX PT, R35, R92, R5, 0x1c1f ;  /* 0x001c1f055c237589 */ /* 0x000fe800000e0000 */
[----:B------:R-:W-:Y:S01]  /*e8f0*/  SHFL.IDX PT, R50, R72, R5, 0x1c1f ;  /* 0x001c1f0548327589 */ /* 0x000fe200000e0000 */
[----:B-1----:R-:W1:Y:S03]  /*e900*/  LDC R88, c[0x0][0xc50] ;  /* 0x00031400ff587b82 */ /* 0x002e660000000800 */
[----:B------:R-:W-:Y:S04]  /*e910*/  SHFL.IDX PT, R48, R48, R5, 0x1c1f ;  /* 0x001c1f0530307589 */ /* 0x000fe800000e0000 */
[----:B------:R-:W-:Y:S01]  /*e920*/  SHFL.IDX PT, R52, R52, R5, 0x1c1f ;  /* 0x001c1f0534347589 */ /* 0x000fe200000e0000 */
[----:B-----5:R-:W-:-:S03]  /*e930*/  @P2 IMAD.HI.U32 R90, R75, R90, RZ ;  /* 0x0000005a4b5a2227 */ /* 0x020fc600078e00ff */
        /* <DEDUP_REMOVED lines=10> */
[----:B------:R-:W2:Y:S01]  /*e9e0*/  SHFL.IDX PT, R62, R99, R12, 0x1c1f ;  /* 0x001c1f0c633e7589 */ /* 0x000ea200000e0000 */
[----:B0-----:R-:W-:-:S03]  /*e9f0*/  SEL R28, R30, R31, P0 ;  /* 0x0000001f1e1c7207 */ /* 0x001fc60000000000 */
[----:B------:R-:W0:Y:S01]  /*ea00*/  SHFL.IDX PT, R72, R95, R12, 0x1c1f ;  /* 0x001c1f0c5f487589 */ /* 0x000e2200000e0000 */
[----:B------:R-:W-:Y:S02]  /*ea10*/  SEL R30, R31, R30, P0 ;  /* 0x0000001e1f1e7207 */ /* 0x000fe40000000000 */
[----:B-----5:R-:W-:Y:S01]  /*ea20*/  SEL R5, R3, R8, P0 ;  /* 0x0000000803057207 */ /* 0x020fe20000000000 */
[----:B------:R-:W-:Y:S01]  /*ea30*/  SHFL.IDX PT, R79, R93, R12, 0x1c1f ;  /* 0x001c1f0c5d4f7589 */ /* 0x000fe200000e0000 */
[----:B------:R-:W-:Y:S02]  /*ea40*/  SEL R3, R8, R3, P0 ;  /* 0x0000000308037207 */ /* 0x000fe40000000000 */
[----:B------:R-:W-:Y:S01]  /*ea50*/  SEL R8, R6, R9, P0 ;  /* 0x0000000906087207 */ /* 0x000fe20000000000 */
[----:B------:R-:W5:Y:S01]  /*ea60*/  SHFL.IDX PT, R74, R91, R12, 0x1c1f ;  /* 0x001c1f0c5b4a7589 */ /* 0x000f6200000e0000 */
[----:B------:R-:W-:Y:S02]  /*ea70*/  SEL R6, R9, R6, P0 ;  /* 0x0000000609067207 */ /* 0x000fe40000000000 */
[----:B------:R-:W-:Y:S01]  /*ea80*/  SEL R9, R7, R10, P0 ;  /* 0x0000000a07097207 */ /* 0x000fe20000000000 */
[----:B------:R4:W-:Y:S01]  /*ea90*/  SHFL.IDX PT, R78, R89, R12, 0x1c1f ;  /* 0x001c1f0c594e7589 */ /* 0x0009e200000e0000 */
[----:B------:R-:W-:-:S02]  /*eaa0*/  SEL R7, R10, R7, P0 ;  /* 0x000000070a077207 */ /* 0x000fc40000000000 */
[----:B------:R-:W-:Y:S01]  /*eab0*/  SEL R10, R14, R15, P0 ;  /* 0x0000000f0e0a7207 */ /* 0x000fe20000000000 */
[----:B------:R-:W5:Y:S01]  /*eac0*/  SHFL.IDX PT, R81, R81, R12, 0x1c1f ;  /* 0x001c1f0c51517589 */ /* 0x000f6200000e0000 */
[----:B------:R-:W-:Y:S02]  /*ead0*/  SEL R14, R15, R14, P0 ;  /* 0x0000000e0f0e7207 */ /* 0x000fe40000000000 */
[----:B------:R-:W-:Y:S01]  /*eae0*/  SEL R15, R18, R13, P0 ;  /* 0x0000000d120f7207 */ /* 0x000fe20000000000 */
[----:B------:R1:W5:Y:S01]  /*eaf0*/  SHFL.IDX PT, R83, R77, R12, 0x1c1f ;  /* 0x001c1f0c4d537589 */ /* 0x00036200000e0000 */
[----:B---3--:R-:W-:Y:S01]  /*eb00*/  SEL R31, R34, R27, P0 ;  /* 0x0000001b221f7207 */ /* 0x008fe20000000000 */
[----:B----4-:R-:W3:Y:S02]  /*eb10*/  @P2 LDC R89, c[0x0][0xbf0] ;  /* 0x0002fc00ff592b82 */ /* 0x010ee40000000800 */
[----:B------:R4:W-:Y:S04]  /*eb20*/  SHFL.IDX PT, R67, R29, R12, 0x1c1f ;  /* 0x001c1f0c1d437589 */ /* 0x0009e800000e0000 */
[----:B------:R0:W-:Y:S02]  /*eb30*/  SHFL.IDX PT, R71, R11, R12, 0x1c1f ;  /* 0x001c1f0c0b477589 */ /* 0x0001e400000e0000 */
[----:B-1----:R-:W1:Y:S02]  /*eb40*/  @P2 LDC R77, c[0x0][0xbf0] ;  /* 0x0002fc00ff4d2b82 */ /* 0x002e640000000800 */
[----:B------:R-:W-:Y:S01]  /*eb50*/  SHFL.IDX PT, R61, R61, R12, 0x1c1f ;  /* 0x001c1f0c3d3d7589 */ /* 0x000fe200000e0000 */
[----:B----4-:R-:W-:Y:S01]  /*eb60*/  SEL R29, R27, R34, P0 ;  /* 0x000000221b1d7207 */ /* 0x010fe20000000000 */
[----:B------:R-:W-:-:S02]  /*eb70*/  IMAD R34, R84, UR13, RZ ;  /* 0x0000000d54227c24 */ /* 0x000fc4000f8e02ff */
[----:B------:R-:W-:Y:S01]  /*eb80*/  SHFL.IDX PT, R65, R65, R12, 0x1c1f ;  /* 0x001c1f0c41417589 */ /* 0x000fe200000e0000 */
[----:B--2---:R-:W-:Y:S02]  /*eb90*/  SEL R27, R62, R35, P0 ;  /* 0x000000233e1b7207 */ /* 0x004fe40000000000 */
[----:B0-----:R-:W-:Y:S01]  /*eba0*/  SEL R11, R13, R18, P0 ;  /* 0x000000120d0b7207 */ /* 0x001fe20000000000 */
[----:B------:R-:W-:Y:S01]  /*ebb0*/  SHFL.IDX PT, R55, R55, R12, 0x1c1f ;  /* 0x001c1f0c37377589 */ /* 0x000fe200000e0000 */
[----:B------:R-:W-:Y:S02]  /*ebc0*/  SEL R13, R19, R20, P0 ;  /* 0x00000014130d7207 */ /* 0x000fe40000000000 */
[----:B------:R-:W-:Y:S01]  /*ebd0*/  SEL R18, R51, R58, P0 ;  /* 0x0000003a33127207 */ /* 0x000fe20000000000 */
        /* <DEDUP_REMOVED lines=19> */
[----:B------:R-:W-:Y:S01]  /*ed10*/  IMAD R69, RZ, RZ, -UR57 ;  /* 0x80000039ff457e24 */ /* 0x000fe2000f8e02ff */
[----:B------:R-:W-:Y:S01]  /*ed20*/  SEL R33, R63, R72, P0 ;  /* 0x000000483f217207 */ /* 0x000fe20000000000 */
[----:B------:R-:W-:Y:S01]  /*ed30*/  IMAD R68, R86, UR13, RZ ;  /* 0x0000000d56447c24 */ /* 0x000fe2000f8e02ff */
[----:B------:R-:W-:Y:S01]  /*ed40*/  SEL R35, R72, R63, P0 ;  /* 0x0000003f48237207 */ /* 0x000fe20000000000 */
[----:B------:R-:W-:Y:S01]  /*ed50*/  IMAD R85, R88, R69, UR4 ;  /* 0x0000000458557e24 */ /* 0x000fe2000f8e0245 */
[----:B------:R-:W-:Y:S01]  /*ed60*/  ULDC.64 UR4, c[0x0][0xbe0] ;  /* 0x0002f80000047ab9 */ /* 0x000fe20000000a00 */
[----:B------:R-:W-:-:S02]  /*ed70*/  IMAD R63, R87, UR12, R68 ;  /* 0x0000000c573f7c24 */ /* 0x000fc4000f8e0244 */
[----:B------:R-:W-:Y:S01]  /*ed80*/  @P2 IMAD.HI.U32 R62, R75, R76, RZ ;  /* 0x0000004c4b3e2227 */ /* 0x000fe200078e00ff */
[----:B------:R-:W-:-:S03]  /*ed90*/  SHF.R.S32.HI R72, RZ, 0x1f, R85 ;  /* 0x0000001fff487819 */ /* 0x000fc60000011455 */
[----:B------:R-:W-:Y:S02]  /*eda0*/  IMAD.IADD R63, R45, 0x1, R63 ;  /* 0x000000012d3f7824 */ /* 0x000fe400078e023f */
[----:B------:R-:W-:Y:S02]  /*edb0*/  IMAD R45, R72, UR4, RZ ;  /* 0x00000004482d7c24 */ /* 0x000fe4000f8e02ff */
[----:B------:R-:W-:Y:S02]  /*edc0*/  IMAD.IADD R59, R59, 0x1, R51 ;  /* 0x000000013b3b7824 */ /* 0x000fe400078e0233 */
[----:B------:R-:W-:Y:S01]  /*edd0*/  IMAD.MOV.U32 R51, RZ, RZ, R75 ;  /* 0x000000ffff337224 */ /* 0x000fe200078e004b */
[----:B-1----:R-:W-:Y:S01]  /*ede0*/  @P2 SHF.R.U32.HI R51, RZ, R77, R62 ;  /* 0x0000004dff332219 */ /* 0x002fe2000001163e */
[----:B------:R-:W-:Y:S02]  /*edf0*/  IMAD.MOV.U32 R62, RZ, RZ, R44 ;  /* 0x000000ffff3e7224 */ /* 0x000fe400078e002c */
[----:B------:R-:W-:-:S02]  /*ee00*/  IMAD R68, R85, UR5, R45 ;  /* 0x0000000555447c24 */ /* 0x000fc4000f8e022d */
[----:B------:R-:W-:Y:S01]  /*ee10*/  IMAD.MOV.U32 R69, RZ, RZ, R75 ;  /* 0x000000ffff457224 */ /* 0x000fe200078e004b */
[----:B---3--:R-:W-:Y:S01]  /*ee20*/  @P2 SHF.R.U32.HI R69, RZ, R89, R90 ;  /* 0x00000059ff452219 */ /* 0x008fe2000001165a */
        /* <DEDUP_REMOVED lines=29> */
[----:B-----5:R-:W-:Y:S01]  /*f000*/  SEL R62, R74, R73, P0 ;  /* 0x000000494a3e7207 */ /* 0x020fe20000000000 */
[----:B------:R-:W-:Y:S01]  /*f010*/  IMAD.WIDE.U32 R68, R63, UR8, R58 ;  /* 0x000000083f447c25 */ /* 0x000fe2000f8e003a */
[----:B------:R-:W-:Y:S01]  /*f020*/  SEL R58, R73, R74, P0 ;  /* 0x0000004a493a7207 */ /* 0x000fe20000000000 */
[----:B------:R-:W-:Y:S01]  /*f030*/  ULDC.64 UR8, c[0x0][0xb00] ;  /* 0x0002c00000087ab9 */ /* 0x000fe20000000a00 */
[C---:B------:R-:W-:Y:S01]  /*f040*/  LEA R73, P2, R44.reuse, UR6, 0x2 ;  /* 0x000000062c497c11 */ /* 0x040fe2000f8410ff */
[----:B------:R-:W-:Y:S01]  /*f050*/  IMAD.IADD R51, R45, 0x1, R75 ;  /* 0x000000012d337824 */ /* 0x000fe200078e024b */
[----:B------:R-:W-:Y:S01]  /*f060*/  IADD3 R45, R69, R77, RZ ;  /* 0x0000004d452d7210 */ /* 0x000fe20007ffe0ff */
[----:B------:R-:W-:Y:S01]  /*f070*/  ULDC UR6, c[0x0][0xa88] ;  /* 0x0002a20000067ab9 */ /* 0x000fe20000000800 */
        /* <DEDUP_REMOVED lines=12> */
[----:B------:R2:W3:Y:S01]  /*f140*/  SHFL.IDX PT, R77, R51, 0x1, 0x1c1f ;  /* 0x003c1f00334d7f89 */ /* 0x0004e200000e0000 */
[----:B------:R-:W-:Y:S01]  /*f150*/  LEA.HI.X R86, R68, UR9, R45, 0x2, P3 ;  /* 0x0000000944567c11 */ /* 0x000fe200098f142d */
[----:B0-----:R-:W-:Y:S01]  /*f160*/  IMAD.SHL.U32 R73, R66, 0x2, RZ ;  /* 0x0000000242497824 */ /* 0x001fe200078e00ff */
[----:B------:R-:W-:Y:S01]  /*f170*/  ISETP.GE.AND P3, PT, R70, R85, PT ;  /* 0x000000554600720c */ /* 0x000fe20003f66270 */
[----:B------:R-:W-:Y:S01]  /*f180*/  SYNCS.ARRIVE.TRANS64.RED.A1T0 RZ, [UR4], RZ ;  /* 0x000000ffffff79a7 */ /* 0x000fe20008100404 */
[----:B------:R0:W4:Y:S01]  /*f190*/  SHFL.IDX PT, R68, R84, RZ, 0x1c1f ;  /* 0x001c1fff54447589 */ /* 0x00012200000e0000 */
[----:B------:R-:W-:Y:S02]  /*f1a0*/  SEL R59, R50, R79, P0 ;  /* 0x0000004f323b7207 */ /* 0x000fe40000000000 */
[----:B------:R-:W-:Y:S01]  /*f1b0*/  SEL R63, R79, R50, P0 ;  /* 0x000000324f3f7207 */ /* 0x000fe20000000000 */
[----:B------:R0:W0:Y:S01]  /*f1c0*/  SHFL.IDX PT, R69, R86, RZ, 0x1c1f ;  /* 0x001c1fff56457589 */ /* 0x00002200000e0000 */
[----:B------:R-:W-:-:S02]  /*f1d0*/  SEL R44, R48, R81, P0 ;  /* 0x00000051302c7207 */ /* 0x000fc40000000000 */
[----:B------:R-:W-:Y:S02]  /*f1e0*/  SEL R45, R49, R78, P0 ;  /* 0x0000004e312d7207 */ /* 0x000fe40000000000 */
[----:B------:R-:W-:Y:S02]  /*f1f0*/  SEL R50, R52, R83, P0 ;  /* 0x0000005334327207 */ /* 0x000fe40000000000 */
[----:B--2---:R-:W-:Y:S02]  /*f200*/  SEL R51, R53, R80, P0 ;  /* 0x0000005035337207 */ /* 0x004fe40000000000 */
[----:B------:R-:W-:Y:S01]  /*f210*/  SEL R48, R81, R48, P0 ;  /* 0x0000003051307207 */ /* 0x000fe20000000000 */
[----:B-1----:R1:W-:Y:S01]  /*f220*/  @!P2 ST.E desc[UR36][R74.64], R0 ;  /* 0x000000004a00a985 */ /* 0x0023e2000c101924 */
[----:B------:R-:W-:Y:S02]  /*f230*/  SEL R49, R78, R49, P0 ;  /* 0x000000314e317207 */ /* 0x000fe40000000000 */
[----:B------:R-:W-:Y:S01]  /*f240*/  SEL R52, R83, R52, P0 ;  /* 0x0000003453347207 */ /* 0x000fe20000000000 */
[----:B---3--:R1:W-:Y:S01]  /*f250*/  @!P1 ST.E desc[UR36][R76.64], R2 ;  /* 0x000000024c009985 */ /* 0x0083e2000c101924 */
        /* <DEDUP_REMOVED lines=13> */
[C-C-:B0---4-:R-:W-:Y:S02]  /*f330*/  @!P2 IMAD.WIDE R74, R73.reuse, 0x4, R68.reuse ;  /* 0x00000004494aa825 */ /* 0x151fe400078e0244 */
        /* <DEDUP_REMOVED lines=12> */
[----:B------:R-:W-:Y:S01]  /*f400*/  @!P4 IMAD.WIDE R78, R79, 0x4, R68 ;  /* 0x000000044f4ec825 */ /* 0x000fe200078e0244 */
[----:B------:R-:W-:Y:S02]  /*f410*/  ISETP.GE.AND P3, PT, R0, UR4, PT ;  /* 0x0000000400007c0c */ /* 0x000fe4000bf66270 */
[----:B0-----:R-:W-:Y:S01]  /*f420*/  @!P1 LOP3.LUT R9, R70, 0xfffffffe, RZ, 0xc0, !PT ;  /* 0xfffffffe46099812 */ /* 0x001fe200078ec0ff */
[C---:B------:R-:W-:Y:S01]  /*f430*/  VIADD R74, R73.reuse, 0x40 ;  /* 0x00000040494a7836 */ /* 0x040fe20000000000 */
[----:B------:R-:W-:Y:S01]  /*f440*/  ISETP.GE.AND P6, PT, R66, UR4, PT ;  /* 0x0000000442007c0c */ /* 0x000fe2000bfc6270 */
[----:B------:R-:W-:Y:S01]  /*f450*/  VIADD R70, R73, 0x48 ;  /* 0x0000004849467836 */ /* 0x000fe20000000000 */
[----:B------:R0:W-:Y:S01]  /*f460*/  @!P4 ST.E.64 desc[UR36][R78.64], R10 ;  /* 0x0000000a4e00c985 */ /* 0x0001e2000c101b24 */
[----:B------:R-:W-:-:S02]  /*f470*/  @!P2 LEA.HI R80, R80, R80, RZ, 0x1 ;  /* 0x000000505050a211 */ /* 0x000fc400078f08ff */
[----:B------:R-:W-:Y:S01]  /*f480*/  ISETP.GE.AND P4, PT, R74, UR4, PT ;  /* 0x000000044a007c0c */ /* 0x000fe2000bf86270 */
[--C-:B-1----:R-:W-:Y:S01]  /*f490*/  @!P1 IMAD.WIDE R6, R9, 0x4, R68.reuse ;  /* 0x0000000409069825 */ /* 0x102fe200078e0244 */
[----:B------:R-:W-:Y:S02]  /*f4a0*/  @!P2 LOP3.LUT R9, R80, 0xfffffffe, RZ, 0xc0, !PT ;  /* 0xfffffffe5009a812 */ /* 0x000fe400078ec0ff */
[----:B------:R-:W-:Y:S02]  /*f4b0*/  @!P3 LEA.HI R0, R0, R0, RZ, 0x1 ;  /* 0x000000000000b211 */ /* 0x000fe400078f08ff */
[----:B------:R1:W-:Y:S01]  /*f4c0*/  @!P1 ST.E.64 desc[UR36][R6.64], R14 ;  /* 0x0000000e06009985 */ /* 0x0003e2000c101b24 */
[----:B------:R-:W-:Y:S01]  /*f4d0*/  ISETP.GE.AND P1, PT, R70, UR4, PT ;  /* 0x0000000446007c0c */ /* 0x000fe2000bf26270 */
[--C-:B------:R-:W-:Y:S01]  /*f4e0*/  @!P2 IMAD.WIDE R8, R9, 0x4, R68.reuse ;  /* 0x000000040908a825 */ /* 0x100fe200078e0244 */
[----:B------:R-:W-:Y:S02]  /*f4f0*/  @!P6 LEA.HI R66, R66, R66, RZ, 0x1 ;  /* 0x000000424242e211 */ /* 0x000fe400078f08ff */
[----:B0-----:R-:W-:Y:S01]  /*f500*/  @!P3 LOP3.LUT R11, R0, 0xfffffffe, RZ, 0xc0, !PT ;  /* 0xfffffffe000bb812 */ /* 0x001fe200078ec0ff */
[----:B------:R-:W-:Y:S01]  /*f510*/  VIADD R0, R73, 0x50 ;  /* 0x0000005049007836 */ /* 0x000fe20000000000 */
[----:B------:R-:W-:Y:S01]  /*f520*/  @!P6 LOP3.LUT R75, R66, 0xfffffffe, RZ, 0xc0, !PT ;  /* 0xfffffffe424be812 */ /* 0x000fe200078ec0ff */
[----:B------:R0:W-:Y:S01]  /*f530*/  @!P2 ST.E.64 desc[UR36][R8.64], R12 ;  /* 0x0000000c0800a985 */ /* 0x0001e2000c101b24 */
[----:B------:R-:W-:Y:S01]  /*f540*/  @!P4 LEA.HI R74, R74, R74, RZ, 0x1 ;  /* 0x0000004a4a4ac211 */ /* 0x000fe200078f08ff */
[----:B------:R-:W-:-:S04]  /*f550*/  @!P3 IMAD.WIDE R10, R11, 0x4, R68 ;  /* 0x000000040b0ab825 */ /* 0x000fc800078e0244 */
[----:B------:R-:W-:Y:S01]  /*f560*/  @!P1 LEA.HI R70, R70, R70, RZ, 0x1 ;  /* 0x0000004646469211 */ /* 0x000fe200078f08ff */
[----:B-1----:R-:W-:Y:S01]  /*f570*/  @!P6 IMAD.WIDE R6, R75, 0x4, R68 ;  /* 0x000000044b06e825 */ /* 0x002fe200078e0244 */
[----:B------:R-:W-:Y:S01]  /*f580*/  @!P5 LOP3.LUT R15, R81, 0xfffffffe, RZ, 0xc0, !PT ;  /* 0xfffffffe510fd812 */ /* 0x000fe200078ec0ff */
[----:B------:R1:W-:Y:S01]  /*f590*/  @!P3 ST.E.64 desc[UR36][R10.64], R22 ;  /* 0x000000160a00b985 */ /* 0x0003e2000c101b24 */
[----:B------:R-:W-:-:S03]  /*f5a0*/  @!P4 LOP3.LUT R75, R74, 0xfffffffe, RZ, 0xc0, !PT ;  /* 0xfffffffe4a4bc812 */ /* 0x000fc600078ec0ff */
[--C-:B------:R-:W-:Y:S01]  /*f5b0*/  @!P5 IMAD.WIDE R14, R15, 0x4, R68.reuse ;  /* 0x000000040f0ed825 */ /* 0x100fe200078e0244 */
[----:B0-----:R-:W-:Y:S01]  /*f5c0*/  @!P1 LOP3.LUT R13, R70, 0xfffffffe, RZ, 0xc0, !PT ;  /* 0xfffffffe460d9812 */ /* 0x001fe200078ec0ff */
[----:B------:R0:W-:Y:S02]  /*f5d0*/  @!P6 ST.E.64 desc[UR36][R6.64], R20 ;  /* 0x000000140600e985 */ /* 0x0001e4000c101b24 */
[--C-:B------:R-:W-:Y:S02]  /*f5e0*/  @!P4 IMAD.WIDE R8, R75, 0x4, R68.reuse ;  /* 0x000000044b08c825 */ /* 0x100fe400078e0244 */
[----:B------:R-:W-:Y:S02]  /*f5f0*/  @!P5 ST.E.64 desc[UR36][R14.64], R24 ;  /* 0x000000180e00d985 */ /* 0x000fe4000c101b24 */
[----:B------:R-:W-:Y:S02]  /*f600*/  VIADD R12, R73, 0x58 ;  /* 0x00000058490c7836 */ /* 0x000fe40000000000 */
[----:B-1----:R-:W-:Y:S01]  /*f610*/  @!P1 IMAD.WIDE R10, R13, 0x4, R68 ;  /* 0x000000040d0a9825 */ /* 0x002fe200078e0244 */
[----:B------:R1:W-:Y:S02]  /*f620*/  @!P4 ST.E.64 desc[UR36][R8.64], R28 ;  /* 0x0000001c0800c985 */ /* 0x0003e4000c101b24 */
[----:B------:R-:W-:Y:S01]  /*f630*/  ISETP.GE.AND P2, PT, R12, UR4, PT ;  /* 0x000000040c007c0c */ /* 0x000fe2000bf46270 */
[C---:B------:R-:W-:Y:S01]  /*f640*/  VIADD R13, R73.reuse, 0x60 ;  /* 0x00000060490d7836 */ /* 0x040fe20000000000 */
[----:B------:R2:W-:Y:S01]  /*f650*/  @!P1 ST.E.64 desc[UR36][R10.64], R30 ;  /* 0x0000001e0a009985 */ /* 0x0005e2000c101b24 */
[C---:B------:R-:W-:Y:S01]  /*f660*/  VIADD R22, R73.reuse, 0x68 ;  /* 0x0000006849167836 */ /* 0x040fe20000000000 */
[C---:B0-----:R-:W-:Y:S01]  /*f670*/  IADD3 R7, R73.reuse, 0x78, RZ ;  /* 0x0000007849077810 */ /* 0x041fe20007ffe0ff */
[----:B------:R-:W-:Y:S01]  /*f680*/  VIADD R6, R73, 0x70 ;  /* 0x0000007049067836 */ /* 0x000fe20000000000 */
[----:B------:R-:W-:-:S02]  /*f690*/  ISETP.GE.AND P1, PT, R0, UR4, PT ;  /* 0x0000000400007c0c */ /* 0x000fc4000bf26270 */
[----:B------:R-:W-:Y:S02]  /*f6a0*/  ISETP.GE.AND P3, PT, R13, UR4, PT ;  /* 0x000000040d007c0c */ /* 0x000fe4000bf66270 */
[----:B------:R-:W-:Y:S02]  /*f6b0*/  ISETP.GE.AND P4, PT, R22, UR4, PT ;  /* 0x0000000416007c0c */ /* 0x000fe4000bf86270 */
[----:B------:R-:W-:Y:S02]  /*f6c0*/  ISETP.GE.AND P6, PT, R7, UR4, PT ;  /* 0x0000000407007c0c */ /* 0x000fe4000bfc6270 */
[----:B------:R-:W-:Y:S02]  /*f6d0*/  ISETP.GE.AND P5, PT, R6, UR4, PT ;  /* 0x0000000406007c0c */ /* 0x000fe4000bfa6270 */
[----:B------:R-:W-:-:S03]  /*f6e0*/  @!P2 LEA.HI R12, R12, R12, RZ, 0x1 ;  /* 0x0000000c0c0ca211 */ /* 0x000fc600078f08ff */
[----:B------:R-:W-:Y:S02]  /*f6f0*/  @!P1 LEA.HI R0, R0, R0, RZ, 0x1 ;  /* 0x0000000000009211 */ /* 0x000fe400078f08ff */
[----:B------:R-:W-:Y:S02]  /*f700*/  @!P3 LEA.HI R13, R13, R13, RZ, 0x1 ;  /* 0x0000000d0d0db211 */ /* 0x000fe400078f08ff */
[----:B------:R-:W-:Y:S02]  /*f710*/  @!P4 LEA.HI R22, R22, R22, RZ, 0x1 ;  /* 0x000000161616c211 */ /* 0x000fe400078f08ff */
[----:B-1----:R-:W-:Y:S02]  /*f720*/  @!P6 LEA.HI R8, R7, R7, RZ, 0x1 ;  /* 0x000000070708e211 */ /* 0x002fe400078f08ff */
[----:B------:R-:W-:Y:S02]  /*f730*/  @!P5 LEA.HI R6, R6, R6, RZ, 0x1 ;  /* 0x000000060606d211 */ /* 0x000fe400078f08ff */
[----:B------:R-:W-:-:S02]  /*f740*/  @!P1 LOP3.LUT R7, R0, 0xfffffffe, RZ, 0xc0, !PT ;  /* 0xfffffffe00079812 */ /* 0x000fc400078ec0ff */
[----:B------:R-:W-:Y:S02]  /*f750*/  @!P2 LOP3.LUT R9, R12, 0xfffffffe, RZ, 0xc0, !PT ;  /* 0xfffffffe0c09a812 */ /* 0x000fe400078ec0ff */
[----:B--2---:R-:W-:Y:S02]  /*f760*/  @!P3 LOP3.LUT R11, R13, 0xfffffffe, RZ, 0xc0, !PT ;  /* 0xfffffffe0d0bb812 */ /* 0x004fe400078ec0ff */
        /* <DEDUP_REMOVED lines=15> */
.L_x_2276:
[----:B------:R-:W-:Y:S05]  /*f860*/  BSYNC B0 ;  /* 0x0000000000007941 */ /* 0x000fea0003800000 */
.L_x_2275:
[----:B------:R-:W-:Y:S01]  /*f870*/  ISETP.GE.AND P1, PT, R72, R85, PT ;  /* 0x000000554800720c */ /* 0x000fe20003f26270 */
[----:B--2---:R2:W3:Y:S01]  /*f880*/  SHFL.IDX PT, R35, R86, 0x1, 0x1c1f ;  /* 0x003c1f0056237f89 */ /* 0x0044e200000e0000 */
        /* <DEDUP_REMOVED lines=23> */
[----:B0-23--:R-:W-:Y:S06]  /*fa00*/  @P1 BRA `(.L_x_2235) ;  /* 0x0000005400701947 */ /* 0x00dfec0003800000 */
[C---:B------:R-:W-:Y:S01]  /*fa10*/  VIADD R0, R73.reuse, 0x8 ;  /* 0x0000000849007836 */ /* 0x040fe20000000000 */
[----:B------:R-:W-:Y:S01]  /*fa20*/  ULDC UR4, c[0x0][0xac8] ;  /* 0x0002b20000047ab9 */ /* 0x000fe20000000800 */
[C---:B------:R-:W-:Y:S01]  /*fa30*/  VIADD R11, R73.reuse, 0x18 ;  /* 0x00000018490b7836 */ /* 0x040fe20000000000 */
[C---:B------:R-:W-:Y:S01]  /*fa40*/  ISETP.GE.AND P0, PT, R73.reuse, UR4, PT ;  /* 0x0000000449007c0c */ /* 0x040fe2000bf06270 */
[C---:B------:R-:W-:Y:S01]  /*fa50*/  VIADD R10, R73.reuse, 0x10 ;  /* 0x00000010490a7836 */ /* 0x040fe20000000000 */
[----:B------:R-:W-:Y:S01]  /*fa60*/  ISETP.GE.AND P4, PT, R0, UR4, PT ;  /* 0x0000000400007c0c */ /* 0x000fe2000bf86270 */
[----:B------:R-:W-:Y:S01]  /*fa70*/  VIADD R16, R73, 0x28 ;  /* 0x0000002849107836 */ /* 0x000fe20000000000 */
[----:B------:R-:W-:Y:S01]  /*fa80*/  ISETP.GE.AND P2, PT, R11, UR4, PT ;  /* 0x000000040b007c0c */ /* 0x000fe2000bf46270 */
[C---:B------:R-:W-:Y:S01]  /*fa90*/  VIADD R12, R73.reuse, 0x20 ;  /* 0x00000020490c7836 */ /* 0x040fe20000000000 */
[----:B------:R-:W-:Y:S01]  /*faa0*/  ISETP.GE.AND P1, PT, R10, UR4, PT ;  /* 0x000000040a007c0c */ /* 0x000fe2000bf26270 */
[C---:B------:R-:W-:Y:S01]  /*fab0*/  VIADD R38, R73.reuse, 0x30 ;  /* 0x0000003049267836 */ /* 0x040fe20000000000 */
[----:B------:R-:W-:Y:S01]  /*fac0*/  ISETP.GE.AND P5, PT, R16, UR4, PT ;  /* 0x0000000410007c0c */ /* 0x000fe2000bfa6270 */
[----:B------:R-:W-:Y:S01]  /*fad0*/  VIADD R39, R73, 0x38 ;  /* 0x0000003849277836 */ /* 0x000fe20000000000 */
[----:B------:R-:W-:-:S03]  /*fae0*/  ISETP.GE.AND P3, PT, R12, UR4, PT ;  /* 0x000000040c007c0c */ /* 0x000fc6000bf66270 */
[----:B------:R-:W-:Y:S02]  /*faf0*/  @!P0 IMAD.WIDE R6, R73, 0x4, R34 ;  /* 0x0000000449068825 */ /* 0x000fe400078e0222 */
[----:B------:R-:W-:-:S03]  /*fb00*/  @!P4 LEA.HI R0, R0, R0, RZ, 0x1 ;  /* 0x000000000000c211 */ /* 0x000fc600078f08ff */
[----:B------:R0:W-:Y:S01]  /*fb10*/  @!P0 ST.E.64 desc[UR36][R6.64], R44 ;  /* 0x0000002c06008985 */ /* 0x0001e2000c101b24 */
[----:B------:R-:W-:Y:S02]  /*fb20*/  @!P4 LOP3.LUT R9, R0, 0xfffffffe, RZ, 0xc0, !PT ;  /* 0xfffffffe0009c812 */ /* 0x000fe400078ec0ff */
[----:B------:R-:W-:Y:S02]  /*fb30*/  ISETP.GE.AND P0, PT, R39, UR4, PT ;  /* 0x0000000427007c0c */ /* 0x000fe4000bf06270 */
[----:B------:R-:W-:Y:S01]  /*fb40*/  @!P2 LEA.HI R0, R11, R11, RZ, 0x1 ;  /* 0x0000000b0b00a211 */ /* 0x000fe200078f08ff */
[----:B------:R-:W-:Y:S01]  /*fb50*/  @!P4 IMAD.WIDE R8, R9, 0x4, R34 ;  /* 0x000000040908c825 */ /* 0x000fe200078e0222 */
[----:B------:R-:W-:Y:S02]  /*fb60*/  @!P1 LEA.HI R10, R10, R10, RZ, 0x1 ;  /* 0x0000000a0a0a9211 */ /* 0x000fe400078f08ff */
[----:B------:R-:W-:Y:S02]  /*fb70*/  @!P2 LOP3.LUT R13, R0, 0xfffffffe, RZ, 0xc0, !PT ;  /* 0xfffffffe000da812 */ /* 0x000fe400078ec0ff */
[----:B------:R1:W-:Y:S01]  /*fb80*/  @!P4 ST.E.64 desc[UR36][R8.64], R48 ;  /* 0x000000300800c985 */ /* 0x0003e2000c101b24 */
[----:B------:R-:W-:-:S02]  /*fb90*/  ISETP.GE.AND P4, PT, R38, UR4, PT ;  /* 0x0000000426007c0c */ /* 0x000fc4000bf86270 */
[----:B------:R-:W-:Y:S02]  /*fba0*/  @!P1 LOP3.LUT R11, R10, 0xfffffffe, RZ, 0xc0, !PT ;  /* 0xfffffffe0a0b9812 */ /* 0x000fe400078ec0ff */
[----:B------:R-:W-:Y:S02]  /*fbb0*/  @!P5 LEA.HI R16, R16, R16, RZ, 0x1 ;  /* 0x000000101010d211 */ /* 0x000fe400078f08ff */
[----:B------:R-:W-:Y:S01]  /*fbc0*/  @!P3 LEA.HI R12, R12, R12, RZ, 0x1 ;  /* 0x0000000c0c0cb211 */ /* 0x000fe200078f08ff */
[--C-:B0-----:R-:W-:Y:S01]  /*fbd0*/  @!P1 IMAD.WIDE R6, R11, 0x4, R34.reuse ;  /* 0x000000040b069825 */ /* 0x101fe200078e0222 */
[----:B------:R-:W-:Y:S02]  /*fbe0*/  @!P0 LEA.HI R0, R39, R39, RZ, 0x1 ;  /* 0x0000002727008211 */ /* 0x000fe400078f08ff */
[----:B------:R-:W-:Y:S02]  /*fbf0*/  @!P3 LOP3.LUT R11, R12, 0xfffffffe, RZ, 0xc0, !PT ;  /* 0xfffffffe0c0bb812 */ /* 0x000fe400078ec0ff */
[----:B------:R0:W-:Y:S01]  /*fc00*/  @!P1 ST.E.64 desc[UR36][R6.64], R50 ;  /* 0x0000003206009985 */ /* 0x0001e2000c101b24 */
[----:B-1----:R-:W-:Y:S01]  /*fc10*/  @!P2 IMAD.WIDE R8, R13, 0x4, R34 ;  /* 0x000000040d08a825 */ /* 0x002fe200078e0222 */
[----:B------:R-:W-:-:S02]  /*fc20*/  @!P5 LOP3.LUT R13, R16, 0xfffffffe, RZ, 0xc0, !PT ;  /* 0xfffffffe100dd812 */ /* 0x000fc400078ec0ff */
[----:B------:R-:W-:Y:S01]  /*fc30*/  @!P4 LEA.HI R38, R38, R38, RZ, 0x1 ;  /* 0x000000262626c211 */ /* 0x000fe200078f08ff */
[----:B------:R-:W-:Y:S01]  /*fc40*/  VIADD R16, R73, 0x40 ;  /* 0x0000004049107836 */ /* 0x000fe20000000000 */
[----:B------:R-:W-:Y:S01]  /*fc50*/  @!P0 LOP3.LUT R41, R0, 0xfffffffe, RZ, 0xc0, !PT ;  /* 0xfffffffe00298812 */ /* 0x000fe200078ec0ff */
[--C-:B------:R-:W-:Y:S01]  /*fc60*/  @!P3 IMAD.WIDE R10, R11, 0x4, R34.reuse ;  /* 0x000000040b0ab825 */ /* 0x100fe200078e0222 */
[----:B------:R-:W-:Y:S01]  /*fc70*/  @!P4 LOP3.LUT R39, R38, 0xfffffffe, RZ, 0xc0, !PT ;  /* 0xfffffffe2627c812 */ /* 0x000fe200078ec0ff */
[----:B------:R1:W-:Y:S01]  /*fc80*/  @!P2 ST.E.64 desc[UR36][R8.64], R52 ;  /* 0x000000340800a985 */ /* 0x0003e2000c101b24 */
[----:B------:R-:W-:Y:S01]  /*fc90*/  ISETP.GE.AND P1, PT, R16, UR4, PT ;  /* 0x0000000410007c0c */ /* 0x000fe2000bf26270 */
[----:B------:R-:W-:Y:S02]  /*fca0*/  VIADD R0, R73, 0x50 ;  /* 0x0000005049007836 */ /* 0x000fe40000000000 */
[--C-:B------:R-:W-:Y:S01]  /*fcb0*/  @!P5 IMAD.WIDE R12, R13, 0x4, R34.reuse ;  /* 0x000000040d0cd825 */ /* 0x100fe200078e0222 */
[----:B------:R2:W-:Y:S02]  /*fcc0*/  @!P3 ST.E.64 desc[UR36][R10.64], R14 ;  /* 0x0000000e0a00b985 */ /* 0x0005e4000c101b24 */
[----:B------:R-:W-:Y:S01]  /*fcd0*/  ISETP.GE.AND P3, PT, R0, UR4, PT ;  /* 0x0000000400007c0c */ /* 0x000fe2000bf66270 */
[----:B------:R-:W-:Y:S01]  /*fce0*/  VIADD R38, R73, 0x48 ;  /* 0x0000004849267836 */ /* 0x000fe20000000000 */
[----:B------:R3:W-:Y:S01]  /*fcf0*/  @!P5 ST.E.64 desc[UR36][R12.64], R18 ;  /* 0x000000120c00d985 */ /* 0x0007e2000c101b24 */
[----:B0-----:R-:W-:-:S03]  /*fd00*/  @!P4 IMAD.WIDE R6, R39, 0x4, R34 ;  /* 0x000000042706c825 */ /* 0x001fc600078e0222 */
[----:B------:R-:W-:Y:S01]  /*fd10*/  ISETP.GE.AND P2, PT, R38, UR4, PT ;  /* 0x0000000426007c0c */ /* 0x000fe2000bf46270 */
[--C-:B-1----:R-:W-:Y:S01]  /*fd20*/  @!P0 IMAD.WIDE R8, R41, 0x4, R34.reuse ;  /* 0x0000000429088825 */ /* 0x102fe200078e0222 */
[----:B------:R0:W-:Y:S01]  /*fd30*/  @!P4 ST.E.64 desc[UR36][R6.64], R20 ;  /* 0x000000140600c985 */ /* 0x0001e2000c101b24 */
[----:B------:R-:W-:Y:S02]  /*fd40*/  @!P1 LEA.HI R16, R16, R16, RZ, 0x1 ;  /* 0x0000001010109211 */ /* 0x000fe400078f08ff */
[C---:B--2---:R-:W-:Y:S01]  /*fd50*/  VIADD R10, R73.reuse, 0x58 ;  /* 0x00000058490a7836 */ /* 0x044fe20000000000 */
[----:B------:R1:W-:Y:S01]  /*fd60*/  @!P0 ST.E.64 desc[UR36][R8.64], R22 ;  /* 0x0000001608008985 */ /* 0x0003e2000c101b24 */
[C---:B------:R-:W-:Y:S01]  /*fd70*/  VIADD R14, R73.reuse, 0x68 ;  /* 0x00000068490e7836 */ /* 0x040fe20000000000 */
[----:B------:R-:W-:Y:S01]  /*fd80*/  @!P1 LOP3.LUT R11, R16, 0xfffffffe, RZ, 0xc0, !PT ;  /* 0xfffffffe100b9812 */ /* 0x000fe200078ec0ff */
[C---:B---3--:R-:W-:Y:S01]  /*fd90*/  VIADD R12, R73.reuse, 0x60 ;  /* 0x00000060490c7836 */ /* 0x048fe20000000000 */
[----:B------:R-:W-:Y:S01]  /*fda0*/  ISETP.GE.AND P0, PT, R10, UR4, PT ;  /* 0x000000040a007c0c */ /* 0x000fe2000bf06270 */
[C---:B------:R-:W-:Y:S01]  /*fdb0*/  VIADD R15, R73.reuse, 0x70 ;  /* 0x00000070490f7836 */ /* 0x040fe20000000000 */
[----:B------:R-:W-:Y:S01]  /*fdc0*/  ISETP.GE.AND P5, PT, R14, UR4, PT ;  /* 0x000000040e007c0c */ /* 0x000fe2000bfa6270 */
[----:B------:R-:W-:Y:S01]  /*fdd0*/  VIADD R73, R73, 0x78 ;  /* 0x0000007849497836 */ /* 0x000fe20000000000 */
[----:B------:R-:W-:Y:S01]  /*fde0*/  ISETP.GE.AND P4, PT, R12, UR4, PT ;  /* 0x000000040c007c0c */ /* 0x000fe2000bf86270 */
[----:B0-----:R-:W-:Y:S01]  /*fdf0*/  @!P1 IMAD.WIDE R6, R11, 0x4, R34 ;  /* 0x000000040b069825 */ /* 0x001fe200078e0222 */
[----:B------:R-:W-:-:S02]  /*fe00*/  ISETP.GE.AND P6, PT, R15, UR4, PT ;  /* 0x000000040f007c0c */ /* 0x000fc4000bfc6270 */
[----:B------:R-:W-:Y:S02]  /*fe10*/  @!P3 LEA.HI R0, R0, R0, RZ, 0x1 ;  /* 0x000000000000b211 */ /* 0x000fe400078f08ff */
[----:B------:R-:W-:Y:S01]  /*fe20*/  @!P2 LEA.HI R38, R38, R38, RZ, 0x1 ;  /* 0x000000262626a211 */ /* 0x000fe200078f08ff */
[----:B------:R0:W-:Y:S01]  /*fe30*/  @!P1 ST.E.64 desc[UR36][R6.64], R24 ;  /* 0x0000001806009985 */ /* 0x0001e2000c101b24 */
[----:B------:R-:W-:Y:S02]  /*fe40*/  @!P3 LOP3.LUT R11, R0, 0xfffffffe, RZ, 0xc0, !PT ;  /* 0xfffffffe000bb812 */ /* 0x000fe400078ec0ff */
[----:B------:R-:W-:Y:S02]  /*fe50*/  @!P0 LEA.HI R0, R10, R10, RZ, 0x1 ;  /* 0x0000000a0a008211 */ /* 0x000fe400078f08ff */
[----:B-1----:R-:W-:Y:S01]  /*fe60*/  @!P2 LOP3.LUT R9, R38, 0xfffffffe, RZ, 0xc0, !PT ;  /* 0xfffffffe2609a812 */ /* 0x002fe200078ec0ff */
[----:B------:R-:W-:Y:S01]  /*fe70*/  @!P3 IMAD.WIDE R10, R11, 0x4, R34 ;  /* 0x000000040b0ab825 */ /* 0x000fe200078e0222 */
[----:B------:R-:W-:-:S02]  /*fe80*/  @!P4 LEA.HI R12, R12, R12, RZ, 0x1 ;  /* 0x0000000c0c0cc211 */ /* 0x000fc400078f08ff */
[----:B------:R-:W-:Y:S01]  /*fe90*/  @!P0 LOP3.LUT R13, R0, 0xfffffffe, RZ, 0xc0, !PT ;  /* 0xfffffffe000d8812 */ /* 0x000fe200078ec0ff */
[--C-:B------:R-:W-:Y:S01]  /*fea0*/  @!P2 IMAD.WIDE R8, R9, 0x4, R34.reuse ;  /* 0x000000040908a825 */ /* 0x100fe200078e0222 */
[----:B------:R-:W-:Y:S02]  /*feb0*/  @!P5 LEA.HI R14, R14, R14, RZ, 0x1 ;  /* 0x0000000e0e0ed211 */ /* 0x000fe400078f08ff */
[----:B------:R-:W-:Y:S02]  /*fec0*/  @!P6 LEA.HI R0, R15, R15, RZ, 0x1 ;  /* 0x0000000f0f00e211 */ /* 0x000fe400078f08ff */
[----:B------:R-:W-:Y:S01]  /*fed0*/  @!P4 LOP3.LUT R15, R12, 0xfffffffe, RZ, 0xc0, !PT ;  /* 0xfffffffe0c0fc812 */ /* 0x000fe200078ec0ff */
[--C-:B------:R-:W-:Y:S01]  /*fee0*/  @!P0 IMAD.WIDE R12, R13, 0x4, R34.reuse ;  /* 0x000000040d0c8825 */ /* 0x100fe200078e0222 */
[----:B------:R-:W-:Y:S01]  /*fef0*/  @!P5 LOP3.LUT R19, R14, 0xfffffffe, RZ, 0xc0, !PT ;  /* 0xfffffffe0e13d812 */ /* 0x000fe200078ec0ff */
[----:B------:R1:W-:Y:S01]  /*ff00*/  @!P2 ST.E.64 desc[UR36][R8.64], R26 ;  /* 0x0000001a0800a985 */ /* 0x0003e2000c101b24 */
[----:B------:R-:W-:Y:S01]  /*ff10*/  @!P6 LOP3.LUT R21, R0, 0xfffffffe, RZ, 0xc0, !PT ;  /* 0xfffffffe0015e812 */ /* 0x000fe200078ec0ff */
[----:B0-----:R-:W-:-:S02]  /*ff20*/  @!P4 IMAD.WIDE R6, R15, 0x4, R34 ;  /* 0x000000040f06c825 */ /* 0x001fc400078e0222 */
[----:B------:R0:W-:Y:S02]  /*ff30*/  @!P3 ST.E.64 desc[UR36][R10.64], R28 ;  /* 0x0000001c0a00b985 */ /* 0x0001e4000c101b24 */
[----:B------:R-:W-:Y:S02]  /*ff40*/  @!P6 IMAD.WIDE R14, R21, 0x4, R34 ;  /* 0x00000004150ee825 */ /* 0x000fe400078e0222 */
[----:B------:R0:W-:Y:S01]  /*ff50*/  @!P0 ST.E.64 desc[UR36][R12.64], R30 ;  /* 0x0000001e0c008985 */ /* 0x0001e2000c101b24 */
[----:B------:R-:W-:-:S03]  /*ff60*/  ISETP.GE.AND P0, PT, R73, UR4, PT ;  /* 0x0000000449007c0c */ /* 0x000fc6000bf06270 */
[----:B------:R0:W-:Y:S01]  /*ff70*/  @!P4 ST.E.64 desc[UR36][R6.64], R32 ;  /* 0x000000200600c985 */ /* 0x0001e2000c101b24 */
[----:B-1----:R-:W-:-:S05]  /*ff80*/  @!P5 IMAD.WIDE R8, R19, 0x4, R34 ;  /* 0x000000041308d825 */ /* 0x002fca00078e0222 */
[----:B------:R0:W-:Y:S04]  /*ff90*/  @!P5 ST.E.64 desc[UR36][R8.64], R36 ;  /* 0x000000240800d985 */ /* 0x0001e8000c101b24 */
[----:B------:R0:W-:Y:S01]  /*ffa0*/  @!P6 ST.E.64 desc[UR36][R14.64], R4 ;  /* 0x000000040e00e985 */ /* 0x0001e2000c101b24 */
[----:B------:R-:W-:Y:S05]  /*ffb0*/  @P0 BRA `(.L_x_2235) ;  /* 0x0000005000040947 */ /* 0x000fea0003800000 */
[----:B------:R-:W-:-:S04]  /*ffc0*/  LEA.HI R73, R73, R73, RZ, 0x1 ;  /* 0x0000004949497211 */ /* 0x000fc800078f08ff */
[----:B0-----:R-:W-:-:S05]  /*ffd0*/  LOP3.LUT R5, R73, 0xfffffffe, RZ, 0xc0, !PT ;  /* 0xfffffffe49057812 */ /* 0x001fca00078ec0ff */
[----:B------:R-:W-:-:S05]  /*ffe0*/  IMAD.WIDE R4, R5, 0x4, R34 ;  /* 0x0000000405047825 */ /* 0x000fca00078e0222 */
[----:B------:R0:W-:Y:S01]  /*fff0*/  ST.E.64 desc[UR36][R4.64], R2 ;  /* 0x0000000204007985 */ /* 0x0001e2000c101b24 */
[----:B------:R-:W-:Y:S05]  /*10000*/  BRA `(.L_x_2235) ;  /* 0x0000004c00f07947 */ /* 0x000fea0003800000 */
.L_x_2274:
[----:B------:R-:W0:Y:S02]  /*10010*/  S2R R0, SR_TID.X ;  /* 0x0000000000007919 */ /* 0x000e240000002100 */
[----:B0-----:R-:W-:-:S05]  /*10020*/  VIADD R2, R0, 0xffffff80 ;  /* 0xffffff8000027836 */ /* 0x001fca0000000000 */
[----:B------:R-:W-:-:S13]  /*10030*/  ISETP.GT.AND P0, PT, R2, 0x7f, PT ;  /* 0x0000007f0200780c */ /* 0x000fda0003f04270 */
[----:B------:R-:W-:Y:S05]  /*10040*/  @P0 BRA `(.L_x_2235) ;  /* 0x0000004c00e00947 */ /* 0x000fea0003800000 */
[----:B------:R-:W0:Y:S01]  /*10050*/  S2R R3, SR_CTAID.X ;  /* 0x0000000000037919 */ /* 0x000e220000002500 */
[----:B------:R-:W1:Y:S01]  /*10060*/  LDC R6, c[0x0][0xbe8] ;  /* 0x0002fa00ff067b82 */ /* 0x000e620000000800 */
[----:B------:R-:W-:Y:S01]  /*10070*/  ULDC UR4, c[0x0][0xa88] ;  /* 0x0002a20000047ab9 */ /* 0x000fe20000000800 */
[----:B0-----:R-:W-:Y:S01]  /*10080*/  LEA R0, R3, R0, 0x7 ;  /* 0x0000000003007211 */ /* 0x001fe200078e38ff */
[----:B-1----:R-:W-:-:S04]  /*10090*/  IMAD R3, R6, UR4, RZ ;  /* 0x0000000406037c24 */ /* 0x002fc8000f8e02ff */
[----:B------:R-:W-:-:S05]  /*100a0*/  VIADD R0, R0, 0xffffff80 ;  /* 0xffffff8000007836 */ /* 0x000fca0000000000 */
[----:B------:R-:W-:-:S13]  /*100b0*/  ISETP.GE.AND P0, PT, R0, R3, PT ;  /* 0x000000030000720c */ /* 0x000fda0003f06270 */
[----:B------:R-:W-:Y:S05]  /*100c0*/  @P0 BRA `(.L_x_2235) ;  /* 0x0000004c00c00947 */ /* 0x000fea0003800000 */
[----:B------:R-:W0:Y:S01]  /*100d0*/  S2UR UR10, SR_CTAID.Z ;  /* 0x00000000000a79c3 */ /* 0x000e220000002700 */
[----:B------:R-:W-:Y:S01]  /*100e0*/  ISETP.NE.AND P0, PT, R6, 0x1, PT ;  /* 0x000000010600780c */ /* 0x000fe20003f05270 */
[----:B------:R-:W-:Y:S01]  /*100f0*/  USHF.R.S32.HI UR6, URZ, 0x1f, UR57 ;  /* 0x0000001f3f067899 */ /* 0x000fe20008011439 */
[----:B------:R-:W-:Y:S01]  /*10100*/  IMAD.MOV.U32 R5, RZ, RZ, R0 ;  /* 0x000000ffff057224 */ /* 0x000fe200078e0000 */
[----:B------:R-:W-:Y:S02]  /*10110*/  ULDC.64 UR8, c[0x0][0xbd0] ;  /* 0x0002f40000087ab9 */ /* 0x000fe40000000a00 */
[----:B------:R-:W-:Y:S02]  /*10120*/  UIMAD UR6, UR6, UR8, URZ ;  /* 0x00000008060672a4 */ /* 0x000fe4000f8e023f */
[----:B------:R-:W1:Y:S01]  /*10130*/  LDC.64 R10, c[0x0][0xbd8] ;  /* 0x0002f600ff0a7b82 */ /* 0x000e620000000a00 */
[----:B------:R-:W-:Y:S02]  /*10140*/  UIMAD.WIDE.U32 UR4, UR57, UR8, URZ ;  /* 0x00000008390472a5 */ /* 0x000fe4000f8e003f */
[----:B------:R-:W-:-:S04]  /*10150*/  UIMAD UR6, UR57, UR9, UR6 ;  /* 0x00000009390672a4 */ /* 0x000fc8000f8e0206 */
[----:B------:R-:W-:Y:S01]  /*10160*/  UIADD3 UR6, UR5, UR6, URZ ;  /* 0x0000000605067290 */ /* 0x000fe2000fffe03f */
[----:B------:R-:W3:Y:S01]  /*10170*/  @P0 LDC R7, c[0x0][0xbec] ;  /* 0x0002fb00ff070b82 */ /* 0x000ee20000000800 */
[----:B------:R-:W-:Y:S02]  /*10180*/  IMAD.U32 R3, RZ, RZ, UR5 ;  /* 0x00000005ff037e24 */ /* 0x000fe4000f8e00ff */
[----:B------:R-:W-:Y:S01]  /*10190*/  IMAD.U32 R2, RZ, RZ, UR4 ;  /* 0x00000004ff027e24 */ /* 0x000fe2000f8e00ff */
[----:B------:R-:W-:Y:S01]  /*101a0*/  ULDC.64 UR4, c[0x0][0xbe0] ;  /* 0x0002f80000047ab9 */ /* 0x000fe20000000a00 */
[----:B------:R-:W-:Y:S01]  /*101b0*/  IMAD.U32 R3, RZ, RZ, UR6 ;  /* 0x00000006ff037e24 */ /* 0x000fe2000f8e00ff */
[----:B0-----:R-:W-:Y:S02]  /*101c0*/  USHF.R.S32.HI UR10, URZ, 0x1f, UR10 ;  /* 0x0000001f3f0a7899 */ /* 0x001fe4000801140a */
[----:B------:R-:W0:Y:S04]  /*101d0*/  @P0 LDC R9, c[0x0][0xbf0] ;  /* 0x0002fc00ff090b82 */ /* 0x000e280000000800 */
[----:B-1----:R-:W-:-:S04]  /*101e0*/  IMAD R12, R10, UR10, RZ ;  /* 0x0000000a0a0c7c24 */ /* 0x002fc8000f8e02ff */
[----:B------:R-:W1:Y:S01]  /*101f0*/  S2UR UR7, SR_CTAID.Y ;  /* 0x00000000000779c3 */ /* 0x000e620000002600 */
[----:B---3--:R-:W-:-:S07]  /*10200*/  @P0 IMAD.HI.U32 R4, R0, R7, RZ ;  /* 0x0000000700040227 */ /* 0x008fce00078e00ff */
[----:B------:R-:W1:Y:S01]  /*10210*/  LDC R8, c[0x0][0xc50] ;  /* 0x00031400ff087b82 */ /* 0x000e620000000800 */
[----:B------:R-:W-:-:S07]  /*10220*/  IMAD R7, RZ, RZ, -UR57 ;  /* 0x80000039ff077e24 */ /* 0x000fce000f8e02ff */
[----:B------:R-:W3:Y:S01]  /*10230*/  S2UR UR10, SR_CTAID.Z ;  /* 0x00000000000a79c3 */ /* 0x000ee20000002700 */
[----:B0-----:R-:W-:Y:S01]  /*10240*/  @P0 SHF.R.U32.HI R5, RZ, R9, R4 ;  /* 0x00000009ff050219 */ /* 0x001fe20000011604 */
[----:B-1----:R-:W-:-:S04]  /*10250*/  IMAD R9, R8, R7, UR7 ;  /* 0x0000000708097e24 */ /* 0x002fc8000f8e0207 */
[----:B------:R-:W-:Y:S01]  /*10260*/  IMAD.MOV R7, RZ, RZ, -R5 ;  /* 0x000000ffff077224 */ /* 0x000fe200078e0a05 */
[----:B------:R-:W-:-:S03]  /*10270*/  SHF.R.S32.HI R4, RZ, 0x1f, R9 ;  /* 0x0000001fff047819 */ /* 0x000fc60000011409 */
[----:B------:R-:W-:Y:S02]  /*10280*/  IMAD R7, R6, R7, R0 ;  /* 0x0000000706077224 */ /* 0x000fe400078e0200 */
[----:B---3--:R-:W-:Y:S02]  /*10290*/  IMAD R11, R11, UR10, R12 ;  /* 0x0000000a0b0b7c24 */ /* 0x008fe4000f8e020c */
[----:B------:R-:W-:Y:S01]  /*102a0*/  IMAD.WIDE.U32 R2, R10, UR10, R2 ;  /* 0x0000000a0a027c25 */ /* 0x000fe2000f8e0002 */
[----:B------:R-:W-:-:S03]  /*102b0*/  SHF.R.S32.HI R0, RZ, 0x1f, R7 ;  /* 0x0000001fff007819 */ /* 0x000fc60000011407 */
[----:B------:R-:W-:Y:S02]  /*102c0*/  IMAD.IADD R3, R11, 0x1, R3 ;  /* 0x000000010b037824 */ /* 0x000fe400078e0203 */
[----:B------:R-:W-:Y:S02]  /*102d0*/  IMAD R4, R4, UR4, RZ ;  /* 0x0000000404047c24 */ /* 0x000fe4000f8e02ff */
[----:B------:R-:W-:-:S04]  /*102e0*/  IMAD.WIDE.U32 R2, R9, UR4, R2 ;  /* 0x0000000409027c25 */ /* 0x000fc8000f8e0002 */
[----:B------:R-:W-:Y:S01]  /*102f0*/  IMAD R4, R9, UR5, R4 ;  /* 0x0000000509047c24 */ /* 0x000fe2000f8e0204 */
[----:B------:R-:W-:Y:S01]  /*10300*/  SHF.R.S32.HI R9, RZ, 0x1f, R5 ;  /* 0x0000001fff097819 */ /* 0x000fe20000011405 */
[----:B------:R-:W-:Y:S01]  /*10310*/  ULDC.64 UR4, c[0x0][0xbc8] ;  /* 0x0002f20000047ab9 */ /* 0x000fe20000000a00 */
[----:B------:R-:W-:Y:S01]  /*10320*/  IADD3 R2, P0, R5, R2, RZ ;  /* 0x0000000205027210 */ /* 0x000fe20007f1e0ff */
[----:B------:R-:W-:-:S03]  /*10330*/  IMAD R0, R0, UR4, RZ ;  /* 0x0000000400007c24 */ /* 0x000fc6000f8e02ff */
[----:B------:R-:W-:Y:S01]  /*10340*/  IADD3.X R3, R9, R3, R4, P0, !PT ;  /* 0x0000000309037210 */ /* 0x000fe200007fe404 */
[C---:B------:R-:W-:Y:S02]  /*10350*/  IMAD R5, R7.reuse, UR5, R0 ;  /* 0x0000000507057c24 */ /* 0x040fe4000f8e0200 */
[----:B------:R-:W-:Y:S01]  /*10360*/  IMAD.WIDE.U32 R2, R7, UR4, R2 ;  /* 0x0000000407027c25 */ /* 0x000fe2000f8e0002 */
[----:B------:R-:W-:-:S03]  /*10370*/  ULDC.64 UR4, c[0x0][0xba8] ;  /* 0x0002ea0000047ab9 */ /* 0x000fc60000000a00 */
[----:B------:R-:W-:Y:S01]  /*10380*/  IMAD.IADD R3, R3, 0x1, R5 ;  /* 0x0000000103037824 */ /* 0x000fe200078e0205 */
[----:B------:R-:W-:-:S04]  /*10390*/  LEA R4, P0, R2, UR4, 0x2 ;  /* 0x0000000402047c11 */ /* 0x000fc8000f8010ff */
[----:B------:R-:W-:Y:S01]  /*103a0*/  LEA.HI.X R5, R2, UR5, R3, 0x2, P0 ;  /* 0x0000000502057c11 */ /* 0x000fe200080f1403 */
[----:B------:R-:W-:-:S05]  /*103b0*/  IMAD.MOV.U32 R3, RZ, RZ, -0x800000 ;  /* 0xff800000ff037424 */ /* 0x000fca00078e00ff */
[----:B------:R0:W-:Y:S01]  /*103c0*/  STG.E desc[UR36][R4.64], R3 ;  /* 0x0000000304007986 */ /* 0x0001e2000c101924 */
[----:B------:R-:W-:Y:S05]  /*103d0*/  BRA `(.L_x_2235) ;  /* 0x0000004800fc7947 */ /* 0x000fea0003800000 */
.L_x_2233:
[----:B------:R-:W-:-:S08]  /*103e0*/  NOP ;  /* 0x0000000000007918 */ /* 0x000fd00000000000 */
[----:B0-----:R-:W0:-:S00]  /*103f0*/  USETMAXREG.DEALLOC.CTAPOOL 0x28 ;  /* 0x00000028000079c8 */ /* 0x001e0000080e0500 */
        /* <DEDUP_REMOVED lines=16> */
.L_x_2277:
[----:B------:R-:W-:Y:S01]  /*10500*/  ULDC UR43, c[0x0][0xc50] ;  /* 0x00031400002b7ab9 */ /* 0x000fe20000000800 */
[----:B------:R-:W-:Y:S01]  /*10510*/  UMOV UR41, UR6 ;  /* 0x0000000600297c82 */ /* 0x000fe20008000000 */
[----:B------:R-:W-:-:S11]  /*10520*/  UISETP.NE.AND UP0, UPT, UR43, 0x1, UPT ;  /* 0x000000012b00788c */ /* 0x000fd6000bf05270 */
[----:B------:R-:W-:Y:S01]  /*10530*/  @UP0 ULDC UR4, c[0x0][0xc54] ;  /* 0x0003150000040ab9 */ /* 0x000fe20000000800 */
[----:B------:R-:W-:Y:S01]  /*10540*/  @UP0 ULDC UR7, c[0x0][0xc58] ;  /* 0x0003160000070ab9 */ /* 0x000fe20000000800 */
[----:B------:R-:W-:-:S04]  /*10550*/  UIMAD.WIDE.U32 UR4, UR6, UR4, URZ ;  /* 0x00000004060472a5 */ /* 0x000fc8000f8e003f */
[----:B------:R-:W-:-:S12]  /*10560*/  @UP0 USHF.R.U32.HI UR41, URZ, UR7, UR5 ;  /* 0x000000073f290299 */ /* 0x000fd80008011605 */
.L_x_2278:
        /* <DEDUP_REMOVED lines=8> */
[----:B------:R-:W-:Y:S01]  /*105f0*/  ULDC UR4, c[0x0][0x448] ;  /* 0x0001120000047ab9 */ /* 0x000fe20000000800 */
[----:B------:R-:W-:Y:S01]  /*10600*/  ULDC UR7, c[0x0][0x2f0] ;  /* 0x0000bc0000077ab9 */ /* 0x000fe20000000800 */
[----:B------:R-:W-:-:S05]  /*10610*/  IMAD.MOV.U32 R17, RZ, RZ, RZ ;  /* 0x000000ffff117224 */ /* 0x000fca00078e00ff */
[----:B------:R-:W1:Y:S01]  /*10620*/  S2UR UR47, SR_CTAID.X ;  /* 0x00000000002f79c3 */ /* 0x000e620000002500 */
[----:B------:R-:W-:Y:S01]  /*10630*/  UISETP.NE.AND UP1, UPT, UR4, 0x1, UPT ;  /* 0x000000010400788c */ /* 0x000fe2000bf25270 */
[----:B------:R-:W-:Y:S02]  /*10640*/  ULDC UR8, c[0x0][0x288] ;  /* 0x0000a20000087ab9 */ /* 0x000fe40000000800 */
[----:B------:R-:W-:Y:S02]  /*10650*/  ULDC.64 UR4, c[0x0][0x418] ;  /* 0x0001060000047ab9 */ /* 0x000fe40000000a00 */
[----:B------:R-:W-:-:S03]  /*10660*/  UISETP.NE.U32.AND UP0, UPT, UR4, URZ, UPT ;  /* 0x0000003f0400728c */ /* 0x000fc6000bf05070 */
[----:B------:R-:W-:Y:S01]  /*10670*/  ULDC UR4, c[0x0][0x424] ;  /* 0x0001090000047ab9 */ /* 0x000fe20000000800 */
[----:B------:R-:W-:-:S03]  /*10680*/  UISETP.NE.AND.EX UP0, UPT, UR5, URZ, UPT, UP0 ;  /* 0x0000003f0500728c */ /* 0x000fc6000bf05300 */
[----:B------:R-:W-:Y:S01]  /*10690*/  @UP1 ULDC UR5, c[0x0][0x44c] ;  /* 0x0001130000051ab9 */ /* 0x000fe20000000800 */
[----:B0-----:R-:W-:Y:S01]  /*106a0*/  ISETP.NE.U32.AND P0, PT, R2, RZ, PT ;  /* 0x000000ff0200720c */ /* 0x001fe20003f05070 */
[----:B------:R-:W-:-:S03]  /*106b0*/  USEL UR38, UR4, 0x1, UP0 ;  /* 0x0000000104267887 */ /* 0x000fc60008000000 */
[----:B------:R-:W-:Y:S01]  /*106c0*/  ISETP.NE.AND.EX P0, PT, R3, RZ, PT, P0 ;  /* 0x000000ff0300720c */ /* 0x000fe20003f05300 */
[----:B-1----:R-:W-:Y:S02]  /*106d0*/  ULEA UR6, UR47, 0x7f, 0x7 ;  /* 0x0000007f2f067891 */ /* 0x002fe4000f8e383f */
[----:B------:R-:W-:Y:S02]  /*106e0*/  UIMAD UR38, UR38, UR7, URZ ;  /* 0x00000007262672a4 */ /* 0x000fe4000f8e023f */
[----:B------:R-:W-:Y:S01]  /*106f0*/  UIMAD.WIDE.U32 UR4, UR6, UR5, URZ ;  /* 0x00000005060472a5 */ /* 0x000fe2000f8e003f */
[----:B------:R-:W-:-:S03]  /*10700*/  @UP1 ULDC UR7, c[0x0][0x450] ;  /* 0x0001140000071ab9 */ /* 0x000fc60000000800 */
[----:B------:R-:W-:-:S04]  /*10710*/  @UP1 USHF.R.U32.HI UR6, URZ, UR7, UR5 ;  /* 0x000000073f061299 */ /* 0x000fc80008011605 */
[----:B------:R-:W0:Y:S01]  /*10720*/  @P0 LDC.64 R2, c[0x0][0xa28] ;  /* 0x00028a00ff020b82 */ /* 0x000e220000000a00 */
[----:B------:R-:W-:Y:S02]  /*10730*/  UIADD3 UR5, UR38, 0xa0, -UR8 ;  /* 0x000000a026057890 */ /* 0x000fe4000fffe808 */
[----:B------:R-:W-:Y:S02]  /*10740*/  UIADD3 UR4, UR38, 0x9f, URZ ;  /* 0x0000009f26047890 */ /* 0x000fe4000fffe03f */
[----:B------:R-:W-:Y:S02]  /*10750*/  UIADD3 UR6, UR5, UR6, URZ ;  /* 0x0000000605067290 */ /* 0x000fe4000fffe03f */
[----:B------:R-:W-:Y:S02]  /*10760*/  UIMAD.WIDE UR4, UR4, 0x66666667, URZ ;  /* 0x66666667040478a5 */ /* 0x000fe4000f8e023f */
[----:B------:R-:W-:Y:S02]  /*10770*/  UIMAD.WIDE UR6, UR6, 0x66666667, URZ ;  /* 0x66666667060678a5 */ /* 0x000fe4000f8e023f */
[----:B------:R-:W-:-:S02]  /*10780*/  USHF.R.U32.HI UR42, URZ, 0x1f, UR5 ;  /* 0x0000001f3f2a7899 */ /* 0x000fc40008011605 */
[----:B------:R-:W-:Y:S02]  /*10790*/  USHF.R.U32.HI UR44, URZ, 0x1f, UR7 ;  /* 0x0000001f3f2c7899 */ /* 0x000fe40008011607 */
[----:B------:R-:W-:Y:S02]  /*107a0*/  ULEA.HI.SX32 UR42, UR5, UR42, 0x1a ;  /* 0x0000002a052a7291 */ /* 0x000fe4000f8fd23f */
[----:B------:R-:W-:-:S04]  /*107b0*/  ULEA.HI.SX32 UR44, UR7, UR44, 0x1a ;  /* 0x0000002c072c7291 */ /* 0x000fc8000f8fd23f */
[----:B------:R-:W-:Y:S02]  /*107c0*/  UISETP.LT.AND UP0, UPT, UR42, UR44, UPT ;  /* 0x0000002c2a00728c */ /* 0x000fe4000bf01270 */
[----:B------:R-:W-:Y:S01]  /*107d0*/  UP2UR UR48, UPR, URZ, 0x2 ;  /* 0x000000023f307883 */ /* 0x000fe20008000000 */
[----:B0-----:R-:W-:Y:S01]  /*107e0*/  @P0 IMAD.WIDE R2, R18, 0x4, R2 ;  /* 0x0000000412020825 */ /* 0x001fe200078e0202 */
[----:B------:R-:W-:-:S04]  /*107f0*/  USEL UR11, UR42, UR44, UP0 ;  /* 0x0000002c2a0b7287 */ /* 0x000fc80008000000 */
[----:B------:R-:W-:Y:S01]  /*10800*/  UISETP.GE.AND UP1, UPT, UR11, 0x1, UPT ;  /* 0x000000010b00788c */ /* 0x000fe2000bf26270 */
[----:B------:R0:W5:Y:S01]  /*10810*/  @P0 LDG.E R17, desc[UR36][R2.64] ;  /* 0x0000002402110981 */ /* 0x000162000c1e1900 */
[----:B------:R-:W-:Y:S02]  /*10820*/  USHF.R.U32.HI UR9, URZ, 0x10, UR43 ;  /* 0x000000103f097899 */ /* 0x000fe4000801162b */
[----:B------:R-:W-:Y:S02]  /*10830*/  ULOP3.LUT UR43, UR43, 0xffff, URZ, 0xc0, !UPT ;  /* 0x0000ffff2b2b7892 */ /* 0x000fe4000f8ec03f */
[----:B------:R-:W-:Y:S01]  /*10840*/  PLOP3.LUT P0, PT, PT, PT, UP1, 0x80, 0x0 ;  /* 0x000000000000781c */ /* 0x000fe20003f0f018 */
[----:B------:R-:W-:Y:S01]  /*10850*/  UISETP.NE.AND UP0, UPT, UR9, URZ, UPT ;  /* 0x0000003f0900728c */ /* 0x000fe2000bf05270 */
[----:B------:R-:W-:-:S10]  /*10860*/  UMOV UR40, URZ ;  /* 0x0000003f00287c82 */ /* 0x000fd40008000000 */
[----:B------:R-:W-:Y:S01]  /*10870*/  @!UP0 ULDC UR9, c[0x0][0x9f0] ;  /* 0x00027c0000098ab9 */ /* 0x000fe20000000800 */
[----:B0-----:R-:W-:Y:S05]  /*10880*/  @!P0 BRA `(.L_x_2280) ;  /* 0x0000000000788947 */ /* 0x001fea0003800000 */
[----:B------:R-:W-:Y:S01]  /*10890*/  IABS R2, UR9 ;  /* 0x0000000900027c13 */ /* 0x000fe20008000000 */
[----:B------:R-:W-:Y:S02]  /*108a0*/  UIADD3 UR6, UR9, -0x1, UR11 ;  /* 0xffffffff09067890 */ /* 0x000fe4000fffe00b */
[----:B------:R-:W-:Y:S01]  /*108b0*/  IABS R5, UR9 ;  /* 0x0000000900057c13 */ /* 0x000fe20008000000 */
[----:B------:R-:W-:Y:S01]  /*108c0*/  UMOV UR4, URZ ;  /* 0x0000003f00047c82 */ /* 0x000fe20008000000 */
        /* <DEDUP_REMOVED lines=26> */
.L_x_2280:
[----:B------:R-:W-:Y:S02]  /*10a70*/  UIMAD UR49, UR43, UR40, URZ ;  /* 0x000000282b3172a4 */ /* 0x000fe4000f8e023f */
[----:B------:R-:W-:-:S04]  /*10a80*/  MOV R3, UR40 ;  /* 0x0000002800037c02 */ /* 0x000fc80008000f00 */
[----:B------:R-:W-:-:S05]  /*10a90*/  IMAD.U32 R2, RZ, RZ, UR49 ;  /* 0x00000031ff027e24 */ /* 0x000fca000f8e00ff */
[----:B------:R-:W-:Y:S01]  /*10aa0*/  VIADDMNMX R2, R2, R3, UR11, PT ;  /* 0x0000000b02027e46 */ /* 0x000fe2000b800103 */
[----:B------:R-:W-:-:S03]  /*10ab0*/  IMAD.MOV.U32 R3, RZ, RZ, 0x1 ;  /* 0x00000001ff037424 */ /* 0x000fc600078e00ff */
[----:B------:R-:W-:Y:S01]  /*10ac0*/  R2UR UR50, R2 ;  /* 0x00000000023272ca */ /* 0x000fe200000e0000 */
[----:B------:R-:W-:-:S12]  /*10ad0*/  IMAD.MOV.U32 R2, RZ, RZ, RZ ;  /* 0x000000ffff027224 */ /* 0x000fd800078e00ff */
        /* <DEDUP_REMOVED lines=27> */
.L_x_2281:
        /* <DEDUP_REMOVED lines=12> */
[----:B------:R-:W-:Y:S02]  /*10d50*/  IMAD.U32 R6, RZ, RZ, UR6 ;  /* 0x00000006ff067e24 */ /* 0x000fe4000f8e00ff */
[----:B------:R-:W-:-:S02]  /*10d60*/  IMAD.U32 R10, RZ, RZ, UR4 ;  /* 0x00000004ff0a7e24 */ /* 0x000fc4000f8e00ff */
[----:B------:R-:W-:Y:S02]  /*10d70*/  IMAD.U32 R11, RZ, RZ, UR5 ;  /* 0x00000005ff0b7e24 */ /* 0x000fe4000f8e00ff */
[----:B------:R-:W-:Y:S02]  /*10d80*/  IMAD.MOV.U32 R8, RZ, RZ, 0x70 ;  /* 0x00000070ff087424 */ /* 0x000fe400078e00ff */
[----:B------:R-:W-:Y:S02]  /*10d90*/  IMAD.MOV.U32 R12, RZ, RZ, 0x1 ;  /* 0x00000001ff0c7424 */ /* 0x000fe400078e00ff */
[----:B------:R-:W-:-:S07]  /*10da0*/  IMAD.MOV.U32 R13, RZ, RZ, RZ ;  /* 0x000000ffff0d7224 */ /* 0x000fce00078e00ff */
[----:B------:R-:W-:-:S07]  /*10db0*/  LEPC R20, `(.L_x_2282) ;  /* 0x000000001014794e */ /* 0x000fce0000000000 */
[----:B0----5:R-:W-:Y:S05]  /*10dc0*/  CALL.ABS.NOINC R2 ;  /* 0x0000000002007343 */ /* 0x021fea0003c00000 */
.L_x_2282:
        /* <DEDUP_REMOVED lines=20> */
.L_x_2283:
[----:B------:R-:W-:-:S13]  /*10f10*/  LOP3.LUT P6, RZ, R16, 0x3ff, RZ, 0xc0, !PT ;  /* 0x000003ff10ff7812 */ /* 0x000fda00078cc0ff */
[----:B------:R-:W-:Y:S05]  /*10f20*/  @!P6 BRA `(.L_x_2284) ;  /* 0x000000000040e947 */ /* 0x000fea0003800000 */
[----:B------:R-:W-:Y:S01]  /*10f30*/  MOV R2, 0x0 ;  /* 0x0000000000027802 */ /* 0x000fe20000000f00 */
[----:B------:R-:W-:Y:S01]  /*10f40*/  ULDC.64 UR4, c[0x4][0xc8] ;  /* 0x0100320000047ab9 */ /* 0x000fe20000000a00 */
[----:B------:R-:W-:Y:S01]  /*10f50*/  ULDC.64 UR6, c[0x4][0xd0] ;  /* 0x0100340000067ab9 */ /* 0x000fe20000000a00 */
[----:B------:R-:W-:Y:S01]  /*10f60*/  IMAD.U32 R4, RZ, RZ, UR4 ;  /* 0x00000004ff047e24 */ /* 0x000fe2000f8e00ff */
[----:B------:R-:W-:Y:S01]  /*10f70*/  MOV R5, UR5 ;  /* 0x0000000500057c02 */ /* 0x000fe20008000f00 */
[----:B------:R-:W-:Y:S01]  /*10f80*/  ULDC.64 UR4, c[0x4][0x20] ;  /* 0x0100080000047ab9 */ /* 0x000fe20000000a00 */
        /* <DEDUP_REMOVED lines=10> */
.L_x_2284:
[----:B------:R-:W0:Y:S01]  /*11030*/  LDC.64 R2, c[0x0][0x9f8] ;  /* 0x00027e00ff027b82 */ /* 0x000e220000000a00 */
[----:B------:R-:W-:Y:S01]  /*11040*/  IMAD.SHL.U32 R31, R29, 0x10, RZ ;  /* 0x000000101d1f7824 */ /* 0x000fe200078e00ff */
[----:B------:R-:W-:Y:S01]  /*11050*/  ULDC UR4, c[0x0][0x2f4] ;  /* 0x0000bd0000047ab9 */ /* 0x000fe20000000800 */
[----:B------:R-:W-:Y:S01]  /*11060*/  IMAD.MOV.U32 R30, RZ, RZ, R18 ;  /* 0x000000ffff1e7224 */ /* 0x000fe200078e0012 */
[----:B------:R-:W-:-:S04]  /*11070*/  ULDC UR5, c[0x0][0x320] ;  /* 0x0000c80000057ab9 */ /* 0x000fc80000000800 */
[----:B------:R-:W1:Y:S01]  /*11080*/  LDC R19, c[0x0][0x430] ;  /* 0x00010c00ff137b82 */ /* 0x000e620000000800 */
        /* <DEDUP_REMOVED lines=32> */
.L_x_2339:
[----:B------:R-:W2:Y:S01]  /*11290*/  LDL R0, [R1+0x14] ;  /* 0x0000140001007983 */ /* 0x000ea20000100800 */
[----:B------:R-:W-:Y:S01]  /*112a0*/  UMOV UR4, 0xa0 ;  /* 0x000000a000047882 */ /* 0x000fe20000000000 */
[----:B------:R-:W-:Y:S01]  /*112b0*/  LOP3.LUT R15, R27, 0x80, RZ, 0xfc, !PT ;  /* 0x000000801b0f7812 */ /* 0x000fe200078efcff */
[----:B------:R-:W-:Y:S01]  /*112c0*/  UIMAD UR4, UR50, UR4, -0xa0 ;  /* 0xffffff60320474a4 */ /* 0x000fe2000f8e0204 */
[----:B------:R-:W0:Y:S01]  /*112d0*/  @P2 LDC R2, c[0x0][0x434] ;  /* 0x00010d00ff022b82 */ /* 0x000e220000000800 */
[----:B-----5:R-:W-:-:S07]  /*112e0*/  SHF.R.S32.HI R37, RZ, 0x1f, R30 ;  /* 0x0000001fff257819 */ /* 0x020fce000001141e */
[----:B------:R-:W1:Y:S01]  /*112f0*/  @P2 LDC R3, c[0x0][0x438] ;  /* 0x00010e00ff032b82 */ /* 0x000e620000000800 */
[----:B------:R-:W-:Y:S01]  /*11300*/  IMAD.MOV.U32 R33, RZ, RZ, 0x40 ;  /* 0x00000040ff217424 */ /* 0x000fe200078e00ff */
[----:B------:R-:W-:Y:S01]  /*11310*/  STL [R1+0x10], R15 ;  /* 0x0000100f01007387 */ /* 0x000fe20000100800 */
[----:B------:R-:W-:Y:S01]  /*11320*/  LOP3.LUT R16, R16, 0xffffffdf, RZ, 0xc0, !PT ;  /* 0xffffffdf10107812 */ /* 0x000fe200078ec0ff */
[----:B------:R-:W-:-:S05]  /*11330*/  IMAD.U32 R32, RZ, RZ, UR41 ;  /* 0x00000029ff207e24 */ /* 0x000fca000f8e00ff */
[----:B------:R-:W-:Y:S02]  /*11340*/  SHF.R.S32.HI R32, RZ, 0x1f, R32 ;  /* 0x0000001fff207819 */ /* 0x000fe40000011420 */
[----:B--2---:R-:W-:Y:S01]  /*11350*/  R2UR UR5, R0 ;  /* 0x00000000000572ca */ /* 0x004fe200000e0000 */
[----:B------:R-:W-:-:S04]  /*11360*/  VIADD R0, R15, UR4 ;  /* 0x000000040f007c36 */ /* 0x000fc80008000000 */
[C---:B------:R-:W-:Y:S01]  /*11370*/  IMAD.IADD R9, R0.reuse, 0x1, R17 ;  /* 0x0000000100097824 */ /* 0x040fe200078e0211 */
[----:B------:R-:W-:-:S03]  /*11380*/  ISETP.GE.AND P0, PT, R0, UR38, PT ;  /* 0x0000002600007c0c */ /* 0x000fc6000bf06270 */
[----:B0-----:R-:W-:Y:S01]  /*11390*/  @P2 IMAD.HI.U32 R0, R9, R2, RZ ;  /* 0x0000000209002227 */ /* 0x001fe200078e00ff */
[----:B------:R-:W-:-:S03]  /*113a0*/  ISETP.GT.U32.OR P0, PT, R15, 0x9f, P0 ;  /* 0x0000009f0f00780c */ /* 0x000fc60000704470 */
[----:B------:R-:W-:Y:S01]  /*113b0*/  IMAD.MOV.U32 R12, RZ, RZ, R9 ;  /* 0x000000ffff0c7224 */ /* 0x000fe200078e0009 */
[----:B-1----:R-:W-:-:S09]  /*113c0*/  @P2 SHF.R.U32.HI R12, RZ, R3, R0 ;  /* 0x00000003ff0c2219 */ /* 0x002fd20000011600 */
[----:B------:R-:W0:Y:S01]  /*113d0*/  @!P0 LDC.64 R6, c[0x0][0x428] ;  /* 0x00010a00ff068b82 */ /* 0x000e220000000a00 */
[--C-:B------:R-:W-:Y:S01]  /*113e0*/  @!P0 SHF.R.S32.HI R3, RZ, 0x1f, R12.reuse ;  /* 0x0000001fff038819 */ /* 0x100fe2000001140c */
[----:B------:R-:W-:-:S06]  /*113f0*/  @!P0 IMAD.MOV.U32 R2, RZ, RZ, R12 ;  /* 0x000000ffff028224 */ /* 0x000fcc00078e000c */
[----:B------:R-:W1:Y:S01]  /*11400*/  @!P0 LDC.64 R4, c[0x0][0x418] ;  /* 0x00010600ff048b82 */ /* 0x000e620000000a00 */
[-C--:B0-----:R-:W-:Y:S02]  /*11410*/  @!P0 IMAD R0, R37, R6.reuse, RZ ;  /* 0x0000000625008224 */ /* 0x081fe400078e02ff */
[----:B------:R-:W-:-:S04]  /*11420*/  @!P0 IMAD.WIDE.U32 R2, R30, R6, R2 ;  /* 0x000000061e028225 */ /* 0x000fc800078e0002 */
[----:B------:R-:W-:Y:S01]  /*11430*/  @!P0 IMAD R7, R30, R7, R0 ;  /* 0x000000071e078224 */ /* 0x000fe200078e0200 */
[----:B-1----:R-:W-:-:S03]  /*11440*/  @!P0 LEA R4, P1, R2, R4, 0x2 ;  /* 0x0000000402048211 */ /* 0x002fc600078210ff */
[----:B------:R-:W-:Y:S02]  /*11450*/  @!P0 IMAD.IADD R0, R7, 0x1, R3 ;  /* 0x0000000107008824 */ /* 0x000fe400078e0203 */
[----:B------:R-:W0:Y:S03]  /*11460*/  @P2 LDC R3, c[0x0][0x438] ;  /* 0x00010e00ff032b82 */ /* 0x000e260000000800 */
[----:B------:R-:W-:Y:S02]  /*11470*/  @!P0 LEA.HI.X R5, R2, R5, R0, 0x2, P1 ;  /* 0x0000000502058211 */ /* 0x000fe400008f1400 */
[----:B------:R-:W-:-:S03]  /*11480*/  IADD3 R2, R27, UR4, RZ ;  /* 0x000000041b027c10 */ /* 0x000fc6000fffe0ff */
        /* <DEDUP_REMOVED lines=8> */
[--C-:B------:R-:W-:Y:S01]  /*11510*/  @!P1 SHF.R.S32.HI R3, RZ, 0x1f, R14.reuse ;  /* 0x0000001fff039819 */ /* 0x100fe2000001140e */
[----:B------:R-:W-:Y:S02]  /*11520*/  @!P1 IMAD.MOV.U32 R2, RZ, RZ, R14 ;  /* 0x000000ffff029224 */ /* 0x000fe400078e000e */
[-C--:B--2---:R-:W-:Y:S02]  /*11530*/  @!P1 IMAD R0, R37, R10.reuse, RZ ;  /* 0x0000000a25009224 */ /* 0x084fe400078e02ff */
[----:B------:R-:W-:-:S04]  /*11540*/  @!P1 IMAD.WIDE.U32 R2, R30, R10, R2 ;  /* 0x0000000a1e029225 */ /* 0x000fc800078e0002 */
[----:B------:R-:W-:Y:S01]  /*11550*/  @!P1 IMAD R11, R30, R11, R0 ;  /* 0x0000000b1e0b9224 */ /* 0x000fe200078e0200 */
[----:B---3--:R-:W-:-:S03]  /*11560*/  @!P1 LEA R6, P2, R2, R6, 0x2 ;  /* 0x0000000602069211 */ /* 0x008fc600078410ff */
[----:B------:R-:W-:-:S05]  /*11570*/  @!P1 IMAD.IADD R0, R3, 0x1, R11 ;  /* 0x0000000103009824 */ /* 0x000fca00078e020b */
[----:B------:R-:W-:Y:S01]  /*11580*/  @!P1 LEA.HI.X R7, R2, R7, R0, 0x2, P2 ;  /* 0x0000000702079211 */ /* 0x000fe200010f1400 */
[----:B------:R-:W-:-:S06]  /*11590*/  IMAD.MOV.U32 R0, RZ, RZ, RZ ;  /* 0x000000ffff007224 */ /* 0x000fcc00078e00ff */
[----:B------:R0:W5:Y:S01]  /*115a0*/  @!P0 LDG.E R0, desc[UR36][R4.64] ;  /* 0x0000002404008981 */ /* 0x000162000c1e1900 */
[----:B------:R-:W-:-:S04]  /*115b0*/  LOP3.LUT P0, RZ, R29, 0x4, RZ, 0xc0, !PT ;  /* 0x000000041dff7812 */ /* 0x000fc8000780c0ff */
[----:B------:R-:W-:Y:S01]  /*115c0*/  SEL R2, R33, 0xffffffc0, !P0 ;  /* 0xffffffc021027807 */ /* 0x000fe20004000000 */
[----:B0-----:R-:W-:-:S04]  /*115d0*/  IMAD.MOV.U32 R5, RZ, RZ, RZ ;  /* 0x000000ffff057224 */ /* 0x001fc800078e00ff */
[----:B------:R0:W-:Y:S01]  /*115e0*/  STL [R1+0x8], R2 ;  /* 0x0000080201007387 */ /* 0x0001e20000100800 */
[----:B------:R-:W-:-:S03]  /*115f0*/  IMAD.MOV R10, RZ, RZ, -R12 ;  /* 0x000000ffff0a7224 */ /* 0x000fc600078e0a0c */
[----:B------:R1:W5:Y:S01]  /*11600*/  @!P1 LDG.E R5, desc[UR36][R6.64] ;  /* 0x0000002406059981 */ /* 0x000362000c1e1900 */
[----:B------:R-:W-:Y:S01]  /*11610*/  IMAD R4, R19, R10, R9 ;  /* 0x0000000a13047224 */ /* 0x000fe200078e0209 */
[----:B------:R-:W-:Y:S01]  /*11620*/  ISETP.GT.U32.AND P0, PT, R15, 0x9f, PT ;  /* 0x0000009f0f00780c */ /* 0x000fe20003f04070 */
[C---:B------:R-:W-:Y:S01]  /*11630*/  IMAD.SHL.U32 R9, R29.reuse, 0x4, RZ ;  /* 0x000000041d097824 */ /* 0x040fe200078e00ff */
[----:B------:R-:W-:Y:S01]  /*11640*/  ULOP3.LUT UR4, UR5, 0x2, URZ, 0xfc, !UPT ;  /* 0x0000000205047892 */ /* 0x000fe2000f8efc3f */
[----:B0-----:R-:W-:Y:S01]  /*11650*/  IMAD.MOV R2, RZ, RZ, -R14 ;  /* 0x000000ffff027224 */ /* 0x001fe200078e0a0e */
[----:B------:R-:W-:Y:S01]  /*11660*/  LOP3.LUT R12, R29, 0x10, RZ, 0xc0, !PT ;  /* 0x000000101d0c7812 */ /* 0x000fe200078ec0ff */
[----:B------:R-:W-:Y:S02]  /*11670*/  IMAD.U32 R11, RZ, RZ, UR50 ;  /* 0x00000032ff0b7e24 */ /* 0x000fe4000f8e00ff */
[----:B-1----:R-:W-:Y:S01]  /*11680*/  IMAD R6, R19, R2, R13 ;  /* 0x0000000213067224 */ /* 0x002fe200078e020d */
[----:B------:R-:W-:Y:S01]  /*11690*/  SHF.R.U32.HI R7, RZ, 0x5, R18 ;  /* 0x00000005ff077819 */ /* 0x000fe20000011612 */
[----:B------:R-:W-:Y:S01]  /*116a0*/  IMAD.SHL.U32 R2, R29, 0x80, RZ ;  /* 0x000000801d027824 */ /* 0x000fe200078e00ff */
[----:B------:R-:W-:-:S03]  /*116b0*/  IADD3 R11, R11, -0x1, RZ ;  /* 0xffffffff0b0b7810 */ /* 0x000fc60007ffe0ff */
[----:B------:R-:W-:Y:S01]  /*116c0*/  @P0 LOP3.LUT R16, R16, 0x20, RZ, 0xfc, !PT ;  /* 0x0000002010100812 */ /* 0x000fe200078efcff */
[----:B------:R-:W-:Y:S01]  /*116d0*/  IMAD.SHL.U32 R36, R7, 0x200, RZ ;  /* 0x0000020007247824 */ /* 0x000fe200078e00ff */
[----:B------:R-:W-:Y:S02]  /*116e0*/  LOP3.LUT R10, R2, 0x380, RZ, 0xc0, !PT ;  /* 0x00000380020a7812 */ /* 0x000fe400078ec0ff */
[----:B------:R-:W-:-:S03]  /*116f0*/  LOP3.LUT R16, R16, 0xffffffbf, RZ, 0xc0, !PT ;  /* 0xffffffbf10107812 */ /* 0x000fc600078ec0ff */
[----:B------:R-:W-:-:S05]  /*11700*/  IMAD R10, R7, 0x10, R10 ;  /* 0x00000010070a7824 */ /* 0x000fca00078e020a */
[----:B------:R-:W-:-:S04]  /*11710*/  LOP3.LUT R3, R10, 0x70, R31, 0x78, !PT ;  /* 0x000000700a037812 */ /* 0x000fc800078e781f */
[----:B------:R-:W-:Y:S02]  /*11720*/  LOP3.LUT R3, R3, 0xc00, R2, 0xf8, !PT ;  /* 0x00000c0003037812 */ /* 0x000fe400078ef802 */
[----:B------:R-:W-:-:S03]  /*11730*/  LOP3.LUT R2, R8, 0x80, RZ, 0xc0, !PT ;  /* 0x0000008008027812 */ /* 0x000fc600078ec0ff */
[----:B------:R0:W-:Y:S01]  /*11740*/  STL [R1+0x4], R3 ;  /* 0x0000040301007387 */ /* 0x0001e20000100800 */
[----:B------:R-:W-:-:S04]  /*11750*/  LOP3.LUT R2, R2, 0x10, R29, 0xf8, !PT ;  /* 0x0000001002027812 */ /* 0x000fc800078ef81d */
[----:B------:R-:W-:Y:S02]  /*11760*/  LOP3.LUT R2, R2, 0x10, R9, 0x78, !PT ;  /* 0x0000001002027812 */ /* 0x000fe400078e7809 */
[----:B0-----:R-:W-:-:S04]  /*11770*/  LOP3.LUT R3, R36, 0x60, R8, 0xf8, !PT ;  /* 0x0000006024037812 */ /* 0x001fc800078ef808 */
[----:B------:R-:W-:-:S04]  /*11780*/  LOP3.LUT R3, R3, 0x100, R8, 0xf8, !PT ;  /* 0x0000010003037812 */ /* 0x000fc800078ef808 */
[----:B------:R-:W-:-:S05]  /*11790*/  LOP3.LUT R2, R3, R2, RZ, 0xfc, !PT ;  /* 0x0000000203027212 */ /* 0x000fca00078efcff */
[----:B------:R0:W-:Y:S02]  /*117a0*/  STL [R1], R2 ;  /* 0x0000000201007387 */ /* 0x0001e40000100800 */
[----:B0-----:R-:W-:-:S05]  /*117b0*/  IMAD.U32 R2, RZ, RZ, UR4 ;  /* 0x00000004ff027e24 */ /* 0x001fca000f8e00ff */
[----:B------:R-:W-:-:S13]  /*117c0*/  ISETP.NE.AND P0, PT, R2, 0x3, PT ;  /* 0x000000030200780c */ /* 0x000fda0003f05270 */
[----:B------:R-:W-:Y:S01]  /*117d0*/  @P0 LOP3.LUT R16, R16, 0x40, RZ, 0xfc, !PT ;  /* 0x0000004010100812 */ /* 0x000fe200078efcff */
[----:B------:R-:W-:Y:S06]  /*117e0*/  @!P0 BRA `(.L_x_2286) ;  /* 0x0000000000048947 */ /* 0x000fec0003800000 */
[----:B------:R-:W-:Y:S01]  /*117f0*/  BPT.TRAP 0x1 ;  /* 0x000000040000795c */ /* 0x000fe20000300000 */
.L_x_2286:
[----:B------:R-:W-:Y:S01]  /*11800*/  IMAD.MOV.U32 R2, RZ, RZ, 0x1 ;  /* 0x00000001ff027424 */ /* 0x000fe200078e00ff */
[----:B------:R-:W-:-:S04]  /*11810*/  SHF.R.S32.HI R21, RZ, 0x1f, R6 ;  /* 0x0000001fff157819 */ /* 0x000fc80000011406 */
[----:B------:R-:W-:-:S04]  /*11820*/  SHF.L.U32 R3, R2, 0x1f, RZ ;  /* 0x0000001f02037819 */ /* 0x000fc800000006ff */
[----:B------:R-:W0:Y:S02]  /*11830*/  SYNCS.PHASECHK.TRANS64.TRYWAIT P0, [UR45+0x29880], R3 ;  /* 0x02988003ff0075a7 */ /* 0x000e24000800016d */
[----:B0-----:R-:W-:Y:S05]  /*11840*/  @!P0 BRA `(.L_x_2287) ;  /* 0x0000003800b08947 */ /* 0x001fea0003800000 */
.L_x_2340:
[----:B------:R-:W-:Y:S01]  /*11850*/  ULDC.64 UR4, c[0x0][0x328] ;  /* 0x0000ca0000047ab9 */ /* 0x000fe20000000a00 */
        /* <DEDUP_REMOVED lines=18> */
[----:B------:R-:W-:Y:S02]  /*11980*/  IMAD R7, R7, 0x400, R8 ;  /* 0x0000040007077824 */ /* 0x000fe400078e0208 */
[----:B------:R-:W-:Y:S02]  /*11990*/  IMAD.IADD R9, R3, 0x1, R9 ;  /* 0x0000000103097824 */ /* 0x000fe400078e0209 */
[----:B------:R-:W-:Y:S02]  /*119a0*/  IMAD.MOV.U32 R8, RZ, RZ, R2 ;  /* 0x000000ffff087224 */ /* 0x000fe400078e0002 */
        /* <DEDUP_REMOVED lines=18> */
[----:B------:R-:W-:Y:S01]  /*11ad0*/  IADD3 R20, P0, R2, UR6, RZ ;  /* 0x0000000602147c10 */ /* 0x000fe2000ff1e0ff */
[----:B------:R-:W-:-:S03]  /*11ae0*/  IMAD.MOV.U32 R2, RZ, RZ, -0xa0 ;  /* 0xffffff60ff027424 */ /* 0x000fc600078e00ff */
[----:B------:R-:W-:Y:S01]  /*11af0*/  IADD3.X R19, R19, UR4, R3, P0, !PT ;  /* 0x0000000413137c10 */ /* 0x000fe200087fe403 */
[----:B------:R-:W-:Y:S01]  /*11b00*/  IMAD R9, R11, R2, UR38 ;  /* 0x000000260b097e24 */ /* 0x000fe2000f8e0202 */
[----:B------:R-:W-:-:S03]  /*11b10*/  UMOV UR4, 0xffffffff ;  /* 0xffffffff00047882 */ /* 0x000fc60000000000 */
        /* <DEDUP_REMOVED lines=46> */
.L_x_2352:
        /* <DEDUP_REMOVED lines=15> */
[----:B------:R-:W-:-:S13]  /*11ef0*/  LOP3.LUT P6, RZ, R16, 0x40, RZ, 0xc0, !PT ;  /* 0x0000004010ff7812 */ /* 0x000fda00078cc0ff */
[----:B-1----:R-:W-:Y:S05]  /*11f00*/  @!P6 BRA `(.L_x_2289) ;  /* 0x000000000004e947 */ /* 0x002fea0003800000 */
[----:B------:R-:W-:Y:S01]  /*11f10*/  BPT.TRAP 0x1 ;  /* 0x000000040000795c */ /* 0x000fe20000300000 */
.L_x_2289:
[----:B------:R-:W-:Y:S01]  /*11f20*/  SYNCS.ARRIVE.TRANS64.A1T0 RZ, [UR45+0x29870], RZ ;  /* 0x029870ffffff79a7 */ /* 0x000fe2000810002d */
[----:B------:R-:W-:Y:S05]  /*11f30*/  @!P6 BRA `(.L_x_2290) ;  /* 0x000000000004e947 */ /* 0x000fea0003800000 */
[----:B------:R-:W-:Y:S01]  /*11f40*/  BPT.TRAP 0x1 ;  /* 0x000000040000795c */ /* 0x000fe20000300000 */
.L_x_2290:
[----:B------:R-:W-:-:S05]  /*11f50*/  IMAD.MOV.U32 R2, RZ, RZ, 0x1 ;  /* 0x00000001ff027424 */ /* 0x000fca00078e00ff */
[----:B------:R-:W-:-:S04]  /*11f60*/  SHF.L.U32 R2, R2, 0x1f, RZ ;  /* 0x0000001f02027819 */ /* 0x000fc800000006ff */
[----:B------:R-:W1:Y:S02]  /*11f70*/  SYNCS.PHASECHK.TRANS64.TRYWAIT P0, [UR45+0x29840], R2 ;  /* 0x02984002ff0075a7 */ /* 0x000e64000800016d */
[----:B-1----:R-:W-:Y:S05]  /*11f80*/  @!P0 BRA `(.L_x_2291) ;  /* 0x0000003800c88947 */ /* 0x002fea0003800000 */
.L_x_2353:
        /* <DEDUP_REMOVED lines=8> */
[----:B------:R-:W-:-:S02]  /*12010*/  IMAD R22, R22, UR10, RZ ;  /* 0x0000000a16167c24 */ /* 0x000fc4000f8e02ff */
[----:B------:R-:W-:Y:S02]  /*12020*/  IMAD.IADD R3, R3, 0x1, R21 ;  /* 0x0000000103037824 */ /* 0x000fe400078e0215 */
        /* <DEDUP_REMOVED lines=8> */
[----:B------:R-:W-:Y:S02]  /*120b0*/  UIMAD UR4, UR41, UR5, UR4 ;  /* 0x00000005290472a4 */ /* 0x000fe4000f8e0204 */
[----:B------:R-:W-:Y:S01]  /*120c0*/  IMAD.U32 R7, RZ, RZ, UR7 ;  /* 0x00000007ff077e24 */ /* 0x000fe2000f8e00ff */
[----:B------:R-:W-:Y:S01]  /*120d0*/  IADD3 R5, P0, R2, UR6, RZ ;  /* 0x0000000602057c10 */ /* 0x000fe2000ff1e0ff */
[----:B------:R-:W-:-:S02]  /*120e0*/  IMAD R23, R4, UR9, R23 ;  /* 0x0000000904177c24 */ /* 0x000fc4000f8e0217 */
[----:B------:R-:W-:Y:S01]  /*120f0*/  IMAD R9, R24, UR10, RZ ;  /* 0x0000000a18097c24 */ /* 0x000fe2000f8e02ff */
[----:B------:R-:W-:Y:S01]  /*12100*/  IADD3.X R6, R7, UR4, R3, P0, !PT ;  /* 0x0000000407067c10 */ /* 0x000fe200087fe403 */
[----:B------:R-:W-:Y:S01]  /*12110*/  IMAD.WIDE.U32 R2, R4, UR8, RZ ;  /* 0x0000000804027c25 */ /* 0x000fe2000f8e00ff */
[----:B-1----:R-:W-:-:S03]  /*12120*/  SHF.R.U32.HI R10, RZ, 0x3, R10 ;  /* 0x00000003ff0a7819 */ /* 0x002fc6000001160a */
[----:B------:R-:W-:Y:S02]  /*12130*/  IMAD.IADD R3, R3, 0x1, R23 ;  /* 0x0000000103037824 */ /* 0x000fe400078e0217 */
[C---:B------:R-:W-:Y:S02]  /*12140*/  IMAD R9, R0.reuse, UR11, R9 ;  /* 0x0000000b00097c24 */ /* 0x040fe4000f8e0209 */
[----:B------:R-:W-:-:S04]  /*12150*/  IMAD.WIDE.U32 R2, R0, UR10, R2 ;  /* 0x0000000a00027c25 */ /* 0x000fc8000f8e0002 */
[----:B------:R-:W-:Y:S02]  /*12160*/  IMAD.IADD R3, R3, 0x1, R9 ;  /* 0x0000000103037824 */ /* 0x000fe400078e0209 */
[----:B------:R-:W-:Y:S02]  /*12170*/  IMAD.SHL.U32 R29, R29, 0x40, RZ ;  /* 0x000000401d1d7824 */ /* 0x000fe400078e00ff */
[----:B------:R-:W-:-:S03]  /*12180*/  IMAD.WIDE.U32 R2, R8, UR41, R2 ;  /* 0x0000002908027c25 */ /* 0x000fc6000f8e0002 */
[----:B------:R-:W-:Y:S02]  /*12190*/  LOP3.LUT R29, R29, 0x40, RZ, 0xc0, !PT ;  /* 0x000000401d1d7812 */ /* 0x000fe400078ec0ff */
[----:B------:R-:W-:Y:S01]  /*121a0*/  IADD3 R0, P0, R2, UR6, RZ ;  /* 0x0000000602007c10 */ /* 0x000fe2000ff1e0ff */
[----:B------:R-:W-:-:S03]  /*121b0*/  IMAD.SHL.U32 R2, R10, 0x80, RZ ;  /* 0x000000800a027824 */ /* 0x000fc600078e00ff */
[----:B------:R-:W-:Y:S01]  /*121c0*/  IADD3.X R7, R7, UR4, R3, P0, !PT ;  /* 0x0000000407077c10 */ /* 0x000fe200087fe403 */
[----:B------:R-:W-:Y:S01]  /*121d0*/  IMAD.SHL.U32 R3, R10, 0x10, RZ ;  /* 0x000000100a037824 */ /* 0x000fe200078e00ff */
[----:B------:R-:W-:Y:S01]  /*121e0*/  LOP3.LUT R2, R2, 0x180, RZ, 0xc0, !PT ;  /* 0x0000018002027812 */ /* 0x000fe200078ec0ff */
[----:B------:R-:W-:-:S03]  /*121f0*/  UMOV UR4, 0xffffffff ;  /* 0xffffffff00047882 */ /* 0x000fc60000000000 */
        /* <DEDUP_REMOVED lines=9> */
[----:B------:R-:W-:Y:S02]  /*12290*/  LOP3.LUT P6, RZ, R16, 0x4, RZ, 0xc0, !PT ;  /* 0x0000000410ff7812 */ /* 0x000fe400078cc0ff */
[----:B------:R-:W-:Y:S01]  /*122a0*/  @P4 IADD3 R9, R36, UR45, RZ ;  /* 0x0000002d24094c10 */ /* 0x000fe2000fffe0ff */
        /* <DEDUP_REMOVED lines=11> */
[----:B-1----:R-:W-:-:S05]  /*12360*/  @P3 IADD3 R14, P0, R35, R14, RZ ;  /* 0x0000000e230e3210 */ /* 0x002fca0007f1e0ff */
[----:B------:R-:W-:Y:S02]  /*12370*/  @P3 IMAD.X R19, RZ, RZ, R8, P0 ;  /* 0x000000ffff133224 */ /* 0x000fe400000e0608 */
[----:B--2---:R-:W-:Y:S01]  /*12380*/  @P3 IMAD.MOV.U32 R2, RZ, RZ, R14 ;  /* 0x000000ffff023224 */ /* 0x004fe200078e000e */
[----:B------:R-:W-:Y:S01]  /*12390*/  SHFL.IDX PT, R8, R6, 0x2, 0x1c1f ;  /* 0x005c1f0006087f89 */ /* 0x000fe200000e0000 */
[----:B------:R-:W-:Y:S02]  /*123a0*/  @P3 IMAD.MOV.U32 R3, RZ, RZ, R19 ;  /* 0x000000ffff033224 */ /* 0x000fe400078e0013 */
[C---:B------:R-:W-:Y:S01]  /*123b0*/  @P2 VIADD R19, R36.reuse, UR45 ;  /* 0x0000002d24132c36 */ /* 0x040fe20008000000 */
        /* <DEDUP_REMOVED lines=15> */
[----:B--2---:R-:W-:Y:S02]  /*124b0*/  @P1 IMAD.X R9, RZ, RZ, R8, P0 ;  /* 0x000000ffff091224 */ /* 0x004fe400000e0608 */
[----:B---3--:R-:W-:Y:S02]  /*124c0*/  @P1 IMAD.MOV.U32 R2, RZ, RZ, R14 ;  /* 0x000000ffff021224 */ /* 0x008fe400078e000e */
[----:B------:R-:W-:Y:S01]  /*124d0*/  @P1 IMAD.MOV.U32 R3, RZ, RZ, R9 ;  /* 0x000000ffff031224 */ /* 0x000fe200078e0009 */
[----:B------:R1:W2:Y:S04]  /*124e0*/  SHFL.IDX PT, R14, R0, RZ, 0x1c1f ;  /* 0x001c1fff000e7589 */ /* 0x0002a800000e0000 */
[----:B------:R1:W-:Y:S04]  /*124f0*/  @P1 LDGSTS.E.BYPASS.LTC128B.128 [R21+0x1bc00], desc[UR36][R2.64], !P4 ;  /* 0x1bc0000002151fae */ /* 0x0003e8000e101d64 */
[----:B------:R1:W-:Y:S01]  /*12500*/  @P1 LDGSTS.E.BYPASS.LTC128B.128 [R21+0x1e400], desc[UR36][R2.64+0x40], !P5 ;  /* 0x1e40004002151fae */ /* 0x0003e2000e901d64 */
[----:B------:R-:W-:-:S03]  /*12510*/  ISETP.NE.AND P5, PT, R4, RZ, PT ;  /* 0x000000ff0400720c */ /* 0x000fc60003fa5270 */
[----:B------:R1:W-:Y:S10]  /*12520*/  @P1 LDGSTS.E.BYPASS.LTC128B.128 [R21+0x20c00], desc[UR36][R2.64+0x80], !P6 ;  /* 0x20c0008002151fae */ /* 0x0003f4000f101d64 */
.L_x_2365:
        /* <DEDUP_REMOVED lines=14> */
.L_x_2294:
[----:B------:R-:W-:Y:S05]  /*12610*/  BSYNC B0 ;  /* 0x0000000000007941 */ /* 0x000fea0003800000 */
.L_x_2293:
[----:B------:R-:W-:Y:S01]  /*12620*/  NOP ;  /* 0x0000000000007918 */ /* 0x000fe20000000000 */
[----:B------:R-:W-:Y:S01]  /*12630*/  SYNCS.ARRIVE.TRANS64.RED.A0T1 RZ, [UR45+0x29830], RZ ;  /* 0x029830ffffff79a7 */ /* 0x000fe2000820042d */
[----:B------:R-:W-:Y:S01]  /*12640*/  ARRIVES.LDGSTSBAR.64.TRANSCNT [UR45+0x29830] ;  /* 0x02983000ff0079b0 */ /* 0x000fe20008000aad */
[----:B------:R-:W-:Y:S01]  /*12650*/  NOP ;  /* 0x0000000000007918 */ /* 0x000fe20000000000 */
[----:B------:R-:W-:-:S13]  /*12660*/  LOP3.LUT P0, RZ, R16, 0x40, RZ, 0xc0, !PT ;  /* 0x0000004010ff7812 */ /* 0x000fda000780c0ff */
[----:B------:R-:W-:Y:S05]  /*12670*/  @!P0 BRA `(.L_x_2295) ;  /* 0x0000000000048947 */ /* 0x000fea0003800000 */
[----:B------:R-:W-:Y:S01]  /*12680*/  BPT.TRAP 0x1 ;  /* 0x000000040000795c */ /* 0x000fe20000300000 */
.L_x_2295:
[----:B------:R-:W-:Y:S01]  /*12690*/  SYNCS.ARRIVE.TRANS64.A1T0 RZ, [UR45+0x29830], RZ ;  /* 0x029830ffffff79a7 */ /* 0x000fe2000810002d */
[----:B------:R-:W-:Y:S05]  /*126a0*/  WARPSYNC.ALL ;  /* 0x0000000000007948 */ /* 0x000fea0003800000 */
[----:B------:R-:W4:Y:S01]  /*126b0*/  S2R R19, SR_CTAID.Z ;  /* 0x0000000000137919 */ /* 0x000f220000002700 */
        /* <DEDUP_REMOVED lines=10> */
[----:B----4-:R-:W-:Y:S01]  /*12760*/  SHF.R.S32.HI R18, RZ, 0x1f, R19 ;  /* 0x0000001fff127819 */ /* 0x010fe20000011413 */
[----:B------:R-:W-:Y:S10]  /*12770*/  @!P0 BRA `(.L_x_2296) ;  /* 0x0000000000408947 */ /* 0x000ff40003800000 */
[----:B-1-3--:R-:W-:Y:S01]  /*12780*/  MOV R2, 0x0 ;  /* 0x0000000000027802 */ /* 0x00afe20000000f00 */
[----:B------:R-:W-:Y:S01]  /*12790*/  ULDC.64 UR6, c[0x4][0xc8] ;  /* 0x0100320000067ab9 */ /* 0x000fe20000000a00 */
[----:B------:R-:W-:Y:S01]  /*127a0*/  ULDC.64 UR8, c[0x4][0xd0] ;  /* 0x0100340000087ab9 */ /* 0x000fe20000000a00 */
[----:B------:R-:W-:Y:S01]  /*127b0*/  ULDC.64 UR4, c[0x4][0x28] ;  /* 0x01000a0000047ab9 */ /* 0x000fe20000000a00 */
[----:B------:R-:W-:Y:S01]  /*127c0*/  MOV R4, UR6 ;  /* 0x0000000600047c02 */ /* 0x000fe20008000f00 */
[----:B------:R-:W-:Y:S01]  /*127d0*/  IMAD.U32 R5, RZ, RZ, UR7 ;  /* 0x00000007ff057e24 */ /* 0x000fe2000f8e00ff */
[----:B------:R-:W1:Y:S01]  /*127e0*/  LDC.64 R2, c[0x4][R2] ;  /* 0x0100000002027b82 */ /* 0x000e620000000a00 */
[----:B------:R-:W-:Y:S02]  /*127f0*/  IMAD.U32 R6, RZ, RZ, UR8 ;  /* 0x00000008ff067e24 */ /* 0x000fe4000f8e00ff */
[----:B------:R-:W-:Y:S02]  /*12800*/  IMAD.U32 R7, RZ, RZ, UR9 ;  /* 0x00000009ff077e24 */ /* 0x000fe4000f8e00ff */
[----:B------:R-:W-:-:S02]  /*12810*/  IMAD.U32 R10, RZ, RZ, UR4 ;  /* 0x00000004ff0a7e24 */ /* 0x000fc4000f8e00ff */
[----:B------:R-:W-:Y:S02]  /*12820*/  IMAD.U32 R11, RZ, RZ, UR5 ;  /* 0x00000005ff0b7e24 */ /* 0x000fe4000f8e00ff */
[----:B------:R-:W-:Y:S02]  /*12830*/  IMAD.MOV.U32 R8, RZ, RZ, 0x70 ;  /* 0x00000070ff087424 */ /* 0x000fe400078e00ff */
[----:B------:R-:W-:Y:S02]  /*12840*/  IMAD.MOV.U32 R12, RZ, RZ, 0x1 ;  /* 0x00000001ff0c7424 */ /* 0x000fe400078e00ff */
[----:B------:R-:W-:-:S07]  /*12850*/  IMAD.MOV.U32 R13, RZ, RZ, RZ ;  /* 0x000000ffff0d7224 */ /* 0x000fce00078e00ff */
[----:B0-----:R-:W-:-:S07]  /*12860*/  LEPC R20, `(.L_x_2296) ;  /* 0x000000001014794e */ /* 0x001fce0000000000 */
[----:B-12---:R-:W-:Y:S05]  /*12870*/  CALL.ABS.NOINC R2 ;  /* 0x0000000002007343 */ /* 0x006fea0003c00000 */
.L_x_2296:
[----:B------:R-:W-:Y:S01]  /*12880*/  UISETP.NE.AND UP0, UPT, UR48, URZ, UPT ;  /* 0x0000003f3000728c */ /* 0x000fe2000bf05270 */
[----:B-1----:R-:W-:Y:S02]  /*12890*/  IMAD.U32 R0, RZ, RZ, UR47 ;  /* 0x0000002fff007e24 */ /* 0x002fe4000f8e00ff */
[----:B------:R-:W-:Y:S02]  /*128a0*/  IMAD.U32 R4, RZ, RZ, UR38 ;  /* 0x00000026ff047e24 */ /* 0x000fe4000f8e00ff */
[----:B------:R-:W-:Y:S01]  /*128b0*/  IMAD R27, R0, 0x80, R27 ;  /* 0x00000080001b7824 */ /* 0x000fe200078e021b */
[----:B------:R-:W-:Y:S01]  /*128c0*/  PLOP3.LUT P0, PT, PT, PT, UP0, 0x80, 0x0 ;  /* 0x000000000000781c */ /* 0x000fe20003f0f008 */
[----:B---3--:R-:W-:Y:S02]  /*128d0*/  IMAD.U32 R3, RZ, RZ, UR46 ;  /* 0x0000002eff037e24 */ /* 0x008fe4000f8e00ff */
[----:B------:R-:W-:Y:S02]  /*128e0*/  IMAD.MOV.U32 R7, RZ, RZ, R27 ;  /* 0x000000ffff077224 */ /* 0x000fe400078e001b */
[----:B------:R-:W-:Y:S01]  /*128f0*/  @UP0 ULDC UR4, c[0x0][0x44c] ;  /* 0x0001130000040ab9 */ /* 0x000fe20000000800 */
[----:B------:R-:W-:-:S02]  /*12900*/  IMAD.MOV.U32 R2, RZ, RZ, R4 ;  /* 0x000000ffff027224 */ /* 0x000fc400078e0004 */
[----:B------:R-:W-:-:S05]  /*12910*/  IMAD.U32 R5, RZ, RZ, UR39 ;  /* 0x00000027ff057e24 */ /* 0x000fca000f8e00ff */
[----:B------:R-:W-:Y:S01]  /*12920*/  @P0 IMAD.HI.U32 R0, R27, UR4, RZ ;  /* 0x000000041b000c27 */ /* 0x000fe2000f8e00ff */
[----:B------:R-:W-:Y:S01]  /*12930*/  PLOP3.LUT P0, PT, PT, PT, UP0, 0x80, 0x0 ;  /* 0x000000000000781c */ /* 0x000fe20003f0f008 */
[----:B------:R-:W-:-:S12]  /*12940*/  @UP0 ULDC UR4, c[0x0][0x450] ;  /* 0x0001140000040ab9 */ /* 0x000fd80000000800 */
[----:B------:R-:W-:Y:S01]  /*12950*/  @P0 SHF.R.U32.HI R7, RZ, UR4, R0 ;  /* 0x00000004ff070c19 */ /* 0x000fe20008011600 */
[----:B------:R-:W-:Y:S01]  /*12960*/  ULDC.64 UR4, c[0x0][0x2e0] ;  /* 0x0000b80000047ab9 */ /* 0x000fe20000000a00 */
[----:B------:R-:W1:Y:S01]  /*12970*/  LDC R0, c[0x0][0x448] ;  /* 0x00011200ff007b82 */ /* 0x000e620000000800 */
[----:B------:R-:W-:Y:S01]  /*12980*/  IMAD R18, R18, UR4, RZ ;  /* 0x0000000412127c24 */ /* 0x000fe2000f8e02ff */
[----:B------:R-:W-:Y:S01]  /*12990*/  SHF.R.S32.HI R4, RZ, 0x1f, R7 ;  /* 0x0000001fff047819 */ /* 0x000fe20000011407 */
[----:B------:R-:W-:-:S04]  /*129a0*/  IMAD.WIDE.U32 R2, R19, UR4, R2 ;  /* 0x0000000413027c25 */ /* 0x000fc8000f8e0002 */
[----:B------:R-:W-:Y:S01]  /*129b0*/  IMAD R5, R19, UR5, R18 ;  /* 0x0000000513057c24 */ /* 0x000fe2000f8e0212 */
[----:B------:R-:W-:Y:S02]  /*129c0*/  ULDC.64 UR4, c[0x0][0x2d0] ;  /* 0x0000b40000047ab9 */ /* 0x000fe40000000a00 */
[----:B------:R-:W-:Y:S02]  /*129d0*/  IMAD R4, R4, UR4, RZ ;  /* 0x0000000404047c24 */ /* 0x000fe4000f8e02ff */
[----:B------:R-:W-:Y:S02]  /*129e0*/  IADD3 R3, R3, R5, RZ ;  /* 0x0000000503037210 */ /* 0x000fe40007ffe0ff */
[C---:B------:R-:W-:Y:S02]  /*129f0*/  IMAD R5, R7.reuse, UR5, R4 ;  /* 0x0000000507057c24 */ /* 0x040fe4000f8e0204 */
[----:B------:R-:W-:Y:S02]  /*12a00*/  IMAD.MOV R4, RZ, RZ, -R7 ;  /* 0x000000ffff047224 */ /* 0x000fe400078e0a07 */
[----:B------:R-:W-:Y:S01]  /*12a10*/  IMAD.WIDE.U32 R2, R7, UR4, R2 ;  /* 0x0000000407027c25 */ /* 0x000fe2000f8e0002 */
[----:B------:R-:W-:-:S03]  /*12a20*/  ULDC.64 UR4, c[0x0][0x2c8] ;  /* 0x0000b20000047ab9 */ /* 0x000fc60000000a00 */
[----:B------:R-:W-:Y:S02]  /*12a30*/  IMAD.IADD R3, R3, 0x1, R5 ;  /* 0x0000000103037824 */ /* 0x000fe400078e0205 */
[----:B-1----:R-:W-:-:S04]  /*12a40*/  IMAD R27, R0, R4, R27 ;  /* 0x00000004001b7224 */ /* 0x002fc800078e021b */
        /* <DEDUP_REMOVED lines=14> */
[----:B------:R-:W-:Y:S01]  /*12b30*/  IMAD.U32 R3, RZ, RZ, UR47 ;  /* 0x0000002fff037e24 */ /* 0x000fe2000f8e00ff */
[----:B------:R-:W-:Y:S02]  /*12b40*/  ULDC UR4, c[0x0][0x288] ;  /* 0x0000a20000047ab9 */ /* 0x000fe40000000800 */
[----:B------:R-:W2:Y:S01]  /*12b50*/  SHFL.IDX PT, R2, R5, RZ, 0x1c1f ;  /* 0x001c1fff05027589 */ /* 0x000ea200000e0000 */
[----:B------:R-:W-:Y:S02]  /*12b60*/  IMAD R7, R0, UR4, RZ ;  /* 0x0000000400077c24 */ /* 0x000fe4000f8e02ff */
[----:B------:R-:W-:Y:S01]  /*12b70*/  IMAD R0, R3, 0x80, R28 ;  /* 0x0000008003007824 */ /* 0x000fe200078e021c */
[----:B------:R-:W-:Y:S03]  /*12b80*/  SHFL.IDX PT, R6, R5, 0x1, 0x1c1f ;  /* 0x003c1f0005067f89 */ /* 0x000fe600000e0000 */
[C---:B------:R-:W-:Y:S01]  /*12b90*/  VIADD R8, R0.reuse, 0x20 ;  /* 0x0000002000087836 */ /* 0x040fe20000000000 */
[----:B------:R-:W-:-:S13]  /*12ba0*/  ISETP.GE.AND P0, PT, R0, R7, PT ;  /* 0x000000070000720c */ /* 0x000fda0003f06270 */
[----:B-1----:R-:W-:Y:S01]  /*12bb0*/  @!P0 IADD3 R14, P4, R35, R14, RZ ;  /* 0x0000000e230e8210 */ /* 0x002fe20007f9e0ff */
[----:B------:R-:W-:-:S04]  /*12bc0*/  @!P0 VIADD R19, R36, UR45 ;  /* 0x0000002d24138c36 */ /* 0x000fc80008000000 */
[----:B--2---:R-:W-:Y:S02]  /*12bd0*/  @!P0 IMAD.X R3, RZ, RZ, R2, P4 ;  /* 0x000000ffff038224 */ /* 0x004fe400020e0602 */
[----:B------:R-:W-:Y:S02]  /*12be0*/  @!P0 IMAD.MOV.U32 R2, RZ, RZ, R14 ;  /* 0x000000ffff028224 */ /* 0x000fe400078e000e */
[----:B------:R-:W1:Y:S04]  /*12bf0*/  SHFL.IDX PT, R14, R4, 0x1, 0x1c1f ;  /* 0x003c1f00040e7f89 */ /* 0x000e6800000e0000 */
[----:B------:R-:W-:Y:S04]  /*12c00*/  @!P0 LDGSTS.E.BYPASS.LTC128B.128 [R19+0x14400], desc[UR36][R2.64], !P3 ;  /* 0x1440000002138fae */ /* 0x000fe8000d901d64 */
[----:B------:R-:W-:Y:S04]  /*12c10*/  @!P0 LDGSTS.E.BYPASS.LTC128B.128 [R19+0x16400], desc[UR36][R2.64+0x40], !P2 ;  /* 0x1640004002138fae */ /* 0x000fe8000d101d64 */
[----:B------:R2:W-:Y:S01]  /*12c20*/  @!P0 LDGSTS.E.BYPASS.LTC128B.128 [R19+0x18400], desc[UR36][R2.64+0x80], !P1 ;  /* 0x1840008002138fae */ /* 0x0005e2000c901d64 */
[----:B------:R-:W-:Y:S01]  /*12c30*/  ISETP.GE.AND P0, PT, R8, R7, PT ;  /* 0x000000070800720c */ /* 0x000fe20003f06270 */
[----:B------:R-:W-:-:S12]  /*12c40*/  VIADD R8, R0, 0x40 ;  /* 0x0000004000087836 */ /* 0x000fd80000000000 */
[----:B-1----:R-:W-:Y:S01]  /*12c50*/  @!P0 IADD3 R14, P4, R35, R14, RZ ;  /* 0x0000000e230e8210 */ /* 0x002fe20007f9e0ff */
[----:B------:R-:W-:-:S04]  /*12c60*/  @!P0 VIADD R21, R36, UR45 ;  /* 0x0000002d24158c36 */ /* 0x000fc80008000000 */
[----:B------:R-:W-:Y:S02]  /*12c70*/  @!P0 IMAD.X R9, RZ, RZ, R6, P4 ;  /* 0x000000ffff098224 */ /* 0x000fe400020e0606 */
[----:B--2---:R-:W-:Y:S01]  /*12c80*/  @!P0 IMAD.MOV.U32 R2, RZ, RZ, R14 ;  /* 0x000000ffff028224 */ /* 0x004fe200078e000e */
[----:B------:R-:W-:Y:S01]  /*12c90*/  SHFL.IDX PT, R6, R5, 0x2, 0x1c1f ;  /* 0x005c1f0005067f89 */ /* 0x000fe200000e0000 */
[----:B------:R-:W-:-:S03]  /*12ca0*/  @!P0 IMAD.MOV.U32 R3, RZ, RZ, R9 ;  /* 0x000000ffff038224 */ /* 0x000fc600078e0009 */
[----:B------:R-:W1:Y:S04]  /*12cb0*/  SHFL.IDX PT, R14, R4, 0x2, 0x1c1f ;  /* 0x005c1f00040e7f89 */ /* 0x000e6800000e0000 */
[----:B------:R-:W-:Y:S04]  /*12cc0*/  @!P0 LDGSTS.E.BYPASS.LTC128B.128 [R21+0x14c00], desc[UR36][R2.64], !P3 ;  /* 0x14c0000002158fae */ /* 0x000fe8000d901d64 */
[----:B------:R-:W-:Y:S04]  /*12cd0*/  @!P0 LDGSTS.E.BYPASS.LTC128B.128 [R21+0x16c00], desc[UR36][R2.64+0x40], !P2 ;  /* 0x16c0004002158fae */ /* 0x000fe8000d101d64 */
[----:B------:R2:W-:Y:S01]  /*12ce0*/  @!P0 LDGSTS.E.BYPASS.LTC128B.128 [R21+0x18c00], desc[UR36][R2.64+0x80], !P1 ;  /* 0x18c0008002158fae */ /* 0x0005e2000c901d64 */
[----:B------:R-:W-:-:S03]  /*12cf0*/  ISETP.GE.AND P0, PT, R8, R7, PT ;  /* 0x000000070800720c */ /* 0x000fc60003f06270 */
[----:B------:R-:W3:Y:S10]  /*12d00*/  SHFL.IDX PT, R5, R5, 0x3, 0x1c1f ;  /* 0x007c1f0005057f89 */ /* 0x000ef400000e0000 */
[----:B-1----:R-:W-:Y:S01]  /*12d10*/  @!P0 IADD3 R14, P4, R35, R14, RZ ;  /* 0x0000000e230e8210 */ /* 0x002fe20007f9e0ff */
[----:B------:R-:W-:-:S03]  /*12d20*/  @!P0 VIADD R19, R36, UR45 ;  /* 0x0000002d24138c36 */ /* 0x000fc60008000000 */
[----:B--2---:R-:W-:Y:S01]  /*12d30*/  @!P0 MOV R2, R14 ;  /* 0x0000000e00028202 */ /* 0x004fe20000000f00 */
[----:B------:R-:W-:Y:S01]  /*12d40*/  @!P0 IMAD.X R9, RZ, RZ, R6, P4 ;  /* 0x000000ffff098224 */ /* 0x000fe200020e0606 */
[----:B------:R1:W2:Y:S03]  /*12d50*/  SHFL.IDX PT, R14, R4, 0x3, 0x1c1f ;  /* 0x007c1f00040e7f89 */ /* 0x0002a600000e0000 */
[----:B------:R-:W-:-:S05]  /*12d60*/  @!P0 IMAD.MOV.U32 R3, RZ, RZ, R9 ;  /* 0x000000ffff038224 */ /* 0x000fca00078e0009 */
[----:B------:R1:W-:Y:S04]  /*12d70*/  @!P0 LDGSTS.E.BYPASS.LTC128B.128 [R19+0x15400], desc[UR36][R2.64], !P3 ;  /* 0x1540000002138fae */ /* 0x0003e8000d901d64 */
[----:B------:R1:W-:Y:S04]  /*12d80*/  @!P0 LDGSTS.E.BYPASS.LTC128B.128 [R19+0x17400], desc[UR36][R2.64+0x40], !P2 ;  /* 0x1740004002138fae */ /* 0x0003e8000d101d64 */
[----:B---3--:R1:W-:Y:S02]  /*12d90*/  @!P0 LDGSTS.E.BYPASS.LTC128B.128 [R19+0x19400], desc[UR36][R2.64+0x80], !P1 ;  /* 0x1940008002138fae */ /* 0x0083e4000c901d64 */
.L_x_2374:
[----:B------:R-:W-:Y:S01]  /*12da0*/  VIADD R0, R0, 0x60 ;  /* 0x0000006000007836 */ /* 0x000fe20000000000 */
[----:B------:R-:W-:Y:S04]  /*12db0*/  BSSY B0, `(.L_x_2298) ;  /* 0x000000c000007945 */ /* 0x000fe80003800000 */
[----:B------:R-:W-:-:S13]  /*12dc0*/  ISETP.GE.AND P0, PT, R0, R7, PT ;  /* 0x000000070000720c */ /* 0x000fda0003f06270 */
[----:B------:R-:W-:Y:S05]  /*12dd0*/  @P0 BRA `(.L_x_2299) ;  /* 0x0000000000240947 */ /* 0x000fea0003800000 */
[----:B-12---:R-:W-:-:S05]  /*12de0*/  IADD3 R2, P0, R35, R14, RZ ;  /* 0x0000000e23027210 */ /* 0x006fca0007f1e0ff */
        /* <DEDUP_REMOVED lines=8> */
.L_x_2299:
[----:B------:R-:W-:Y:S05]  /*12e70*/  BSYNC B0 ;  /* 0x0000000000007941 */ /* 0x000fea0003800000 */
.L_x_2298:
[----:B------:R-:W-:Y:S01]  /*12e80*/  NOP ;  /* 0x0000000000007918 */ /* 0x000fe20000000000 */
[----:B------:R-:W-:Y:S01]  /*12e90*/  SYNCS.ARRIVE.TRANS64.RED.A0T1 RZ, [UR45+0x29800], RZ ;  /* 0x029800ffffff79a7 */ /* 0x000fe2000820042d */
[----:B------:R-:W-:Y:S01]  /*12ea0*/  IMAD.MOV.U32 R0, RZ, RZ, 0x1 ;  /* 0x00000001ff007424 */ /* 0x000fe200078e00ff */
[----:B------:R-:W-:Y:S04]  /*12eb0*/  ARRIVES.LDGSTSBAR.64.TRANSCNT [UR45+0x29800] ;  /* 0x02980000ff0079b0 */ /* 0x000fe80008000aad */
[----:B------:R-:W-:Y:S01]  /*12ec0*/  SHF.L.U32 R0, R0, 0x1f, RZ ;  /* 0x0000001f00007819 */ /* 0x000fe200000006ff */
[----:B------:R-:W-:Y:S01]  /*12ed0*/  NOP ;  /* 0x0000000000007918 */ /* 0x000fe20000000000 */
[----:B------:R-:W-:Y:S02]  /*12ee0*/  SYNCS.ARRIVE.TRANS64.A1T0 RZ, [UR45+0x29800], RZ ;  /* 0x029800ffffff79a7 */ /* 0x000fe4000810002d */
[----:B------:R-:W4:Y:S02]  /*12ef0*/  SYNCS.PHASECHK.TRANS64.TRYWAIT P0, [UR45+0x29820], R0 ;  /* 0x02982000ff0075a7 */ /* 0x000f24000800016d */
[----:B----4-:R-:W-:Y:S05]  /*12f00*/  @!P0 BRA `(.L_x_2300) ;  /* 0x0000003800248947 */ /* 0x010fea0003800000 */
.L_x_2375:
[----:B------:R-:W-:Y:S01]  /*12f10*/  UIADD3 UR4, UR50, -0x2, URZ ;  /* 0xfffffffe32047890 */ /* 0x000fe2000fffe03f */
[----:B------:R-:W-:-:S03]  /*12f20*/  IMAD.MOV.U32 R29, RZ, RZ, 0x1 ;  /* 0x00000001ff1d7424 */ /* 0x000fc600078e00ff */
[----:B------:R-:W-:-:S06]  /*12f30*/  UISETP.GE.AND UP0, UPT, UR4, UR49, UPT ;  /* 0x000000310400728c */ /* 0x000fcc000bf06270 */
[----:B------:R-:W-:-:S13]  /*12f40*/  PLOP3.LUT P0, PT, PT, PT, UP0, 0x40, 0x0 ;  /* 0x000000000000781c */ /* 0x000fda0003f0e808 */
[----:B------:R-:W-:Y:S05]  /*12f50*/  @P0 BRA `(.L_x_2301) ;  /* 0x00000014007c0947 */ /* 0x000fea0003800000 */
[----:B-1-3--:R-:W3:Y:S01]  /*12f60*/  LDL R3, [R1+0x14] ;  /* 0x0000140001037983 */ /* 0x00aee20000100800 */
[----:B------:R-:W-:Y:S01]  /*12f70*/  UIADD3 UR4, UR43, 0x1, URZ ;  /* 0x000000012b047890 */ /* 0x000fe2000fffe03f */
[----:B------:R-:W-:Y:S01]  /*12f80*/  LOP3.LUT R0, RZ, UR42, RZ, 0x33, !PT ;  /* 0x0000002aff007c12 */ /* 0x000fe2000f8e33ff */
[----:B------:R-:W-:Y:S01]  /*12f90*/  ULOP3.LUT UR5, URZ, UR44, URZ, 0x33, !UPT ;  /* 0x0000002c3f057292 */ /* 0x000fe2000f8e333f */
[----:B------:R-:W1:Y:S01]  /*12fa0*/  S2R R2, SR_TID.X ;  /* 0x0000000000027919 */ /* 0x000e620000002100 */
[----:B------:R-:W-:Y:S01]  /*12fb0*/  UIMAD UR4, UR4, UR40, URZ ;  /* 0x00000028040472a4 */ /* 0x000fe2000f8e023f */
[----:B0-----:R-:W-:Y:S02]  /*12fc0*/  IMAD.MOV.U32 R20, RZ, RZ, 0x1 ;  /* 0x00000001ff147424 */ /* 0x001fe400078e00ff */
[----:B-1----:R-:W-:-:S05]  /*12fd0*/  IMAD.SHL.U32 R2, R2, 0x20, RZ ;  /* 0x0000002002027824 */ /* 0x002fca00078e00ff */
[----:B------:R-:W-:-:S04]  /*12fe0*/  LOP3.LUT R2, R2, 0x60, RZ, 0xc0, !PT ;  /* 0x0000006002027812 */ /* 0x000fc800078ec0ff */
[----:B------:R-:W-:-:S05]  /*12ff0*/  IADD3 R17, R2, R17, R28 ;  /* 0x0000001102117210 */ /* 0x000fca0007ffe01c */
[----:B------:R-:W-:Y:S02]  /*13000*/  VIADD R2, R17, 0xfffffe20 ;  /* 0xfffffe2011027836 */ /* 0x000fe40000000000 */
[----:B------:R-:W-:Y:S01]  /*13010*/  IMAD.MOV.U32 R17, RZ, RZ, RZ ;  /* 0x000000ffff117224 */ /* 0x000fe200078e00ff */
[----:B---3--:R-:W-:Y:S02]  /*13020*/  R2UR UR6, R3 ;  /* 0x00000000030672ca */ /* 0x008fe400000e0000 */
[----:B------:R-:W-:-:S04]  /*13030*/  LOP3.LUT R3, RZ, UR4, RZ, 0x33, !PT ;  /* 0x00000004ff037c12 */ /* 0x000fc8000f8e33ff */
[----:B------:R-:W-:-:S04]  /*13040*/  VIMNMX3 R3, R0, UR5, R3, !PT ;  /* 0x0000000500037c0f */ /* 0x000fc8000f800103 */
[C---:B------:R-:W-:Y:S01]  /*13050*/  IADD3 R31, -R3.reuse, -0x2, RZ ;  /* 0xfffffffe031f7810 */ /* 0x040fe20007ffe1ff */
[----:B------:R-:W-:Y:S02]  /*13060*/  IMAD R0, R3, -0xa0, R2 ;  /* 0xffffff6003007824 */ /* 0x000fe400078e0202 */
[----:B------:R-:W-:-:S05]  /*13070*/  IMAD.U32 R4, RZ, RZ, UR6 ;  /* 0x00000006ff047e24 */ /* 0x000fca000f8e00ff */
[----:B------:R-:W-:-:S05]  /*13080*/  LOP3.LUT R4, R4, 0x1, RZ, 0xfc, !PT ;  /* 0x0000000104047812 */ /* 0x000fca00078efcff */
[----:B------:R0:W-:Y:S02]  /*13090*/  STL [R1+0xc], R4 ;  /* 0x00000c0401007387 */ /* 0x0001e40000100800 */
.L_x_2316:
[----:B-1----:R-:W1:Y:S01]  /*130a0*/  LDC R2, c[0x0][0x430] ;  /* 0x00010c00ff027b82 */ /* 0x002e620000000800 */
[----:B0-----:R-:W3:Y:S01]  /*130b0*/  LDL R4, [R1+0x10] ;  /* 0x0000100001047983 */ /* 0x001ee20000100800 */
[----:B------:R-:W-:Y:S01]  /*130c0*/  IMAD.MOV.U32 R5, RZ, RZ, R0 ;  /* 0x000000ffff057224 */ /* 0x000fe200078e0000 */
[----:B------:R-:W-:Y:S01]  /*130d0*/  ULDC.64 UR4, c[0x0][0x428] ;  /* 0x00010a0000047ab9 */ /* 0x000fe20000000a00 */
[----:B------:R-:W-:Y:S01]  /*130e0*/  ULDC.64 UR6, c[0x0][0x418] ;  /* 0x0001060000067ab9 */ /* 0x000fe20000000a00 */
[----:B------:R-:W-:Y:S01]  /*130f0*/  IMAD R9, R37, UR4, RZ ;  /* 0x0000000425097c24 */ /* 0x000fe2000f8e02ff */
[----:B------:R-:W-:Y:S01]  /*13100*/  LOP3.LUT P1, RZ, R16, 0x40, RZ, 0xc0, !PT ;  /* 0x0000004010ff7812 */ /* 0x000fe2000782c0ff */
[----:B------:R-:W-:Y:S02]  /*13110*/  VIADD R11, R0, 0x80 ;  /* 0x00000080000b7836 */ /* 0x000fe40000000000 */
[----:B------:R-:W-:Y:S02]  /*13120*/  IMAD R9, R30, UR5, R9 ;  /* 0x000000051e097c24 */ /* 0x000fe4000f8e0209 */
[----:B------:R-:W-:Y:S01]  /*13130*/  VIADD R18, R17, 0x1 ;  /* 0x0000000111127836 */ /* 0x000fe20000000000 */
[----:B-1----:R-:W-:-:S13]  /*13140*/  ISETP.NE.AND P3, PT, R2, 0x1, PT ;  /* 0x000000010200780c */ /* 0x002fda0003f65270 */
        /* <DEDUP_REMOVED lines=8> */
[----:B------:R-:W-:-:S04]  /*131d0*/  LEA R6, P0, R2, UR6, 0x2 ;  /* 0x0000000602067c11 */ /* 0x000fc8000f8010ff */
[----:B------:R-:W-:Y:S02]  /*131e0*/  LEA.HI.X R7, R2, UR7, R3, 0x2, P0 ;  /* 0x0000000702077c11 */ /* 0x000fe400080f1403 */
[----:B------:R-:W0:Y:S03]  /*131f0*/  @P3 LDC R2, c[0x0][0x434] ;  /* 0x00010d00ff023b82 */ /* 0x000e260000000800 */
[----:B------:R-:W4:Y:S05]  /*13200*/  LDG.E R6, desc[UR36][R6.64] ;  /* 0x0000002406067981 */ /* 0x000f2a000c1e1900 */
[----:B------:R-:W1:Y:S01]  /*13210*/  @P3 LDC R3, c[0x0][0x438] ;  /* 0x00010e00ff033b82 */ /* 0x000e620000000800 */
[----:B0-----:R-:W-:-:S05]  /*13220*/  @P3 IMAD.HI.U32 R2, R11, R2, RZ ;  /* 0x000000020b023227 */ /* 0x001fca00078e00ff */
[----:B-1----:R-:W-:Y:S01]  /*13230*/  @P3 SHF.R.U32.HI R11, RZ, R3, R2 ;  /* 0x00000003ff0b3219 */ /* 0x002fe20000011602 */
[----:B------:R-:W-:Y:S01]  /*13240*/  VIADD R31, R31, 0xffffffff ;  /* 0xffffffff1f1f7836 */ /* 0x000fe20000000000 */
[----:B---3--:R-:W-:-:S13]  /*13250*/  ISETP.GT.U32.AND P2, PT, R4, 0x9f, PT ;  /* 0x0000009f0400780c */ /* 0x008fda0003f44070 */
        /* <DEDUP_REMOVED lines=9> */
[----:B------:R-:W-:Y:S02]  /*132f0*/  SEL R29, RZ, 0x1, P0 ;  /* 0x00000001ff1d7807 */ /* 0x000fe40000000000 */
[----:B------:R-:W-:Y:S02]  /*13300*/  SEL R18, R18, RZ, P0 ;  /* 0x000000ff12127207 */ /* 0x000fe40000000000 */
[----:B------:R-:W-:Y:S02]  /*13310*/  LOP3.LUT R29, R20, R29, RZ, 0x3c, !PT ;  /* 0x0000001d141d7212 */ /* 0x000fe400078e3cff */
[----:B------:R-:W-:Y:S02]  /*13320*/  ISETP.GT.AND P2, PT, R31, UR49, PT ;  /* 0x000000311f007c0c */ /* 0x000fe4000bf44270 */
[----:B----4-:R-:W-:Y:S01]  /*13330*/  SHF.R.S32.HI R24, RZ, 0x1f, R6 ;  /* 0x0000001fff187819 */ /* 0x010fe20000011406 */
[----:B0-----:R-:W-:Y:S10]  /*13340*/  @!P1 BRA `(.L_x_2302) ;  /* 0x0000000000049947 */ /* 0x001ff40003800000 */
[----:B------:R-:W-:Y:S01]  /*13350*/  BPT.TRAP 0x1 ;  /* 0x000000040000795c */ /* 0x000fe20000300000 */
.L_x_2302:
[----:B------:R-:W-:Y:S02]  /*13360*/  LEA R10, R18, UR45, 0x3 ;  /* 0x0000002d120a7c11 */ /* 0x000fe4000f8e18ff */
[----:B------:R-:W-:-:S04]  /*13370*/  SHF.L.U32 R26, R29, 0x1f, RZ ;  /* 0x0000001f1d1a7819 */ /* 0x000fc800000006ff */
[----:B------:R-:W0:Y:S02]  /*13380*/  SYNCS.PHASECHK.TRANS64.TRYWAIT P0, [R10+URZ+0x29880], R26 ;  /* 0x0298801a0a0075a7 */ /* 0x000e24000800017f */
[----:B0-----:R-:W-:Y:S05]  /*13390*/  @!P0 BRA `(.L_x_2303) ;  /* 0x0000003400188947 */ /* 0x001fea0003800000 */
.L_x_2376:
        /* <DEDUP_REMOVED lines=67> */
[----:B-1----:R-:W-:-:S04]  /*137d0*/  IADD3 R2, P0, R35, R2, RZ ;  /* 0x0000000223027210 */ /* 0x002fc80007f1e0ff */
[----:B------:R-:W-:-:S05]  /*137e0*/  IADD3.X R3, RZ, R25, RZ, P0, !PT ;  /* 0x00000019ff037210 */ /* 0x000fca00007fe4ff */
[----:B------:R1:W-:Y:S04]  /*137f0*/  LDGSTS.E.BYPASS.LTC128B.128 [R9+0x3000], desc[UR36][R2.64], !P3 ;  /* 0x0300000002097fae */ /* 0x0003e8000d901d64 */
[----:B------:R1:W-:Y:S02]  /*13800*/  LDGSTS.E.BYPASS.LTC128B.128 [R21+0x3000], desc[UR36][R2.64+0x40], !P1 ;  /* 0x0300004002157fae */ /* 0x0003e4000c901d64 */
.L_x_2388:
        /* <DEDUP_REMOVED lines=15> */
.L_x_2305:
[----:B------:R1:W-:Y:S01]  /*13900*/  SYNCS.ARRIVE.TRANS64.A1T0 RZ, [R10+URZ+0x29870], RZ ;  /* 0x029870ff0aff79a7 */ /* 0x0003e2000810003f */
[----:B------:R-:W-:Y:S05]  /*13910*/  @!P1 BRA `(.L_x_2306) ;  /* 0x0000000000049947 */ /* 0x000fea0003800000 */
[----:B------:R-:W-:Y:S01]  /*13920*/  BPT.TRAP 0x1 ;  /* 0x000000040000795c */ /* 0x000fe20000300000 */
.L_x_2306:
[----:B------:R-:W2:Y:S02]  /*13930*/  SYNCS.PHASECHK.TRANS64.TRYWAIT P0, [R10+URZ+0x29840], R26 ;  /* 0x0298401a0a0075a7 */ /* 0x000ea4000800017f */
[----:B--2---:R-:W-:Y:S05]  /*13940*/  @!P0 BRA `(.L_x_2307) ;  /* 0x0000003400308947 */ /* 0x004fea0003800000 */
.L_x_2389:
        /* <DEDUP_REMOVED lines=11> */
[----:B------:R-:W-:Y:S02]  /*13a00*/  IMAD.IADD R3, R3, 0x1, R9 ;  /* 0x0000000103037824 */ /* 0x000fe400078e0209 */
[----:B------:R-:W-:Y:S02]  /*13a10*/  IMAD R7, R24, UR10, RZ ;  /* 0x0000000a18077c24 */ /* 0x000fe4000f8e02ff */
[----:B------:R-:W-:-:S04]  /*13a20*/  IMAD.WIDE.U32 R2, R6, UR10, R2 ;  /* 0x0000000a06027c25 */ /* 0x000fc8000f8e0002 */
[----:B------:R-:W-:Y:S02]  /*13a30*/  IMAD R7, R6, UR11, R7 ;  /* 0x0000000b06077c24 */ /* 0x000fe4000f8e0207 */
        /* <DEDUP_REMOVED lines=8> */
[----:B------:R-:W-:Y:S02]  /*13ac0*/  IMAD R7, R5, UR9, R28 ;  /* 0x0000000905077c24 */ /* 0x000fe4000f8e021c */
[----:B------:R-:W-:Y:S01]  /*13ad0*/  IMAD R27, R27, UR10, RZ ;  /* 0x0000000a1b1b7c24 */ /* 0x000fe2000f8e02ff */
[----:B------:R-:W-:Y:S01]  /*13ae0*/  IADD3.X R21, R24, UR4, R3, P0, !PT ;  /* 0x0000000418157c10 */ /* 0x000fe200087fe403 */
[----:B------:R-:W-:-:S04]  /*13af0*/  IMAD.WIDE.U32 R2, R5, UR8, RZ ;  /* 0x0000000805027c25 */ /* 0x000fc8000f8e00ff */
[----:B------:R-:W-:Y:S02]  /*13b00*/  IMAD.IADD R3, R3, 0x1, R7 ;  /* 0x0000000103037824 */ /* 0x000fe400078e0207 */
[C---:B------:R-:W-:Y:S02]  /*13b10*/  IMAD R27, R4.reuse, UR11, R27 ;  /* 0x0000000b041b7c24 */ /* 0x040fe4000f8e021b */
[----:B------:R-:W-:-:S04]  /*13b20*/  IMAD.WIDE.U32 R2, R4, UR10, R2 ;  /* 0x0000000a04027c25 */ /* 0x000fc8000f8e0002 */
[----:B------:R-:W-:Y:S02]  /*13b30*/  IMAD.IADD R3, R3, 0x1, R27 ;  /* 0x0000000103037824 */ /* 0x000fe400078e021b */
[----:B------:R-:W-:Y:S02]  /*13b40*/  IMAD R23, R18, 0x7800, R36 ;  /* 0x0000780012177824 */ /* 0x000fe400078e0224 */
[----:B------:R-:W-:-:S03]  /*13b50*/  IMAD.WIDE.U32 R2, R6, UR41, R2 ;  /* 0x0000002906027c25 */ /* 0x000fc6000f8e0002 */
[----:B------:R-:W-:-:S04]  /*13b60*/  IADD3 R22, P0, R2, UR6, RZ ;  /* 0x0000000602167c10 */ /* 0x000fc8000ff1e0ff */
[----:B------:R-:W-:Y:S01]  /*13b70*/  IADD3.X R24, R24, UR4, R3, P0, !PT ;  /* 0x0000000418187c10 */ /* 0x000fe200087fe403 */
[----:B------:R-:W-:-:S03]  /*13b80*/  UMOV UR4, 0xffffffff ;  /* 0xffffffff00047882 */ /* 0x000fc60000000000 */
[----:B------:R-:W-:Y:S05]  /*13b90*/  BRA.DIV UR4, `(.L_x_2308) ;  /* 0x0000003204b07947 */ /* 0x000fea000b800000 */
[----:B------:R-:W3:Y:S01]  /*13ba0*/  SHFL.IDX PT, R14, R19, RZ, 0x1c1f ;  /* 0x001c1fff130e7589 */ /* 0x000ee200000e0000 */
[----:B------:R-:W-:-:S03]  /*13bb0*/  VIADD R23, R23, UR45 ;  /* 0x0000002d17177c36 */ /* 0x000fc60008000000 */
        /* <DEDUP_REMOVED lines=29> */
.L_x_2401:
        /* <DEDUP_REMOVED lines=13> */
[----:B------:R-:W-:-:S13]  /*13e60*/  LOP3.LUT P1, RZ, R16, 0x40, RZ, 0xc0, !PT ;  /* 0x0000004010ff7812 */ /* 0x000fda000782c0ff */
[----:B0-----:R-:W-:Y:S05]  /*13e70*/  @!P1 BRA `(.L_x_2309) ;  /* 0x0000000000049947 */ /* 0x001fea0003800000 */
[----:B------:R-:W-:Y:S01]  /*13e80*/  BPT.TRAP 0x1 ;  /* 0x000000040000795c */ /* 0x000fe20000300000 */
.L_x_2309:
[----:B------:R-:W3:Y:S01]  /*13e90*/  LDL R2, [R1+0xc] ;  /* 0x00000c0001027983 */ /* 0x000ee20000100800 */
[----:B------:R0:W-:Y:S01]  /*13ea0*/  SYNCS.ARRIVE.TRANS64.A1T0 RZ, [R10+URZ+0x29830], RZ ;  /* 0x029830ff0aff79a7 */ /* 0x0001e2000810003f */
[----:B---3--:R-:W-:-:S13]  /*13eb0*/  ISETP.NE.AND P1, PT, R2, 0x3, PT ;  /* 0x000000030200780c */ /* 0x008fda0003f25270 */
[----:B0-----:R-:W-:Y:S05]  /*13ec0*/  @!P1 BRA `(.L_x_2310) ;  /* 0x0000000000049947 */ /* 0x001fea0003800000 */
[----:B------:R-:W-:Y:S01]  /*13ed0*/  BPT.TRAP 0x1 ;  /* 0x000000040000795c */ /* 0x000fe20000300000 */
.L_x_2310:
[----:B------:R-:W-:Y:S02]  /*13ee0*/  LOP3.LUT R2, R20, 0x1, RZ, 0x3c, !PT ;  /* 0x0000000114027812 */ /* 0x000fe400078e3cff */
[----:B------:R-:W-:Y:S02]  /*13ef0*/  LEA R19, R17, UR45, 0x3 ;  /* 0x0000002d11137c11 */ /* 0x000fe4000f8e18ff */
[----:B------:R-:W-:-:S04]  /*13f00*/  SHF.L.U32 R2, R2, 0x1f, RZ ;  /* 0x0000001f02027819 */ /* 0x000fc800000006ff */
[----:B------:R-:W0:Y:S02]  /*13f10*/  SYNCS.PHASECHK.TRANS64.TRYWAIT P0, [R19+URZ+0x29870], R2 ;  /* 0x02987002130075a7 */ /* 0x000e24000800017f */
[----:B0-----:R-:W-:Y:S05]  /*13f20*/  @!P0 BRA `(.L_x_2311) ;  /* 0x0000003400388947 */ /* 0x001fea0003800000 */
.L_x_2402:
[----:B------:R-:W-:-:S13]  /*13f30*/  LOP3.LUT P0, RZ, R16, 0x40, RZ, 0xc0, !PT ;  /* 0x0000004010ff7812 */ /* 0x000fda000780c0ff */
[----:B------:R-:W-:Y:S05]  /*13f40*/  @!P0 BRA `(.L_x_2312) ;  /* 0x0000000000048947 */ /* 0x000fea0003800000 */
[----:B------:R-:W-:Y:S01]  /*13f50*/  BPT.TRAP 0x1 ;  /* 0x000000040000795c */ /* 0x000fe20000300000 */
.L_x_2312:
[----:B0-----:R-:W-:Y:S01]  /*13f60*/  SHF.L.U32 R2, R20, 0x1f, RZ ;  /* 0x0000001f14027819 */ /* 0x001fe200000006ff */
[----:B-12---:R-:W-:-:S03]  /*13f70*/  IMAD R10, R17, 0x5000, RZ ;  /* 0x00005000110a7824 */ /* 0x006fc600078e02ff */
[----:B------:R-:W0:Y:S02]  /*13f80*/  SYNCS.PHASECHK.TRANS64.TRYWAIT P0, [R19+URZ+0x29860], R2 ;  /* 0x02986002130075a7 */ /* 0x000e24000800017f */
[----:B0-----:R-:W-:Y:S05]  /*13f90*/  @!P0 BRA `(.L_x_2313) ;  /* 0x0000003400308947 */ /* 0x001fea0003800000 */
.L_x_2403:
[----:B------:R-:W2:Y:S04]  /*13fa0*/  LDL R3, [R1+0x4] ;  /* 0x0000040001037983 */ /* 0x000ea80000100800 */
[----:B------:R-:W3:Y:S04]  /*13fb0*/  LDL R4, [R1+0x8] ;  /* 0x0000080001047983 */ /* 0x000ee80000100800 */
[----:B------:R-:W4:Y:S01]  /*13fc0*/  LDL R11, [R1] ;  /* 0x00000000010b7983 */ /* 0x000f220000100800 */
[----:B------:R-:W-:Y:S05]  /*13fd0*/  WARPSYNC.ALL ;  /* 0x0000000000007948 */ /* 0x000fea0003800000 */
[----:B------:R-:W-:-:S02]  /*13fe0*/  LOP3.LUT P0, RZ, R16, 0x40, RZ, 0xc0, !PT ;  /* 0x0000004010ff7812 */ /* 0x000fc4000780c0ff */
[----:B--2---:R-:W-:-:S05]  /*13ff0*/  LOP3.LUT R3, R10, R3, RZ, 0xfc, !PT ;  /* 0x000000030a037212 */ /* 0x004fca00078efcff */
[----:B0-----:R-:W-:Y:S01]  /*14000*/  VIADD R2, R3, UR45 ;  /* 0x0000002d03027c36 */ /* 0x001fe20008000000 */
[----:B------:R-:W0:Y:S01]  /*14010*/  LDSM.16.MT88.4 R12, [R3+UR45+0xa400] ;  /* 0x00a4002d030c783b */ /* 0x000e220008004200 */
[----:B----4-:R-:W-:Y:S02]  /*14020*/  LOP3.LUT R17, R10, R11, RZ, 0xfc, !PT ;  /* 0x0000000b0a117212 */ /* 0x010fe400078efcff */
[----:B---3--:R-:W-:Y:S02]  /*14030*/  IMAD.IADD R2, R4, 0x1, R2 ;  /* 0x0000000104027824 */ /* 0x008fe400078e0202 */
[----:B------:R-:W-:-:S03]  /*14040*/  IADD3 R17, R17, UR45, RZ ;  /* 0x0000002d11117c10 */ /* 0x000fc6000fffe0ff */
        /* <DEDUP_REMOVED lines=67> */
.L_x_2314:
[----:B-1----:R1:W-:Y:S01]  /*14480*/  SYNCS.ARRIVE.TRANS64.A1T0 RZ, [R19+URZ+0x29850], RZ ;  /* 0x029850ff13ff79a7 */ /* 0x0023e2000810003f */
[----:B------:R-:W-:Y:S06]  /*14490*/  BAR.SYNC.DEFER_BLOCKING 0x2, 0x80 ;  /* 0x0082000000007b1d */ /* 0x000fec0000010000 */
[----:B------:R-:W-:Y:S05]  /*144a0*/  @!P1 BRA `(.L_x_2315) ;  /* 0x0000000000049947 */ /* 0x000fea0003800000 */
[----:B------:R-:W-:Y:S01]  /*144b0*/  BPT.TRAP 0x1 ;  /* 0x000000040000795c */ /* 0x000fe20000300000 */
.L_x_2315:
[----:B------:R-:W2:Y:S01]  /*144c0*/  S2R R2, SR_CgaCtaId ;  /* 0x0000000000027919 */ /* 0x000ea20000008800 */
[----:B-1----:R-:W-:Y:S02]  /*144d0*/  VIADD R19, R19, 0x29880 ;  /* 0x0002988013137836 */ /* 0x002fe40000000000 */
[----:B------:R-:W-:Y:S02]  /*144e0*/  VIADD R0, R0, 0xffffff60 ;  /* 0xffffff6000007836 */ /* 0x000fe40000000000 */
[----:B0-----:R-:W-:Y:S02]  /*144f0*/  IMAD.MOV.U32 R17, RZ, RZ, R18 ;  /* 0x000000ffff117224 */ /* 0x001fe400078e0012 */
[----:B------:R-:W-:Y:S01]  /*14500*/  IMAD.MOV.U32 R20, RZ, RZ, R29 ;  /* 0x000000ffff147224 */ /* 0x000fe200078e001d */
[----:B--2---:R-:W-:-:S04]  /*14510*/  PRMT R19, R2, 0x654, R19 ;  /* 0x0000065402137816 */ /* 0x004fc80000000013 */
[----:B------:R1:W-:Y:S01]  /*14520*/  SYNCS.ARRIVE.TRANS64.RED.A1T0 RZ, [R19+URZ], RZ ;  /* 0x000000ff13ff79a7 */ /* 0x0003e2000810043f */
[----:B------:R-:W-:Y:S05]  /*14530*/  @P2 BRA `(.L_x_2316) ;  /* 0xffffffe800d82947 */ /* 0x000fea000383ffff */
[----:B------:R-:W-:Y:S05]  /*14540*/  BRA `(.L_x_2317) ;  /* 0x0000000000047947 */ /* 0x000fea0003800000 */
.L_x_2301:
[----:B------:R-:W-:-:S07]  /*14550*/  IMAD.MOV.U32 R18, RZ, RZ, RZ ;  /* 0x000000ffff127224 */ /* 0x000fce00078e00ff */
.L_x_2317:
[----:B-1----:R-:W4:Y:S02]  /*14560*/  LDL R0, [R1+0x14] ;  /* 0x0000140001007983 */ /* 0x002f240000100800 */
[----:B----4-:R-:W-:-:S13]  /*14570*/  R2UR UR4, R0 ;  /* 0x00000000000472ca */ /* 0x010fda00000e0000 */
[----:B------:R-:W-:-:S06]  /*14580*/  ULOP3.LUT UR4, UR4, 0x1, URZ, 0xfc, !UPT ;  /* 0x0000000104047892 */ /* 0x000fcc000f8efc3f */
[----:B------:R-:W-:-:S05]  /*14590*/  IMAD.U32 R0, RZ, RZ, UR4 ;  /* 0x00000004ff007e24 */ /* 0x000fca000f8e00ff */
[----:B------:R-:W-:-:S13]  /*145a0*/  ISETP.NE.AND P1, PT, R0, 0x3, PT ;  /* 0x000000030000780c */ /* 0x000fda0003f25270 */
[----:B------:R-:W-:Y:S05]  /*145b0*/  @!P1 BRA `(.L_x_2318) ;  /* 0x0000000000049947 */ /* 0x000fea0003800000 */
[----:B------:R-:W-:Y:S01]  /*145c0*/  BPT.TRAP 0x1 ;  /* 0x000000040000795c */ /* 0x000fe20000300000 */
.L_x_2318:
[----:B------:R-:W-:Y:S01]  /*145d0*/  LOP3.LUT R0, R29, 0x1, RZ, 0x3c, !PT ;  /* 0x000000011d007812 */ /* 0x000fe200078e3cff */
[----:B------:R-:W-:Y:S01]  /*145e0*/  BSSY B0, `(.L_x_2319) ;  /* 0x0000005000007945 */ /* 0x000fe20003800000 */
[----:B------:R-:W-:Y:S02]  /*145f0*/  LEA R17, R18, UR45, 0x3 ;  /* 0x0000002d12117c11 */ /* 0x000fe4000f8e18ff */
[----:B------:R-:W-:-:S04]  /*14600*/  SHF.L.U32 R0, R0, 0x1f, RZ ;  /* 0x0000001f00007819 */ /* 0x000fc800000006ff */
[----:B------:R-:W1:Y:S02]  /*14610*/  SYNCS.PHASECHK.TRANS64.TRYWAIT P0, [R17+URZ+0x29870], R0 ;  /* 0x02987000110075a7 */ /* 0x000e64000800017f */
[----:B-1----:R-:W-:Y:S05]  /*14620*/  @!P0 BRA `(.L_x_2320) ;  /* 0x0000002c00a08947 */ /* 0x002fea0003800000 */
.L_x_2404:
[----:B------:R-:W-:Y:S05]  /*14630*/  BSYNC B0 ;  /* 0x0000000000007941 */ /* 0x000fea0003800000 */
.L_x_2319:
[----:B------:R-:W-:-:S13]  /*14640*/  LOP3.LUT P0, RZ, R16, 0x40, RZ, 0xc0, !PT ;  /* 0x0000004010ff7812 */ /* 0x000fda000780c0ff */
[----:B------:R-:W-:Y:S05]  /*14650*/  @!P0 BRA `(.L_x_2321) ;  /* 0x0000000000048947 */ /* 0x000fea0003800000 */
[----:B------:R-:W-:Y:S01]  /*14660*/  BPT.TRAP 0x1 ;  /* 0x000000040000795c */ /* 0x000fe20000300000 */
.L_x_2321:
[----:B-1----:R-:W4:Y:S04]  /*14670*/  LDL.LU R0, [R1+0x4] ;  /* 0x0000040001007983 */ /* 0x002f280000300800 */
[----:B---3--:R-:W3:Y:S01]  /*14680*/  LDL.LU R5, [R1+0x8] ;  /* 0x0000080001057983 */ /* 0x008ee20000300800 */
[----:B------:R-:W-:Y:S01]  /*14690*/  SHF.L.U32 R4, R29, 0x1f, RZ ;  /* 0x0000001f1d047819 */ /* 0x000fe200000006ff */
[----:B------:R-:W-:-:S03]  /*146a0*/  IMAD R3, R18, 0x5000, RZ ;  /* 0x0000500012037824 */ /* 0x000fc600078e02ff */
[----:B------:R-:W1:Y:S02]  /*146b0*/  SYNCS.PHASECHK.TRANS64.TRYWAIT P0, [R17+URZ+0x29860], R4 ;  /* 0x02986004110075a7 */ /* 0x000e64000800017f */
[----:B----4-:R-:W-:-:S05]  /*146c0*/  LOP3.LUT R0, R3, R0, RZ, 0xfc, !PT ;  /* 0x0000000003007212 */ /* 0x010fca00078efcff */
[----:B------:R-:W-:-:S04]  /*146d0*/  VIADD R2, R0, UR45 ;  /* 0x0000002d00027c36 */ /* 0x000fc80008000000 */
[----:B---3--:R-:W-:Y:S01]  /*146e0*/  IMAD.IADD R2, R5, 0x1, R2 ;  /* 0x0000000105027824 */ /* 0x008fe200078e0202 */
[----:B-1----:R-:W-:Y:S06]  /*146f0*/  @!P0 BRA `(.L_x_2322) ;  /* 0x0000002c00808947 */ /* 0x002fec0003800000 */
.L_x_2405:
[----:B------:R-:W3:Y:S01]  /*14700*/  LDL.LU R12, [R1] ;  /* 0x00000000010c7983 */ /* 0x000ee20000300800 */
[----:B------:R-:W-:Y:S05]  /*14710*/  WARPSYNC.ALL ;  /* 0x0000000000007948 */ /* 0x000fea0003800000 */
[----:B------:R-:W4:Y:S01]  /*14720*/  LDSM.16.MT88.4 R8, [R0+UR45+0xa400] ;  /* 0x00a4002d0008783b */ /* 0x000f220008004200 */
[----:B------:R-:W-:-:S03]  /*14730*/  LOP3.LUT P0, RZ, R16, 0x40, RZ, 0xc0, !PT ;  /* 0x0000004010ff7812 */ /* 0x000fc6000780c0ff */
[----:B-1----:R-:W1:Y:S01]  /*14740*/  LDSM.16.MT88.4 R4, [R2+0xa400] ;  /* 0x00a400000204783b */ /* 0x002e620000004200 */
[----:B----4-:R-:W-:Y:S02]  /*14750*/  PRMT R13, R8, 0x7531, R9 ;  /* 0x00007531080d7816 */ /* 0x010fe40000000009 */
[C-C-:B--2---:R-:W-:Y:S02]  /*14760*/  PRMT R14, R10.reuse, 0x6420, R11.reuse ;  /* 0x000064200a0e7816 */ /* 0x144fe4000000000b */
[----:B------:R-:W-:Y:S02]  /*14770*/  PRMT R15, R10, 0x7531, R11 ;  /* 0x000075310a0f7816 */ /* 0x000fe4000000000b */
[C-C-:B-1----:R-:W-:Y:S02]  /*14780*/  PRMT R10, R6.reuse, 0x6420, R7.reuse ;  /* 0x00006420060a7816 */ /* 0x142fe40000000007 */
[----:B------:R-:W-:Y:S02]  /*14790*/  PRMT R11, R6, 0x7531, R7 ;  /* 0x00007531060b7816 */ /* 0x000fe40000000007 */
[----:B---3--:R-:W-:-:S02]  /*147a0*/  LOP3.LUT R3, R3, R12, RZ, 0xfc, !PT ;  /* 0x0000000c03037212 */ /* 0x008fc400078efcff */
        /* <DEDUP_REMOVED lines=62> */
.L_x_2323:
[----:B--2---:R2:W-:Y:S01]  /*14b90*/  SYNCS.ARRIVE.TRANS64.A1T0 RZ, [R17+URZ+0x29850], RZ ;  /* 0x029850ff11ff79a7 */ /* 0x0045e2000810003f */
[----:B------:R-:W-:Y:S06]  /*14ba0*/  BAR.SYNC.DEFER_BLOCKING 0x2, 0x80 ;  /* 0x0082000000007b1d */ /* 0x000fec0000010000 */
[----:B------:R-:W-:Y:S05]  /*14bb0*/  @!P1 BRA `(.L_x_2324) ;  /* 0x0000000000049947 */ /* 0x000fea0003800000 */
[----:B------:R-:W-:Y:S01]  /*14bc0*/  BPT.TRAP 0x1 ;  /* 0x000000040000795c */ /* 0x000fe20000300000 */
.L_x_2324:
[----:B------:R-:W3:Y:S01]  /*14bd0*/  S2R R0, SR_CgaCtaId ;  /* 0x0000000000007919 */ /* 0x000ee20000008800 */
[----:B--2---:R-:W-:Y:S02]  /*14be0*/  VIADD R17, R17, 0x29880 ;  /* 0x0002988011117836 */ /* 0x004fe40000000000 */
        /* <DEDUP_REMOVED lines=8> */
.L_x_2279:
[----:B------:R-:W2:Y:S01]  /*14c70*/  S2R R5, SR_CgaCtaId ;  /* 0x0000000000057919 */ /* 0x000ea20000008800 */
[----:B------:R-:W-:Y:S02]  /*14c80*/  MOV R4, 0x400 ;  /* 0x0000040000047802 */ /* 0x000fe40000000f00 */
[----:B------:R-:W-:Y:S02]  /*14c90*/  SHF.L.U32 R3, R3, 0x1f, RZ ;  /* 0x0000001f03037819 */ /* 0x000fe400000006ff */
[----:B--2---:R-:W-:-:S04]  /*14ca0*/  LEA R6, R5, R4, 0x18 ;  /* 0x0000000405067211 */ /* 0x004fc800078ec0ff */
[----:B------:R-:W2:Y:S02]  /*14cb0*/  SYNCS.PHASECHK.TRANS64.TRYWAIT P0, [R6+URZ+0x29820], R3 ;  /* 0x02982003060075a7 */ /* 0x000ea4000800017f */
[----:B--2---:R-:W-:Y:S05]  /*14cc0*/  @!P0 BRA `(.L_x_2325) ;  /* 0x0000002800208947 */ /* 0x004fea0003800000 */
.L_x_2406:
        /* <DEDUP_REMOVED lines=8> */
[----:B------:R-:W2:Y:S02]  /*14d50*/  LDL R4, [R1+0x14] ;  /* 0x0000140001047983 */ /* 0x000ea40000100800 */
[----:B--2---:R-:W-:-:S13]  /*14d60*/  R2UR UR4, R4 ;  /* 0x00000000040472ca */ /* 0x004fda00000e0000 */
[----:B------:R-:W-:-:S06]  /*14d70*/  ULOP3.LUT UR4, UR4, 0x2, URZ, 0xfc, !UPT ;  /* 0x0000000204047892 */ /* 0x000fcc000f8efc3f */
[----:B------:R-:W-:-:S05]  /*14d80*/  IMAD.U32 R3, RZ, RZ, UR4 ;  /* 0x00000004ff037e24 */ /* 0x000fca000f8e00ff */
[----:B------:R-:W-:-:S13]  /*14d90*/  ISETP.NE.AND P0, PT, R3, 0x3, PT ;  /* 0x000000030300780c */ /* 0x000fda0003f05270 */
[----:B------:R-:W-:Y:S05]  /*14da0*/  @!P0 BRA `(.L_x_2326) ;  /* 0x0000000000048947 */ /* 0x000fea0003800000 */
[----:B------:R-:W-:Y:S01]  /*14db0*/  BPT.TRAP 0x1 ;  /* 0x000000040000795c */ /* 0x000fe20000300000 */
.L_x_2326:
[----:B------:R-:W-:Y:S01]  /*14dc0*/  IMAD R5, R2, 0x8, R6 ;  /* 0x0000000802057824 */ /* 0x000fe200078e0206 */
[----:B------:R-:W-:Y:S01]  /*14dd0*/  SHF.L.U32 R4, R0, 0x1f, RZ ;  /* 0x0000001f00047819 */ /* 0x000fe200000006ff */
[----:B------:R-:W-:-:S03]  /*14de0*/  VIADD R2, R2, 0x1 ;  /* 0x0000000102027836 */ /* 0x000fc60000000000 */
[----:B------:R-:W2:Y:S02]  /*14df0*/  SYNCS.PHASECHK.TRANS64.TRYWAIT P1, [R5+URZ+0x29840], R4 ;  /* 0x02984004050075a7 */ /* 0x000ea4000802017f */
[----:B------:R-:W-:-:S04]  /*14e00*/  ISETP.NE.AND P2, PT, R2, 0x2, PT ;  /* 0x000000020200780c */ /* 0x000fc80003f45270 */
[----:B------:R-:W-:Y:S01]  /*14e10*/  SEL R3, RZ, 0x1, P2 ;  /* 0x00000001ff037807 */ /* 0x000fe20001000000 */
[----:B--2---:R-:W-:Y:S08]  /*14e20*/  @!P1 BRA `(.L_x_2327) ;  /* 0x0000002400dc9947 */ /* 0x004ff00003800000 */
.L_x_2407:
[----:B------:R-:W-:Y:S02]  /*14e30*/  SEL R2, R2, RZ, P2 ;  /* 0x000000ff02027207 */ /* 0x000fe40001000000 */
[----:B------:R-:W-:Y:S01]  /*14e40*/  LOP3.LUT R0, R0, R3, RZ, 0x3c, !PT ;  /* 0x0000000300007212 */ /* 0x000fe200078e3cff */
[----:B------:R-:W-:Y:S06]  /*14e50*/  @!P0 BRA `(.L_x_2328) ;  /* 0x0000000000048947 */ /* 0x000fec0003800000 */
[----:B------:R-:W-:Y:S01]  /*14e60*/  BPT.TRAP 0x1 ;  /* 0x000000040000795c */ /* 0x000fe20000300000 */
.L_x_2328:
[----:B------:R-:W-:Y:S02]  /*14e70*/  LEA R3, R2, R6, 0x3 ;  /* 0x0000000602037211 */ /* 0x000fe400078e18ff */
[----:B------:R-:W-:-:S04]  /*14e80*/  SHF.L.U32 R0, R0, 0x1f, RZ ;  /* 0x0000001f00007819 */ /* 0x000fc800000006ff */
[----:B------:R-:W3:Y:S02]  /*14e90*/  SYNCS.PHASECHK.TRANS64.TRYWAIT P1, [R3+URZ+0x29840], R0 ;  /* 0x02984000030075a7 */ /* 0x000ee4000802017f */
[----:B---3--:R-:W-:Y:S05]  /*14ea0*/  @!P1 BRA `(.L_x_2329) ;  /* 0x0000002400d09947 */ /* 0x008fea0003800000 */
.L_x_2408:
[----:B------:R-:W-:Y:S05]  /*14eb0*/  @!P0 BRA `(.L_x_2330) ;  /* 0x0000000000048947 */ /* 0x000fea0003800000 */
[----:B------:R-:W-:Y:S01]  /*14ec0*/  BPT.TRAP 0x1 ;  /* 0x000000040000795c */ /* 0x000fe20000300000 */
.L_x_2330:
[----:B------:R-:W4:Y:S02]  /*14ed0*/  SYNCS.PHASECHK.TRANS64.TRYWAIT P1, [R5+URZ+0x29860], R4 ;  /* 0x02986004050075a7 */ /* 0x000f24000802017f */
[----:B----4-:R-:W-:Y:S05]  /*14ee0*/  @!P1 BRA `(.L_x_2331) ;  /* 0x0000002400d49947 */ /* 0x010fea0003800000 */
.L_x_2409:
[----:B------:R-:W-:Y:S05]  /*14ef0*/  @!P0 BRA `(.L_x_2332) ;  /* 0x0000000000048947 */ /* 0x000fea0003800000 */
[----:B------:R-:W-:Y:S01]  /*14f00*/  BPT.TRAP 0x1 ;  /* 0x000000040000795c */ /* 0x000fe20000300000 */
.L_x_2332:
[----:B------:R-:W0:Y:S02]  /*14f10*/  SYNCS.PHASECHK.TRANS64.TRYWAIT P1, [R3+URZ+0x29860], R0 ;  /* 0x02986000030075a7 */ /* 0x000e24000802017f */
[----:B0-----:R-:W-:Y:S05]  /*14f20*/  @!P1 BRA `(.L_x_2333) ;  /* 0x0000002400d89947 */ /* 0x001fea0003800000 */
.L_x_2410:
[----:B------:R-:W-:Y:S05]  /*14f30*/  @!P0 BRA `(.L_x_2334) ;  /* 0x0000000000048947 */ /* 0x000fea0003800000 */
[----:B------:R-:W-:Y:S01]  /*14f40*/  BPT.TRAP 0x1 ;  /* 0x000000040000795c */ /* 0x000fe20000300000 */
.L_x_2334:
[----:B------:R-:W0:Y:S02]  /*14f50*/  SYNCS.PHASECHK.TRANS64.TRYWAIT P1, [R5+URZ+0x29880], R4 ;  /* 0x02988004050075a7 */ /* 0x000e24000802017f */
[----:B0-----:R-:W-:Y:S05]  /*14f60*/  @!P1 BRA `(.L_x_2335) ;  /* 0x0000002400dc9947 */ /* 0x001fea0003800000 */
.L_x_2411:
[----:B------:R-:W-:Y:S05]  /*14f70*/  @!P0 BRA `(.L_x_2336) ;  /* 0x0000000000048947 */ /* 0x000fea0003800000 */
[----:B------:R-:W-:Y:S01]  /*14f80*/  BPT.TRAP 0x1 ;  /* 0x000000040000795c */ /* 0x000fe20000300000 */
.L_x_2336:
[----:B------:R0:W0:Y:S02]  /*14f90*/  SYNCS.PHASECHK.TRANS64.TRYWAIT P0, [R3+URZ+0x29880], R0 ;  /* 0x02988000030075a7 */ /* 0x000024000800017f */
[----:B0-----:R-:W-:Y:S05]  /*14fa0*/  @!P0 NANOSLEEP.SYNCS 0x989680 ;  /* 0x009896800000895d */ /* 0x001fea0003900000 */
[----:B------:R-:W0:Y:S02]  /*14fb0*/  @!P0 SYNCS.PHASECHK.TRANS64 P0, [R3+URZ+0x29880], R0 ;  /* 0x02988000030085a7 */ /* 0x000e24000800007f */
[----:B0-----:R-:W-:Y:S05]  /*14fc0*/  @!P0 BRA `(.L_x_2336) ;  /* 0xfffffffc00f08947 */ /* 0x001fea000383ffff */
.L_x_2235:
[----:B------:R-:W-:Y:S05]  /*14fd0*/  BSYNC B6 ;  /* 0x0000000000067941 */ /* 0x000fea0003800000 */
.L_x_2232:
[----:B------:R-:W-:Y:S05]  /*14fe0*/  EXIT ;  /* 0x000000000000794d */ /* 0x000fea0003800000 */
.L_x_2239:
[----:B0-----:R-:W-:-:S04]  /*14ff0*/  IMAD.U32 R3, RZ, RZ, UR38 ;  /* 0x00000026ff037e24 */ /* 0x001fc8000f8e00ff */
[----:B------:R0:W1:Y:S03]  /*15000*/  SYNCS.PHASECHK.TRANS64.TRYWAIT P0, [R3+URZ+0x29800], R6 ;  /* 0x02980006030075a7 */ /* 0x000066000800017f */
[----:B-1----:R-:W-:Y:S05]  /*15010*/  @!P0 NANOSLEEP.SYNCS 0x989680 ;  /* 0x009896800000895d */ /* 0x002fea0003900000 */
[----:B------:R-:W1:Y:S02]  /*15020*/  @!P0 SYNCS.PHASECHK.TRANS64 P0, [R3+URZ+0x29800], R6 ;  /* 0x02980006030085a7 */ /* 0x000e64000800007f */
[----:B-1----:R-:W-:Y:S05]  /*15030*/  @!P0 BRA `(.L_x_2239) ;  /* 0xfffffffc00ec8947 */ /* 0x002fea000383ffff */
[----:B------:R-:W-:Y:S05]  /*15040*/  BRA `(.L_x_2337) ;  /* 0xfffffec400a47947 */ /* 0x000fea000383ffff */
.L_x_2243:
[----:B--2---:R-:W-:-:S04]  /*15050*/  IMAD.U32 R5, RZ, RZ, UR38 ;  /* 0x00000026ff057e24 */ /* 0x004fc8000f8e00ff */
[----:B------:R2:W3:Y:S03]  /*15060*/  SYNCS.PHASECHK.TRANS64.TRYWAIT P1, [R5+URZ+0x29830], R6 ;  /* 0x02983006050075a7 */ /* 0x0004e6000802017f */
[----:B---3--:R-:W-:Y:S05]  /*15070*/  @!P1 NANOSLEEP.SYNCS 0x989680 ;  /* 0x009896800000995d */ /* 0x008fea0003900000 */
[----:B------:R-:W3:Y:S02]  /*15080*/  @!P1 SYNCS.PHASECHK.TRANS64 P1, [R5+URZ+0x29830], R6 ;  /* 0x02983006050095a7 */ /* 0x000ee4000802007f */
[----:B---3--:R-:W-:Y:S05]  /*15090*/  @!P1 BRA `(.L_x_2243) ;  /* 0xfffffffc00ec9947 */ /* 0x008fea000383ffff */
[----:B------:R-:W-:Y:S05]  /*150a0*/  BRA `(.L_x_2242) ;  /* 0xfffffec400c87947 */ /* 0x000fea000383ffff */
.L_x_2249:
[----:B-1----:R-:W-:-:S04]  /*150b0*/  IMAD.U32 R11, RZ, RZ, UR4 ;  /* 0x00000004ff0b7e24 */ /* 0x002fc8000f8e00ff */
[----:B------:R1:W2:Y:S03]  /*150c0*/  SYNCS.PHASECHK.TRANS64.TRYWAIT P1, [R11+URZ+0x29830], R10 ;  /* 0x0298300a0b0075a7 */ /* 0x0002a6000802017f */
[----:B--2---:R-:W-:Y:S05]  /*150d0*/  @!P1 NANOSLEEP.SYNCS 0x989680 ;  /* 0x009896800000995d */ /* 0x004fea0003900000 */
[----:B------:R-:W2:Y:S02]  /*150e0*/  @!P1 SYNCS.PHASECHK.TRANS64 P1, [R11+URZ+0x29830], R10 ;  /* 0x0298300a0b0095a7 */ /* 0x000ea4000802007f */
[----:B--2---:R-:W-:Y:S05]  /*150f0*/  @!P1 BRA `(.L_x_2249) ;  /* 0xfffffffc00ec9947 */ /* 0x004fea000383ffff */
[----:B------:R-:W-:Y:S05]  /*15100*/  BRA `(.L_x_2246) ;  /* 0xffffff0800907947 */ /* 0x000fea000383ffff */
.L_x_2253:
[----:B-1----:R-:W-:-:S04]  /*15110*/  IMAD.U32 R11, RZ, RZ, UR10 ;  /* 0x0000000aff0b7e24 */ /* 0x002fc8000f8e00ff */
[----:B------:R1:W2:Y:S03]  /*15120*/  SYNCS.PHASECHK.TRANS64.TRYWAIT P1, [R11+URZ+0x29850], R10 ;  /* 0x0298500a0b0075a7 */ /* 0x0002a6000802017f */
[----:B--2---:R-:W-:Y:S05]  /*15130*/  @!P1 NANOSLEEP.SYNCS 0x989680 ;  /* 0x009896800000995d */ /* 0x004fea0003900000 */
[----:B------:R-:W2:Y:S02]  /*15140*/  @!P1 SYNCS.PHASECHK.TRANS64 P1, [R11+URZ+0x29850], R10 ;  /* 0x0298500a0b0095a7 */ /* 0x000ea4000802007f */
[----:B--2---:R-:W-:Y:S05]  /*15150*/  @!P1 BRA `(.L_x_2253) ;  /* 0xfffffffc00ec9947 */ /* 0x004fea000383ffff */
[----:B------:R-:W-:Y:S05]  /*15160*/  BRA `(.L_x_2250) ;  /* 0xffffff1400a47947 */ /* 0x000fea000383ffff */
.L_x_2261:
[----:B-1----:R-:W-:-:S04]  /*15170*/  IMAD.U32 R10, RZ, RZ, UR10 ;  /* 0x0000000aff0a7e24 */ /* 0x002fc8000f8e00ff */
[----:B------:R1:W2:Y:S03]  /*15180*/  SYNCS.PHASECHK.TRANS64.TRYWAIT P1, [R10+URZ+0x29830], R9 ;  /* 0x029830090a0075a7 */ /* 0x0002a6000802017f */
[----:B--2---:R-:W-:Y:S05]  /*15190*/  @!P1 NANOSLEEP.SYNCS 0x989680 ;  /* 0x009896800000995d */ /* 0x004fea0003900000 */
[----:B------:R-:W2:Y:S02]  /*151a0*/  @!P1 SYNCS.PHASECHK.TRANS64 P1, [R10+URZ+0x29830], R9 ;  /* 0x029830090a0095a7 */ /* 0x000ea4000802007f */
[----:B--2---:R-:W-:Y:S05]  /*151b0*/  @!P1 BRA `(.L_x_2261) ;  /* 0xfffffffc00ec9947 */ /* 0x004fea000383ffff */
[----:B------:R-:W-:Y:S05]  /*151c0*/  BRA `(.L_x_2258) ;  /* 0xffffff4c00107947 */ /* 0x000fea000383ffff */
.L_x_2265:
[----:B-1----:R-:W-:-:S04]  /*151d0*/  IMAD.U32 R10, RZ, RZ, UR10 ;  /* 0x0000000aff0a7e24 */ /* 0x002fc8000f8e00ff */
[----:B------:R1:W2:Y:S03]  /*151e0*/  SYNCS.PHASECHK.TRANS64.TRYWAIT P1, [R10+URZ+0x29850], R9 ;  /* 0x029850090a0075a7 */ /* 0x0002a6000802017f */
[----:B--2---:R-:W-:Y:S05]  /*151f0*/  @!P1 NANOSLEEP.SYNCS 0x989680 ;  /* 0x009896800000995d */ /* 0x004fea0003900000 */
[----:B------:R-:W2:Y:S02]  /*15200*/  @!P1 SYNCS.PHASECHK.TRANS64 P1, [R10+URZ+0x29850], R9 ;  /* 0x029850090a0095a7 */ /* 0x000ea4000802007f */
[----:B--2---:R-:W-:Y:S05]  /*15210*/  @!P1 BRA `(.L_x_2265) ;  /* 0xfffffffc00ec9947 */ /* 0x004fea000383ffff */
[----:B------:R-:W-:Y:S05]  /*15220*/  BRA `(.L_x_2262) ;  /* 0xffffff58001c7947 */ /* 0x000fea000383ffff */
.L_x_2272:
[----:B-1----:R-:W-:-:S04]  /*15230*/  IMAD.U32 R3, RZ, RZ, UR9 ;  /* 0x00000009ff037e24 */ /* 0x002fc8000f8e00ff */
[----:B------:R1:W3:Y:S03]  /*15240*/  SYNCS.PHASECHK.TRANS64.TRYWAIT P1, [R3+URZ+0x29850], R0 ;  /* 0x02985000030075a7 */ /* 0x0002e6000802017f */
[----:B---3--:R-:W-:Y:S05]  /*15250*/  @!P1 NANOSLEEP.SYNCS 0x989680 ;  /* 0x009896800000995d */ /* 0x008fea0003900000 */
[----:B------:R-:W3:Y:S02]  /*15260*/  @!P1 SYNCS.PHASECHK.TRANS64 P1, [R3+URZ+0x29850], R0 ;  /* 0x02985000030095a7 */ /* 0x000ee4000802007f */
[----:B---3--:R-:W-:Y:S05]  /*15270*/  @!P1 BRA `(.L_x_2272) ;  /* 0xfffffffc00ec9947 */ /* 0x008fea000383ffff */
[----:B------:R-:W-:Y:S05]  /*15280*/  BRA `(.L_x_2271) ;  /* 0xffffff80006c7947 */ /* 0x000fea000383ffff */
.L_x_2285:
[----:B------:R-:W-:Y:S02]  /*15290*/  IMAD.MOV.U32 R13, RZ, RZ, R22 ;  /* 0x000000ffff0d7224 */ /* 0x000fe400078e0016 */
[----:B------:R-:W-:Y:S02]  /*152a0*/  IMAD.MOV.U32 R12, RZ, RZ, RZ ;  /* 0x000000ffff0c7224 */ /* 0x000fe400078e00ff */
[----:B------:R-:W-:Y:S02]  /*152b0*/  IMAD.MOV.U32 R11, RZ, RZ, 0x1f ;  /* 0x0000001fff0b7424 */ /* 0x000fe400078e00ff */
[----:B------:R-:W-:-:S07]  /*152c0*/  IMAD.MOV.U32 R15, RZ, RZ, -0x1 ;  /* 0xffffffffff0f7424 */ /* 0x000fce00078e00ff */
[----:B-----5:R-:W-:Y:S05]  /*152d0*/  WARPSYNC.COLLECTIVE R15, `(.L_x_2338) ;  /* 0x000000000f087348 */ /* 0x020fea0003c00000 */
[----:B------:R0:W1:Y:S02]  /*152e0*/  SHFL.IDX P6, R14, R13, R12, R11 ;  /* 0x0000000c0d0e7389 */ /* 0x00006400000c000b */
[----:B01---5:R-:W-:Y:S01]  /*152f0*/  ENDCOLLECTIVE ;  /* 0x000000000000791b */ /* 0x023fe20003800000 */
.L_x_2338:
[----:B------:R-:W-:Y:S05]  /*15300*/  BRA `(.L_x_2339) ;  /* 0xffffffbc00e07947 */ /* 0x000fea000383ffff */
.L_x_2287:
        /* <DEDUP_REMOVED lines=8> */
.L_x_2288:
        /* <DEDUP_REMOVED lines=8> */
.L_x_2342:
[----:B------:R-:W-:Y:S05]  /*15410*/  BSYNC B0 ;  /* 0x0000000000007941 */ /* 0x000fea0003800000 */
.L_x_2341:
[----:B------:R-:W-:Y:S01]  /*15420*/  IMAD.MOV.U32 R13, RZ, RZ, R18 ;  /* 0x000000ffff0d7224 */ /* 0x000fe200078e0012 */
[C---:B------:R-:W-:Y:S01]  /*15430*/  LOP3.LUT P3, RZ, R16.reuse, 0x2, RZ, 0xc0, !PT ;  /* 0x0000000210ff7812 */ /* 0x040fe2000786c0ff */
[----:B------:R-:W-:Y:S01]  /*15440*/  IMAD.MOV.U32 R12, RZ, RZ, RZ ;  /* 0x000000ffff0c7224 */ /* 0x000fe200078e00ff */
[----:B------:R-:W-:Y:S01]  /*15450*/  LOP3.LUT P2, RZ, R16, 0x1, RZ, 0xc0, !PT ;  /* 0x0000000110ff7812 */ /* 0x000fe2000784c0ff */
[----:B------:R-:W-:Y:S01]  /*15460*/  IMAD.MOV.U32 R11, RZ, RZ, 0x1c1f ;  /* 0x00001c1fff0b7424 */ /* 0x000fe200078e00ff */
[C---:B------:R-:W-:Y:S01]  /*15470*/  ISETP.GE.AND P1, PT, R9.reuse, 0x61, PT ;  /* 0x000000610900780c */ /* 0x040fe20003f26270 */
[----:B------:R-:W-:Y:S01]  /*15480*/  IMAD.MOV.U32 R15, RZ, RZ, -0x1 ;  /* 0xffffffffff0f7424 */ /* 0x000fe200078e00ff */
[----:B------:R-:W-:Y:S01]  /*15490*/  ISETP.GE.AND P5, PT, R9, 0x81, PT ;  /* 0x000000810900780c */ /* 0x000fe20003fa6270 */
[----:B------:R-:W-:Y:S02]  /*154a0*/  IMAD.MOV.U32 R3, RZ, RZ, R14 ;  /* 0x000000ffff037224 */ /* 0x000fe400078e000e */
[----:B------:R-:W-:-:S10]  /*154b0*/  VIADD R8, R7, UR45 ;  /* 0x0000002d07087c36 */ /* 0x000fd40008000000 */
[----:B------:R-:W-:Y:S05]  /*154c0*/  WARPSYNC.COLLECTIVE R15, `(.L_x_2343) ;  /* 0x000000000f087348 */ /* 0x000fea0003c00000 */
[----:B------:R0:W1:Y:S02]  /*154d0*/  SHFL.IDX P6, R14, R13, R12, R11 ;  /* 0x0000000c0d0e7389 */ /* 0x00006400000c000b */
[----:B01----:R-:W-:Y:S01]  /*154e0*/  ENDCOLLECTIVE ;  /* 0x000000000000791b */ /* 0x003fe20003800000 */
.L_x_2343:
[----:B------:R-:W-:Y:S02]  /*154f0*/  IMAD.IADD R7, R33, 0x1, R8 ;  /* 0x0000000121077824 */ /* 0x000fe400078e0208 */
[----:B------:R-:W-:Y:S02]  /*15500*/  VIADD R34, R8, 0xa400 ;  /* 0x0000a40008227836 */ /* 0x000fe40000000000 */
[----:B------:R-:W-:Y:S02]  /*15510*/  IMAD.MOV.U32 R13, RZ, RZ, R10 ;  /* 0x000000ffff0d7224 */ /* 0x000fe400078e000a */
[----:B------:R-:W-:Y:S02]  /*15520*/  IMAD.MOV.U32 R12, RZ, RZ, 0x1 ;  /* 0x00000001ff0c7424 */ /* 0x000fe400078e00ff */
[----:B------:R-:W-:-:S07]  /*15530*/  IMAD.MOV.U32 R2, RZ, RZ, R14 ;  /* 0x000000ffff027224 */ /* 0x000fce00078e000e */
[----:B------:R-:W-:Y:S05]  /*15540*/  WARPSYNC.COLLECTIVE R15, `(.L_x_2344) ;  /* 0x000000000f087348 */ /* 0x000fea0003c00000 */
[----:B------:R0:W1:Y:S02]  /*15550*/  SHFL.IDX P6, R14, R13, R12, R11 ;  /* 0x0000000c0d0e7389 */ /* 0x00006400000c000b */
[----:B01----:R-:W-:Y:S01]  /*15560*/  ENDCOLLECTIVE ;  /* 0x000000000000791b */ /* 0x003fe20003800000 */
.L_x_2344:
        /* <DEDUP_REMOVED lines=14> */
.L_x_2345:
[----:B------:R-:W-:Y:S02]  /*15650*/  IMAD.MOV.U32 R13, RZ, RZ, R10 ;  /* 0x000000ffff0d7224 */ /* 0x000fe400078e000a */
[----:B------:R-:W-:Y:S02]  /*15660*/  IMAD.MOV.U32 R12, RZ, RZ, 0x2 ;  /* 0x00000002ff0c7424 */ /* 0x000fe400078e00ff */
[----:B------:R-:W-:-:S07]  /*15670*/  IMAD.MOV.U32 R2, RZ, RZ, R14 ;  /* 0x000000ffff027224 */ /* 0x000fce00078e000e */
[----:B------:R-:W-:Y:S05]  /*15680*/  WARPSYNC.COLLECTIVE R15, `(.L_x_2346) ;  /* 0x000000000f087348 */ /* 0x000fea0003c00000 */
[----:B------:R0:W1:Y:S02]  /*15690*/  SHFL.IDX P6, R14, R13, R12, R11 ;  /* 0x0000000c0d0e7389 */ /* 0x00006400000c000b */
[----:B01----:R-:W-:Y:S01]  /*156a0*/  ENDCOLLECTIVE ;  /* 0x000000000000791b */ /* 0x003fe20003800000 */
.L_x_2346:
[----:B------:R-:W-:-:S04]  /*156b0*/  IADD3 R2, P0, R35, R2, RZ ;  /* 0x0000000223027210 */ /* 0x000fc80007f1e0ff */
[----:B------:R-:W-:Y:S02]  /*156c0*/  IADD3.X R3, RZ, R3, RZ, P0, !PT ;  /* 0x00000003ff037210 */ /* 0x000fe400007fe4ff */
        /* <DEDUP_REMOVED lines=12> */
.L_x_2347:
[----:B------:R-:W-:Y:S02]  /*15790*/  IMAD.MOV.U32 R13, RZ, RZ, R10 ;  /* 0x000000ffff0d7224 */ /* 0x000fe400078e000a */
[----:B------:R-:W-:Y:S02]  /*157a0*/  IMAD.MOV.U32 R12, RZ, RZ, 0x3 ;  /* 0x00000003ff0c7424 */ /* 0x000fe400078e00ff */
[----:B------:R-:W-:-:S07]  /*157b0*/  IMAD.MOV.U32 R2, RZ, RZ, R14 ;  /* 0x000000ffff027224 */ /* 0x000fce00078e000e */
[----:B------:R-:W-:Y:S05]  /*157c0*/  WARPSYNC.COLLECTIVE R15, `(.L_x_2348) ;  /* 0x000000000f087348 */ /* 0x000fea0003c00000 */
[----:B------:R0:W1:Y:S02]  /*157d0*/  SHFL.IDX P6, R14, R13, R12, R11 ;  /* 0x0000000c0d0e7389 */ /* 0x00006400000c000b */
[----:B01----:R-:W-:Y:S01]  /*157e0*/  ENDCOLLECTIVE ;  /* 0x000000000000791b */ /* 0x003fe20003800000 */
.L_x_2348:
        /* <DEDUP_REMOVED lines=13> */
.L_x_2349:
[----:B------:R-:W-:Y:S01]  /*158c0*/  @!PT LDS RZ, [RZ] ;  /* 0x00000000fffff984 */ /* 0x000fe20000000800 */
[----:B------:R-:W-:Y:S01]  /*158d0*/  @!PT LDS RZ, [RZ] ;  /* 0x00000000fffff984 */ /* 0x000fe20000000800 */
[----:B------:R-:W-:Y:S01]  /*158e0*/  @!PT LDS RZ, [RZ] ;  /* 0x00000000fffff984 */ /* 0x000fe20000000800 */
[----:B------:R0:W-:Y:S01]  /*158f0*/  LDGSTS.E.BYPASS.LTC128B.128 [R7+0xc400], desc[UR36][R2.64+0x40], !P0 ;  /* 0x0c40004002077fae */ /* 0x0001e2000c101d64 */
[----:B------:R-:W-:Y:S02]  /*15900*/  IMAD.MOV.U32 R13, RZ, RZ, R19 ;  /* 0x000000ffff0d7224 */ /* 0x000fe400078e0013 */
[----:B------:R-:W-:Y:S02]  /*15910*/  IMAD.MOV.U32 R12, RZ, RZ, RZ ;  /* 0x000000ffff0c7224 */ /* 0x000fe400078e00ff */
[----:B0-----:R-:W-:-:S07]  /*15920*/  IMAD.MOV.U32 R2, RZ, RZ, R14 ;  /* 0x000000ffff027224 */ /* 0x001fce00078e000e */
[----:B------:R-:W-:Y:S05]  /*15930*/  WARPSYNC.COLLECTIVE R15, `(.L_x_2350) ;  /* 0x000000000f087348 */ /* 0x000fea0003c00000 */
[----:B------:R0:W1:Y:S02]  /*15940*/  SHFL.IDX P6, R14, R13, R12, R11 ;  /* 0x0000000c0d0e7389 */ /* 0x00006400000c000b */
[----:B01----:R-:W-:Y:S01]  /*15950*/  ENDCOLLECTIVE ;  /* 0x000000000000791b */ /* 0x003fe20003800000 */
.L_x_2350:
[----:B------:R-:W-:-:S05]  /*15960*/  IADD3 R2, P0, R35, R2, RZ ;  /* 0x0000000223027210 */ /* 0x000fca0007f1e0ff */
[----:B------:R-:W-:Y:S01]  /*15970*/  IMAD.X R3, RZ, RZ, R10, P0 ;  /* 0x000000ffff037224 */ /* 0x000fe200000e060a */
[C---:B------:R-:W-:Y:S02]  /*15980*/  ISETP.LT.OR P0, PT, R9.reuse, 0x61, P3 ;  /* 0x000000610900780c */ /* 0x040fe40001f01670 */
[----:B------:R-:W-:Y:S02]  /*15990*/  ISETP.GE.AND P3, PT, R9, 0x21, PT ;  /* 0x000000210900780c */ /* 0x000fe40003f66270 */
[----:B------:R-:W-:-:S09]  /*159a0*/  MOV R13, R20 ;  /* 0x00000014000d7202 */ /* 0x000fd20000000f00 */
        /* <DEDUP_REMOVED lines=10> */
.L_x_2351:
[----:B------:R-:W-:Y:S01]  /*15a50*/  @!PT LDS RZ, [RZ] ;  /* 0x00000000fffff984 */ /* 0x000fe20000000800 */
[----:B------:R-:W-:Y:S01]  /*15a60*/  @!PT LDS RZ, [RZ] ;  /* 0x00000000fffff984 */ /* 0x000fe20000000800 */
[----:B------:R-:W-:Y:S01]  /*15a70*/  @!PT LDS RZ, [RZ] ;  /* 0x00000000fffff984 */ /* 0x000fe20000000800 */
[----:B------:R0:W-:Y:S02]  /*15a80*/  LDGSTS.E.BYPASS.LTC128B.128 [R7+0xd400], desc[UR36][R2.64+0x40], !P0 ;  /* 0x0d40004002077fae */ /* 0x0001e4000c101d64 */
[----:B0-----:R-:W-:Y:S01]  /*15a90*/  IMAD.MOV.U32 R2, RZ, RZ, R14 ;  /* 0x000000ffff027224 */ /* 0x001fe200078e000e */
[----:B------:R-:W-:Y:S06]  /*15aa0*/  BRA `(.L_x_2352) ;  /* 0xffffffc000d47947 */ /* 0x000fec000383ffff */
.L_x_2291:
[----:B-1----:R-:W-:Y:S02]  /*15ab0*/  IMAD.MOV.U32 R3, RZ, RZ, 0x1 ;  /* 0x00000001ff037424 */ /* 0x002fe400078e00ff */
[----:B------:R-:W-:-:S03]  /*15ac0*/  IMAD.U32 R2, RZ, RZ, UR45 ;  /* 0x0000002dff027e24 */ /* 0x000fc6000f8e00ff */
[----:B------:R-:W-:-:S04]  /*15ad0*/  SHF.L.U32 R3, R3, 0x1f, RZ ;  /* 0x0000001f03037819 */ /* 0x000fc800000006ff */
[----:B------:R1:W2:Y:S03]  /*15ae0*/  SYNCS.PHASECHK.TRANS64.TRYWAIT P0, [R2+URZ+0x29840], R3 ;  /* 0x02984003020075a7 */ /* 0x0002a6000800017f */
[----:B--2---:R-:W-:Y:S05]  /*15af0*/  @!P0 NANOSLEEP.SYNCS 0x989680 ;  /* 0x009896800000895d */ /* 0x004fea0003900000 */
[----:B------:R-:W2:Y:S02]  /*15b00*/  @!P0 SYNCS.PHASECHK.TRANS64 P0, [R2+URZ+0x29840], R3 ;  /* 0x02984003020085a7 */ /* 0x000ea4000800007f */
[----:B--2---:R-:W-:Y:S05]  /*15b10*/  @!P0 BRA `(.L_x_2291) ;  /* 0xfffffffc00e48947 */ /* 0x004fea000383ffff */
[----:B------:R-:W-:Y:S05]  /*15b20*/  BRA `(.L_x_2353) ;  /* 0xffffffc400187947 */ /* 0x000fea000383ffff */
.L_x_2292:
        /* <DEDUP_REMOVED lines=8> */
.L_x_2355:
[----:B------:R-:W-:Y:S05]  /*15bb0*/  BSYNC B0 ;  /* 0x0000000000007941 */ /* 0x000fea0003800000 */
.L_x_2354:
        /* <DEDUP_REMOVED lines=11> */
.L_x_2356:
[----:B------:R-:W-:Y:S02]  /*15c70*/  @P3 VIADD R21, R36, UR45 ;  /* 0x0000002d24153c36 */ /* 0x000fe40008000000 */
[----:B------:R-:W-:Y:S02]  /*15c80*/  IMAD.MOV.U32 R13, RZ, RZ, R6 ;  /* 0x000000ffff0d7224 */ /* 0x000fe400078e0006 */
[----:B------:R-:W-:Y:S01]  /*15c90*/  IMAD.MOV.U32 R12, RZ, RZ, 0x1 ;  /* 0x00000001ff0c7424 */ /* 0x000fe200078e00ff */
[----:B------:R-:W-:Y:S02]  /*15ca0*/  @P4 IADD3 R14, P0, R35, R14, RZ ;  /* 0x0000000e230e4210 */ /* 0x000fe40007f1e0ff */
[----:B------:R-:W-:-:S03]  /*15cb0*/  LOP3.LUT P6, RZ, R16, 0x8, RZ, 0xc0, !PT ;  /* 0x0000000810ff7812 */ /* 0x000fc600078cc0ff */
[----:B------:R-:W-:Y:S01]  /*15cc0*/  @P4 IMAD.X R3, RZ, RZ, R2, P0 ;  /* 0x000000ffff034224 */ /* 0x000fe200000e0602 */
[----:B------:R-:W-:Y:S02]  /*15cd0*/  LOP3.LUT P0, RZ, R16, 0x10, RZ, 0xc0, !PT ;  /* 0x0000001010ff7812 */ /* 0x000fe4000780c0ff */
[----:B------:R-:W-:-:S11]  /*15ce0*/  @P4 MOV R2, R14 ;  /* 0x0000000e00024202 */ /* 0x000fd60000000f00 */
        /* <DEDUP_REMOVED lines=8> */
.L_x_2357:
        /* <DEDUP_REMOVED lines=10> */
.L_x_2358:
[----:B------:R-:W-:Y:S02]  /*15e10*/  IMAD.MOV.U32 R13, RZ, RZ, R6 ;  /* 0x000000ffff0d7224 */ /* 0x000fe400078e0006 */
[----:B------:R-:W-:Y:S01]  /*15e20*/  IMAD.MOV.U32 R12, RZ, RZ, 0x2 ;  /* 0x00000002ff0c7424 */ /* 0x000fe200078e00ff */
[----:B------:R-:W-:Y:S02]  /*15e30*/  @P3 IADD3 R14, P0, R35, R14, RZ ;  /* 0x0000000e230e3210 */ /* 0x000fe40007f1e0ff */
[----:B------:R-:W-:-:S03]  /*15e40*/  LOP3.LUT P6, RZ, R16, 0x10, RZ, 0xc0, !PT ;  /* 0x0000001010ff7812 */ /* 0x000fc600078cc0ff */
[----:B------:R-:W-:Y:S02]  /*15e50*/  @P3 IMAD.X R19, RZ, RZ, R8, P0 ;  /* 0x000000ffff133224 */ /* 0x000fe400000e0608 */
[----:B------:R-:W-:Y:S02]  /*15e60*/  @P3 IMAD.MOV.U32 R2, RZ, RZ, R14 ;  /* 0x000000ffff023224 */ /* 0x000fe400078e000e */
        /* <DEDUP_REMOVED lines=9> */
.L_x_2359:
[----:B------:R-:W-:Y:S01]  /*15f00*/  @!PT LDS RZ, [RZ] ;  /* 0x00000000fffff984 */ /* 0x000fe20000000800 */
[----:B------:R-:W-:Y:S01]  /*15f10*/  @!PT LDS RZ, [RZ] ;  /* 0x00000000fffff984 */ /* 0x000fe20000000800 */
[----:B------:R-:W-:Y:S01]  /*15f20*/  @!PT LDS RZ, [RZ] ;  /* 0x00000000fffff984 */ /* 0x000fe20000000800 */
[----:B------:R-:W-:Y:S04]  /*15f30*/  @P3 LDGSTS.E.BYPASS.LTC128B.128 [R21+0x1d400], desc[UR36][R2.64+0x40], !P4 ;  /* 0x1d40004002153fae */ /* 0x000fe8000e101d64 */
[----:B------:R0:W-:Y:S01]  /*15f40*/  @P3 LDGSTS.E.BYPASS.LTC128B.128 [R21+0x1fc00], desc[UR36][R2.64+0x80], !P5 ;  /* 0x1fc0008002153fae */ /* 0x0001e2000e901d64 */
[----:B------:R-:W-:Y:S01]  /*15f50*/  LOP3.LUT P3, RZ, R16, 0x10, RZ, 0xc0, !PT ;  /* 0x0000001010ff7812 */ /* 0x000fe2000786c0ff */
[----:B------:R-:W-:Y:S02]  /*15f60*/  IMAD.MOV.U32 R13, RZ, RZ, R5 ;  /* 0x000000ffff0d7224 */ /* 0x000fe400078e0005 */
[----:B0-----:R-:W-:Y:S02]  /*15f70*/  @P1 VIADD R21, R36, UR45 ;  /* 0x0000002d24151c36 */ /* 0x001fe40008000000 */
[----:B------:R-:W-:-:S08]  /*15f80*/  IMAD.MOV.U32 R8, RZ, RZ, R14 ;  /* 0x000000ffff087224 */ /* 0x000fd000078e000e */
[----:B------:R-:W-:Y:S05]  /*15f90*/  WARPSYNC.COLLECTIVE R15, `(.L_x_2360) ;  /* 0x000000000f087348 */ /* 0x000fea0003c00000 */
[----:B------:R0:W1:Y:S02]  /*15fa0*/  SHFL.IDX P6, R14, R13, R12, R11 ;  /* 0x0000000c0d0e7389 */ /* 0x00006400000c000b */
[----:B01----:R-:W-:Y:S01]  /*15fb0*/  ENDCOLLECTIVE ;  /* 0x000000000000791b */ /* 0x003fe20003800000 */
.L_x_2360:
[----:B------:R-:W-:Y:S02]  /*15fc0*/  IMAD.MOV.U32 R13, RZ, RZ, R6 ;  /* 0x000000ffff0d7224 */ /* 0x000fe400078e0006 */
[----:B------:R-:W-:Y:S01]  /*15fd0*/  IMAD.MOV.U32 R12, RZ, RZ, 0x3 ;  /* 0x00000003ff0c7424 */ /* 0x000fe200078e00ff */
[----:B------:R-:W-:-:S05]  /*15fe0*/  @P2 IADD3 R14, P0, R35, R14, RZ ;  /* 0x0000000e230e2210 */ /* 0x000fca0007f1e0ff */
[----:B------:R-:W-:-:S08]  /*15ff0*/  @P2 IMAD.MOV.U32 R2, RZ, RZ, R14 ;  /* 0x000000ffff022224 */ /* 0x000fd000078e000e */
[----:B------:R-:W-:Y:S05]  /*16000*/  WARPSYNC.COLLECTIVE R15, `(.L_x_2361) ;  /* 0x000000000f087348 */ /* 0x000fea0003c00000 */
[----:B------:R0:W1:Y:S02]  /*16010*/  SHFL.IDX P6, R14, R13, R12, R11 ;  /* 0x0000000c0d0e7389 */ /* 0x00006400000c000b */
[----:B01----:R-:W-:Y:S01]  /*16020*/  ENDCOLLECTIVE ;  /* 0x000000000000791b */ /* 0x003fe20003800000 */
.L_x_2361:
[----:B------:R-:W-:-:S05]  /*16030*/  @P2 IMAD.X R9, RZ, RZ, R8, P0 ;  /* 0x000000ffff092224 */ /* 0x000fca00000e0608 */
[----:B------:R-:W-:-:S05]  /*16040*/  @P2 MOV R3, R9 ;  /* 0x0000000900032202 */ /* 0x000fca0000000f00 */
        /* <DEDUP_REMOVED lines=11> */
.L_x_2362:
[----:B------:R-:W-:Y:S02]  /*16100*/  IMAD.MOV.U32 R13, RZ, RZ, R7 ;  /* 0x000000ffff0d7224 */ /* 0x000fe400078e0007 */
[----:B------:R-:W-:Y:S01]  /*16110*/  IMAD.MOV.U32 R12, RZ, RZ, RZ ;  /* 0x000000ffff0c7224 */ /* 0x000fe200078e00ff */
[----:B------:R-:W-:-:S05]  /*16120*/  @P1 IADD3 R14, P0, R35, R14, RZ ;  /* 0x0000000e230e1210 */ /* 0x000fca0007f1e0ff */
[----:B------:R-:W-:-:S08]  /*16130*/  @P1 IMAD.MOV.U32 R2, RZ, RZ, R14 ;  /* 0x000000ffff021224 */ /* 0x000fd000078e000e */
[----:B------:R-:W-:Y:S05]  /*16140*/  WARPSYNC.COLLECTIVE R15, `(.L_x_2363) ;  /* 0x000000000f087348 */ /* 0x000fea0003c00000 */
[----:B------:R0:W1:Y:S02]  /*16150*/  SHFL.IDX P6, R14, R13, R12, R11 ;  /* 0x0000000c0d0e7389 */ /* 0x00006400000c000b */
[----:B01----:R-:W-:Y:S01]  /*16160*/  ENDCOLLECTIVE ;  /* 0x000000000000791b */ /* 0x003fe20003800000 */
.L_x_2363:
        /* <DEDUP_REMOVED lines=9> */
[----:B------:R-:W-:Y:S01]  /*16200*/  ISETP.NE.AND P5, PT, R4, RZ, PT ;  /* 0x000000ff0400720c */ /* 0x000fe20003fa5270 */
[----:B------:R-:W-:-:S12]  /*16210*/  IMAD.MOV.U32 R7, RZ, RZ, R14 ;  /* 0x000000ffff077224 */ /* 0x000fd800078e000e */
[----:B0-----:R-:W-:Y:S05]  /*16220*/  WARPSYNC.COLLECTIVE R15, `(.L_x_2364) ;  /* 0x000000000f087348 */ /* 0x001fea0003c00000 */
[----:B------:R1:W2:Y:S02]  /*16230*/  SHFL.IDX P6, R14, R13, R12, R11 ;  /* 0x0000000c0d0e7389 */ /* 0x0002a400000c000b */
[----:B012---:R-:W-:Y:S01]  /*16240*/  ENDCOLLECTIVE ;  /* 0x000000000000791b */ /* 0x007fe20003800000 */
.L_x_2364:
[----:B------:R-:W-:Y:S05]  /*16250*/  BRA `(.L_x_2365) ;  /* 0xffffffc000b47947 */ /* 0x000fea000383ffff */
.L_x_2297:
[----:B------:R-:W-:Y:S01]  /*16260*/  IMAD.MOV.U32 R13, RZ, RZ, R5 ;  /* 0x000000ffff0d7224 */ /* 0x000fe200078e0005 */
[----:B------:R-:W-:Y:S01]  /*16270*/  MOV R15, 0xffffffff ;  /* 0xffffffff000f7802 */ /* 0x000fe20000000f00 */
[----:B------:R-:W-:Y:S02]  /*16280*/  IMAD.MOV.U32 R12, RZ, RZ, RZ ;  /* 0x000000ffff0c7224 */ /* 0x000fe400078e00ff */
[----:B------:R-:W-:Y:S02]  /*16290*/  IMAD.MOV.U32 R11, RZ, RZ, 0x1c1f ;  /* 0x00001c1fff0b7424 */ /* 0x000fe400078e00ff */
[----:B------:R-:W-:-:S07]  /*162a0*/  IMAD.U32 R3, RZ, RZ, UR47 ;  /* 0x0000002fff037e24 */ /* 0x000fce000f8e00ff */
[----:B0-2---:R-:W-:Y:S05]  /*162b0*/  WARPSYNC.COLLECTIVE R15, `(.L_x_2366) ;  /* 0x000000000f087348 */ /* 0x005fea0003c00000 */
[----:B--2---:R1:W2:Y:S02]  /*162c0*/  SHFL.IDX P6, R14, R13, R12, R11 ;  /* 0x0000000c0d0e7389 */ /* 0x0042a400000c000b */
[----:B012---:R-:W-:Y:S01]  /*162d0*/  ENDCOLLECTIVE ;  /* 0x000000000000791b */ /* 0x007fe20003800000 */
.L_x_2366:
[----:B------:R-:W-:Y:S02]  /*162e0*/  IMAD.MOV.U32 R13, RZ, RZ, R4 ;  /* 0x000000ffff0d7224 */ /* 0x000fe400078e0004 */
[----:B------:R-:W-:-:S07]  /*162f0*/  IMAD.MOV.U32 R2, RZ, RZ, R14 ;  /* 0x000000ffff027224 */ /* 0x000fce00078e000e */
[----:B------:R-:W-:Y:S05]  /*16300*/  WARPSYNC.COLLECTIVE R15, `(.L_x_2367) ;  /* 0x000000000f087348 */ /* 0x000fea0003c00000 */
[----:B------:R0:W1:Y:S02]  /*16310*/  SHFL.IDX P6, R14, R13, R12, R11 ;  /* 0x0000000c0d0e7389 */ /* 0x00006400000c000b */
[----:B01----:R-:W-:Y:S01]  /*16320*/  ENDCOLLECTIVE ;  /* 0x000000000000791b */ /* 0x003fe20003800000 */
.L_x_2367:
[----:B------:R-:W-:Y:S02]  /*16330*/  ULDC UR4, c[0x0][0x288] ;  /* 0x0000a20000047ab9 */ /* 0x000fe40000000800 */
[----:B------:R-:W-:Y:S02]  /*16340*/  IMAD R7, R0, UR4, RZ ;  /* 0x0000000400077c24 */ /* 0x000fe4000f8e02ff */
[----:B------:R-:W-:-:S04]  /*16350*/  IMAD R0, R3, 0x80, R28 ;  /* 0x0000008003007824 */ /* 0x000fc800078e021c */
        /* <DEDUP_REMOVED lines=11> */
.L_x_2368:
        /* <DEDUP_REMOVED lines=12> */
.L_x_2369:
        /* <DEDUP_REMOVED lines=8> */
.L_x_2370:
[----:B------:R-:W-:Y:S02]  /*16550*/  @!P0 IMAD.X R9, RZ, RZ, R6, P4 ;  /* 0x000000ffff098224 */ /* 0x000fe400020e0606 */
[----:B------:R-:W-:-:S03]  /*16560*/  VIADD R6, R0, 0x40 ;  /* 0x0000004000067836 */ /* 0x000fc60000000000 */
[----:B------:R-:W-:-:S05]  /*16570*/  @!P0 MOV R3, R9 ;  /* 0x0000000900038202 */ /* 0x000fca0000000f00 */
        /* <DEDUP_REMOVED lines=12> */
.L_x_2371:
        /* <DEDUP_REMOVED lines=8> */
.L_x_2372:
        /* <DEDUP_REMOVED lines=13> */
.L_x_2373:
[----:B------:R-:W-:Y:S05]  /*16790*/  BRA `(.L_x_2374) ;  /* 0xffffffc400807947 */ /* 0x000fea000383ffff */
.L_x_2300:
[----:B-1-3--:R-:W-:-:S04]  /*167a0*/  IMAD.U32 R3, RZ, RZ, UR45 ;  /* 0x0000002dff037e24 */ /* 0x00afc8000f8e00ff */
[----:B------:R1:W3:Y:S03]  /*167b0*/  SYNCS.PHASECHK.TRANS64.TRYWAIT P0, [R3+URZ+0x29820], R0 ;  /* 0x02982000030075a7 */ /* 0x0002e6000800017f */
[----:B---3--:R-:W-:Y:S05]  /*167c0*/  @!P0 NANOSLEEP.SYNCS 0x989680 ;  /* 0x009896800000895d */ /* 0x008fea0003900000 */
[----:B------:R-:W3:Y:S02]  /*167d0*/  @!P0 SYNCS.PHASECHK.TRANS64 P0, [R3+URZ+0x29820], R0 ;  /* 0x02982000030085a7 */ /* 0x000ee4000800007f */
[----:B---3--:R-:W-:Y:S05]  /*167e0*/  @!P0 BRA `(.L_x_2300) ;  /* 0xfffffffc00ec8947 */ /* 0x008fea000383ffff */
[----:B------:R-:W-:Y:S05]  /*167f0*/  BRA `(.L_x_2375) ;  /* 0xffffffc400c47947 */ /* 0x000fea000383ffff */
.L_x_2303:
[----:B0-----:R0:W1:Y:S02]  /*16800*/  SYNCS.PHASECHK.TRANS64.TRYWAIT P0, [R10+URZ+0x29880], R26 ;  /* 0x0298801a0a0075a7 */ /* 0x001064000800017f */
[----:B-1----:R-:W-:Y:S05]  /*16810*/  @!P0 NANOSLEEP.SYNCS 0x989680 ;  /* 0x009896800000895d */ /* 0x002fea0003900000 */
[----:B------:R-:W1:Y:S02]  /*16820*/  @!P0 SYNCS.PHASECHK.TRANS64 P0, [R10+URZ+0x29880], R26 ;  /* 0x0298801a0a0085a7 */ /* 0x000e64000800007f */
[----:B-1----:R-:W-:Y:S05]  /*16830*/  @!P0 BRA `(.L_x_2303) ;  /* 0xfffffffc00f08947 */ /* 0x002fea000383ffff */
[----:B------:R-:W-:Y:S05]  /*16840*/  BRA `(.L_x_2376) ;  /* 0xffffffc800d47947 */ /* 0x000fea000383ffff */
.L_x_2304:
[----:B------:R-:W-:Y:S01]  /*16850*/  BSSY B0, `(.L_x_2377) ;  /* 0x0000008000007945 */ /* 0x000fe20003800000 */
[----:B------:R-:W-:Y:S01]  /*16860*/  IMAD.MOV.U32 R13, RZ, RZ, R25 ;  /* 0x000000ffff0d7224 */ /* 0x000fe200078e0019 */
[----:B------:R-:W-:Y:S01]  /*16870*/  MOV R12, RZ ;  /* 0x000000ff000c7202 */ /* 0x000fe20000000f00 */
[----:B------:R-:W-:Y:S02]  /*16880*/  IMAD.MOV.U32 R11, RZ, RZ, 0x1c1f ;  /* 0x00001c1fff0b7424 */ /* 0x000fe400078e00ff */
[----:B------:R-:W-:-:S07]  /*16890*/  IMAD.MOV.U32 R15, RZ, RZ, -0x1 ;  /* 0xffffffffff0f7424 */ /* 0x000fce00078e00ff */
[----:B0-2---:R-:W-:Y:S05]  /*168a0*/  WARPSYNC.COLLECTIVE R15, `(.L_x_2378) ;  /* 0x000000000f087348 */ /* 0x005fea0003c00000 */
[----:B--2---:R1:W2:Y:S02]  /*168b0*/  SHFL.IDX P6, R14, R13, R12, R11 ;  /* 0x0000000c0d0e7389 */ /* 0x0042a400000c000b */
[----:B012---:R-:W-:Y:S01]  /*168c0*/  ENDCOLLECTIVE ;  /* 0x000000000000791b */ /* 0x007fe20003800000 */
.L_x_2378:
[----:B------:R-:W-:Y:S05]  /*168d0*/  BSYNC B0 ;  /* 0x0000000000007941 */ /* 0x000fea0003800000 */
.L_x_2377:
        /* <DEDUP_REMOVED lines=9> */
.L_x_2379:
[----:B------:R-:W-:Y:S02]  /*16970*/  IMAD.IADD R21, R33, 0x1, R9 ;  /* 0x0000000121157824 */ /* 0x000fe400078e0209 */
[----:B------:R-:W-:Y:S02]  /*16980*/  IMAD.MOV.U32 R13, RZ, RZ, R25 ;  /* 0x000000ffff0d7224 */ /* 0x000fe400078e0019 */
[----:B------:R-:W-:Y:S02]  /*16990*/  IMAD.MOV.U32 R12, RZ, RZ, 0x1 ;  /* 0x00000001ff0c7424 */ /* 0x000fe400078e00ff */
[----:B------:R-:W-:-:S07]  /*169a0*/  IMAD.MOV.U32 R2, RZ, RZ, R14 ;  /* 0x000000ffff027224 */ /* 0x000fce00078e000e */
[----:B------:R-:W-:Y:S05]  /*169b0*/  WARPSYNC.COLLECTIVE R15, `(.L_x_2380) ;  /* 0x000000000f087348 */ /* 0x000fea0003c00000 */
[----:B------:R0:W1:Y:S02]  /*169c0*/  SHFL.IDX P6, R14, R13, R12, R11 ;  /* 0x0000000c0d0e7389 */ /* 0x00006400000c000b */
[----:B01----:R-:W-:Y:S01]  /*169d0*/  ENDCOLLECTIVE ;  /* 0x000000000000791b */ /* 0x003fe20003800000 */
.L_x_2380:
[----:B------:R-:W-:-:S05]  /*169e0*/  IADD3 R2, P0, R35, R2, RZ ;  /* 0x0000000223027210 */ /* 0x000fca0007f1e0ff */
[----:B------:R-:W-:-:S05]  /*169f0*/  IMAD.X R3, RZ, RZ, R3, P0 ;  /* 0x000000ffff037224 */ /* 0x000fca00000e0603 */
[----:B------:R-:W-:Y:S01]  /*16a00*/  @!PT LDS RZ, [RZ] ;  /* 0x00000000fffff984 */ /* 0x000fe20000000800 */
[----:B------:R-:W-:Y:S01]  /*16a10*/  @!PT LDS RZ, [RZ] ;  /* 0x00000000fffff984 */ /* 0x000fe20000000800 */
[----:B------:R-:W-:Y:S01]  /*16a20*/  @!PT LDS RZ, [RZ] ;  /* 0x00000000fffff984 */ /* 0x000fe20000000800 */
[----:B------:R-:W-:Y:S01]  /*16a30*/  LDGSTS.E.BYPASS.LTC128B.128 [R9], desc[UR36][R2.64], !P3 ;  /* 0x0000000002097fae */ /* 0x000fe2000d901d64 */
[----:B------:R-:W-:-:S03]  /*16a40*/  IMAD.MOV.U32 R13, RZ, RZ, R22 ;  /* 0x000000ffff0d7224 */ /* 0x000fc600078e0016 */
[----:B------:R0:W-:Y:S02]  /*16a50*/  LDGSTS.E.BYPASS.LTC128B.128 [R21], desc[UR36][R2.64+0x40], !P1 ;  /* 0x0000004002157fae */ /* 0x0001e4000c901d64 */
[----:B0-----:R-:W-:-:S07]  /*16a60*/  IMAD.MOV.U32 R3, RZ, RZ, R14 ;  /* 0x000000ffff037224 */ /* 0x001fce00078e000e */
[----:B------:R-:W-:Y:S05]  /*16a70*/  WARPSYNC.COLLECTIVE R15, `(.L_x_2381) ;  /* 0x000000000f087348 */ /* 0x000fea0003c00000 */
[----:B------:R0:W1:Y:S02]  /*16a80*/  SHFL.IDX P6, R14, R13, R12, R11 ;  /* 0x0000000c0d0e7389 */ /* 0x00006400000c000b */
[----:B01----:R-:W-:Y:S01]  /*16a90*/  ENDCOLLECTIVE ;  /* 0x000000000000791b */ /* 0x003fe20003800000 */
.L_x_2381:
[----:B------:R-:W-:Y:S02]  /*16aa0*/  IMAD.MOV.U32 R13, RZ, RZ, R25 ;  /* 0x000000ffff0d7224 */ /* 0x000fe400078e0019 */
[----:B------:R-:W-:Y:S02]  /*16ab0*/  IMAD.MOV.U32 R12, RZ, RZ, 0x2 ;  /* 0x00000002ff0c7424 */ /* 0x000fe400078e00ff */
[----:B------:R-:W-:-:S07]  /*16ac0*/  IMAD.MOV.U32 R2, RZ, RZ, R14 ;  /* 0x000000ffff027224 */ /* 0x000fce00078e000e */
[----:B------:R-:W-:Y:S05]  /*16ad0*/  WARPSYNC.COLLECTIVE R15, `(.L_x_2382) ;  /* 0x000000000f087348 */ /* 0x000fea0003c00000 */
[----:B------:R0:W1:Y:S02]  /*16ae0*/  SHFL.IDX P6, R14, R13, R12, R11 ;  /* 0x0000000c0d0e7389 */ /* 0x00006400000c000b */
[----:B01----:R-:W-:Y:S01]  /*16af0*/  ENDCOLLECTIVE ;  /* 0x000000000000791b */ /* 0x003fe20003800000 */
.L_x_2382:
[----:B------:R-:W-:-:S04]  /*16b00*/  IADD3 R2, P0, R35, R2, RZ ;  /* 0x0000000223027210 */ /* 0x000fc80007f1e0ff */
[----:B------:R-:W-:-:S05]  /*16b10*/  IADD3.X R3, RZ, R3, RZ, P0, !PT ;  /* 0x00000003ff037210 */ /* 0x000fca00007fe4ff */
        /* <DEDUP_REMOVED lines=10> */
.L_x_2383:
[----:B------:R-:W-:Y:S02]  /*16bc0*/  IMAD.MOV.U32 R13, RZ, RZ, R25 ;  /* 0x000000ffff0d7224 */ /* 0x000fe400078e0019 */
[----:B------:R-:W-:Y:S02]  /*16bd0*/  IMAD.MOV.U32 R12, RZ, RZ, 0x3 ;  /* 0x00000003ff0c7424 */ /* 0x000fe400078e00ff */
[----:B------:R-:W-:-:S07]  /*16be0*/  IMAD.MOV.U32 R2, RZ, RZ, R14 ;  /* 0x000000ffff027224 */ /* 0x000fce00078e000e */
[----:B------:R-:W-:Y:S05]  /*16bf0*/  WARPSYNC.COLLECTIVE R15, `(.L_x_2384) ;  /* 0x000000000f087348 */ /* 0x000fea0003c00000 */
[----:B------:R0:W1:Y:S02]  /*16c00*/  SHFL.IDX P6, R14, R13, R12, R11 ;  /* 0x0000000c0d0e7389 */ /* 0x00006400000c000b */
[----:B01----:R-:W-:Y:S01]  /*16c10*/  ENDCOLLECTIVE ;  /* 0x000000000000791b */ /* 0x003fe20003800000 */
.L_x_2384:
        /* <DEDUP_REMOVED lines=12> */
.L_x_2385:
[----:B------:R-:W-:Y:S02]  /*16ce0*/  IMAD.MOV.U32 R13, RZ, RZ, R23 ;  /* 0x000000ffff0d7224 */ /* 0x000fe400078e0017 */
[----:B------:R-:W-:Y:S02]  /*16cf0*/  IMAD.MOV.U32 R12, RZ, RZ, RZ ;  /* 0x000000ffff0c7224 */ /* 0x000fe400078e00ff */
[----:B------:R-:W-:-:S07]  /*16d00*/  IMAD.MOV.U32 R2, RZ, RZ, R14 ;  /* 0x000000ffff027224 */ /* 0x000fce00078e000e */
[----:B------:R-:W-:Y:S05]  /*16d10*/  WARPSYNC.COLLECTIVE R15, `(.L_x_2386) ;  /* 0x000000000f087348 */ /* 0x000fea0003c00000 */
[----:B------:R0:W1:Y:S02]  /*16d20*/  SHFL.IDX P6, R14, R13, R12, R11 ;  /* 0x0000000c0d0e7389 */ /* 0x00006400000c000b */
[----:B01----:R-:W-:Y:S01]  /*16d30*/  ENDCOLLECTIVE ;  /* 0x000000000000791b */ /* 0x003fe20003800000 */
.L_x_2386:
[----:B------:R-:W-:-:S05]  /*16d40*/  IADD3 R2, P0, R35, R2, RZ ;  /* 0x0000000223027210 */ /* 0x000fca0007f1e0ff */
[----:B------:R-:W-:-:S05]  /*16d50*/  IMAD.X R3, RZ, RZ, R25, P0 ;  /* 0x000000ffff037224 */ /* 0x000fca00000e0619 */
[----:B------:R-:W-:Y:S01]  /*16d60*/  @!PT LDS RZ, [RZ] ;  /* 0x00000000fffff984 */ /* 0x000fe20000000800 */
[----:B------:R-:W-:Y:S01]  /*16d70*/  @!PT LDS RZ, [RZ] ;  /* 0x00000000fffff984 */ /* 0x000fe20000000800 */
[----:B------:R-:W-:Y:S01]  /*16d80*/  @!PT LDS RZ, [RZ] ;  /* 0x00000000fffff984 */ /* 0x000fe20000000800 */
[----:B------:R0:W-:Y:S01]  /*16d90*/  LDGSTS.E.BYPASS.LTC128B.128 [R9+0x3000], desc[UR36][R2.64], !P3 ;  /* 0x0300000002097fae */ /* 0x0001e2000d901d64 */
[----:B------:R-:W-:-:S03]  /*16da0*/  MOV R13, R8 ;  /* 0x00000008000d7202 */ /* 0x000fc60000000f00 */
[----:B------:R0:W-:Y:S01]  /*16db0*/  LDGSTS.E.BYPASS.LTC128B.128 [R21+0x3000], desc[UR36][R2.64+0x40], !P1 ;  /* 0x0300004002157fae */ /* 0x0001e2000c901d64 */
[----:B------:R-:W-:-:S07]  /*16dc0*/  IMAD.MOV.U32 R23, RZ, RZ, R14 ;  /* 0x000000ffff177224 */ /* 0x000fce00078e000e */
[----:B0-----:R-:W-:Y:S05]  /*16dd0*/  WARPSYNC.COLLECTIVE R15, `(.L_x_2387) ;  /* 0x000000000f087348 */ /* 0x001fea0003c00000 */
[----:B------:R1:W2:Y:S02]  /*16de0*/  SHFL.IDX P6, R14, R13, R12, R11 ;  /* 0x0000000c0d0e7389 */ /* 0x0002a400000c000b */
[----:B012---:R-:W-:Y:S01]  /*16df0*/  ENDCOLLECTIVE ;  /* 0x000000000000791b */ /* 0x007fe20003800000 */
.L_x_2387:
[----:B------:R-:W-:Y:S05]  /*16e00*/  BRA `(.L_x_2388) ;  /* 0xffffffc800807947 */ /* 0x000fea000383ffff */
.L_x_2307:
[----:B--2---:R2:W3:Y:S02]  /*16e10*/  SYNCS.PHASECHK.TRANS64.TRYWAIT P0, [R10+URZ+0x29840], R26 ;  /* 0x0298401a0a0075a7 */ /* 0x0044e4000800017f */
[----:B---3--:R-:W-:Y:S05]  /*16e20*/  @!P0 NANOSLEEP.SYNCS 0x989680 ;  /* 0x009896800000895d */ /* 0x008fea0003900000 */
[----:B------:R-:W3:Y:S02]  /*16e30*/  @!P0 SYNCS.PHASECHK.TRANS64 P0, [R10+URZ+0x29840], R26 ;  /* 0x0298401a0a0085a7 */ /* 0x000ee4000800007f */
[----:B---3--:R-:W-:Y:S05]  /*16e40*/  @!P0 BRA `(.L_x_2307) ;  /* 0xfffffffc00f08947 */ /* 0x008fea000383ffff */
[----:B------:R-:W-:Y:S05]  /*16e50*/  BRA `(.L_x_2389) ;  /* 0xffffffc800bc7947 */ /* 0x000fea000383ffff */
.L_x_2308:
[----:B------:R-:W-:Y:S01]  /*16e60*/  BSSY B0, `(.L_x_2390) ;  /* 0x0000008000007945 */ /* 0x000fe20003800000 */
[----:B------:R-:W-:Y:S02]  /*16e70*/  IMAD.MOV.U32 R13, RZ, RZ, R21 ;  /* 0x000000ffff0d7224 */ /* 0x000fe400078e0015 */
[----:B------:R-:W-:Y:S02]  /*16e80*/  IMAD.MOV.U32 R12, RZ, RZ, RZ ;  /* 0x000000ffff0c7224 */ /* 0x000fe400078e00ff */
[----:B------:R-:W-:Y:S02]  /*16e90*/  IMAD.MOV.U32 R11, RZ, RZ, 0x1c1f ;  /* 0x00001c1fff0b7424 */ /* 0x000fe400078e00ff */
[----:B------:R-:W-:-:S07]  /*16ea0*/  IMAD.MOV.U32 R15, RZ, RZ, -0x1 ;  /* 0xffffffffff0f7424 */ /* 0x000fce00078e00ff */
[----:B012---:R-:W-:Y:S05]  /*16eb0*/  WARPSYNC.COLLECTIVE R15, `(.L_x_2391) ;  /* 0x000000000f087348 */ /* 0x007fea0003c00000 */
[----:B------:R3:W4:Y:S02]  /*16ec0*/  SHFL.IDX P6, R14, R13, R12, R11 ;  /* 0x0000000c0d0e7389 */ /* 0x00072400000c000b */
[----:B01234-:R-:W-:Y:S01]  /*16ed0*/  ENDCOLLECTIVE ;  /* 0x000000000000791b */ /* 0x01ffe20003800000 */
.L_x_2391:
[----:B------:R-:W-:Y:S05]  /*16ee0*/  BSYNC B0 ;  /* 0x0000000000007941 */ /* 0x000fea0003800000 */
.L_x_2390:
        /* <DEDUP_REMOVED lines=9> */
.L_x_2392:
[----:B------:R-:W-:Y:S02]  /*16f80*/  IMAD.MOV.U32 R13, RZ, RZ, R21 ;  /* 0x000000ffff0d7224 */ /* 0x000fe400078e0015 */
[----:B------:R-:W-:Y:S01]  /*16f90*/  IMAD.MOV.U32 R12, RZ, RZ, 0x1 ;  /* 0x00000001ff0c7424 */ /* 0x000fe200078e00ff */
[----:B------:R-:W-:-:S13]  /*16fa0*/  IADD3 R2, P0, R35, R14, RZ ;  /* 0x0000000e23027210 */ /* 0x000fda0007f1e0ff */
[----:B------:R-:W-:Y:S05]  /*16fb0*/  WARPSYNC.COLLECTIVE R15, `(.L_x_2393) ;  /* 0x000000000f087348 */ /* 0x000fea0003c00000 */
[----:B------:R0:W1:Y:S02]  /*16fc0*/  SHFL.IDX P6, R14, R13, R12, R11 ;  /* 0x0000000c0d0e7389 */ /* 0x00006400000c000b */
[----:B01----:R-:W-:Y:S01]  /*16fd0*/  ENDCOLLECTIVE ;  /* 0x000000000000791b */ /* 0x003fe20003800000 */
.L_x_2393:
        /* <DEDUP_REMOVED lines=12> */
.L_x_2394:
[----:B------:R-:W-:Y:S02]  /*170a0*/  IMAD.MOV.U32 R13, RZ, RZ, R21 ;  /* 0x000000ffff0d7224 */ /* 0x000fe400078e0015 */
[----:B------:R-:W-:Y:S01]  /*170b0*/  IMAD.MOV.U32 R12, RZ, RZ, 0x2 ;  /* 0x00000002ff0c7424 */ /* 0x000fe200078e00ff */
[----:B------:R-:W-:-:S13]  /*170c0*/  IADD3 R2, P0, R35, R14, RZ ;  /* 0x0000000e23027210 */ /* 0x000fda0007f1e0ff */
[----:B------:R-:W-:Y:S05]  /*170d0*/  WARPSYNC.COLLECTIVE R15, `(.L_x_2395) ;  /* 0x000000000f087348 */ /* 0x000fea0003c00000 */
[----:B------:R0:W1:Y:S02]  /*170e0*/  SHFL.IDX P6, R14, R13, R12, R11 ;  /* 0x0000000c0d0e7389 */ /* 0x00006400000c000b */
[----:B01----:R-:W-:Y:S01]  /*170f0*/  ENDCOLLECTIVE ;  /* 0x000000000000791b */ /* 0x003fe20003800000 */
.L_x_2395:
[----:B------:R-:W-:-:S05]  /*17100*/  IADD3.X R3, RZ, R3, RZ, P0, !PT ;  /* 0x00000003ff037210 */ /* 0x000fca00007fe4ff */
        /* <DEDUP_REMOVED lines=11> */
.L_x_2396:
[----:B------:R-:W-:Y:S02]  /*171c0*/  IMAD.MOV.U32 R13, RZ, RZ, R21 ;  /* 0x000000ffff0d7224 */ /* 0x000fe400078e0015 */
[----:B------:R-:W-:Y:S01]  /*171d0*/  IMAD.MOV.U32 R12, RZ, RZ, 0x3 ;  /* 0x00000003ff0c7424 */ /* 0x000fe200078e00ff */
[----:B------:R-:W-:-:S13]  /*171e0*/  IADD3 R2, P0, R35, R14, RZ ;  /* 0x0000000e23027210 */ /* 0x000fda0007f1e0ff */
[----:B------:R-:W-:Y:S05]  /*171f0*/  WARPSYNC.COLLECTIVE R15, `(.L_x_2397) ;  /* 0x000000000f087348 */ /* 0x000fea0003c00000 */
[----:B------:R0:W1:Y:S02]  /*17200*/  SHFL.IDX P6, R14, R13, R12, R11 ;  /* 0x0000000c0d0e7389 */ /* 0x00006400000c000b */
[----:B01----:R-:W-:Y:S01]  /*17210*/  ENDCOLLECTIVE ;  /* 0x000000000000791b */ /* 0x003fe20003800000 */
.L_x_2397:
        /* <DEDUP_REMOVED lines=12> */
.L_x_2398:
[----:B------:R-:W-:Y:S02]  /*172e0*/  IMAD.MOV.U32 R13, RZ, RZ, R24 ;  /* 0x000000ffff0d7224 */ /* 0x000fe400078e0018 */
[----:B------:R-:W-:Y:S01]  /*172f0*/  IMAD.MOV.U32 R12, RZ, RZ, RZ ;  /* 0x000000ffff0c7224 */ /* 0x000fe200078e00ff */
[----:B------:R-:W-:-:S13]  /*17300*/  IADD3 R2, P0, R35, R14, RZ ;  /* 0x0000000e23027210 */ /* 0x000fda0007f1e0ff */
[----:B------:R-:W-:Y:S05]  /*17310*/  WARPSYNC.COLLECTIVE R15, `(.L_x_2399) ;  /* 0x000000000f087348 */ /* 0x000fea0003c00000 */
[----:B------:R0:W1:Y:S02]  /*17320*/  SHFL.IDX P6, R14, R13, R12, R11 ;  /* 0x0000000c0d0e7389 */ /* 0x00006400000c000b */
[----:B01----:R-:W-:Y:S01]  /*17330*/  ENDCOLLECTIVE ;  /* 0x000000000000791b */ /* 0x003fe20003800000 */
.L_x_2399:
        /* <DEDUP_REMOVED lines=12> */
.L_x_2400:
[----:B------:R-:W-:Y:S05]  /*17400*/  BRA `(.L_x_2401) ;  /* 0xffffffc800607947 */ /* 0x000fea000383ffff */
.L_x_2311:
[----:B0-----:R0:W3:Y:S02]  /*17410*/  SYNCS.PHASECHK.TRANS64.TRYWAIT P0, [R19+URZ+0x29870], R2 ;  /* 0x02987002130075a7 */ /* 0x0010e4000800017f */
[----:B---3--:R-:W-:Y:S05]  /*17420*/  @!P0 NANOSLEEP.SYNCS 0x989680 ;  /* 0x009896800000895d */ /* 0x008fea0003900000 */
[----:B------:R-:W3:Y:S02]  /*17430*/  @!P0 SYNCS.PHASECHK.TRANS64 P0, [R19+URZ+0x29870], R2 ;  /* 0x02987002130085a7 */ /* 0x000ee4000800007f */
[----:B---3--:R-:W-:Y:S05]  /*17440*/  @!P0 BRA `(.L_x_2311) ;  /* 0xfffffffc00f08947 */ /* 0x008fea000383ffff */
[----:B------:R-:W-:Y:S05]  /*17450*/  BRA `(.L_x_2402) ;  /* 0xffffffc800b47947 */ /* 0x000fea000383ffff */
.L_x_2313:
[----:B0-----:R0:W1:Y:S02]  /*17460*/  SYNCS.PHASECHK.TRANS64.TRYWAIT P0, [R19+URZ+0x29860], R2 ;  /* 0x02986002130075a7 */ /* 0x001064000800017f */
[----:B-1----:R-:W-:Y:S05]  /*17470*/  @!P0 NANOSLEEP.SYNCS 0x989680 ;  /* 0x009896800000895d */ /* 0x002fea0003900000 */
[----:B------:R-:W1:Y:S02]  /*17480*/  @!P0 SYNCS.PHASECHK.TRANS64 P0, [R19+URZ+0x29860], R2 ;  /* 0x02986002130085a7 */ /* 0x000e64000800007f */
[----:B-1----:R-:W-:Y:S05]  /*17490*/  @!P0 BRA `(.L_x_2313) ;  /* 0xfffffffc00f08947 */ /* 0x002fea000383ffff */
[----:B------:R-:W-:Y:S05]  /*174a0*/  BRA `(.L_x_2403) ;  /* 0xffffffc800bc7947 */ /* 0x000fea000383ffff */
.L_x_2320:
[----:B-1----:R1:W4:Y:S02]  /*174b0*/  SYNCS.PHASECHK.TRANS64.TRYWAIT P0, [R17+URZ+0x29870], R0 ;  /* 0x02987000110075a7 */ /* 0x002324000800017f */
[----:B----4-:R-:W-:Y:S05]  /*174c0*/  @!P0 NANOSLEEP.SYNCS 0x989680 ;  /* 0x009896800000895d */ /* 0x010fea0003900000 */
[----:B------:R-:W4:Y:S02]  /*174d0*/  @!P0 SYNCS.PHASECHK.TRANS64 P0, [R17+URZ+0x29870], R0 ;  /* 0x02987000110085a7 */ /* 0x000f24000800007f */
[----:B----4-:R-:W-:Y:S05]  /*174e0*/  @!P0 BRA `(.L_x_2320) ;  /* 0xfffffffc00f08947 */ /* 0x010fea000383ffff */
[----:B------:R-:W-:Y:S05]  /*174f0*/  BRA `(.L_x_2404) ;  /* 0xffffffd0004c7947 */ /* 0x000fea000383ffff */
.L_x_2322:
[----:B-1----:R1:W3:Y:S02]  /*17500*/  SYNCS.PHASECHK.TRANS64.TRYWAIT P0, [R17+URZ+0x29860], R4 ;  /* 0x02986004110075a7 */ /* 0x0022e4000800017f */
[----:B---3--:R-:W-:Y:S05]  /*17510*/  @!P0 NANOSLEEP.SYNCS 0x989680 ;  /* 0x009896800000895d */ /* 0x008fea0003900000 */
[----:B------:R-:W3:Y:S02]  /*17520*/  @!P0 SYNCS.PHASECHK.TRANS64 P0, [R17+URZ+0x29860], R4 ;  /* 0x02986004110085a7 */ /* 0x000ee4000800007f */
[----:B---3--:R-:W-:Y:S05]  /*17530*/  @!P0 BRA `(.L_x_2322) ;  /* 0xfffffffc00f08947 */ /* 0x008fea000383ffff */
[----:B------:R-:W-:Y:S05]  /*17540*/  BRA `(.L_x_2405) ;  /* 0xffffffd0006c7947 */ /* 0x000fea000383ffff */
.L_x_2325:
[----:B--2---:R2:W3:Y:S02]  /*17550*/  SYNCS.PHASECHK.TRANS64.TRYWAIT P0, [R6+URZ+0x29820], R3 ;  /* 0x02982003060075a7 */ /* 0x0044e4000800017f */
[----:B---3--:R-:W-:Y:S05]  /*17560*/  @!P0 NANOSLEEP.SYNCS 0x989680 ;  /* 0x009896800000895d */ /* 0x008fea0003900000 */
[----:B------:R-:W3:Y:S02]  /*17570*/  @!P0 SYNCS.PHASECHK.TRANS64 P0, [R6+URZ+0x29820], R3 ;  /* 0x02982003060085a7 */ /* 0x000ee4000800007f */
[----:B---3--:R-:W-:Y:S05]  /*17580*/  @!P0 BRA `(.L_x_2325) ;  /* 0xfffffffc00f08947 */ /* 0x008fea000383ffff */
[----:B------:R-:W-:Y:S05]  /*17590*/  BRA `(.L_x_2406) ;  /* 0xffffffd400cc7947 */ /* 0x000fea000383ffff */
.L_x_2327:
[----:B--2---:R2:W3:Y:S02]  /*175a0*/  SYNCS.PHASECHK.TRANS64.TRYWAIT P1, [R5+URZ+0x29840], R4 ;  /* 0x02984004050075a7 */ /* 0x0044e4000802017f */
[----:B---3--:R-:W-:Y:S05]  /*175b0*/  @!P1 NANOSLEEP.SYNCS 0x989680 ;  /* 0x009896800000995d */ /* 0x008fea0003900000 */
[----:B------:R-:W3:Y:S02]  /*175c0*/  @!P1 SYNCS.PHASECHK.TRANS64 P1, [R5+URZ+0x29840], R4 ;  /* 0x02984004050095a7 */ /* 0x000ee4000802007f */
[----:B---3--:R-:W-:Y:S05]  /*175d0*/  @!P1 BRA `(.L_x_2327) ;  /* 0xfffffffc00f09947 */ /* 0x008fea000383ffff */
[----:B------:R-:W-:Y:S05]  /*175e0*/  BRA `(.L_x_2407) ;  /* 0xffffffd800107947 */ /* 0x000fea000383ffff */
.L_x_2329:
[----:B---3--:R3:W4:Y:S02]  /*175f0*/  SYNCS.PHASECHK.TRANS64.TRYWAIT P1, [R3+URZ+0x29840], R0 ;  /* 0x02984000030075a7 */ /* 0x008724000802017f */
[----:B----4-:R-:W-:Y:S05]  /*17600*/  @!P1 NANOSLEEP.SYNCS 0x989680 ;  /* 0x009896800000995d */ /* 0x010fea0003900000 */
[----:B------:R-:W4:Y:S02]  /*17610*/  @!P1 SYNCS.PHASECHK.TRANS64 P1, [R3+URZ+0x29840], R0 ;  /* 0x02984000030095a7 */ /* 0x000f24000802007f */
[----:B----4-:R-:W-:Y:S05]  /*17620*/  @!P1 BRA `(.L_x_2329) ;  /* 0xfffffffc00f09947 */ /* 0x010fea000383ffff */
[----:B------:R-:W-:Y:S05]  /*17630*/  BRA `(.L_x_2408) ;  /* 0xffffffd8001c7947 */ /* 0x000fea000383ffff */
.L_x_2331:
[----:B----4-:R4:W0:Y:S02]  /*17640*/  SYNCS.PHASECHK.TRANS64.TRYWAIT P1, [R5+URZ+0x29860], R4 ;  /* 0x02986004050075a7 */ /* 0x010824000802017f */
[----:B0-----:R-:W-:Y:S05]  /*17650*/  @!P1 NANOSLEEP.SYNCS 0x989680 ;  /* 0x009896800000995d */ /* 0x001fea0003900000 */
[----:B------:R-:W0:Y:S02]  /*17660*/  @!P1 SYNCS.PHASECHK.TRANS64 P1, [R5+URZ+0x29860], R4 ;  /* 0x02986004050095a7 */ /* 0x000e24000802007f */
[----:B0-----:R-:W-:Y:S05]  /*17670*/  @!P1 BRA `(.L_x_2331) ;  /* 0xfffffffc00f09947 */ /* 0x001fea000383ffff */
[----:B------:R-:W-:Y:S05]  /*17680*/  BRA `(.L_x_2409) ;  /* 0xffffffd800187947 */ /* 0x000fea000383ffff */
.L_x_2333:
[----:B------:R0:W0:Y:S02]  /*17690*/  SYNCS.PHASECHK.TRANS64.TRYWAIT P1, [R3+URZ+0x29860], R0 ;  /* 0x02986000030075a7 */ /* 0x000024000802017f */
[----:B0-----:R-:W-:Y:S05]  /*176a0*/  @!P1 NANOSLEEP.SYNCS 0x989680 ;  /* 0x009896800000995d */ /* 0x001fea0003900000 */
[----:B------:R-:W0:Y:S02]  /*176b0*/  @!P1 SYNCS.PHASECHK.TRANS64 P1, [R3+URZ+0x29860], R0 ;  /* 0x02986000030095a7 */ /* 0x000e24000802007f */
[----:B0-----:R-:W-:Y:S05]  /*176c0*/  @!P1 BRA `(.L_x_2333) ;  /* 0xfffffffc00f09947 */ /* 0x001fea000383ffff */
[----:B------:R-:W-:Y:S05]  /*176d0*/  BRA `(.L_x_2410) ;  /* 0xffffffd800147947 */ /* 0x000fea000383ffff */
.L_x_2335:
[----:B------:R0:W0:Y:S02]  /*176e0*/  SYNCS.PHASECHK.TRANS64.TRYWAIT P1, [R5+URZ+0x29880], R4 ;  /* 0x02988004050075a7 */ /* 0x000024000802017f */
[----:B0-----:R-:W-:Y:S05]  /*176f0*/  @!P1 NANOSLEEP.SYNCS 0x989680 ;  /* 0x009896800000995d */ /* 0x001fea0003900000 */
[----:B------:R-:W0:Y:S02]  /*17700*/  @!P1 SYNCS.PHASECHK.TRANS64 P1, [R5+URZ+0x29880], R4 ;  /* 0x02988004050095a7 */ /* 0x000e24000802007f */
[----:B0-----:R-:W-:Y:S05]  /*17710*/  @!P1 BRA `(.L_x_2335) ;  /* 0xfffffffc00f09947 */ /* 0x001fea000383ffff */
[----:B------:R-:W-:Y:S05]  /*17720*/  BRA `(.L_x_2411) ;  /* 0xffffffd800107947 */ /* 0x000fea000383ffff */
.L_x_2412:
        /* <DEDUP_REMOVED lines=13> */
.L_x_3320:


//--------------------- .text._ZN7cutlass13device_kernelIN5flash11enable_sm90INS1_16FlashAttnFwdSm90INS1_25CollectiveMainloopFwdSm90ILi2EN4cute5tupleIJNS5_1CILi1EEES8_S8_EEENS6_IJNS7_ILi128EEENS7_ILi160EEENS7_ILi192EEEEEELi128ENS_12float_e4m3_tEfNS_4arch4Sm90ELb1ELb0ELb1ELb1ELb1ELb0ELb0ELb1ELb1ELb1ELb1ELb0EEENS1_21CollectiveEpilogueFwdINS6_IJSA_SA_SB_EEES9_NS_10bfloat16_tESG_Li256ELb1ELb1ELb1ELb1EEENS1_36VarlenDynamicPersistentTileSchedulerILi128ELi160ELi256ELi128ELb1ELb1ELb1ELb1ELb1ELb1EEEEEEEEEvNT_6ParamsE --------------------------
	.section	.text._ZN7cutlass13device_kernelIN5flash11enable_sm90INS1_16FlashAttnFwdSm90INS1_25CollectiveMainloopFwdSm90ILi2EN4cute5tupleIJNS5_1CILi1EEES8_S8_EEENS6_IJNS7_ILi128EEENS7_ILi160EEENS7_ILi192EEEEEELi128ENS_12float_e4m3_tEfNS_4arch4Sm90ELb1ELb0ELb1ELb1ELb1ELb0ELb0ELb1ELb1ELb1ELb1ELb0EEENS1_21CollectiveEpilogueFwdINS6_IJSA_SA_SB_EEES9_NS_10bfloat16_tESG_Li256ELb1ELb1ELb1ELb1EEENS1_36VarlenDynamicPersistentTileSchedulerILi128ELi160ELi256ELi128ELb1ELb1ELb1ELb1ELb1ELb1EEEEEEEEEvNT_6ParamsE,"ax",@progbits
	.align	128
.text._ZN7cutlass13device_kernelIN5flash11enable_sm90INS1_16FlashAttnFwdSm90INS1_25CollectiveMainloopFwdSm90ILi2EN4cute5tupleIJNS5_1CILi1EEES8_S8_EEENS6_IJNS7_ILi128EEENS7_ILi160EEENS7_ILi192EEEEEELi128ENS_12float_e4m3_tEfNS_4arch4Sm90ELb1ELb0ELb1ELb1ELb1ELb0ELb0ELb1ELb1ELb1ELb1ELb0EEENS1_21CollectiveEpilogueFwdINS6_IJSA_SA_SB_EEES9_NS_10bfloat16_tESG_Li256ELb1ELb1ELb1ELb1EEENS1_36VarlenDynamicPersistentTileSchedulerILi128ELi160ELi256ELi128ELb1ELb1ELb1ELb1ELb1ELb1EEEEEEEEEvNT_6ParamsE:
        .type           _ZN7cutlass13device_kernelIN5flash11enable_sm90INS1_16FlashAttnFwdSm90INS1_25CollectiveMainloopFwdSm90ILi2EN4cute5tupleIJNS5_1CILi1EEES8_S8_EEENS6_IJNS7_ILi128EEENS7_ILi160EEENS7_ILi192EEEEEELi128ENS_12float_e4m3_tEfNS_4arch4Sm90ELb1ELb0ELb1ELb1ELb1ELb0ELb0ELb1ELb1ELb1ELb1ELb0EEENS1_21CollectiveEpilogueFwdINS6_IJSA_SA_SB_EEES9_NS_10bfloat16_tESG_Li256ELb1ELb1ELb1ELb1EEENS1_36VarlenDynamicPersistentTileSchedulerILi128ELi160ELi256ELi128ELb1ELb1ELb1ELb1ELb1ELb1EEEEEEEEEvNT_6ParamsE,@function
        .size           _ZN7cutlass13device_kernelIN5flash11enable_sm90INS1_16FlashAttnFwdSm90INS1_25CollectiveMainloopFwdSm90ILi2EN4cute5tupleIJNS5_1CILi1EEES8_S8_EEENS6_IJNS7_ILi128EEENS7_ILi160EEENS7_ILi192EEEEEELi128ENS_12float_e4m3_tEfNS_4arch4Sm90ELb1ELb0ELb1ELb1ELb1ELb0ELb0ELb1ELb1ELb1ELb1ELb0EEENS1_21CollectiveEpilogueFwdINS6_IJSA_SA_SB_EEES9_NS_10bfloat16_tESG_Li256ELb1ELb1ELb1ELb1EEENS1_36VarlenDynamicPersistentTileSchedulerILi128ELi160ELi256ELi128ELb1ELb1ELb1ELb1ELb1ELb1EEEEEEEEEvNT_6ParamsE,(.L_x_3321 - _ZN7cutlass13device_kernelIN5flash11enable_sm90INS1_16FlashAttnFwdSm90INS1_25CollectiveMainloopFwdSm90ILi2EN4cute5tupleIJNS5_1CILi1EEES8_S8_EEENS6_IJNS7_ILi128EEENS7_ILi160EEENS7_ILi192EEEEEELi128ENS_12float_e4m3_tEfNS_4arch4Sm90ELb1ELb0ELb1ELb1ELb1ELb0ELb0ELb1ELb1ELb1ELb1ELb0EEENS1_21CollectiveEpilogueFwdINS6_IJSA_SA_SB_EEES9_NS_10bfloat16_tESG_Li256ELb1ELb1ELb1ELb1EEENS1_36VarlenDynamicPersistentTileSchedulerILi128ELi160ELi256ELi128ELb1ELb1ELb1ELb1ELb1ELb1EEEEEEEEEvNT_6ParamsE)
        .other          _ZN7cutlass13device_kernelIN5flash11enable_sm90INS1_16FlashAttnFwdSm90INS1_25CollectiveMainloopFwdSm90ILi2EN4cute5tupleIJNS5_1CILi1EEES8_S8_EEENS6_IJNS7_ILi128EEENS7_ILi160EEENS7_ILi192EEEEEELi128ENS_12float_e4m3_tEfNS_4arch4Sm90ELb1ELb0ELb1ELb1ELb1ELb0ELb0ELb1ELb1ELb1ELb1ELb0EEENS1_21CollectiveEpilogueFwdINS6_IJSA_SA_SB_EEES9_NS_10bfloat16_tESG_Li256ELb1ELb1ELb1ELb1EEENS1_36VarlenDynamicPersistentTileSchedulerILi128ELi160ELi256ELi128ELb1ELb1ELb1ELb1ELb1ELb1EEEEEEEEEvNT_6ParamsE,@"STO_CUDA_ENTRY STV_DEFAULT"
_ZN7cutlass13device_kernelIN5flash11enable_sm90INS1_16FlashAttnFwdSm90INS1_25CollectiveMainloopFwdSm90ILi2EN4cute5tupleIJNS5_1CILi1EEES8_S8_EEENS6_IJNS7_ILi128EEENS7_ILi160EEENS7_ILi192EEEEEELi128ENS_12float_e4m3_tEfNS_4arch4Sm90ELb1ELb0ELb1ELb1ELb1ELb0ELb0ELb1ELb1ELb1ELb1ELb0EEENS1_21CollectiveEpilogueFwdINS6_IJSA_SA_SB_EEES9_NS_10bfloat16_tESG_Li256ELb1ELb1ELb1ELb1EEENS1_36VarlenDynamicPersistentTileSchedulerILi128ELi160ELi256ELi128ELb1ELb1ELb1ELb1ELb1ELb1EEEEEEEEEvNT_6ParamsE:
        /* <DEDUP_REMOVED lines=45> */
.L_x_2413:
        /* <DEDUP_REMOVED lines=22> */
.L_x_2414:
        /* <DEDUP_REMOVED lines=18> */
.L_x_2415:
        /* <DEDUP_REMOVED lines=22> */
.L_x_2416:
        /* <DEDUP_REMOVED lines=24> */
.L_x_2417:
[----:B------:R-:W-:Y:S01]  /*0830*/  UISETP.NE.AND UP0, UPT, UR9, URZ, UPT ;  /* 0x0000003f0900728c */ /* 0x000fe2000bf05270 */
[----:B------:R-:W-:Y:S01]  /*0840*/  NOP ;  /* 0x0000000000007918 */ /* 0x000fe20000000000 */
[----:B01----:R-:W-:Y:S01]  /*0850*/  UMOV UR4, 0x1 ;  /* 0x0000000100047882 */ /* 0x003fe20000000000 */
[----:B------:R-:W-:Y:S01]  /*0860*/  ULDC.64 UR36, c[0x0][0x208] ;  /* 0x0000820000247ab9 */ /* 0x000fe20000000a00 */
[----:B------:R-:W-:Y:S01]  /*0870*/  USEL UR4, UR4, 0x2, !UP0 ;  /* 0x0000000204047887 */ /* 0x000fe2000c000000 */
[----:B--234-:R-:W-:Y:S01]  /*0880*/  BAR.SYNC.DEFER_BLOCKING 0x0 ;  /* 0x0000000000007b1d */ /* 0x01cfe20000010000 */
[----:B------:R-:W-:-:S04]  /*0890*/  PLOP3.LUT P0, PT, PT, PT, UP0, 0x80, 0x0 ;  /* 0x000000000000781c */ /* 0x000fc80003f0f008 */
[----:B------:R-:W-:-:S05]  /*08a0*/  IMAD.U32 R3, RZ, RZ, UR4 ;  /* 0x00000004ff037e24 */ /* 0x000fca000f8e00ff */
[----:B------:R0:W-:Y:S04]  /*08b0*/  STL [R1+0x2c], R3 ;  /* 0x00002c0301007387 */ /* 0x0001e80000100800 */
[----:B------:R-:W-:Y:S05]  /*08c0*/  @!P0 BRA `(.L_x_2418) ;  /* 0x0000011400808947 */ /* 0x000fea0003800000 */
.L_x_2419:
[----:B------:R-:W-:-:S08]  /*08d0*/  NOP ;  /* 0x0000000000007918 */ /* 0x000fd00000000000 */
[----:B------:R-:W1:Y:S02]  /*08e0*/  USETMAXREG.TRY_ALLOC.CTAPOOL UP0, 0xe8 ;  /* 0x000000e8000079c8 */ /* 0x000e640008000600 */
[----:B-1----:R-:W-:-:S13]  /*08f0*/  PLOP3.LUT P0, PT, PT, PT, UP0, 0x80, 0x0 ;  /* 0x000000000000781c */ /* 0x002fda0003f0f008 */
[----:B------:R-:W-:Y:S05]  /*0900*/  @!P0 BRA `(.L_x_2419) ;  /* 0xfffffffc00f08947 */ /* 0x000fea000383ffff */
[----:B------:R-:W1:Y:S01]  /*0910*/  S2R R2, SR_TID.X ;  /* 0x0000000000027919 */ /* 0x000e620000002100 */
[----:B------:R-:W2:Y:S01]  /*0920*/  S2UR UR5, SR_CgaCtaId ;  /* 0x00000000000579c3 */ /* 0x000ea20000008800 */
[----:B------:R-:W-:-:S07]  /*0930*/  UMOV UR4, 0x400 ;  /* 0x0000040000047882 */ /* 0x000fce0000000000 */
[----:B------:R-:W-:Y:S06]  /*0940*/  BAR.ARV 0x8, 0x180 ;  /* 0x0206000000007b1d */ /* 0x000fec0000002000 */
[----:B--2---:R-:W-:Y:S01]  /*0950*/  ULEA UR4, UR5, UR4, 0x18 ;  /* 0x0000000405047291 */ /* 0x004fe2000f8ec03f */
[----:B-1----:R-:W-:-:S04]  /*0960*/  LOP3.LUT R0, R2, 0xffffff80, RZ, 0xc0, !PT ;  /* 0xffffff8002007812 */ /* 0x002fc800078ec0ff */
[----:B------:R-:W-:-:S13]  /*0970*/  ISETP.NE.AND P0, PT, R0, 0x80, PT ;  /* 0x000000800000780c */ /* 0x000fda0003f05270 */
[----:B------:R-:W-:Y:S08]  /*0980*/  @!P0 BAR.ARV 0x9, 0x100 ;  /* 0x0244000000008b1d */ /* 0x000ff00000002000 */
[----:B------:R-:W-:Y:S06]  /*0990*/  BAR.SYNC.DEFER_BLOCKING 0x5, 0x180 ;  /* 0x0146000000007b1d */ /* 0x000fec0000010000 */
[----:B------:R-:W1:Y:S01]  /*09a0*/  LDS.128 R28, [UR4+0x298d0] ;  /* 0x0298d004ff1c7984 */ /* 0x000e620008000c00 */
[----:B------:R-:W-:Y:S01]  /*09b0*/  ULDC UR4, c[0x0][0xc3c] ;  /* 0x00030f0000047ab9 */ /* 0x000fe20000000800 */
[----:B------:R-:W-:Y:S06]  /*09c0*/  BAR.ARV 0x4, 0x180 ;  /* 0x0106000000007b1d */ /* 0x000fec0000002000 */
[----:B-1----:R-:W-:-:S13]  /*09d0*/  ISETP.GE.AND P0, PT, R31, UR4, PT ;  /* 0x000000041f007c0c */ /* 0x002fda000bf06270 */
[----:B------:R-:W-:Y:S05]  /*09e0*/  @P0 EXIT ;  /* 0x000000000000094d */ /* 0x000fea0003800000 */
[----:B0-----:R-:W2:Y:S01]  /*09f0*/  LDL R3, [R1+0x2c] ;  /* 0x00002c0001037983 */ /* 0x001ea20000100800 */
[----:B------:R-:W-:Y:S01]  /*0a00*/  VIADD R224, R2, 0xffffff80 ;  /* 0xffffff8002e07836 */ /* 0x000fe20000000000 */
[----:B------:R-:W-:Y:S01]  /*0a10*/  R2UR UR6, R29 ;  /* 0x000000001d0672ca */ /* 0x000fe200000e0000 */
[----:B------:R-:W-:Y:S01]  /*0a20*/  UMOV UR60, URZ ;  /* 0x0000003f003c7c82 */ /* 0x000fe20008000000 */
[----:B------:R-:W-:Y:S01]  /*0a30*/  R2UR UR5, R30 ;  /* 0x000000001e0572ca */ /* 0x000fe200000e0000 */
[----:B------:R-:W-:Y:S01]  /*0a40*/  UMOV UR44, URZ ;  /* 0x0000003f002c7c82 */ /* 0x000fe20008000000 */
[----:B------:R-:W-:Y:S01]  /*0a50*/  UMOV UR38, URZ ;  /* 0x0000003f00267c82 */ /* 0x000fe20008000000 */
[----:B--2---:R-:W-:Y:S02]  /*0a60*/  R2UR UR4, R3 ;  /* 0x00000000030472ca */ /* 0x004fe400000e0000 */
[----:B------:R-:W-:-:S04]  /*0a70*/  SHF.R.S32.HI R3, RZ, 0x1f, R224 ;  /* 0x0000001fff037819 */ /* 0x000fc800000114e0 */
[CC--:B------:R-:W-:Y:S02]  /*0a80*/  LEA.HI R0, R3.reuse, R224.reuse, RZ, 0x7 ;  /* 0x000000e003007211 */ /* 0x0c0fe400078f38ff */
[CC--:B------:R-:W-:Y:S02]  /*0a90*/  LEA.HI R4, R3.reuse, R224.reuse, RZ, 0x5 ;  /* 0x000000e003047211 */ /* 0x0c0fe400078f28ff */
[----:B------:R-:W-:Y:S02]  /*0aa0*/  LOP3.LUT R203, R0, 0xffffff80, RZ, 0xc0, !PT ;  /* 0xffffff8000cb7812 */ /* 0x000fe400078ec0ff */
[----:B------:R-:W-:Y:S01]  /*0ab0*/  LEA.HI R2, R3, R224, RZ, 0x4 ;  /* 0x000000e003027211 */ /* 0x000fe200078f20ff */
[----:B------:R-:W-:Y:S01]  /*0ac0*/  IMAD.SHL.U32 R4, R4, 0x20, RZ ;  /* 0x0000002004047824 */ /* 0x000fe200078e00ff */
[----:B------:R-:W-:Y:S01]  /*0ad0*/  SHF.R.S32.HI R219, RZ, 0x7, R0 ;  /* 0x00000007ffdb7819 */ /* 0x000fe20000011400 */
[----:B------:R-:W-:Y:S01]  /*0ae0*/  IMAD.IADD R203, R224, 0x1, -R203 ;  /* 0x00000001e0cb7824 */ /* 0x000fe200078e0acb */
[----:B------:R-:W-:Y:S01]  /*0af0*/  SHF.R.S32.HI R7, RZ, 0x4, R2 ;  /* 0x00000004ff077819 */ /* 0x000fe20000011402 */
[----:B------:R-:W-:Y:S01]  /*0b00*/  ULOP3.LUT UR61, UR4, 0x1, URZ, 0xfc, !UPT ;  /* 0x00000001043d7892 */ /* 0x000fe2000f8efc3f */
[----:B------:R-:W-:-:S02]  /*0b10*/  LOP3.LUT R5, R2, 0x3fffff0, RZ, 0xc0, !PT ;  /* 0x03fffff002057812 */ /* 0x000fc400078ec0ff */
[----:B------:R-:W-:Y:S02]  /*0b20*/  SHF.R.S32.HI R6, RZ, 0x1f, R203 ;  /* 0x0000001fff067819 */ /* 0x000fe400000114cb */
[----:B------:R-:W-:Y:S01]  /*0b30*/  LOP3.LUT R4, R4, 0xfffffc00, RZ, 0xc0, !PT ;  /* 0xfffffc0004047812 */ /* 0x000fe200078ec0ff */
[----:B------:R-:W-:Y:S01]  /*0b40*/  IMAD.IADD R5, R224, 0x1, -R5 ;  /* 0x00000001e0057824 */ /* 0x000fe200078e0a05 */
[----:B------:R-:W-:Y:S02]  /*0b50*/  LEA.HI R2, R2, R7, RZ, 0x1 ;  /* 0x0000000702027211 */ /* 0x000fe400078f08ff */
[----:B------:R-:W-:Y:S01]  /*0b60*/  LEA.HI R8, R6, R203, RZ, 0x2 ;  /* 0x000000cb06087211 */ /* 0x000fe200078f10ff */
[----:B------:R-:W-:Y:S01]  /*0b70*/  IMAD R5, R5, 0x40, R4 ;  /* 0x0000004005057824 */ /* 0x000fe200078e0204 */
[----:B------:R-:W-:Y:S02]  /*0b80*/  LOP3.LUT R2, R2, 0x1ffffffe, RZ, 0xc0, !PT ;  /* 0x1ffffffe02027812 */ /* 0x000fe400078ec0ff */
[----:B------:R-:W-:-:S02]  /*0b90*/  LEA.HI R4, R3, R224, RZ, 0x2 ;  /* 0x000000e003047211 */ /* 0x000fc400078f10ff */
[----:B------:R-:W-:Y:S01]  /*0ba0*/  SHF.R.S32.HI R9, RZ, 0x2, R8 ;  /* 0x00000002ff097819 */ /* 0x000fe20000011408 */
[----:B------:R-:W-:Y:S01]  /*0bb0*/  IMAD.IADD R2, R7, 0x1, -R2 ;  /* 0x0000000107027824 */ /* 0x000fe200078e0a02 */
[----:B------:R-:W-:Y:S02]  /*0bc0*/  SHF.R.S32.HI R10, RZ, 0x1f, R8 ;  /* 0x0000001fff0a7819 */ /* 0x000fe40000011408 */
[----:B------:R-:W-:Y:S01]  /*0bd0*/  LOP3.LUT R7, R4, 0xfffffffc, RZ, 0xc0, !PT ;  /* 0xfffffffc04077812 */ /* 0x000fe200078ec0ff */
[----:B------:R-:W-:Y:S01]  /*0be0*/  IMAD R221, R2, 0x8, R5 ;  /* 0x0000000802dd7824 */ /* 0x000fe200078e0205 */
[----:B------:R-:W-:Y:S02]  /*0bf0*/  LEA.HI R3, R3, R224, RZ, 0x3 ;  /* 0x000000e003037211 */ /* 0x000fe400078f18ff */
[----:B------:R-:W-:Y:S01]  /*0c00*/  LEA.HI R10, R10, R9, RZ, 0x3 ;  /* 0x000000090a0a7211 */ /* 0x000fe200078f18ff */
[----:B------:R-:W-:Y:S01]  /*0c10*/  IMAD.IADD R7, R224, 0x1, -R7 ;  /* 0x00000001e0077824 */ /* 0x000fe200078e0a07 */
[----:B------:R-:W-:-:S02]  /*0c20*/  LOP3.LUT R5, R3, 0xfffffff8, RZ, 0xc0, !PT ;  /* 0xfffffff803057812 */ /* 0x000fc400078ec0ff */
[----:B------:R-:W-:Y:S02]  /*0c30*/  LOP3.LUT R8, R8, 0x7ffffffc, RZ, 0xc0, !PT ;  /* 0x7ffffffc08087812 */ /* 0x000fe400078ec0ff */
[----:B------:R-:W-:Y:S01]  /*0c40*/  LOP3.LUT R10, R10, 0xfffffff8, RZ, 0xc0, !PT ;  /* 0xfffffff80a0a7812 */ /* 0x000fe200078ec0ff */
[----:B------:R-:W-:Y:S01]  /*0c50*/  IMAD.IADD R22, R224, 0x1, -R5 ;  /* 0x00000001e0167824 */ /* 0x000fe200078e0a05 */
[----:B------:R-:W-:Y:S01]  /*0c60*/  LEA.HI R6, R6, R203, RZ, 0x5 ;  /* 0x000000cb06067211 */ /* 0x000fe200078f28ff */
[----:B------:R-:W-:Y:S01]  /*0c70*/  IMAD.IADD R8, R203, 0x1, -R8 ;  /* 0x00000001cb087824 */ /* 0x000fe200078e0a08 */
[----:B------:R-:W-:Y:S01]  /*0c80*/  LEA.HI R0, R0, R219, RZ, 0x1 ;  /* 0x000000db00007211 */ /* 0x000fe200078f08ff */
[----:B------:R-:W-:Y:S01]  /*0c90*/  IMAD.IADD R9, R9, 0x1, -R10 ;  /* 0x0000000109097824 */ /* 0x000fe200078e0a0a */
[----:B------:R-:W-:Y:S01]  /*0ca0*/  LEA.HI R2, R7, R7, RZ, 0x1 ;  /* 0x0000000707027211 */ /* 0x000fe200078f08ff */
[----:B------:R-:W-:Y:S01]  /*0cb0*/  IMAD.SHL.U32 R16, R22, 0x8, RZ ;  /* 0x0000000816107824 */ /* 0x000fe200078e00ff */
[----:B------:R-:W-:Y:S01]  /*0cc0*/  SHF.R.S32.HI R6, RZ, 0x5, R6 ;  /* 0x00000005ff067819 */ /* 0x000fe20000011406 */
[----:B------:R-:W-:Y:S01]  /*0cd0*/  IMAD.SHL.U32 R17, R8, 0x2, RZ ;  /* 0x0000000208117824 */ /* 0x000fe200078e00ff */
[----:B------:R-:W-:Y:S01]  /*0ce0*/  LOP3.LUT R0, R0, 0x3fffffe, RZ, 0xc0, !PT ;  /* 0x03fffffe00007812 */ /* 0x000fe200078ec0ff */
[----:B------:R-:W-:Y:S01]  /*0cf0*/  VIADD R19, R16, 0x40 ;  /* 0x0000004010137836 */ /* 0x000fe20000000000 */
[----:B------:R-:W-:Y:S01]  /*0d00*/  LOP3.LUT R2, R2, 0x1ffffffe, RZ, 0xc0, !PT ;  /* 0x1ffffffe02027812 */ /* 0x000fe200078ec0ff */
[----:B------:R-:W-:Y:S01]  /*0d10*/  IMAD R9, R6, 0x10, R9 ;  /* 0x0000001006097824 */ /* 0x000fe200078e0209 */
[----:B------:R-:W-:Y:S01]  /*0d20*/  SHF.R.S32.HI R202, RZ, 0x3, R3 ;  /* 0x00000003ffca7819 */ /* 0x000fe20000011403 */
[----:B------:R-:W-:Y:S01]  /*0d30*/  IMAD.IADD R0, R219, 0x1, -R0 ;  /* 0x00000001db007824 */ /* 0x000fe200078e0a00 */
[----:B------:R-:W-:Y:S01]  /*0d40*/  SHF.R.S32.HI R223, RZ, 0x1f, R16 ;  /* 0x0000001fffdf7819 */ /* 0x000fe20000011410 */
[C---:B------:R-:W-:Y:S01]  /*0d50*/  VIADD R201, R17.reuse, 0x8 ;  /* 0x0000000811c97836 */ /* 0x040fe20000000000 */
[----:B------:R-:W-:Y:S01]  /*0d60*/  SHF.R.S32.HI R222, RZ, 0x1f, R19 ;  /* 0x0000001fffde7819 */ /* 0x000fe20000011413 */
[----:B------:R-:W-:-:S02]  /*0d70*/  VIADD R200, R17, 0x10 ;  /* 0x0000001011c87836 */ /* 0x000fc40000000000 */
        /* <DEDUP_REMOVED lines=26> */
[----:B------:R-:W-:Y:S01]  /*0f20*/  IMAD.IADD R7, R7, 0x1, -R2 ;  /* 0x0000000107077824 */ /* 0x000fe200078e0a02 */
[----:B------:R-:W-:Y:S01]  /*0f30*/  SHF.R.S32.HI R205, RZ, 0x1f, R188 ;  /* 0x0000001fffcd7819 */ /* 0x000fe200000114bc */
[----:B------:R-:W-:Y:S01]  /*0f40*/  IMAD R220, R0, 0x40, R9 ;  /* 0x0000004000dc7824 */ /* 0x000fe200078e0209 */
[----:B------:R-:W-:-:S03]  /*0f50*/  SHF.R.S32.HI R204, RZ, 0x1f, R23 ;  /* 0x0000001fffcc7819 */ /* 0x000fc60000011417 */
[----:B------:R-:W-:-:S07]  /*0f60*/  IMAD R18, R7, 0x8, R220 ;  /* 0x0000000807127824 */ /* 0x000fce00078e02dc */
.L_x_2483:
        /* <DEDUP_REMOVED lines=23> */
[----:B------:R-:W-:Y:S01]  /*10e0*/  IMAD.U32 R5, RZ, RZ, UR11 ;  /* 0x0000000bff057e24 */ /* 0x000fe2000f8e00ff */
[----:B------:R-:W2:Y:S01]  /*10f0*/  @P0 LDG.E R2, desc[UR36][R2.64] ;  /* 0x0000002402020981 */ /* 0x000ea2000c1e1900 */
[----:B------:R-:W-:Y:S01]  /*1100*/  UISETP.NE.U32.AND UP0, UPT, UR8, URZ, UPT ;  /* 0x0000003f0800728c */ /* 0x000fe2000bf05070 */
[----:B------:R-:W-:Y:S02]  /*1110*/  ULDC.64 UR10, c[0x0][0xa20] ;  /* 0x00028800000a7ab9 */ /* 0x000fe40000000a00 */
[----:B------:R-:W3:Y:S01]  /*1120*/  @P2 LDG.E R4, desc[UR36][R4.64] ;  /* 0x0000002404042981 */ /* 0x000ee2000c1e1900 */
[----:B------:R-:W-:Y:S01]  /*1130*/  UISETP.NE.AND.EX UP0, UPT, UR9, URZ, UPT, UP0 ;  /* 0x0000003f0900728c */ /* 0x000fe2000bf05300 */
[----:B------:R-:W-:Y:S01]  /*1140*/  ISETP.NE.U32.AND P1, PT, RZ, UR10, PT ;  /* 0x0000000aff007c0c */ /* 0x000fe2000bf25070 */
[----:B------:R-:W-:Y:S01]  /*1150*/  UMOV UR50, URZ ;  /* 0x0000003f00327c82 */ /* 0x000fe20008000000 */
[----:B------:R-:W-:Y:S02]  /*1160*/  ULOP3.LUT UR54, UR5, 0xffff, URZ, 0xc0, !UPT ;  /* 0x0000ffff05367892 */ /* 0x000fe4000f8ec03f */
[----:B------:R-:W-:Y:S01]  /*1170*/  USEL UR4, UR4, 0x1, UP0 ;  /* 0x0000000104047887 */ /* 0x000fe20008000000 */
[----:B------:R-:W-:-:S03]  /*1180*/  ISETP.NE.AND.EX P1, PT, RZ, UR11, PT, P1 ;  /* 0x0000000bff007c0c */ /* 0x000fc6000bf25310 */
[----:B------:R-:W-:Y:S01]  /*1190*/  UIMAD UR4, UR4, UR7, URZ ;  /* 0x00000007040472a4 */ /* 0x000fe2000f8e023f */
        /* <DEDUP_REMOVED lines=17> */
.L_x_2420:
[----:B------:R-:W-:Y:S05]  /*12b0*/  @!P1 BRA `(.L_x_2421) ;  /* 0x00000000001c9947 */ /* 0x000fea0003800000 */
[----:B------:R-:W-:-:S04]  /*12c0*/  ULEA UR4, UP0, UR53, UR10, 0x2 ;  /* 0x0000000a35047291 */ /* 0x000fc8000f80103f */
[----:B------:R-:W-:Y:S02]  /*12d0*/  ULEA.HI.X UR7, UR53, UR11, UR57, 0x2, UP0 ;  /* 0x0000000b35077291 */ /* 0x000fe400080f1439 */
[----:B------:R-:W-:-:S04]  /*12e0*/  IMAD.U32 R2, RZ, RZ, UR4 ;  /* 0x00000004ff027e24 */ /* 0x000fc8000f8e00ff */
[----:B------:R-:W-:-:S05]  /*12f0*/  IMAD.U32 R3, RZ, RZ, UR7 ;  /* 0x00000007ff037e24 */ /* 0x000fca000f8e00ff */
[----:B------:R-:W2:Y:S02]  /*1300*/  LDG.E R2, desc[UR36][R2.64] ;  /* 0x0000002402027981 */ /* 0x000ea4000c1e1900 */
[----:B--2---:R-:W-:Y:S01]  /*1310*/  R2UR UR4, R2 ;  /* 0x00000000020472ca */ /* 0x004fe200000e0000 */
[----:B------:R-:W-:-:S14]  /*1320*/  BRA `(.L_x_2422) ;  /* 0x0000000000347947 */ /* 0x000fdc0003800000 */
.L_x_2421:
        /* <DEDUP_REMOVED lines=13> */
.L_x_2422:
[----:B------:R-:W-:Y:S01]  /*1400*/  ULDC UR7, c[0x0][0x448] ;  /* 0x0001120000077ab9 */ /* 0x000fe20000000800 */
[----:B------:R-:W-:Y:S02]  /*1410*/  USHF.L.U32 UR48, UR6, 0x7, URZ ;  /* 0x0000000706307899 */ /* 0x000fe4000800063f */
[----:B------:R-:W-:Y:S02]  /*1420*/  UISETP.NE.AND UP0, UPT, UR7, 0x1, UPT ;  /* 0x000000010700788c */ /* 0x000fe4000bf05270 */
[----:B------:R-:W-:Y:S02]  /*1430*/  UIADD3 UR8, UR48, 0x7f, URZ ;  /* 0x0000007f30087890 */ /* 0x000fe4000fffe03f */
[----:B------:R-:W-:Y:S02]  /*1440*/  UIADD3 UR50, -UR50, UR4, URZ ;  /* 0x0000000432327290 */ /* 0x000fe4000fffe13f */
[----:B------:R-:W-:Y:S02]  /*1450*/  UP2UR UR51, UPR, URZ, 0x1 ;  /* 0x000000013f337883 */ /* 0x000fe40008000000 */
[----:B------:R-:W-:-:S03]  /*1460*/  UIADD3 UR4, UR50, 0xa0, -UR45 ;  /* 0x000000a032047890 */ /* 0x000fc6000fffe82d */
[----:B------:R-:W-:Y:S01]  /*1470*/  @UP0 ULDC UR6, c[0x0][0x44c] ;  /* 0x0001130000060ab9 */ /* 0x000fe20000000800 */
[----:B------:R-:W-:Y:S01]  /*1480*/  @UP0 ULDC UR9, c[0x0][0x450] ;  /* 0x0001140000090ab9 */ /* 0x000fe20000000800 */
[----:B------:R-:W-:Y:S02]  /*1490*/  UIMAD.WIDE.U32 UR6, UR8, UR6, URZ ;  /* 0x00000006080672a5 */ /* 0x000fe4000f8e003f */
[----:B------:R-:W-:Y:S02]  /*14a0*/  UIADD3 UR6, UR50, 0x9f, URZ ;  /* 0x0000009f32067890 */ /* 0x000fe4000fffe03f */
[----:B------:R-:W-:Y:S02]  /*14b0*/  @UP0 USHF.R.U32.HI UR8, URZ, UR9, UR7 ;  /* 0x000000093f080299 */ /* 0x000fe40008011607 */
[----:B------:R-:W-:Y:S02]  /*14c0*/  UIMAD.WIDE UR6, UR6, 0x66666667, URZ ;  /* 0x66666667060678a5 */ /* 0x000fe4000f8e023f */
[----:B------:R-:W-:-:S02]  /*14d0*/  UIADD3 UR8, UR4, UR8, URZ ;  /* 0x0000000804087290 */ /* 0x000fc4000fffe03f */
[----:B------:R-:W-:Y:S02]  /*14e0*/  USHF.R.U32.HI UR4, URZ, 0x1f, UR7 ;  /* 0x0000001f3f047899 */ /* 0x000fe40008011607 */
[----:B------:R-:W-:Y:S02]  /*14f0*/  UIMAD.WIDE UR8, UR8, 0x66666667, URZ ;  /* 0x66666667080878a5 */ /* 0x000fe4000f8e023f */
[----:B------:R-:W-:Y:S02]  /*1500*/  ULEA.HI.SX32 UR7, UR7, UR4, 0x1a ;  /* 0x0000000407077291 */ /* 0x000fe4000f8fd23f */
[----:B------:R-:W-:Y:S02]  /*1510*/  USHF.R.U32.HI UR6, URZ, 0x1f, UR9 ;  /* 0x0000001f3f067899 */ /* 0x000fe40008011609 */
[----:B------:R-:W-:Y:S02]  /*1520*/  ULOP3.LUT UR4, UR5, 0xff000000, URZ, 0xc0, !UPT ;  /* 0xff00000005047892 */ /* 0x000fe4000f8ec03f */
[----:B------:R-:W-:-:S02]  /*1530*/  ULEA.HI.SX32 UR6, UR9, UR6, 0x1a ;  /* 0x0000000609067291 */ /* 0x000fc4000f8fd23f */
[----:B------:R-:W-:Y:S02]  /*1540*/  ULOP3.LUT UR5, UR5, 0xff0000, URZ, 0xc0, !UPT ;  /* 0x00ff000005057892 */ /* 0x000fe4000f8ec03f */
[----:B------:R-:W-:Y:S02]  /*1550*/  UISETP.LT.AND UP0, UPT, UR7, UR6, UPT ;  /* 0x000000060700728c */ /* 0x000fe4000bf01270 */
[----:B------:R-:W-:Y:S02]  /*1560*/  USHF.R.U32.HI UR4, URZ, 0x8, UR4 ;  /* 0x000000083f047899 */ /* 0x000fe40008011604 */
[----:B------:R-:W-:Y:S02]  /*1570*/  USEL UR9, UR7, UR6, UP0 ;  /* 0x0000000607097287 */ /* 0x000fe40008000000 */
[----:B------:R-:W-:Y:S02]  /*1580*/  ULEA.HI UR5, UR5, UR4, URZ, 0x10 ;  /* 0x0000000405057291 */ /* 0x000fe4000f8f803f */
[----:B------:R-:W-:-:S02]  /*1590*/  UISETP.GE.AND UP0, UPT, UR9, 0x1, UPT ;  /* 0x000000010900788c */ /* 0x000fc4000bf06270 */
[----:B------:R-:W-:Y:S01]  /*15a0*/  ULOP3.LUT UR58, UR5, 0xff, URZ, 0xc0, !UPT ;  /* 0x000000ff053a7892 */ /* 0x000fe2000f8ec03f */
[----:B------:R-:W-:Y:S01]  /*15b0*/  UMOV UR4, URZ ;  /* 0x0000003f00047c82 */ /* 0x000fe20008000000 */
[----:B------:R-:W-:Y:S02]  /*15c0*/  USHF.R.U32.HI UR56, URZ, 0x10, UR5 ;  /* 0x000000103f387899 */ /* 0x000fe40008011605 */
[----:B------:R-:W-:-:S13]  /*15d0*/  PLOP3.LUT P0, PT, PT, PT, UP0, 0x80, 0x0 ;  /* 0x000000000000781c */ /* 0x000fda0003f0f008 */
[----:B------:R-:W-:Y:S05]  /*15e0*/  @!P0 BRA `(.L_x_2423) ;  /* 0x0000000000908947 */ /* 0x000fea0003800000 */
        /* <DEDUP_REMOVED lines=36> */
.L_x_2423:
[----:B------:R-:W-:Y:S01]  /*1830*/  UIMAD UR52, UR58, UR4, URZ ;  /* 0x000000043a3472a4 */ /* 0x000fe2000f8e023f */
[----:B------:R-:W-:Y:S01]  /*1840*/  IMAD.U32 R0, RZ, RZ, UR9 ;  /* 0x00000009ff007e24 */ /* 0x000fe2000f8e00ff */
[----:B------:R-:W-:Y:S01]  /*1850*/  PLOP3.LUT P0, PT, PT, PT, PT, 0x80, 0x0 ;  /* 0x000000000000781c */ /* 0x000fe20003f0f070 */
[----:B------:R-:W-:Y:S01]  /*1860*/  IMAD.U32 R3, RZ, RZ, UR4 ;  /* 0x00000004ff037e24 */ /* 0x000fe2000f8e00ff */
[----:B------:R-:W-:Y:S01]  /*1870*/  CS2R R6, SRZ ;  /* 0x0000000000067805 */ /* 0x000fe2000001ff00 */
[----:B------:R-:W-:Y:S01]  /*1880*/  IMAD.MOV.U32 R2, RZ, RZ, RZ ;  /* 0x000000ffff027224 */ /* 0x000fe200078e00ff */
[----:B------:R-:W-:Y:S02]  /*1890*/  CS2R R44, SRZ ;  /* 0x00000000002c7805 */ /* 0x000fe4000001ff00 */
[----:B------:R-:W-:Y:S02]  /*18a0*/  CS2R R8, SRZ ;  /* 0x0000000000087805 */ /* 0x000fe4000001ff00 */
[----:B------:R-:W-:-:S02]  /*18b0*/  VIADDMNMX R0, R3, UR52, R0, PT ;  /* 0x0000003403007c46 */ /* 0x000fc4000b800100 */
[----:B------:R-:W-:Y:S02]  /*18c0*/  CS2R R10, SRZ ;  /* 0x00000000000a7805 */ /* 0x000fe4000001ff00 */
[----:B------:R-:W-:Y:S02]  /*18d0*/  CS2R R36, SRZ ;  /* 0x0000000000247805 */ /* 0x000fe4000001ff00 */
[----:B------:R-:W-:Y:S02]  /*18e0*/  CS2R R32, SRZ ;  /* 0x0000000000207805 */ /* 0x000fe4000001ff00 */
[----:B------:R-:W-:Y:S01]  /*18f0*/  R2UR UR40, R0 ;  /* 0x00000000002872ca */ /* 0x000fe200000e0000 */
        /* <DEDUP_REMOVED lines=12> */
[----:B------:R-:W-:Y:S01]  /*19c0*/  UISETP.GT.AND UP0, UPT, UR40, UR52, UPT ;  /* 0x000000342800728c */ /* 0x000fe2000bf04270 */
[----:B------:R-:W-:Y:S01]  /*19d0*/  IMAD.MOV.U32 R60, RZ, RZ, RZ ;  /* 0x000000ffff3c7224 */ /* 0x000fe200078e00ff */
[----:B------:R-:W-:Y:S02]  /*19e0*/  CS2R R90, SRZ ;  /* 0x00000000005a7805 */ /* 0x000fe4000001ff00 */
[----:B------:R-:W-:Y:S01]  /*19f0*/  CS2R R62, SRZ ;  /* 0x00000000003e7805 */ /* 0x000fe2000001ff00 */
[----:B------:R-:W-:Y:S01]  /*1a00*/  IMAD.MOV.U32 R58, RZ, RZ, RZ ;  /* 0x000000ffff3a7224 */ /* 0x000fe200078e00ff */
[----:B------:R-:W-:Y:S02]  /*1a10*/  CS2R R64, SRZ ;  /* 0x0000000000407805 */ /* 0x000fe4000001ff00 */
[----:B------:R-:W-:-:S02]  /*1a20*/  PLOP3.LUT P1, PT, PT, PT, UP0, 0x80, 0x0 ;  /* 0x000000000000781c */ /* 0x000fc40003f2f008 */
        /* <DEDUP_REMOVED lines=44> */
.L_x_2425:
        /* <DEDUP_REMOVED lines=10> */
[----:B0-----:R-:W-:-:S02]  /*1d90*/  @P1 IMAD R2, R8, UR57, RZ ;  /* 0x0000003908021c24 */ /* 0x001fc4000f8e02ff */
[----:B------:R-:W-:-:S04]  /*1da0*/  @P1 IMAD.WIDE.U32 R4, R8, UR53, RZ ;  /* 0x0000003508041c25 */ /* 0x000fc8000f8e00ff */
[----:B------:R-:W-:Y:S02]  /*1db0*/  @P1 IMAD R9, R9, UR53, R2 ;  /* 0x0000003509091c24 */ /* 0x000fe4000f8e0202 */
[C---:B-1----:R-:W-:Y:S02]  /*1dc0*/  @P0 IMAD R0, R6.reuse, UR57, RZ ;  /* 0x0000003906000c24 */ /* 0x042fe4000f8e02ff */
[----:B------:R-:W-:-:S04]  /*1dd0*/  @P0 IMAD.WIDE.U32 R2, R6, UR53, RZ ;  /* 0x0000003506020c25 */ /* 0x000fc8000f8e00ff */
[----:B------:R-:W-:Y:S02]  /*1de0*/  @P0 IMAD R7, R7, UR53, R0 ;  /* 0x0000003507070c24 */ /* 0x000fe4000f8e0200 */
[----:B------:R-:W-:Y:S02]  /*1df0*/  @P1 IMAD.IADD R5, R5, 0x1, R9 ;  /* 0x0000000105051824 */ /* 0x000fe400078e0209 */
[----:B------:R-:W-:Y:S02]  /*1e00*/  @P0 IMAD.IADD R3, R3, 0x1, R7 ;  /* 0x0000000103030824 */ /* 0x000fe400078e0207 */
[----:B------:R-:W-:Y:S02]  /*1e10*/  IMAD.MOV.U32 R0, RZ, RZ, 0x3f800000 ;  /* 0x3f800000ff007424 */ /* 0x000fe400078e00ff */
[----:B--2---:R-:W-:-:S04]  /*1e20*/  @P0 IMAD.WIDE.U32 R2, R10, UR54, R2 ;  /* 0x000000360a020c25 */ /* 0x004fc8000f8e0002 */
[----:B---3--:R-:W-:Y:S01]  /*1e30*/  @P1 IMAD.WIDE.U32 R6, R12, UR54, R4 ;  /* 0x000000360c061c25 */ /* 0x008fe2000f8e0004 */
[----:B------:R-:W-:-:S03]  /*1e40*/  @P0 LEA R4, P2, R2, UR4, 0x2 ;  /* 0x0000000402040c11 */ /* 0x000fc6000f8410ff */
[----:B------:R-:W-:Y:S01]  /*1e50*/  @P0 IMAD R5, R11, UR54, R3 ;  /* 0x000000360b050c24 */ /* 0x000fe2000f8e0203 */
[----:B------:R-:W-:Y:S01]  /*1e60*/  @P1 LEA R8, P3, R6, UR6, 0x2 ;  /* 0x0000000606081c11 */ /* 0x000fe2000f8610ff */
[----:B------:R-:W-:-:S03]  /*1e70*/  @P1 IMAD R3, R13, UR54, R7 ;  /* 0x000000360d031c24 */ /* 0x000fc6000f8e0207 */
[----:B------:R-:W-:Y:S02]  /*1e80*/  @P0 LEA.HI.X R5, R2, UR5, R5, 0x2, P2 ;  /* 0x0000000502050c11 */ /* 0x000fe400090f1405 */
[----:B------:R-:W-:Y:S01]  /*1e90*/  @P1 LEA.HI.X R9, R6, UR7, R3, 0x2, P3 ;  /* 0x0000000706091c11 */ /* 0x000fe200098f1403 */
[----:B------:R-:W-:-:S04]  /*1ea0*/  IMAD.MOV.U32 R3, RZ, RZ, 0x3f800000 ;  /* 0x3f800000ff037424 */ /* 0x000fc800078e00ff */
        /* <DEDUP_REMOVED lines=14> */
.L_x_2588:
[----:B------:R-:W-:Y:S05]  /*1f90*/  @!P1 BRA `(.L_x_2427) ;  /* 0x0000000000049947 */ /* 0x000fea0003800000 */
[----:B------:R-:W-:Y:S01]  /*1fa0*/  BPT.TRAP 0x1 ;  /* 0x000000040000795c */ /* 0x000fe20000300000 */
.L_x_2427:
[----:B0-----:R-:W-:Y:S02]  /*1fb0*/  IMAD.U32 R2, RZ, RZ, UR38 ;  /* 0x00000026ff027e24 */ /* 0x001fe4000f8e00ff */
[----:B------:R-:W-:-:S03]  /*1fc0*/  IMAD.U32 R3, RZ, RZ, UR44 ;  /* 0x0000002cff037e24 */ /* 0x000fc6000f8e00ff */
[----:B------:R-:W-:Y:S02]  /*1fd0*/  LEA R2, R2, UR39, 0x3 ;  /* 0x0000002702027c11 */ /* 0x000fe4000f8e18ff */
[----:B------:R-:W-:-:S04]  /*1fe0*/  SHF.L.U32 R3, R3, 0x1f, RZ ;  /* 0x0000001f03037819 */ /* 0x000fc800000006ff */
[----:B------:R0:W1:Y:S01]  /*1ff0*/  SYNCS.PHASECHK.TRANS64.TRYWAIT P0, [R2+URZ+0x29830], R3 ;  /* 0x02983003020075a7 */ /* 0x000062000800017f */
[----:B------:R-:W-:Y:S05]  /*2000*/  @!P1 BRA `(.L_x_2428) ;  /* 0x0000000000049947 */ /* 0x000fea0003800000 */
[----:B------:R-:W-:Y:S01]  /*2010*/  BPT.TRAP 0x1 ;  /* 0x000000040000795c */ /* 0x000fe20000300000 */
.L_x_2428:
[----:B-1----:R-:W-:Y:S05]  /*2020*/  @P0 BRA `(.L_x_2429) ;  /* 0x0000000000080947 */ /* 0x002fea0003800000 */
[----:B------:R-:W1:Y:S02]  /*2030*/  SYNCS.PHASECHK.TRANS64.TRYWAIT P0, [R2+URZ+0x29830], R3 ;  /* 0x02983003020075a7 */ /* 0x000e64000800017f */
[----:B-1----:R-:W-:Y:S05]  /*2040*/  @!P0 BRA `(.L_x_2430) ;  /* 0x0000017400608947 */ /* 0x002fea0003800000 */
.L_x_2429:
        /* <DEDUP_REMOVED lines=9> */
[----:B------:R-:W-:Y:S02]  /*20e0*/  UMOV UR7, 0x80000020 ;  /* 0x8000002000077882 */ /* 0x000fe40000000000 */
[----:B------:R-:W-:Y:S01]  /*20f0*/  ULOP3.LUT UR47, UR4, 0x10000, URZ, 0xfc, !UPT ;  /* 0x00010000042f7892 */ /* 0x000fe2000f8efc3f */
[----:B------:R-:W-:Y:S02]  /*2100*/  UMOV UR12, UR8 ;  /* 0x00000008000c7c82 */ /* 0x000fe40008000000 */
[----:B------:R-:W-:Y:S01]  /*2110*/  UMOV UR4, UR8 ;  /* 0x0000000800047c82 */ /* 0x000fe20008000000 */
[----:B------:R-:W-:Y:S01]  /*2120*/  UIMAD UR10, UR38, 0x780, UR47 ;  /* 0x00000780260a78a4 */ /* 0x000fe2000f8e022f */
[----:B------:R-:W-:Y:S01]  /*2130*/  UMOV UR13, UR9 ;  /* 0x00000009000d7c82 */ /* 0x000fe20008000000 */
[----:B------:R-:W-:-:S02]  /*2140*/  UMOV UR15, 0x80000020 ;  /* 0x80000020000f7882 */ /* 0x000fc40000000000 */
[----:B------:R-:W-:Y:S02]  /*2150*/  UIADD3 UR6, UR10, 0x80, URZ ;  /* 0x000000800a067890 */ /* 0x000fe4000fffe03f */
[----:B------:R-:W-:Y:S02]  /*2160*/  UIADD3 UR14, UR10, 0x100, URZ ;  /* 0x000001000a0e7890 */ /* 0x000fe4000fffe03f */
[----:B------:R-:W-:Y:S02]  /*2170*/  UIADD3 UR16, UR10, 0x200, URZ ;  /* 0x000002000a107890 */ /* 0x000fe4000fffe03f */
[----:B------:R-:W-:Y:S01]  /*2180*/  QGMMA.64x32x32.F32.E4M3.E4M3 R88, gdesc[UR8], RZ, !UPT, gsb0 ;  /* 0x00600000085879f3 */ /* 0x000fe2000c0008ff */
[----:B------:R-:W-:Y:S02]  /*2190*/  UIADD3 UR11, UR10, 0x180, URZ ;  /* 0x000001800a0b7890 */ /* 0x000fe4000fffe03f */
[----:B------:R-:W-:Y:S02]  /*21a0*/  UIADD3 UR17, UR10, 0x202, URZ ;  /* 0x000002020a117890 */ /* 0x000fe4000fffe03f */
[----:B------:R-:W-:Y:S01]  /*21b0*/  UIADD3 UR18, UR10, 0x280, URZ ;  /* 0x000002800a127890 */ /* 0x000fe2000fffe03f */
        /* <DEDUP_REMOVED lines=9> */
[----:B------:R-:W-:Y:S02]  /*2250*/  UIADD3 UR28, UR8, 0x402, URZ ;  /* 0x00000402081c7890 */ /* 0x000fe4000fffe03f */
[----:B------:R-:W-:Y:S01]  /*2260*/  UIADD3 UR30, UR10, 0x502, URZ ;  /* 0x000005020a1e7890 */ /* 0x000fe2000fffe03f */
[----:B------:R-:W-:Y:S01]  /*2270*/  UMOV UR29, 0x80000020 ;  /* 0x80000020001d7882 */ /* 0x000fe20000000000 */
[----:B------:R-:W-:Y:S01]  /*2280*/  UMOV UR31, 0x80000020 ;  /* 0x80000020001f7882 */ /* 0x000fe20000000000 */
[----:B------:R-:W-:-:S02]  /*2290*/  WARPGROUP.DEPBAR.LE gsb0, 0x0 ;  /* 0x00008000000079c5 */ /* 0x000fc40000010000 */
[----:B------:R-:W-:-:S06]  /*22a0*/  WARPGROUP.ARRIVE ;  /* 0x00000000000079c5 */ /* 0x000fcc0000000000 */
[----:B------:R-:W-:Y:S01]  /*22b0*/  QGMMA.64x32x32.F32.E4M3.E4M3 R72, gdesc[UR4], RZ, !UPT, gsb0 ;  /* 0x00600000044879f3 */ /* 0x000fe2000c0008ff */
[----:B------:R-:W-:Y:S01]  /*22c0*/  UMOV UR4, UR8 ;  /* 0x0000000800047c82 */ /* 0x000fe20008000000 */
[----:B------:R-:W-:Y:S01]  /*22d0*/  UMOV UR5, UR9 ;  /* 0x0000000900057c82 */ /* 0x000fe20008000000 */
[----:B------:R-:W-:Y:S01]  /*22e0*/  UMOV UR6, UR11 ;  /* 0x0000000b00067c82 */ /* 0x000fe20008000000 */
[----:B------:R-:W-:Y:S01]  /*22f0*/  UMOV UR7, 0x80000020 ;  /* 0x8000002000077882 */ /* 0x000fe20000000000 */
[----:B------:R-:W-:Y:S01]  /*2300*/  UIADD3 UR11, UR10, 0x102, URZ ;  /* 0x000001020a0b7890 */ /* 0x000fe2000fffe03f */
[----:B------:R-:W-:Y:S02]  /*2310*/  WARPGROUP.DEPBAR.LE gsb0, 0x0 ;  /* 0x00008000000079c5 */ /* 0x000fe40000010000 */
[----:B------:R-:W-:-:S06]  /*2320*/  WARPGROUP.ARRIVE ;  /* 0x00000000000079c5 */ /* 0x000fcc0000000000 */
[----:B------:R-:W-:Y:S01]  /*2330*/  QGMMA.64x32x32.F32.E4M3.E4M3 R56, gdesc[UR12], RZ, !UPT, gsb0 ;  /* 0x006000000c3879f3 */ /* 0x000fe2000c0008ff */
[----:B------:R-:W-:Y:S02]  /*2340*/  UIADD3 UR12, UR8, 0x2, URZ ;  /* 0x00000002080c7890 */ /* 0x000fe4000fffe03f */
[----:B------:R-:W-:Y:S01]  /*2350*/  UIADD3 UR14, UR10, 0x2, URZ ;  /* 0x000000020a0e7890 */ /* 0x000fe2000fffe03f */
[----:B------:R-:W-:Y:S01]  /*2360*/  UMOV UR13, 0x80000020 ;  /* 0x80000020000d7882 */ /* 0x000fe20000000000 */
[----:B------:R-:W-:Y:S01]  /*2370*/  UMOV UR15, 0x80000020 ;  /* 0x80000020000f7882 */ /* 0x000fe20000000000 */
[----:B------:R-:W-:Y:S02]  /*2380*/  WARPGROUP.DEPBAR.LE gsb0, 0x0 ;  /* 0x00008000000079c5 */ /* 0x000fe40000010000 */
        /* <DEDUP_REMOVED lines=24> */
[----:B------:R-:W-:Y:S01]  /*2510*/  UMOV UR5, UR13 ;  /* 0x0000000d00057c82 */ /* 0x000fe20008000000 */
        /* <DEDUP_REMOVED lines=147> */
.L_x_2431:
[----:B------:R-:W-:Y:S01]  /*2e50*/  UISETP.NE.AND UP0, UPT, UR51, URZ, UPT ;  /* 0x0000003f3300728c */ /* 0x000fe2000bf05270 */
[C---:B01----:R-:W-:Y:S01]  /*2e60*/  FMUL.FTZ R3, R0.reuse, R58 ;  /* 0x0000003a00037220 */ /* 0x043fe20000410000 */
[C---:B------:R-:W-:Y:S01]  /*2e70*/  FMUL.FTZ R12, R0.reuse, R97 ;  /* 0x00000061000c7220 */ /* 0x040fe20000410000 */
[C---:B------:R-:W-:Y:S01]  /*2e80*/  FMUL.FTZ R4, R0.reuse, R59 ;  /* 0x0000003b00047220 */ /* 0x040fe20000410000 */
[C---:B------:R-:W-:Y:S01]  /*2e90*/  FMUL.FTZ R62, R0.reuse, R62 ;  /* 0x0000003e003e7220 */ /* 0x040fe20000410000 */
[----:B------:R0:W-:Y:S01]  /*2ea0*/  MUFU.TANH R97, R3 ;  /* 0x0000000300617308 */ /* 0x0001e20000002400 */
[----:B------:R-:W-:Y:S01]  /*2eb0*/  PLOP3.LUT P0, PT, PT, PT, UP0, 0x80, 0x0 ;  /* 0x000000000000781c */ /* 0x000fe20003f0f008 */
[C---:B------:R-:W-:Y:S01]  /*2ec0*/  FMUL.FTZ R9, R0.reuse, R93 ;  /* 0x0000005d00097220 */ /* 0x040fe20000410000 */
[----:B------:R-:W-:Y:S01]  /*2ed0*/  PLOP3.LUT P2, PT, PT, PT, UP0, 0x80, 0x0 ;  /* 0x000000000000781c */ /* 0x000fe20003f4f008 */
[C---:B------:R-:W-:Y:S01]  /*2ee0*/  FMUL.FTZ R15, R0.reuse, R72 ;  /* 0x00000048000f7220 */ /* 0x040fe20000410000 */
[C---:B------:R-:W-:Y:S01]  /*2ef0*/  FMUL.FTZ R5, R0.reuse, R90 ;  /* 0x0000005a00057220 */ /* 0x040fe20000410000 */
[----:B------:R-:W-:Y:S01]  /*2f00*/  @UP0 ULDC UR4, c[0x0][0x44c] ;  /* 0x0001130000040ab9 */ /* 0x000fe20000000800 */
[C---:B------:R-:W-:Y:S01]  /*2f10*/  FMUL.FTZ R91, R0.reuse, R91 ;  /* 0x0000005b005b7220 */ /* 0x040fe20000410000 */
[----:B------:R1:W-:Y:S01]  /*2f20*/  MUFU.TANH R6, R4 ;  /* 0x0000000400067308 */ /* 0x0003e20000002400 */
[----:B0-----:R-:W-:Y:S01]  /*2f30*/  FMUL.FTZ R3, R0, R66 ;  /* 0x0000004200037220 */ /* 0x001fe20000410000 */
[----:B------:R-:W-:-:S02]  /*2f40*/  VIADD R66, R18, UR48 ;  /* 0x0000003012427c36 */ /* 0x000fc40008000000 */
[C---:B------:R-:W-:Y:S01]  /*2f50*/  FMUL.FTZ R72, R0.reuse, R77 ;  /* 0x0000004d00487220 */ /* 0x040fe20000410000 */
[----:B------:R-:W-:Y:S01]  /*2f60*/  UIMAD UR5, UR40, -0xa0, UR50 ;  /* 0xffffff60280578a4 */ /* 0x000fe2000f8e0232 */
[C---:B------:R-:W-:Y:S01]  /*2f70*/  FMUL.FTZ R77, R0.reuse, R56 ;  /* 0x00000038004d7220 */ /* 0x040fe20000410000 */
[C---:B------:R-:W-:Y:S01]  /*2f80*/  FMUL.FTZ R56, R0.reuse, R57 ;  /* 0x0000003900387220 */ /* 0x040fe20000410000 */
[----:B------:R-:W-:Y:S01]  /*2f90*/  FMUL.FTZ R57, R0, R60 ;  /* 0x0000003c00397220 */ /* 0x000fe20000410000 */
[----:B------:R0:W-:Y:S01]  /*2fa0*/  MUFU.TANH R93, R62 ;  /* 0x0000003e005d7308 */ /* 0x0001e20000002400 */
[----:B-1----:R-:W-:Y:S01]  /*2fb0*/  @P0 IMAD.HI.U32 R4, R66, UR4, RZ ;  /* 0x0000000442040c27 */ /* 0x002fe2000f8e00ff */
[----:B------:R-:W-:-:S03]  /*2fc0*/  @UP0 ULDC UR4, c[0x0][0x450] ;  /* 0x0001140000040ab9 */ /* 0x000fc60000000800 */
[C---:B------:R-:W-:Y:S01]  /*2fd0*/  FMUL.FTZ R94, R0.reuse, R94 ;  /* 0x0000005e005e7220 */ /* 0x040fe20000410000 */
[C---:B------:R-:W-:Y:S01]  /*2fe0*/  FMUL.FTZ R60, R0.reuse, R65 ;  /* 0x00000041003c7220 */ /* 0x040fe20000410000 */
[C---:B------:R-:W-:Y:S01]  /*2ff0*/  FMUL.FTZ R59, R0.reuse, R64 ;  /* 0x00000040003b7220 */ /* 0x040fe20000410000 */
[----:B------:R-:W-:Y:S01]  /*3000*/  @P2 SHF.R.U32.HI R66, RZ, UR4, R4 ;  /* 0x00000004ff422c19 */ /* 0x000fe20008011604 */
[----:B------:R-:W-:Y:S01]  /*3010*/  UIMAD UR4, UR40, -0xa0, URZ ;  /* 0xffffff60280478a4 */ /* 0x000fe2000f8e023f */
[----:B------:R1:W-:Y:S01]  /*3020*/  MUFU.TANH R65, R3 ;  /* 0x0000000300417308 */ /* 0x0003e20000002400 */
[C---:B0-----:R-:W-:Y:S01]  /*3030*/  FMUL.FTZ R62, R0.reuse, R68 ;  /* 0x00000044003e7220 */ /* 0x041fe20000410000 */
[----:B------:R-:W-:Y:S01]  /*3040*/  IMAD.U32 R64, RZ, RZ, UR5 ;  /* 0x00000005ff407e24 */ /* 0x000fe2000f8e00ff */
[----:B------:R-:W0:Y:S01]  /*3050*/  SHFL.IDX PT, R4, R66, 0x1, 0x1c1f ;  /* 0x003c1f0042047f89 */ /* 0x000e2200000e0000 */
[----:B------:R-:W-:Y:S01]  /*3060*/  FMUL.FTZ R95, R0, R95 ;  /* 0x0000005f005f7220 */ /* 0x000fe20000410000 */
[----:B------:R-:W-:-:S02]  /*3070*/  IMAD.U32 R68, RZ, RZ, UR4 ;  /* 0x00000004ff447e24 */ /* 0x000fc4000f8e00ff */
[C---:B------:R-:W-:Y:S01]  /*3080*/  FMUL.FTZ R98, R0.reuse, R98 ;  /* 0x0000006200627220 */ /* 0x040fe20000410000 */
[C---:B------:R-:W-:Y:S01]  /*3090*/  IADD3 R115, -R17.reuse, 0xa0, R64 ;  /* 0x000000a011737810 */ /* 0x040fe20007ffe140 */
[----:B------:R-:W2:Y:S01]  /*30a0*/  MUFU.TANH R5, R5 ;  /* 0x0000000500057308 */ /* 0x000ea20000002400 */
[----:B-1----:R-:W-:Y:S01]  /*30b0*/  IMAD.U32 R3, RZ, RZ, UR45 ;  /* 0x0000002dff037e24 */ /* 0x002fe2000f8e00ff */
[----:B------:R-:W-:Y:S01]  /*30c0*/  IADD3 R68, -R17, 0xa1, R68 ;  /* 0x000000a111447810 */ /* 0x000fe20007ffe144 */
[C---:B------:R-:W-:Y:S01]  /*30d0*/  FMUL.FTZ R99, R0.reuse, R99 ;  /* 0x0000006300637220 */ /* 0x040fe20000410000 */
[C---:B------:R-:W-:Y:S01]  /*30e0*/  FMUL.FTZ R102, R0.reuse, R102 ;  /* 0x0000006600667220 */ /* 0x040fe20000410000 */
[C---:B------:R-:W-:Y:S01]  /*30f0*/  FMUL.FTZ R103, R0.reuse, R103 ;  /* 0x0000006700677220 */ /* 0x040fe20000410000 */
[----:B------:R-:W-:Y:S01]  /*3100*/  IADD3 R68, -R3, UR50, R68 ;  /* 0x0000003203447c10 */ /* 0x000fe2000fffe144 */
        /* <DEDUP_REMOVED lines=10> */
[C---:B------:R-:W-:Y:S01]  /*31b0*/  FMUL.FTZ R63, R0.reuse, R63 ;  /* 0x0000003f003f7220 */ /* 0x040fe20000410000 */
[----:B------:R-:W-:Y:S01]  /*31c0*/  FMUL.FTZ R14, R0, R101 ;  /* 0x00000065000e7220 */ /* 0x000fe20000410000 */
[--C-:B0-----:R-:W-:Y:S01]  /*31d0*/  VIADDMNMX R3, R4, R68, R115.reuse, PT ;  /* 0x0000004404037246 */ /* 0x101fe20003800173 */
[C---:B------:R-:W-:Y:S01]  /*31e0*/  FMUL.FTZ R67, R0.reuse, R67 ;  /* 0x0000004300437220 */ /* 0x040fe20000410000 */
[C---:B------:R-:W-:Y:S01]  /*31f0*/  FMUL.FTZ R70, R0.reuse, R70 ;  /* 0x0000004600467220 */ /* 0x040fe20000410000 */
[C---:B------:R-:W-:Y:S01]  /*3200*/  FMUL.FTZ R71, R0.reuse, R71 ;  /* 0x0000004700477220 */ /* 0x040fe20000410000 */
[C---:B------:R-:W-:Y:S01]  /*3210*/  ISETP.GT.AND P0, PT, R3.reuse, RZ, PT ;  /* 0x000000ff0300720c */ /* 0x040fe20003f04270 */
[----:B------:R-:W0:Y:S01]  /*3220*/  MUFU.TANH R95, R95 ;  /* 0x0000005f005f7308 */ /* 0x000e220000002400 */
[C---:B------:R-:W-:Y:S01]  /*3230*/  ISETP.GT.AND P2, PT, R3.reuse, 0x1, PT ;  /* 0x000000010300780c */ /* 0x040fe20003f44270 */
[C---:B------:R-:W-:Y:S01]  /*3240*/  FMUL.FTZ R42, R0.reuse, R42 ;  /* 0x0000002a002a7220 */ /* 0x040fe20000410000 */
[----:B------:R-:W-:Y:S01]  /*3250*/  ISETP.GT.AND P3, PT, R3, 0x8, PT ;  /* 0x000000080300780c */ /* 0x000fe20003f64270 */
[C---:B------:R-:W-:Y:S01]  /*3260*/  FMUL.FTZ R43, R0.reuse, R43 ;  /* 0x0000002b002b7220 */ /* 0x040fe20000410000 */
[----:B--2---:R-:W-:Y:S01]  /*3270*/  FSEL R5, R5, -INF , P0 ;  /* 0xff80000005057808 */ /* 0x004fe20000000000 */
[C---:B------:R-:W-:Y:S01]  /*3280*/  FMUL.FTZ R46, R0.reuse, R46 ;  /* 0x0000002e002e7220 */ /* 0x040fe20000410000 */
[----:B-1----:R-:W-:Y:S01]  /*3290*/  FSEL R129, R91, -INF , P2 ;  /* 0xff8000005b817808 */ /* 0x002fe20001000000 */
[----:B------:R-:W1:Y:S01]  /*32a0*/  MUFU.TANH R98, R98 ;  /* 0x0000006200627308 */ /* 0x000e620000002400 */
[----:B------:R-:W-:Y:S01]  /*32b0*/  ISETP.GT.AND P0, PT, R3, 0x9, PT ;  /* 0x000000090300780c */ /* 0x000fe20003f04270 */
[----:B------:R-:W-:Y:S01]  /*32c0*/  FMUL.FTZ R47, R0, R47 ;  /* 0x0000002f002f7220 */ /* 0x000fe20000410000 */
[----:B---3--:R-:W-:Y:S01]  /*32d0*/  FSEL R127, R94, -INF , P3 ;  /* 0xff8000005e7f7808 */ /* 0x008fe20001800000 */
        /* <DEDUP_REMOVED lines=10> */
[----:B------:R-:W-:Y:S01]  /*3380*/  FMUL.FTZ R54, R0, R54 ;  /* 0x0000003600367220 */ /* 0x000fe20000410000 */
[----:B------:R-:W-:Y:S01]  /*3390*/  FMNMX.FTZ R4, R123, R4, !PT ;  /* 0x000000047b047209 */ /* 0x000fe20007810000 */
[----:B------:R-:W0:Y:S01]  /*33a0*/  MUFU.TANH R102, R102 ;  /* 0x0000006600667308 */ /* 0x000e220000002400 */
[----:B-1----:R-:W-:Y:S01]  /*33b0*/  FSEL R125, R98, -INF , P2 ;  /* 0xff800000627d7808 */ /* 0x002fe20001000000 */
[C---:B------:R-:W-:Y:S01]  /*33c0*/  FMUL.FTZ R55, R0.reuse, R55 ;  /* 0x0000003700377220 */ /* 0x040fe20000410000 */
[----:B------:R-:W-:Y:S01]  /*33d0*/  ISETP.GT.AND P2, PT, R3, 0x18, PT ;  /* 0x000000180300780c */ /* 0x000fe20003f44270 */
[C---:B------:R-:W-:Y:S01]  /*33e0*/  FMUL.FTZ R26, R0.reuse, R26 ;  /* 0x0000001a001a7220 */ /* 0x040fe20000410000 */
[----:B------:R-:W-:Y:S01]  /*33f0*/  FMNMX.FTZ R4, R125, R4, !PT ;  /* 0x000000047d047209 */ /* 0x000fe20007810000 */
[C---:B------:R-:W-:Y:S01]  /*3400*/  FMUL.FTZ R27, R0.reuse, R27 ;  /* 0x0000001b001b7220 */ /* 0x040fe20000410000 */
[C---:B------:R-:W-:Y:S01]  /*3410*/  FMUL.FTZ R30, R0.reuse, R30 ;  /* 0x0000001e001e7220 */ /* 0x040fe20000410000 */
[----:B------:R-:W1:Y:S01]  /*3420*/  MUFU.TANH R103, R103 ;  /* 0x0000006700677308 */ /* 0x000e620000002400 */
[----:B--2---:R-:W-:Y:S01]  /*3430*/  FSEL R121, R99, -INF , P0 ;  /* 0xff80000063797808 */ /* 0x004fe20000000000 */
[C---:B------:R-:W-:Y:S01]  /*3440*/  FMUL.FTZ R31, R0.reuse, R31 ;  /* 0x0000001f001f7220 */ /* 0x040fe20000410000 */
[----:B------:R-:W-:Y:S01]  /*3450*/  ISETP.GT.AND P0, PT, R3, 0x19, PT ;  /* 0x000000190300780c */ /* 0x000fe20003f04270 */
[C---:B------:R-:W-:Y:S01]  /*3460*/  FMUL.FTZ R34, R0.reuse, R34 ;  /* 0x0000002200227220 */ /* 0x040fe20000410000 */
[----:B------:R-:W-:Y:S01]  /*3470*/  FMNMX.FTZ R4, R121, R4, !PT ;  /* 0x0000000479047209 */ /* 0x000fe20007810000 */
[C---:B------:R-:W-:Y:S01]  /*3480*/  FMUL.FTZ R35, R0.reuse, R35 ;  /* 0x0000002300237220 */ /* 0x040fe20000410000 */
[----:B------:R-:W-:Y:S01]  /*3490*/  FMUL.FTZ R38, R0, R38 ;  /* 0x0000002600267220 */ /* 0x000fe20000410000 */
[----:B------:R2:W3:Y:S01]  /*34a0*/  MUFU.TANH R113, R74 ;  /* 0x0000004a00717308 */ /* 0x0004e20000002400 */
[----:B0-----:R-:W-:Y:S01]  /*34b0*/  FSEL R119, R102, -INF , P2 ;  /* 0xff80000066777808 */ /* 0x001fe20001000000 */
[C---:B------:R-:W-:Y:S01]  /*34c0*/  FMUL.FTZ R64, R0.reuse, R41 ;  /* 0x0000002900407220 */ /* 0x040fe20000410000 */
[----:B------:R-:W-:Y:S01]  /*34d0*/  ISETP.GT.AND P2, PT, R3, 0x20, PT ;  /* 0x000000200300780c */ /* 0x000fe20003f44270 */
[C---:B------:R-:W-:Y:S01]  /*34e0*/  FMUL.FTZ R8, R0.reuse, R89 ;  /* 0x0000005900087220 */ /* 0x040fe20000410000 */
[----:B------:R-:W-:Y:S01]  /*34f0*/  FMNMX.FTZ R4, R119, R4, !PT ;  /* 0x0000000477047209 */ /* 0x000fe20007810000 */
[----:B------:R-:W0:Y:S01]  /*3500*/  SHFL.IDX PT, R66, R66, RZ, 0x1c1f ;  /* 0x001c1fff42427589 */ /* 0x000e2200000e0000 */
[C---:B------:R-:W-:Y:S01]  /*3510*/  FMUL.FTZ R7, R0.reuse, R88 ;  /* 0x0000005800077220 */ /* 0x040fe20000410000 */
[----:B------:R4:W5:Y:S01]  /*3520*/  MUFU.TANH R111, R75 ;  /* 0x0000004b006f7308 */ /* 0x0009620000002400 */
[----:B-1----:R-:W-:Y:S01]  /*3530*/  FSEL R117, R103, -INF , P0 ;  /* 0xff80000067757808 */ /* 0x002fe20000000000 */
[C---:B--2---:R-:W-:Y:S01]  /*3540*/  FMUL.FTZ R74, R0.reuse, R81 ;  /* 0x00000051004a7220 */ /* 0x044fe20000410000 */
[----:B------:R-:W-:Y:S01]  /*3550*/  ISETP.GT.AND P0, PT, R3, 0x21, PT ;  /* 0x000000210300780c */ /* 0x000fe20003f04270 */
[C---:B------:R-:W-:Y:S01]  /*3560*/  FMUL.FTZ R10, R0.reuse, R92 ;  /* 0x0000005c000a7220 */ /* 0x040fe20000410000 */
[----:B------:R-:W-:Y:S01]  /*3570*/  FMNMX.FTZ R4, R117, R4, !PT ;  /* 0x0000000475047209 */ /* 0x000fe20007810000 */
[----:B------:R-:W-:Y:S01]  /*3580*/  ULDC UR59, c[0x0][0x988] ;  /* 0x00026200003b7ab9 */ /* 0x000fe20000000800 */
[C---:B------:R-:W-:Y:S01]  /*3590*/  FMUL.FTZ R11, R0.reuse, R96 ;  /* 0x00000060000b7220 */ /* 0x040fe20000410000 */
[----:B------:R-:W1:Y:S01]  /*35a0*/  MUFU.TANH R78, R78 ;  /* 0x0000004e004e7308 */ /* 0x000e620000002400 */
[----:B---3--:R-:W-:Y:S01]  /*35b0*/  FSEL R113, R113, -INF , P2 ;  /* 0xff80000071717808 */ /* 0x008fe20001000000 */
[C---:B----4-:R-:W-:Y:S01]  /*35c0*/  FMUL.FTZ R75, R0.reuse, R85 ;  /* 0x00000055004b7220 */ /* 0x050fe20000410000 */
[----:B------:R-:W-:Y:S01]  /*35d0*/  ISETP.GT.AND P2, PT, R3, 0x28, PT ;  /* 0x000000280300780c */ /* 0x000fe20003f44270 */
[C---:B------:R-:W-:Y:S01]  /*35e0*/  FMUL.FTZ R13, R0.reuse, R100 ;  /* 0x00000064000d7220 */ /* 0x040fe20000410000 */
[----:B------:R-:W-:Y:S01]  /*35f0*/  FMNMX.FTZ R4, R113, R4, !PT ;  /* 0x0000000471047209 */ /* 0x000fe20007810000 */
[C---:B------:R-:W-:Y:S01]  /*3600*/  FMUL.FTZ R20, R0.reuse, R73 ;  /* 0x0000004900147220 */ /* 0x040fe20000410000 */
[C---:B------:R-:W-:Y:S01]  /*3610*/  FMUL.FTZ R21, R0.reuse, R76 ;  /* 0x0000004c00157220 */ /* 0x040fe20000410000 */
[----:B------:R-:W2:Y:S01]  /*3620*/  MUFU.TANH R79, R79 ;  /* 0x0000004f004f7308 */ /* 0x000ea20000002400 */
[----:B-----5:R-:W-:Y:S01]  /*3630*/  FSEL R111, R111, -INF , P0 ;  /* 0xff8000006f6f7808 */ /* 0x020fe20000000000 */
[C---:B------:R-:W-:Y:S01]  /*3640*/  FMUL.FTZ R73, R0.reuse, R80 ;  /* 0x0000005000497220 */ /* 0x040fe20000410000 */
[----:B------:R-:W-:Y:S01]  /*3650*/  ISETP.GT.AND P0, PT, R3, 0x29, PT ;  /* 0x000000290300780c */ /* 0x000fe20003f04270 */
[C---:B------:R-:W-:Y:S01]  /*3660*/  FMUL.FTZ R76, R0.reuse, R84 ;  /* 0x00000054004c7220 */ /* 0x040fe20000410000 */
[----:B------:R-:W-:Y:S01]  /*3670*/  FMNMX.FTZ R4, R111, R4, !PT ;  /* 0x000000046f047209 */ /* 0x000fe20007810000 */
[----:B------:R-:W-:Y:S01]  /*3680*/  FMUL.FTZ R40, R0, R40 ;  /* 0x0000002800287220 */ /* 0x000fe20000410000 */
[----:B0-----:R-:W-:Y:S01]  /*3690*/  VIADDMNMX R115, R66, R68, R115, PT ;  /* 0x0000004442737246 */ /* 0x001fe20003800173 */
[----:B------:R-:W0:Y:S01]  /*36a0*/  MUFU.TANH R82, R82 ;  /* 0x0000005200527308 */ /* 0x000e220000002400 */
[----:B-1----:R-:W-:Y:S01]  /*36b0*/  FSEL R109, R78, -INF , P2 ;  /* 0xff8000004e6d7808 */ /* 0x002fe20001000000 */
[C---:B------:R-:W-:Y:S01]  /*36c0*/  FMUL.FTZ R78, R0.reuse, R48 ;  /* 0x00000030004e7220 */ /* 0x040fe20000410000 */
[----:B------:R-:W-:Y:S01]  /*36d0*/  ISETP.GT.AND P2, PT, R3, 0x30, PT ;  /* 0x000000300300780c */ /* 0x000fe20003f44270 */
[----:B------:R-:W-:Y:S01]  /*36e0*/  FMUL.FTZ R48, R0, R28 ;  /* 0x0000001c00307220 */ /* 0x000fe20000410000 */
[----:B------:R-:W-:Y:S01]  /*36f0*/  FMNMX.FTZ R4, R109, R4, !PT ;  /* 0x000000046d047209 */ /* 0x000fe20007810000 */
[----:B------:R-:W-:Y:S01]  /*3700*/  @UP0 ULDC UR6, c[0x0][0x44c] ;  /* 0x0001130000060ab9 */ /* 0x000fe20000000800 */
[----:B------:R-:W-:Y:S01]  /*3710*/  ISETP.GT.AND P3, PT, R115, 0x8, PT ;  /* 0x000000087300780c */ /* 0x000fe20003f64270 */
[----:B------:R-:W1:Y:S01]  /*3720*/  MUFU.TANH R83, R83 ;  /* 0x0000005300537308 */ /* 0x000e620000002400 */
[----:B--2---:R-:W-:Y:S01]  /*3730*/  FSEL R107, R79, -INF , P0 ;  /* 0xff8000004f6b7808 */ /* 0x004fe20000000000 */
[----:B------:R-:W-:Y:S01]  /*3740*/  UIMAD.WIDE.U32 UR6, UR48, UR6, URZ ;  /* 0x00000006300672a5 */ /* 0x000fe2000f8e003f */
[----:B------:R-:W-:Y:S01]  /*3750*/  ISETP.GT.AND P0, PT, R3, 0x31, PT ;  /* 0x000000310300780c */ /* 0x000fe20003f04270 */
[----:B------:R-:W-:Y:S01]  /*3760*/  @UP0 ULDC UR11, c[0x0][0x450] ;  /* 0x00011400000b0ab9 */ /* 0x000fe20000000800 */
[----:B------:R-:W-:Y:S01]  /*3770*/  FMNMX.FTZ R4, R107, R4, !PT ;  /* 0x000000046b047209 */ /* 0x000fe20007810000 */
[----:B------:R-:W-:Y:S01]  /*3780*/  UMOV UR5, UR48 ;  /* 0x0000003000057c82 */ /* 0x000fe20008000000 */
[----:B------:R-:W-:Y:S01]  /*3790*/  R2UR UR10, R2 ;  /* 0x00000000020a72ca */ /* 0x000fe200000e0000 */
[----:B------:R-:W2:Y:S01]  /*37a0*/  MUFU.TANH R86, R86 ;  /* 0x0000005600567308 */ /* 0x000ea20000002400 */
[----:B0-----:R-:W-:Y:S01]  /*37b0*/  FSEL R105, R82, -INF , P2 ;  /* 0xff80000052697808 */ /* 0x001fe20001000000 */
[----:B------:R-:W-:Y:S01]  /*37c0*/  @UP0 USHF.R.U32.HI UR5, URZ, UR11, UR7 ;  /* 0x0000000b3f050299 */ /* 0x000fe20008011607 */
[----:B------:R-:W-:Y:S01]  /*37d0*/  ISETP.GT.AND P2, PT, R3, 0x38, PT ;  /* 0x000000380300780c */ /* 0x000fe20003f44270 */
[----:B------:R-:W-:Y:S01]  /*37e0*/  UIADD3 UR4, UR40, -0x2, URZ ;  /* 0xfffffffe28047890 */ /* 0x000fe2000fffe03f */
[----:B------:R-:W-:Y:S01]  /*37f0*/  FMNMX.FTZ R4, R105, R4, !PT ;  /* 0x0000000469047209 */ /* 0x000fe20007810000 */
[----:B------:R-:W-:-:S02]  /*3800*/  UIADD3 UR6, UR5, UR50, -UR45 ;  /* 0x0000003205067290 */ /* 0x000fc4000fffe82d */
[----:B------:R-:W0:Y:S01]  /*3810*/  MUFU.TANH R87, R87 ;  /* 0x0000005700577308 */ /* 0x000e220000002400 */
[----:B-1----:R-:W-:Y:S01]  /*3820*/  FSEL R103, R83, -INF , P0 ;  /* 0xff80000053677808 */ /* 0x002fe20000000000 */
[----:B------:R-:W-:Y:S01]  /*3830*/  UIMAD.WIDE UR6, UR6, 0x66666667, URZ ;  /* 0x66666667060678a5 */ /* 0x000fe2000f8e023f */
[----:B------:R-:W-:Y:S02]  /*3840*/  ISETP.GT.AND P0, PT, R3, 0x39, PT ;  /* 0x000000390300780c */ /* 0x000fe40003f04270 */
[----:B------:R-:W-:Y:S01]  /*3850*/  FMNMX.FTZ R4, R103, R4, !PT ;  /* 0x0000000467047209 */ /* 0x000fe20007810000 */
[----:B------:R-:W-:Y:S02]  /*3860*/  USHF.R.U32.HI UR5, URZ, 0x1f, UR7 ;  /* 0x0000001f3f057899 */ /* 0x000fe40008011607 */
[----:B------:R-:W1:Y:S01]  /*3870*/  MUFU.TANH R63, R63 ;  /* 0x0000003f003f7308 */ /* 0x000e620000002400 */
[----:B--2---:R-:W-:Y:S01]  /*3880*/  FSEL R101, R86, -INF , P2 ;  /* 0xff80000056657808 */ /* 0x004fe20001000000 */
[----:B------:R-:W-:Y:S01]  /*3890*/  ULEA.HI.SX32 UR7, UR7, UR5, 0x1a ;  /* 0x0000000507077291 */ /* 0x000fe2000f8fd23f */
[----:B------:R-:W-:Y:S01]  /*38a0*/  ISETP.GT.AND P2, PT, R3, 0x40, PT ;  /* 0x000000400300780c */ /* 0x000fe20003f44270 */
[----:B------:R-:W-:Y:S01]  /*38b0*/  UIADD3 UR5, UR10, 0x29840, URZ ;  /* 0x000298400a057890 */ /* 0x000fe2000fffe03f */
[----:B------:R-:W-:Y:S01]  /*38c0*/  FMNMX.FTZ R4, R101, R4, !PT ;  /* 0x0000000465047209 */ /* 0x000fe20007810000 */
[----:B------:R-:W-:Y:S01]  /*38d0*/  UISETP.LT.AND UP0, UPT, UR52, UR7, UPT ;  /* 0x000000073400728c */ /* 0x000fe2000bf01270 */
[----:B------:R-:W-:Y:S01]  /*38e0*/  FSEL R97, R97, -INF , P2 ;  /* 0xff80000061617808 */ /* 0x000fe20001000000 */
[----:B------:R-:W2:Y:S01]  /*38f0*/  MUFU.TANH R67, R67 ;  /* 0x0000004300437308 */ /* 0x000ea20000002400 */
[----:B0-----:R-:W-:Y:S01]  /*3900*/  FSEL R99, R87, -INF , P0 ;  /* 0xff80000057637808 */ /* 0x001fe20000000000 */
[----:B------:R-:W-:Y:S01]  /*3910*/  USEL UR46, UR52, UR7, !UP0 ;  /* 0x00000007342e7287 */ /* 0x000fe2000c000000 */
[----:B------:R-:W-:Y:S01]  /*3920*/  ISETP.GT.AND P0, PT, R3, 0x41, PT ;  /* 0x000000410300780c */ /* 0x000fe20003f04270 */
[----:B------:R-:W-:Y:S01]  /*3930*/  UPRMT UR5, UR55, 0x654, UR5 ;  /* 0x0000065437057896 */ /* 0x000fe20008000005 */
[----:B------:R-:W-:Y:S01]  /*3940*/  FMNMX.FTZ R4, R99, R4, !PT ;  /* 0x0000000463047209 */ /* 0x000fe20007810000 */
[----:B------:R-:W-:Y:S01]  /*3950*/  UISETP.GE.AND UP0, UPT, UR4, UR46, UPT ;  /* 0x0000002e0400728c */ /* 0x000fe2000bf06270 */
[----:B------:R-:W-:Y:S01]  /*3960*/  ISETP.GT.AND P2, PT, R3, 0x48, PT ;  /* 0x000000480300780c */ /* 0x000fe20003f44270 */
[----:B------:R-:W0:Y:S01]  /*3970*/  MUFU.TANH R70, R70 ;  /* 0x0000004600467308 */ /* 0x000e220000002400 */
[----:B------:R-:W-:-:S02]  /*3980*/  FSEL R95, R6, -INF , P0 ;  /* 0xff800000065f7808 */ /* 0x000fc40000000000 */
[----:B------:R-:W-:Y:S02]  /*3990*/  FMNMX.FTZ R4, R97, R4, !PT ;  /* 0x0000000461047209 */ /* 0x000fe40007810000 */
[----:B------:R-:W-:Y:S01]  /*39a0*/  ISETP.GT.AND P0, PT, R3, 0x49, PT ;  /* 0x000000490300780c */ /* 0x000fe20003f04270 */
[----:B------:R-:W-:Y:S01]  /*39b0*/  SYNCS.ARRIVE.TRANS64.RED.A1T0 RZ, [UR5], RZ ;  /* 0x000000ffffff79a7 */ /* 0x000fe20008100405 */
[----:B------:R-:W-:Y:S01]  /*39c0*/  FSEL R93, R93, -INF , P2 ;  /* 0xff8000005d5d7808 */ /* 0x000fe20001000000 */
[----:B------:R-:W3:Y:S01]  /*39d0*/  MUFU.TANH R71, R71 ;  /* 0x0000004700477308 */ /* 0x000ee20000002400 */
[----:B------:R-:W-:Y:S02]  /*39e0*/  FMNMX.FTZ R4, R95, R4, !PT ;  /* 0x000000045f047209 */ /* 0x000fe40007810000 */
[----:B------:R-:W-:Y:S02]  /*39f0*/  ISETP.GT.AND P2, PT, R3, 0x50, PT ;  /* 0x000000500300780c */ /* 0x000fe40003f44270 */
[----:B-1----:R-:W-:-:S02]  /*3a00*/  FSEL R91, R63, -INF , P0 ;  /* 0xff8000003f5b7808 */ /* 0x002fc40000000000 */
[----:B------:R-:W-:Y:S01]  /*3a10*/  FMNMX.FTZ R4, R93, R4, !PT ;  /* 0x000000045d047209 */ /* 0x000fe20007810000 */
[----:B------:R-:W1:Y:S01]  /*3a20*/  MUFU.TANH R42, R42 ;  /* 0x0000002a002a7308 */ /* 0x000e620000002400 */
[----:B------:R-:W-:Y:S02]  /*3a30*/  ISETP.GT.AND P0, PT, R3, 0x51, PT ;  /* 0x000000510300780c */ /* 0x000fe40003f04270 */
[----:B------:R-:W-:Y:S02]  /*3a40*/  FSEL R87, R65, -INF , P2 ;  /* 0xff80000041577808 */ /* 0x000fe40001000000 */
[----:B------:R-:W-:Y:S02]  /*3a50*/  FMNMX.FTZ R4, R91, R4, !PT ;  /* 0x000000045b047209 */ /* 0x000fe40007810000 */
[----:B------:R-:W-:Y:S01]  /*3a60*/  ISETP.GT.AND P2, PT, R3, 0x58, PT ;  /* 0x000000580300780c */ /* 0x000fe20003f44270 */
[----:B------:R-:W4:Y:S01]  /*3a70*/  MUFU.TANH R43, R43 ;  /* 0x0000002b002b7308 */ /* 0x000f220000002400 */
[----:B--2---:R-:W-:-:S02]  /*3a80*/  FSEL R85, R67, -INF , P0 ;  /* 0xff80000043557808 */ /* 0x004fc40000000000 */
[----:B------:R-:W-:Y:S02]  /*3a90*/  FMNMX.FTZ R4, R87, R4, !PT ;  /* 0x0000000457047209 */ /* 0x000fe40007810000 */
[----:B------:R-:W-:Y:S02]  /*3aa0*/  ISETP.GT.AND P0, PT, R3, 0x59, PT ;  /* 0x000000590300780c */ /* 0x000fe40003f04270 */
[----:B0-----:R-:W-:Y:S01]  /*3ab0*/  FSEL R83, R70, -INF , P2 ;  /* 0xff80000046537808 */ /* 0x001fe20001000000 */
[----:B------:R-:W0:Y:S01]  /*3ac0*/  MUFU.TANH R46, R46 ;  /* 0x0000002e002e7308 */ /* 0x000e220000002400 */
[----:B------:R-:W-:Y:S01]  /*3ad0*/  FMNMX.FTZ R4, R85, R4, !PT ;  /* 0x0000000455047209 */ /* 0x000fe20007810000 */
[C---:B------:R-:W-:Y:S01]  /*3ae0*/  FMUL.FTZ R70, R0.reuse, R45 ;  /* 0x0000002d00467220 */ /* 0x040fe20000410000 */
[----:B------:R-:W-:Y:S01]  /*3af0*/  ISETP.GT.AND P2, PT, R3, 0x60, PT ;  /* 0x000000600300780c */ /* 0x000fe20003f44270 */
[----:B------:R-:W-:Y:S01]  /*3b00*/  FMUL.FTZ R45, R0, R24 ;  /* 0x00000018002d7220 */ /* 0x000fe20000410000 */
[----:B---3--:R-:W-:-:S02]  /*3b10*/  FSEL R81, R71, -INF , P0 ;  /* 0xff80000047517808 */ /* 0x008fc40000000000 */
[----:B------:R-:W-:Y:S01]  /*3b20*/  FMNMX.FTZ R4, R83, R4, !PT ;  /* 0x0000000453047209 */ /* 0x000fe20007810000 */
[----:B------:R-:W2:Y:S01]  /*3b30*/  MUFU.TANH R47, R47 ;  /* 0x0000002f002f7308 */ /* 0x000ea20000002400 */
[----:B------:R-:W-:Y:S02]  /*3b40*/  ISETP.GT.AND P0, PT, R3, 0x61, PT ;  /* 0x000000610300780c */ /* 0x000fe40003f04270 */
[----:B-1----:R-:W-:Y:S02]  /*3b50*/  FSEL R69, R42, -INF , P2 ;  /* 0xff8000002a457808 */ /* 0x002fe40001000000 */
[----:B------:R-:W-:Y:S02]  /*3b60*/  FMNMX.FTZ R4, R81, R4, !PT ;  /* 0x0000000451047209 */ /* 0x000fe40007810000 */
[----:B------:R-:W-:Y:S01]  /*3b70*/  ISETP.GT.AND P2, PT, R3, 0x68, PT ;  /* 0x000000680300780c */ /* 0x000fe20003f44270 */
[----:B------:R-:W1:Y:S01]  /*3b80*/  MUFU.TANH R50, R50 ;  /* 0x0000003200327308 */ /* 0x000e620000002400 */
[----:B----4-:R-:W-:-:S02]  /*3b90*/  FSEL R71, R43, -INF , P0 ;  /* 0xff8000002b477808 */ /* 0x010fc40000000000 */
[----:B------:R-:W-:Y:S02]  /*3ba0*/  FMNMX.FTZ R4, R69, R4, !PT ;  /* 0x0000000445047209 */ /* 0x000fe40007810000 */
[----:B------:R-:W-:Y:S02]  /*3bb0*/  ISETP.GT.AND P0, PT, R3, 0x69, PT ;  /* 0x000000690300780c */ /* 0x000fe40003f04270 */
[----:B0-----:R-:W-:Y:S01]  /*3bc0*/  FSEL R79, R46, -INF , P2 ;  /* 0xff8000002e4f7808 */ /* 0x001fe20001000000 */
[----:B------:R-:W0:Y:S01]  /*3bd0*/  MUFU.TANH R51, R51 ;  /* 0x0000003300337308 */ /* 0x000e220000002400 */
[----:B------:R-:W-:Y:S01]  /*3be0*/  FMNMX.FTZ R4, R71, R4, !PT ;  /* 0x0000000447047209 */ /* 0x000fe20007810000 */
[----:B------:R-:W-:Y:S01]  /*3bf0*/  FMUL.FTZ R46, R0, R29 ;  /* 0x0000001d002e7220 */ /* 0x000fe20000410000 */
[----:B------:R-:W-:Y:S02]  /*3c00*/  ISETP.GT.AND P2, PT, R3, 0x70, PT ;  /* 0x000000700300780c */ /* 0x000fe40003f44270 */
[----:B--2---:R-:W-:-:S02]  /*3c10*/  FSEL R65, R47, -INF , P0 ;  /* 0xff8000002f417808 */ /* 0x004fc40000000000 */
[----:B------:R-:W-:Y:S01]  /*3c20*/  FMNMX.FTZ R4, R79, R4, !PT ;  /* 0x000000044f047209 */ /* 0x000fe20007810000 */
[----:B------:R-:W2:Y:S01]  /*3c30*/  MUFU.TANH R54, R54 ;  /* 0x0000003600367308 */ /* 0x000ea20000002400 */
[----:B------:R-:W-:Y:S02]  /*3c40*/  ISETP.GT.AND P0, PT, R3, 0x71, PT ;  /* 0x000000710300780c */ /* 0x000fe40003f04270 */
[----:B-1----:R-:W-:Y:S01]  /*3c50*/  FSEL R67, R50, -INF , P2 ;  /* 0xff80000032437808 */ /* 0x002fe20001000000 */
[----:B------:R-:W-:Y:S01]  /*3c60*/  FMUL.FTZ R50, R0, R33 ;  /* 0x0000002100327220 */ /* 0x000fe20000410000 */
[----:B------:R-:W-:Y:S02]  /*3c70*/  FMNMX.FTZ R4, R65, R4, !PT ;  /* 0x0000000441047209 */ /* 0x000fe40007810000 */
[----:B------:R-:W-:Y:S01]  /*3c80*/  ISETP.GT.AND P2, PT, R3, 0x78, PT ;  /* 0x000000780300780c */ /* 0x000fe20003f44270 */
[----:B------:R2:W1:Y:S01]  /*3c90*/  MUFU.TANH R6, R55 ;  /* 0x0000003700067308 */ /* 0x0004620000002400 */
[----:B0-----:R-:W-:-:S02]  /*3ca0*/  FSEL R63, R51, -INF , P0 ;  /* 0xff800000333f7808 */ /* 0x001fc40000000000 */
[----:B------:R-:W-:Y:S02]  /*3cb0*/  FMNMX.FTZ R4, R67, R4, !PT ;  /* 0x0000000443047209 */ /* 0x000fe40007810000 */
[----:B------:R-:W-:Y:S02]  /*3cc0*/  ISETP.GT.AND P0, PT, R3, 0x79, PT ;  /* 0x000000790300780c */ /* 0x000fe40003f04270 */
[----:B------:R-:W-:Y:S01]  /*3cd0*/  FMNMX.FTZ R4, R63, R4, !PT ;  /* 0x000000043f047209 */ /* 0x000fe20007810000 */
[----:B------:R-:W0:Y:S01]  /*3ce0*/  MUFU.TANH R26, R26 ;  /* 0x0000001a001a7308 */ /* 0x000e220000002400 */
[----:B--2---:R-:W-:Y:S01]  /*3cf0*/  FSEL R55, R54, -INF , P2 ;  /* 0xff80000036377808 */ /* 0x004fe20001000000 */
[C---:B------:R-:W-:Y:S01]  /*3d00*/  FMUL.FTZ R54, R0.reuse, R44 ;  /* 0x0000002c00367220 */ /* 0x040fe20000410000 */
[----:B------:R-:W-:Y:S01]  /*3d10*/  ISETP.GT.AND P2, PT, R3, 0x80, PT ;  /* 0x000000800300780c */ /* 0x000fe20003f44270 */
[----:B------:R-:W-:Y:S01]  /*3d20*/  FMUL.FTZ R44, R0, R25 ;  /* 0x00000019002c7220 */ /* 0x000fe20000410000 */
        /* <DEDUP_REMOVED lines=8> */
[----:B------:R-:W-:Y:S01]  /*3db0*/  FMNMX.FTZ R6, R51, R4, !PT ;  /* 0x0000000433067209 */ /* 0x000fe20007810000 */
[----:B------:R-:W-:Y:S02]  /*3dc0*/  FMUL.FTZ R4, R0, R39 ;  /* 0x0000002700047220 */ /* 0x000fe40000410000 */
[----:B------:R-:W0:Y:S01]  /*3dd0*/  MUFU.TANH R31, R31 ;  /* 0x0000001f001f7308 */ /* 0x000e220000002400 */
[----:B--2---:R-:W-:Y:S02]  /*3de0*/  FSEL R43, R27, -INF , P0 ;  /* 0xff8000001b2b7808 */ /* 0x004fe40000000000 */
[----:B------:R-:W-:-:S02]  /*3df0*/  ISETP.GT.AND P0, PT, R3, 0x89, PT ;  /* 0x000000890300780c */ /* 0x000fc40003f04270 */
[----:B------:R-:W-:-:S03]  /*3e00*/  FMNMX.FTZ R6, R43, R6, !PT ;  /* 0x000000062b067209 */ /* 0x000fc60007810000 */
[----:B------:R-:W2:Y:S01]  /*3e10*/  MUFU.TANH R34, R34 ;  /* 0x0000002200227308 */ /* 0x000ea20000002400 */
[----:B-1----:R-:W-:Y:S02]  /*3e20*/  FSEL R41, R30, -INF , P2 ;  /* 0xff8000001e297808 */ /* 0x002fe40001000000 */
[----:B------:R-:W-:Y:S02]  /*3e30*/  ISETP.GT.AND P2, PT, R3, 0x90, PT ;  /* 0x000000900300780c */ /* 0x000fe40003f44270 */
[----:B------:R-:W-:-:S03]  /*3e40*/  FMNMX.FTZ R6, R41, R6, !PT ;  /* 0x0000000629067209 */ /* 0x000fc60007810000 */
[----:B------:R2:W1:Y:S01]  /*3e50*/  MUFU.TANH R42, R35 ;  /* 0x00000023002a7308 */ /* 0x0004620000002400 */
[----:B0-----:R-:W-:Y:S02]  /*3e60*/  FSEL R39, R31, -INF , P0 ;  /* 0xff8000001f277808 */ /* 0x001fe40000000000 */
[----:B------:R-:W-:Y:S02]  /*3e70*/  ISETP.GT.AND P0, PT, R3, 0x91, PT ;  /* 0x000000910300780c */ /* 0x000fe40003f04270 */
[----:B------:R-:W-:-:S03]  /*3e80*/  FMNMX.FTZ R6, R39, R6, !PT ;  /* 0x0000000627067209 */ /* 0x000fc60007810000 */
[----:B------:R-:W0:Y:S01]  /*3e90*/  MUFU.TANH R38, R38 ;  /* 0x0000002600267308 */ /* 0x000e220000002400 */
[----:B--2---:R-:W-:Y:S01]  /*3ea0*/  FSEL R35, R34, -INF , P2 ;  /* 0xff80000022237808 */ /* 0x004fe20001000000 */
[C---:B------:R-:W-:Y:S01]  /*3eb0*/  FMUL.FTZ R34, R0.reuse, R49 ;  /* 0x0000003100227220 */ /* 0x040fe20000410000 */
[----:B------:R-:W-:Y:S01]  /*3ec0*/  ISETP.GT.AND P2, PT, R3, 0x98, PT ;  /* 0x000000980300780c */ /* 0x000fe20003f44270 */
[----:B------:R-:W-:Y:S01]  /*3ed0*/  FMUL.FTZ R49, R0, R32 ;  /* 0x0000002000317220 */ /* 0x000fe20000410000 */
[----:B------:R-:W-:-:S03]  /*3ee0*/  FMNMX.FTZ R6, R35, R6, !PT ;  /* 0x0000000623067209 */ /* 0x000fc60007810000 */
[----:B------:R-:W2:Y:S01]  /*3ef0*/  MUFU.TANH R4, R4 ;  /* 0x0000000400047308 */ /* 0x000ea20000002400 */
[----:B-1----:R-:W-:Y:S01]  /*3f00*/  FSEL R31, R42, -INF , P0 ;  /* 0xff8000002a1f7808 */ /* 0x002fe20000000000 */
[C---:B------:R-:W-:Y:S01]  /*3f10*/  FMUL.FTZ R42, R0.reuse, R52 ;  /* 0x00000034002a7220 */ /* 0x040fe20000410000 */
[----:B------:R-:W-:Y:S01]  /*3f20*/  ISETP.GT.AND P0, PT, R3, 0x99, PT ;  /* 0x000000990300780c */ /* 0x000fe20003f04270 */
[C---:B------:R-:W-:Y:S01]  /*3f30*/  FMUL.FTZ R52, R0.reuse, R36 ;  /* 0x0000002400347220 */ /* 0x040fe20000410000 */
[----:B------:R-:W-:Y:S01]  /*3f40*/  FMNMX.FTZ R6, R31, R6, !PT ;  /* 0x000000061f067209 */ /* 0x000fe20007810000 */
[----:B------:R-:W-:Y:S02]  /*3f50*/  FMUL.FTZ R36, R0, R37 ;  /* 0x0000002500247220 */ /* 0x000fe40000410000 */
[----:B------:R-:W-:Y:S01]  /*3f60*/  MUFU.TANH R7, R7 ;  /* 0x0000000700077308 */ /* 0x000fe20000002400 */
[----:B0-----:R-:W-:Y:S01]  /*3f70*/  FSEL R27, R38, -INF , P2 ;  /* 0xff800000261b7808 */ /* 0x001fe20001000000 */
[----:B------:R-:W-:Y:S01]  /*3f80*/  FMUL.FTZ R38, R0, R53 ;  /* 0x0000003500267220 */ /* 0x000fe20000410000 */
[----:B------:R-:W-:-:S02]  /*3f90*/  ISETP.GT.AND P2, PT, R115, 0x1, PT ;  /* 0x000000017300780c */ /* 0x000fc40003f44270 */
[----:B------:R-:W-:-:S03]  /*3fa0*/  FMNMX.FTZ R6, R27, R6, !PT ;  /* 0x000000061b067209 */ /* 0x000fc60007810000 */
[----:B------:R-:W0:Y:S01]  /*3fb0*/  MUFU.TANH R8, R8 ;  /* 0x0000000800087308 */ /* 0x000e220000002400 */
[----:B--2---:R-:W-:-:S04]  /*3fc0*/  FSEL R3, R4, -INF , P0 ;  /* 0xff80000004037808 */ /* 0x004fc80000000000 */
[----:B------:R-:W-:-:S03]  /*3fd0*/  FMNMX.FTZ R6, R3, R6, !PT ;  /* 0x0000000603067209 */ /* 0x000fc60007810000 */
[----:B------:R-:W1:Y:S02]  /*3fe0*/  MUFU.TANH R10, R10 ;  /* 0x0000000a000a7308 */ /* 0x000e640000002400 */
[----:B------:R-:W2:Y:S06]  /*3ff0*/  SHFL.BFLY PT, R89, R6, 0x2, 0x1f ;  /* 0x0c401f0006597f89 */ /* 0x000eac00000e0000 */
[----:B------:R-:W-:Y:S01]  /*4000*/  MUFU.TANH R9, R9 ;  /* 0x0000000900097308 */ /* 0x000fe20000002400 */
[----:B0-----:R-:W-:Y:S02]  /*4010*/  FSEL R33, R8, -INF , P2 ;  /* 0xff80000008217808 */ /* 0x001fe40001000000 */
[----:B------:R-:W-:-:S05]  /*4020*/  ISETP.GT.AND P2, PT, R115, 0x10, PT ;  /* 0x000000107300780c */ /* 0x000fca0003f44270 */
[----:B------:R-:W0:Y:S01]  /*4030*/  MUFU.TANH R11, R11 ;  /* 0x0000000b000b7308 */ /* 0x000e220000002400 */
[----:B-1----:R-:W-:-:S07]  /*4040*/  FSEL R30, R10, -INF , P3 ;  /* 0xff8000000a1e7808 */ /* 0x002fce0001800000 */
[----:B------:R-:W-:Y:S01]  /*4050*/  MUFU.TANH R12, R12 ;  /* 0x0000000c000c7308 */ /* 0x000fe20000002400 */
[----:B--2---:R-:W-:-:S05]  /*4060*/  FMNMX.FTZ R4, R6, R89, !PT ;  /* 0x0000005906047209 */ /* 0x004fca0007810000 */
[----:B------:R-:W1:Y:S02]  /*4070*/  SHFL.BFLY PT, R89, R4, 0x1, 0x1f ;  /* 0x0c201f0004597f89 */ /* 0x000e6400000e0000 */
[----:B------:R-:W2:Y:S01]  /*4080*/  MUFU.TANH R13, R13 ;  /* 0x0000000d000d7308 */ /* 0x000ea20000002400 */
[----:B0-----:R-:W-:Y:S02]  /*4090*/  FSEL R32, R11, -INF , P2 ;  /* 0xff8000000b207808 */ /* 0x001fe40001000000 */
[----:B------:R-:W-:-:S05]  /*40a0*/  ISETP.GT.AND P2, PT, R115, 0x18, PT ;  /* 0x000000187300780c */ /* 0x000fca0003f44270 */
[----:B------:R-:W0:Y:S08]  /*40b0*/  MUFU.TANH R14, R14 ;  /* 0x0000000e000e7308 */ /* 0x000e300000002400 */
[----:B------:R-:W3:Y:S01]  /*40c0*/  MUFU.TANH R15, R15 ;  /* 0x0000000f000f7308 */ /* 0x000ee20000002400 */
[----:B--2---:R-:W-:Y:S02]  /*40d0*/  FSEL R13, R13, -INF , P2 ;  /* 0xff8000000d0d7808 */ /* 0x004fe40001000000 */
[----:B------:R-:W-:-:S02]  /*40e0*/  ISETP.GT.AND P2, PT, R115, 0x20, PT ;  /* 0x000000207300780c */ /* 0x000fc40003f44270 */
[----:B-1----:R-:W-:Y:S01]  /*40f0*/  FMNMX.FTZ R89, R4, R89, !PT ;  /* 0x0000005904597209 */ /* 0x002fe20007810000 */
[----:B------:R-:W-:Y:S02]  /*4100*/  IMAD.U32 R4, RZ, RZ, UR59 ;  /* 0x0000003bff047e24 */ /* 0x000fe4000f8e00ff */
[----:B------:R-:W1:Y:S01]  /*4110*/  MUFU.TANH R20, R20 ;  /* 0x0000001400147308 */ /* 0x000e620000002400 */
[C---:B------:R-:W-:Y:S01]  /*4120*/  FSETP.NEU.FTZ.AND P0, PT, R89.reuse, -INF , PT ;  /* 0xff8000005900780b */ /* 0x040fe20003f1d000 */
[----:B------:R-:W-:-:S05]  /*4130*/  FFMA.FTZ R4, R89, R4, -8 ;  /* 0xc100000059047423 */ /* 0x000fca0000010004 */
[----:B------:R-:W-:Y:S01]  /*4140*/  FSEL R4, R4, RZ, P0 ;  /* 0x000000ff04047208 */ /* 0x000fe20000000000 */
[----:B------:R-:W2:Y:S01]  /*4150*/  MUFU.TANH R21, R21 ;  /* 0x0000001500157308 */ /* 0x000ea20000002400 */
[----:B------:R-:W-:-:S03]  /*4160*/  ISETP.GT.AND P0, PT, R115, RZ, PT ;  /* 0x000000ff7300720c */ /* 0x000fc60003f04270 */
[--C-:B------:R-:W-:Y:S01]  /*4170*/  FFMA.FTZ R93, R93, UR59, -R4.reuse ;  /* 0x0000003b5d5d7c23 */ /* 0x100fe20008010804 */
[----:B------:R-:W-:Y:S01]  /*4180*/  FSEL R28, R7, -INF , P0 ;  /* 0xff800000071c7808 */ /* 0x000fe20000000000 */
[--C-:B------:R-:W-:Y:S01]  /*4190*/  FFMA.FTZ R100, R39, UR59, -R4.reuse ;  /* 0x0000003b27647c23 */ /* 0x100fe20008010804 */
[----:B------:R-:W-:Y:S01]  /*41a0*/  ISETP.GT.AND P0, PT, R115, 0x9, PT ;  /* 0x000000097300780c */ /* 0x000fe20003f04270 */
[----:B------:R-:W4:Y:S01]  /*41b0*/  MUFU.TANH R72, R72 ;  /* 0x0000004800487308 */ /* 0x000f220000002400 */
[----:B------:R-:W-:Y:S01]  /*41c0*/  FMNMX.FTZ R37, R28, R33, !PT ;  /* 0x000000211c257209 */ /* 0x000fe20007810000 */
[----:B------:R-:W-:Y:S01]  /*41d0*/  IMAD.U32 R39, RZ, RZ, UR59 ;  /* 0x0000003bff277e24 */ /* 0x000fe2000f8e00ff */
[----:B------:R-:W-:Y:S01]  /*41e0*/  FSEL R29, R9, -INF , P0 ;  /* 0xff800000091d7808 */ /* 0x000fe20000000000 */
[--C-:B------:R-:W-:Y:S01]  /*41f0*/  FFMA.FTZ R5, R5, UR59, -R4.reuse ;  /* 0x0000003b05057c23 */ /* 0x100fe20008010804 */
[----:B------:R-:W-:Y:S01]  /*4200*/  FMNMX.FTZ R10, R30, R37, !PT ;  /* 0x000000251e0a7209 */ /* 0x000fe20007810000 */
[--C-:B------:R-:W-:Y:S01]  /*4210*/  FFMA.FTZ R6, R129, UR59, -R4.reuse ;  /* 0x0000003b81067c23 */ /* 0x100fe20008010804 */
[----:B------:R-:W-:Y:S01]  /*4220*/  ISETP.GT.AND P0, PT, R115, 0x11, PT ;  /* 0x000000117300780c */ /* 0x000fe20003f04270 */
[----:B------:R-:W5:Y:S01]  /*4230*/  MUFU.TANH R73, R73 ;  /* 0x0000004900497308 */ /* 0x000f620000002400 */
[----:B------:R-:W-:Y:S01]  /*4240*/  FMNMX.FTZ R9, R29, R10, !PT ;  /* 0x0000000a1d097209 */ /* 0x000fe20007810000 */
[--C-:B------:R-:W-:Y:S01]  /*4250*/  FFMA.FTZ R102, R31, UR59, -R4.reuse ;  /* 0x0000003b1f667c23 */ /* 0x100fe20008010804 */
        /* <DEDUP_REMOVED lines=8> */
[----:B0-----:R-:W-:Y:S01]  /*42e0*/  FSEL R14, R14, -INF , P0 ;  /* 0xff8000000e0e7808 */ /* 0x001fe20000000000 */
[--C-:B------:R-:W-:Y:S01]  /*42f0*/  FFMA.FTZ R7, R121, UR59, -R4.reuse ;  /* 0x0000003b79077c23 */ /* 0x100fe20008010804 */
[----:B------:R-:W-:Y:S01]  /*4300*/  FMNMX.FTZ R53, R13, R10, !PT ;  /* 0x0000000a0d357209 */ /* 0x000fe20007810000 */
[--C-:B------:R-:W-:Y:S01]  /*4310*/  FFMA.FTZ R8, R119, UR59, -R4.reuse ;  /* 0x0000003b77087c23 */ /* 0x100fe20008010804 */
[----:B------:R-:W-:Y:S01]  /*4320*/  ISETP.GT.AND P0, PT, R115, 0x21, PT ;  /* 0x000000217300780c */ /* 0x000fe20003f04270 */
[----:B------:R-:W0:Y:S01]  /*4330*/  MUFU.TANH R76, R76 ;  /* 0x0000004c004c7308 */ /* 0x000e220000002400 */
[----:B---3--:R-:W-:Y:S01]  /*4340*/  FSEL R37, R15, -INF , P2 ;  /* 0xff8000000f257808 */ /* 0x008fe20001000000 */
[--C-:B------:R-:W-:Y:S01]  /*4350*/  FFMA.FTZ R11, R117, UR59, -R4.reuse ;  /* 0x0000003b750b7c23 */ /* 0x100fe20008010804 */
[----:B------:R-:W-:Y:S01]  /*4360*/  FMNMX.FTZ R10, R14, R53, !PT ;  /* 0x000000350e0a7209 */ /* 0x000fe20007810000 */
[--C-:B------:R-:W-:Y:S01]  /*4370*/  FFMA.FTZ R9, R113, UR59, -R4.reuse ;  /* 0x0000003b71097c23 */ /* 0x100fe20008010804 */
[----:B------:R-:W-:Y:S01]  /*4380*/  ISETP.GT.AND P2, PT, R115, 0x28, PT ;  /* 0x000000287300780c */ /* 0x000fe20003f44270 */
[--C-:B------:R-:W-:Y:S01]  /*4390*/  FFMA.FTZ R111, R111, UR59, -R4.reuse ;  /* 0x0000003b6f6f7c23 */ /* 0x100fe20008010804 */
[----:B-1----:R-:W-:Y:S01]  /*43a0*/  FSEL R20, R20, -INF , P0 ;  /* 0xff80000014147808 */ /* 0x002fe20000000000 */
[----:B------:R-:W1:Y:S01]  /*43b0*/  MUFU.TANH R75, R75 ;  /* 0x0000004b004b7308 */ /* 0x000e620000002400 */
[----:B------:R-:W-:Y:S01]  /*43c0*/  FMNMX.FTZ R15, R37, R10, !PT ;  /* 0x0000000a250f7209 */ /* 0x000fe20007810000 */
[--C-:B------:R-:W-:Y:S01]  /*43d0*/  FFMA.FTZ R96, R47, UR59, -R4.reuse ;  /* 0x0000003b2f607c23 */ /* 0x100fe20008010804 */
[----:B------:R-:W-:Y:S01]  /*43e0*/  ISETP.GT.AND P0, PT, R115, 0x29, PT ;  /* 0x000000297300780c */ /* 0x000fe20003f04270 */
[--C-:B------:R-:W-:Y:S01]  /*43f0*/  FFMA.FTZ R107, R107, UR59, -R4.reuse ;  /* 0x0000003b6b6b7c23 */ /* 0x100fe20008010804 */
[----:B--2---:R-:W-:Y:S01]  /*4400*/  FSEL R53, R21, -INF , P2 ;  /* 0xff80000015357808 */ /* 0x004fe20001000000 */
[--C-:B------:R-:W-:Y:S01]  /*4410*/  FFMA.FTZ R105, R105, UR59, -R4.reuse ;  /* 0x0000003b69697c23 */ /* 0x100fe20008010804 */
[----:B------:R-:W-:Y:S01]  /*4420*/  FMNMX.FTZ R66, R20, R15, !PT ;  /* 0x0000000f14427209 */ /* 0x000fe20007810000 */
[----:B------:R-:W2:Y:S01]  /*4430*/  MUFU.TANH R77, R77 ;  /* 0x0000004d004d7308 */ /* 0x000ea20000002400 */
[----:B------:R-:W-:Y:S01]  /*4440*/  ISETP.GT.AND P2, PT, R115, 0x30, PT ;  /* 0x000000307300780c */ /* 0x000fe20003f44270 */
[--C-:B------:R-:W-:Y:S01]  /*4450*/  FFMA.FTZ R15, R109, UR59, -R4.reuse ;  /* 0x0000003b6d0f7c23 */ /* 0x100fe20008010804 */
[----:B----4-:R-:W-:Y:S01]  /*4460*/  FSEL R72, R72, -INF , P0 ;  /* 0xff80000048487808 */ /* 0x010fe20000000000 */
[--C-:B------:R-:W-:Y:S01]  /*4470*/  FFMA.FTZ R97, R97, UR59, -R4.reuse ;  /* 0x0000003b61617c23 */ /* 0x100fe20008010804 */
[----:B------:R-:W-:Y:S01]  /*4480*/  FMNMX.FTZ R21, R53, R66, !PT ;  /* 0x0000004235157209 */ /* 0x000fe20007810000 */
[--C-:B------:R-:W-:Y:S01]  /*4490*/  FFMA.FTZ R91, R91, UR59, -R4.reuse ;  /* 0x0000003b5b5b7c23 */ /* 0x100fe20008010804 */
[----:B------:R-:W-:Y:S01]  /*44a0*/  ISETP.GT.AND P0, PT, R115, 0x31, PT ;  /* 0x000000317300780c */ /* 0x000fe20003f04270 */
[----:B------:R-:W3:Y:S01]  /*44b0*/  MUFU.TANH R56, R56 ;  /* 0x0000003800387308 */ /* 0x000ee20000002400 */
[----:B-----5:R-:W-:Y:S01]  /*44c0*/  FSEL R73, R73, -INF , P2 ;  /* 0xff80000049497808 */ /* 0x020fe20001000000 */
[--C-:B------:R-:W-:Y:S01]  /*44d0*/  FFMA.FTZ R65, R65, UR59, -R4.reuse ;  /* 0x0000003b41417c23 */ /* 0x100fe20008010804 */
[----:B------:R-:W-:Y:S01]  /*44e0*/  FMNMX.FTZ R66, R72, R21, !PT ;  /* 0x0000001548427209 */ /* 0x000fe20007810000 */
[--C-:B------:R-:W-:Y:S01]  /*44f0*/  FFMA.FTZ R63, R63, UR59, -R4.reuse ;  /* 0x0000003b3f3f7c23 */ /* 0x100fe20008010804 */
[----:B------:R-:W-:Y:S01]  /*4500*/  ISETP.GT.AND P2, PT, R115, 0x38, PT ;  /* 0x000000387300780c */ /* 0x000fe20003f44270 */
[--C-:B------:R-:W-:Y:S01]  /*4510*/  FFMA.FTZ R55, R55, UR59, -R4.reuse ;  /* 0x0000003b37377c23 */ /* 0x100fe20008010804 */
[----:B------:R-:W-:Y:S01]  /*4520*/  FSEL R74, R74, -INF , P0 ;  /* 0xff8000004a4a7808 */ /* 0x000fe20000000000 */
[----:B------:R-:W4:Y:S01]  /*4530*/  MUFU.TANH R57, R57 ;  /* 0x0000003900397308 */ /* 0x000f220000002400 */
[----:B------:R-:W-:Y:S01]  /*4540*/  FMNMX.FTZ R21, R73, R66, !PT ;  /* 0x0000004249157209 */ /* 0x000fe20007810000 */
[--C-:B------:R-:W-:Y:S01]  /*4550*/  FFMA.FTZ R47, R51, UR59, -R4.reuse ;  /* 0x0000003b332f7c23 */ /* 0x100fe20008010804 */
[----:B------:R-:W-:Y:S01]  /*4560*/  ISETP.GT.AND P0, PT, R115, 0x39, PT ;  /* 0x000000397300780c */ /* 0x000fe20003f04270 */
[--C-:B------:R-:W-:Y:S01]  /*4570*/  FFMA.FTZ R98, R43, UR59, -R4.reuse ;  /* 0x0000003b2b627c23 */ /* 0x100fe20008010804 */
[----:B0-----:R-:W-:Y:S01]  /*4580*/  FSEL R76, R76, -INF , P2 ;  /* 0xff8000004c4c7808 */ /* 0x001fe20001000000 */
[--C-:B------:R-:W-:Y:S01]  /*4590*/  FFMA.FTZ R41, R41, UR59, -R4.reuse ;  /* 0x0000003b29297c23 */ /* 0x100fe20008010804 */
[----:B------:R-:W-:Y:S01]  /*45a0*/  FMNMX.FTZ R21, R74, R21, !PT ;  /* 0x000000154a157209 */ /* 0x000fe20007810000 */
[----:B------:R-:W0:Y:S01]  /*45b0*/  MUFU.TANH R58, R58 ;  /* 0x0000003a003a7308 */ /* 0x000e220000002400 */
[----:B------:R-:W-:Y:S01]  /*45c0*/  ISETP.GT.AND P2, PT, R115, 0x40, PT ;  /* 0x000000407300780c */ /* 0x000fe20003f44270 */
[--C-:B------:R-:W-:Y:S01]  /*45d0*/  FFMA.FTZ R35, R35, UR59, -R4.reuse ;  /* 0x0000003b23237c23 */ /* 0x100fe20008010804 */
[----:B-1----:R-:W-:Y:S01]  /*45e0*/  FSEL R75, R75, -INF , P0 ;  /* 0xff8000004b4b7808 */ /* 0x002fe20000000000 */
[--C-:B------:R-:W-:Y:S01]  /*45f0*/  FFMA.FTZ R27, R27, UR59, -R4.reuse ;  /* 0x0000003b1b1b7c23 */ /* 0x100fe20008010804 */
[----:B------:R-:W-:Y:S01]  /*4600*/  FMNMX.FTZ R68, R76, R21, !PT ;  /* 0x000000154c447209 */ /* 0x000fe20007810000 */
[----:B------:R-:W-:Y:S01]  /*4610*/  FFMA.FTZ R3, R3, UR59, -R4 ;  /* 0x0000003b03037c23 */ /* 0x000fe20008010804 */
[----:B------:R-:W-:Y:S01]  /*4620*/  ISETP.GT.AND P0, PT, R115, 0x41, PT ;  /* 0x000000417300780c */ /* 0x000fe20003f04270 */
[----:B------:R-:W1:Y:S01]  /*4630*/  MUFU.TANH R59, R59 ;  /* 0x0000003b003b7308 */ /* 0x000e620000002400 */
[----:B--2---:R-:W-:-:S02]  /*4640*/  FSEL R77, R77, -INF , P2 ;  /* 0xff8000004d4d7808 */ /* 0x004fc40001000000 */
[----:B------:R-:W-:Y:S02]  /*4650*/  FMNMX.FTZ R80, R75, R68, !PT ;  /* 0x000000444b507209 */ /* 0x000fe40007810000 */
[----:B---3--:R-:W-:Y:S01]  /*4660*/  FSEL R68, R56, -INF , P0 ;  /* 0xff80000038447808 */ /* 0x008fe20000000000 */
[--C-:B------:R-:W-:Y:S01]  /*4670*/  FFMA.FTZ R56, R103, UR59, -R4.reuse ;  /* 0x0000003b67387c23 */ /* 0x100fe20008010804 */
[----:B------:R-:W-:Y:S01]  /*4680*/  ISETP.GT.AND P2, PT, R115, 0x48, PT ;  /* 0x000000487300780c */ /* 0x000fe20003f44270 */
[----:B------:R-:W2:Y:S01]  /*4690*/  MUFU.TANH R60, R60 ;  /* 0x0000003c003c7308 */ /* 0x000ea20000002400 */
[----:B------:R-:W-:Y:S02]  /*46a0*/  FMNMX.FTZ R103, R77, R80, !PT ;  /* 0x000000504d677209 */ /* 0x000fe40007810000 */
[----:B------:R-:W-:Y:S02]  /*46b0*/  ISETP.GT.AND P0, PT, R115, 0x49, PT ;  /* 0x000000497300780c */ /* 0x000fe40003f04270 */
[----:B----4-:R-:W-:Y:S01]  /*46c0*/  FSEL R80, R57, -INF , P2 ;  /* 0xff80000039507808 */ /* 0x010fe20001000000 */
[----:B------:R-:W-:Y:S01]  /*46d0*/  FFMA.FTZ R57, R101, UR59, -R4 ;  /* 0x0000003b65397c23 */ /* 0x000fe20008010804 */
[----:B------:R-:W-:Y:S01]  /*46e0*/  FMNMX.FTZ R103, R68, R103, !PT ;  /* 0x0000006744677209 */ /* 0x000fe20007810000 */
[----:B------:R-:W3:Y:S01]  /*46f0*/  MUFU.TANH R62, R62 ;  /* 0x0000003e003e7308 */ /* 0x000ee20000002400 */
[----:B------:R-:W-:-:S02]  /*4700*/  ISETP.GT.AND P2, PT, R115, 0x50, PT ;  /* 0x000000507300780c */ /* 0x000fc40003f44270 */
[----:B0-----:R-:W-:Y:S02]  /*4710*/  FSEL R58, R58, -INF , P0 ;  /* 0xff8000003a3a7808 */ /* 0x001fe40000000000 */
[----:B------:R-:W-:Y:S02]  /*4720*/  FMNMX.FTZ R103, R80, R103, !PT ;  /* 0x0000006750677209 */ /* 0x000fe40007810000 */
[----:B------:R-:W-:Y:S01]  /*4730*/  ISETP.GT.AND P0, PT, R115, 0x51, PT ;  /* 0x000000517300780c */ /* 0x000fe20003f04270 */
[----:B------:R-:W0:Y:S01]  /*4740*/  MUFU.TANH R61, R61 ;  /* 0x0000003d003d7308 */ /* 0x000e220000002400 */
[----:B-1----:R-:W-:Y:S02]  /*4750*/  FSEL R59, R59, -INF , P2 ;  /* 0xff8000003b3b7808 */ /* 0x002fe40001000000 */
[----:B------:R-:W-:Y:S02]  /*4760*/  FMNMX.FTZ R84, R58, R103, !PT ;  /* 0x000000673a547209 */ /* 0x000fe40007810000 */
[----:B--2---:R-:W-:Y:S01]  /*4770*/  FSEL R82, R60, -INF , P0 ;  /* 0xff8000003c527808 */ /* 0x004fe20000000000 */
[----:B------:R-:W-:Y:S01]  /*4780*/  FFMA.FTZ R60, R99, UR59, -R4 ;  /* 0x0000003b633c7c23 */ /* 0x000fe20008010804 */
[----:B------:R-:W-:Y:S01]  /*4790*/  ISETP.GT.AND P2, PT, R115, 0x58, PT ;  /* 0x000000587300780c */ /* 0x000fe20003f44270 */
[----:B------:R-:W1:Y:S01]  /*47a0*/  MUFU.TANH R40, R40 ;  /* 0x0000002800287308 */ /* 0x000e620000002400 */
[----:B------:R-:W-:-:S02]  /*47b0*/  FMNMX.FTZ R99, R59, R84, !PT ;  /* 0x000000543b637209 */ /* 0x000fc40007810000 */
[C---:B------:R-:W-:Y:S02]  /*47c0*/  ISETP.GT.AND P0, PT, R115.reuse, 0x59, PT ;  /* 0x000000597300780c */ /* 0x040fe40003f04270 */
[----:B---3--:R-:W-:Y:S02]  /*47d0*/  FSEL R62, R62, -INF , P2 ;  /* 0xff8000003e3e7808 */ /* 0x008fe40001000000 */
[----:B------:R-:W-:Y:S01]  /*47e0*/  FMNMX.FTZ R99, R82, R99, !PT ;  /* 0x0000006352637209 */ /* 0x000fe20007810000 */
[----:B------:R-:W2:Y:S01]  /*47f0*/  MUFU.TANH R64, R64 ;  /* 0x0000004000407308 */ /* 0x000ea20000002400 */
[----:B------:R-:W-:Y:S02]  /*4800*/  ISETP.GT.AND P2, PT, R115, 0x60, PT ;  /* 0x000000607300780c */ /* 0x000fe40003f44270 */
[----:B0-----:R-:W-:Y:S01]  /*4810*/  FSEL R84, R61, -INF , P0 ;  /* 0xff8000003d547808 */ /* 0x001fe20000000000 */
[----:B------:R-:W-:-:S01]  /*4820*/  FFMA.FTZ R61, R95, UR59, -R4 ;  /* 0x0000003b5f3d7c23 */ /* 0x000fc20008010804 */
[----:B------:R-:W-:-:S02]  /*4830*/  FMNMX.FTZ R99, R62, R99, !PT ;  /* 0x000000633e637209 */ /* 0x000fc40007810000 */
[C---:B------:R-:W-:Y:S01]  /*4840*/  ISETP.GT.AND P0, PT, R115.reuse, 0x61, PT ;  /* 0x000000617300780c */ /* 0x040fe20003f04270 */
[----:B------:R-:W0:Y:S01]  /*4850*/  MUFU.TANH R54, R54 ;  /* 0x0000003600367308 */ /* 0x000e220000002400 */
[----:B-1----:R-:W-:Y:S02]  /*4860*/  FSEL R86, R40, -INF , P2 ;  /* 0xff80000028567808 */ /* 0x002fe40001000000 */
[----:B------:R-:W-:Y:S02]  /*4870*/  FMNMX.FTZ R99, R84, R99, !PT ;  /* 0x0000006354637209 */ /* 0x000fe40007810000 */
[----:B------:R-:W-:Y:S02]  /*4880*/  ISETP.GT.AND P2, PT, R115, 0x68, PT ;  /* 0x000000687300780c */ /* 0x000fe40003f44270 */
[----:B------:R-:W-:Y:S01]  /*4890*/  FMNMX.FTZ R99, R86, R99, !PT ;  /* 0x0000006356637209 */ /* 0x000fe20007810000 */
[----:B------:R-:W1:Y:S01]  /*48a0*/  MUFU.TANH R70, R70 ;  /* 0x0000004600467308 */ /* 0x000e620000002400 */
[----:B--2---:R-:W-:-:S02]  /*48b0*/  FSEL R64, R64, -INF , P0 ;  /* 0xff80000040407808 */ /* 0x004fc40000000000 */
[----:B------:R-:W-:Y:S02]  /*48c0*/  ISETP.GT.AND P0, PT, R115, 0x69, PT ;  /* 0x000000697300780c */ /* 0x000fe40003f04270 */
[----:B------:R-:W-:-:S03]  /*48d0*/  FMNMX.FTZ R99, R64, R99, !PT ;  /* 0x0000006340637209 */ /* 0x000fc60007810000 */
[----:B------:R-:W2:Y:S01]  /*48e0*/  MUFU.TANH R78, R78 ;  /* 0x0000004e004e7308 */ /* 0x000ea20000002400 */
        /* <DEDUP_REMOVED lines=8> */
[----:B--2---:R-:W-:Y:S02]  /*4970*/  FSEL R90, R78, -INF , P2 ;  /* 0xff8000004e5a7808 */ /* 0x004fe40001000000 */
        /* <DEDUP_REMOVED lines=11> */
[----:B--2---:R-:W-:Y:S01]  /*4a30*/  FSEL R92, R38, -INF , P0 ;  /* 0xff800000265c7808 */ /* 0x004fe20000000000 */
[----:B------:R-:W-:Y:S01]  /*4a40*/  FFMA.FTZ R38, R87, UR59, -R4 ;  /* 0x0000003b57267c23 */ /* 0x000fe20008010804 */
[----:B------:R-:W-:Y:S02]  /*4a50*/  ISETP.GT.AND P0, PT, R115, 0x81, PT ;  /* 0x000000817300780c */ /* 0x000fe40003f04270 */
[----:B------:R-:W-:-:S03]  /*4a60*/  FMNMX.FTZ R88, R92, R99, !PT ;  /* 0x000000635c587209 */ /* 0x000fc60007810000 */
[----:B------:R-:W2:Y:S01]  /*4a70*/  MUFU.TANH R48, R48 ;  /* 0x0000003000307308 */ /* 0x000ea20000002400 */
[----:B0-----:R-:W-:Y:S01]  /*4a80*/  FSEL R87, R45, -INF , P2 ;  /* 0xff8000002d577808 */ /* 0x001fe20001000000 */
[----:B------:R-:W-:Y:S01]  /*4a90*/  FFMA.FTZ R45, R85, UR59, -R4 ;  /* 0x0000003b552d7c23 */ /* 0x000fe20008010804 */
[----:B------:R-:W-:Y:S02]  /*4aa0*/  ISETP.GT.AND P2, PT, R115, 0x88, PT ;  /* 0x000000887300780c */ /* 0x000fe40003f44270 */
[----:B------:R-:W-:-:S03]  /*4ab0*/  FMNMX.FTZ R85, R87, R88, !PT ;  /* 0x0000005857557209 */ /* 0x000fc60007810000 */
[----:B------:R-:W0:Y:S01]  /*4ac0*/  MUFU.TANH R46, R46 ;  /* 0x0000002e002e7308 */ /* 0x000e220000002400 */
[----:B-1----:R-:W-:Y:S02]  /*4ad0*/  FSEL R44, R44, -INF , P0 ;  /* 0xff8000002c2c7808 */ /* 0x002fe40000000000 */
[----:B------:R-:W-:-:S05]  /*4ae0*/  ISETP.GT.AND P0, PT, R115, 0x89, PT ;  /* 0x000000897300780c */ /* 0x000fca0003f04270 */
[----:B------:R-:W1:Y:S01]  /*4af0*/  MUFU.TANH R49, R49 ;  /* 0x0000003100317308 */ /* 0x000e620000002400 */
[----:B--2---:R-:W-:Y:S02]  /*4b00*/  FSEL R48, R48, -INF , P2 ;  /* 0xff80000030307808 */ /* 0x004fe40001000000 */
[----:B------:R-:W-:-:S05]  /*4b10*/  ISETP.GT.AND P2, PT, R115, 0x90, PT ;  /* 0x000000907300780c */ /* 0x000fca0003f44270 */
[----:B------:R-:W2:Y:S08]  /*4b20*/  MUFU.TANH R50, R50 ;  /* 0x0000003200327308 */ /* 0x000eb00000002400 */
[----:B------:R-:W3:Y:S08]  /*4b30*/  MUFU.TANH R52, R52 ;  /* 0x0000003400347308 */ /* 0x000ef00000002400 */
[----:B------:R4:W-:Y:S08]  /*4b40*/  MUFU.EX2 R78, R93 ;  /* 0x0000005d004e7308 */ /* 0x0009f00000000800 */
[----:B------:R-:W5:Y:S01]  /*4b50*/  MUFU.TANH R36, R36 ;  /* 0x0000002400247308 */ /* 0x000f620000002400 */
[----:B----4-:R-:W-:-:S02]  /*4b60*/  FMNMX.FTZ R93, R44, R85, !PT ;  /* 0x000000552c5d7209 */ /* 0x010fc40007810000 */
[----:B0-----:R-:W-:Y:S01]  /*4b70*/  FSEL R85, R46, -INF , P0 ;  /* 0xff8000002e557808 */ /* 0x001fe20000000000 */
[----:B------:R-:W-:-:S01]  /*4b80*/  FFMA.FTZ R46, R83, UR59, -R4 ;  /* 0x0000003b532e7c23 */ /* 0x000fc20008010804 */
[----:B------:R-:W-:Y:S02]  /*4b90*/  FMNMX.FTZ R88, R48, R93, !PT ;  /* 0x0000005d30587209 */ /* 0x000fe40007810000 */
[----:B------:R-:W-:Y:S01]  /*4ba0*/  ISETP.GT.AND P0, PT, R115, 0x91, PT ;  /* 0x000000917300780c */ /* 0x000fe20003f04270 */
[----:B------:R-:W-:Y:S01]  /*4bb0*/  MUFU.EX2 R5, R5 ;  /* 0x0000000500057308 */ /* 0x000fe20000000800 */
[----:B-1----:R-:W-:Y:S01]  /*4bc0*/  FSEL R83, R49, -INF , P2 ;  /* 0xff80000031537808 */ /* 0x002fe20001000000 */
[----:B------:R-:W-:Y:S01]  /*4bd0*/  FFMA.FTZ R49, R81, UR59, -R4 ;  /* 0x0000003b51317c23 */ /* 0x000fe20008010804 */
[----:B------:R-:W-:Y:S02]  /*4be0*/  FMNMX.FTZ R88, R85, R88, !PT ;  /* 0x0000005855587209 */ /* 0x000fe40007810000 */
[----:B------:R-:W-:-:S02]  /*4bf0*/  ISETP.GT.AND P2, PT, R115, 0x98, PT ;  /* 0x000000987300780c */ /* 0x000fc40003f44270 */
[----:B--2---:R-:W-:Y:S01]  /*4c00*/  FSEL R93, R50, -INF , P0 ;  /* 0xff800000325d7808 */ /* 0x004fe20000000000 */
[----:B------:R-:W0:Y:S01]  /*4c10*/  MUFU.EX2 R6, R6 ;  /* 0x0000000600067308 */ /* 0x000e220000000800 */
[----:B------:R-:W-:Y:S01]  /*4c20*/  FMNMX.FTZ R88, R83, R88, !PT ;  /* 0x0000005853587209 */ /* 0x000fe20007810000 */
[--C-:B------:R-:W-:Y:S01]  /*4c30*/  FFMA.FTZ R50, R79, UR59, -R4.reuse ;  /* 0x0000003b4f327c23 */ /* 0x100fe20008010804 */
[----:B------:R-:W-:Y:S02]  /*4c40*/  ISETP.GT.AND P0, PT, R115, 0x99, PT ;  /* 0x000000997300780c */ /* 0x000fe40003f04270 */
[----:B---3--:R-:W-:Y:S01]  /*4c50*/  FSEL R81, R52, -INF , P2 ;  /* 0xff80000034517808 */ /* 0x008fe20001000000 */
[----:B------:R-:W-:-:S01]  /*4c60*/  FFMA.FTZ R52, R67, UR59, -R4 ;  /* 0x0000003b43347c23 */ /* 0x000fc20008010804 */
[----:B------:R-:W-:Y:S01]  /*4c70*/  FMNMX.FTZ R88, R93, R88, !PT ;  /* 0x000000585d587209 */ /* 0x000fe20007810000 */
[----:B------:R-:W-:Y:S01]  /*4c80*/  MUFU.EX2 R24, R24 ;  /* 0x0000001800187308 */ /* 0x000fe20000000800 */
[----:B-----5:R-:W-:Y:S01]  /*4c90*/  FSEL R94, R36, -INF , P0 ;  /* 0xff800000245e7808 */ /* 0x020fe20000000000 */
[----:B------:R-:W-:Y:S01]  /*4ca0*/  FFMA.FTZ R36, R69, UR59, -R4 ;  /* 0x0000003b45247c23 */ /* 0x000fe20008010804 */
[----:B------:R-:W-:-:S04]  /*4cb0*/  FMNMX.FTZ R69, R81, R88, !PT ;  /* 0x0000005851457209 */ /* 0x000fc80007810000 */
[----:B------:R-:W-:Y:S01]  /*4cc0*/  FMNMX.FTZ R88, R94, R69, !PT ;  /* 0x000000455e587209 */ /* 0x000fe20007810000 */
[----:B------:R-:W-:-:S01]  /*4cd0*/  FFMA.FTZ R69, R71, UR59, -R4 ;  /* 0x0000003b47457c23 */ /* 0x000fc20008010804 */
[----:B------:R-:W1:Y:S01]  /*4ce0*/  MUFU.EX2 R25, R25 ;  /* 0x0000001900197308 */ /* 0x000e620000000800 */
[----:B0-----:R-:W-:-:S02]  /*4cf0*/  FADD.FTZ R79, R5, R6 ;  /* 0x00000006054f7221 */ /* 0x001fc40000010000 */
[----:B------:R-:W0:Y:S05]  /*4d00*/  SHFL.BFLY PT, R71, R88, 0x2, 0x1f ;  /* 0x0c401f0058477f89 */ /* 0x000e2a00000e0000 */
[----:B------:R-:W-:Y:S08]  /*4d10*/  MUFU.EX2 R26, R26 ;  /* 0x0000001a001a7308 */ /* 0x000ff00000000800 */
[----:B------:R-:W-:Y:S01]  /*4d20*/  MUFU.EX2 R7, R7 ;  /* 0x0000000700077308 */ /* 0x000fe20000000800 */
[----:B-1----:R-:W-:-:S04]  /*4d30*/  F2FP.SATFINITE.E4M3.F32.PACK_AB_MERGE_C R185, R25, R24, RZ ;  /* 0x0000001819b9723e */ /* 0x002fc800048070ff */
[----:B------:R-:W-:-:S03]  /*4d40*/  F2FP.SATFINITE.E4M3.F32.PACK_AB_MERGE_C R185, R6, R5, R185 ;  /* 0x0000000506b9723e */ /* 0x000fc600048070b9 */
[----:B------:R-:W-:Y:S01]  /*4d50*/  MUFU.EX2 R8, R8 ;  /* 0x0000000800087308 */ /* 0x000fe20000000800 */
[----:B0-----:R-:W-:-:S05]  /*4d60*/  FMNMX.FTZ R71, R88, R71, !PT ;  /* 0x0000004758477209 */ /* 0x001fca0007810000 */
[----:B------:R-:W0:Y:S02]  /*4d70*/  SHFL.BFLY PT, R88, R71, 0x1, 0x1f ;  /* 0x0c201f0047587f89 */ /* 0x000e2400000e0000 */
[----:B------:R-:W1:Y:S08]  /*4d80*/  MUFU.EX2 R11, R11 ;  /* 0x0000000b000b7308 */ /* 0x000e700000000800 */
[----:B------:R-:W-:Y:S08]  /*4d90*/  MUFU.EX2 R9, R9 ;  /* 0x0000000900097308 */ /* 0x000ff00000000800 */
[----:B------:R-:W-:Y:S01]  /*4da0*/  MUFU.EX2 R10, R111 ;  /* 0x0000006f000a7308 */ /* 0x000fe20000000800 */
[----:B-1----:R-:W-:-:S04]  /*4db0*/  F2FP.SATFINITE.E4M3.F32.PACK_AB_MERGE_C R187, R11, R8, RZ ;  /* 0x000000080bbb723e */ /* 0x002fc800048070ff */
[----:B------:R-:W-:Y:S02]  /*4dc0*/  F2FP.SATFINITE.E4M3.F32.PACK_AB_MERGE_C R187, R7, R26, R187 ;  /* 0x0000001a07bb723e */ /* 0x000fe400048070bb */
[----:B0-----:R-:W-:Y:S01]  /*4dd0*/  FMNMX.FTZ R88, R71, R88, !PT ;  /* 0x0000005847587209 */ /* 0x001fe20007810000 */
[----:B------:R-:W-:Y:S03]  /*4de0*/  MUFU.EX2 R15, R15 ;  /* 0x0000000f000f7308 */ /* 0x000fe60000000800 */
[C---:B------:R-:W-:Y:S01]  /*4df0*/  FSETP.NEU.FTZ.AND P0, PT, R88.reuse, -INF , PT ;  /* 0xff8000005800780b */ /* 0x040fe20003f1d000 */
[----:B------:R-:W-:-:S04]  /*4e00*/  FFMA.FTZ R39, R88, R39, -8 ;  /* 0xc100000058277423 */ /* 0x000fc80000010027 */
[----:B------:R-:W-:Y:S01]  /*4e10*/  MUFU.EX2 R66, R107 ;  /* 0x0000006b00427308 */ /* 0x000fe20000000800 */
[----:B------:R-:W-:Y:S02]  /*4e20*/  FSEL R39, R39, RZ, P0 ;  /* 0x000000ff27277208 */ /* 0x000fe40000000000 */
[----:B------:R-:W-:-:S03]  /*4e30*/  PLOP3.LUT P0, PT, PT, PT, UP0, 0x80, 0x0 ;  /* 0x000000000000781c */ /* 0x000fc60003f0f008 */
        /* <DEDUP_REMOVED lines=40> */
[----:B------:R-:W-:-:S06]  /*50c0*/  FFMA.FTZ R81, R81, UR59, -R39 ;  /* 0x0000003b51517c23 */ /* 0x000fcc0008010827 */
[----:B------:R1:W-:Y:S01]  /*50d0*/  MUFU.EX2 R71, R32 ;  /* 0x0000002000477308 */ /* 0x0003e20000000800 */
[----:B0-----:R-:W-:-:S04]  /*50e0*/  F2FP.SATFINITE.E4M3.F32.PACK_AB_MERGE_C R184, R67, R30, RZ ;  /* 0x0000001e43b8723e */ /* 0x001fc800048070ff */
[----:B------:R-:W-:-:S03]  /*50f0*/  F2FP.SATFINITE.E4M3.F32.PACK_AB_MERGE_C R184, R31, R28, R184 ;  /* 0x0000001c1fb8723e */ /* 0x000fc600048070b8 */
[----:B------:R-:W-:Y:S01]  /*5100*/  MUFU.EX2 R12, R12 ;  /* 0x0000000c000c7308 */ /* 0x000fe20000000800 */
[----:B-1----:R-:W-:-:S01]  /*5110*/  FFMA.FTZ R32, R77, UR59, -R39 ;  /* 0x0000003b4d207c23 */ /* 0x002fc20008010827 */
[----:B------:R-:W-:-:S04]  /*5120*/  FADD.FTZ R77, R28, R31 ;  /* 0x0000001f1c4d7221 */ /* 0x000fc80000010000 */
[----:B------:R-:W-:Y:S01]  /*5130*/  FADD.FTZ R68, R30, R77 ;  /* 0x0000004d1e447221 */ /* 0x000fe20000010000 */
[----:B------:R-:W-:Y:S01]  /*5140*/  CS2R R30, SRZ ;  /* 0x00000000001e7805 */ /* 0x000fe2000001ff00 */
[----:B------:R0:W1:Y:S02]  /*5150*/  MUFU.EX2 R104, R33 ;  /* 0x0000002100687308 */ /* 0x0000640000000800 */
[----:B------:R-:W-:-:S06]  /*5160*/  FADD.FTZ R68, R67, R68 ;  /* 0x0000004443447221 */ /* 0x000fcc0000010000 */
[----:B------:R-:W2:Y:S01]  /*5170*/  MUFU.EX2 R13, R13 ;  /* 0x0000000d000d7308 */ /* 0x000ea20000000800 */
[----:B0-----:R-:W-:-:S01]  /*5180*/  FFMA.FTZ R33, R74, UR59, -R39 ;  /* 0x0000003b4a217c23 */ /* 0x001fc20008010827 */
[----:B------:R-:W-:-:S04]  /*5190*/  FADD.FTZ R74, R24, R79 ;  /* 0x0000004f184a7221 */ /* 0x000fc80000010000 */
[----:B------:R-:W-:Y:S02]  /*51a0*/  FADD.FTZ R77, R25, R74 ;  /* 0x0000004a194d7221 */ /* 0x000fe40000010000 */
[----:B------:R-:W0:Y:S01]  /*51b0*/  MUFU.EX2 R14, R14 ;  /* 0x0000000e000e7308 */ /* 0x000e220000000800 */
[----:B-1----:R-:W-:Y:S01]  /*51c0*/  F2FP.SATFINITE.E4M3.F32.PACK_AB_MERGE_C R186, R104, R71, RZ ;  /* 0x0000004768ba723e */ /* 0x002fe200048070ff */
[----:B------:R-:W-:Y:S01]  /*51d0*/  FADD.FTZ R74, R26, R77 ;  /* 0x0000004d1a4a7221 */ /* 0x000fe20000010000 */
[----:B------:R-:W-:-:S02]  /*51e0*/  FADD.FTZ R77, R29, R68 ;  /* 0x000000441d4d7221 */ /* 0x000fc40000010000 */
[----:B------:R-:W-:Y:S01]  /*51f0*/  F2FP.SATFINITE.E4M3.F32.PACK_AB_MERGE_C R186, R12, R29, R186 ;  /* 0x0000001d0cba723e */ /* 0x000fe200048070ba */
[----:B------:R-:W-:-:S01]  /*5200*/  FADD.FTZ R79, R7, R74 ;  /* 0x0000004a074f7221 */ /* 0x000fc20000010000 */
[----:B------:R-:W-:Y:S01]  /*5210*/  FADD.FTZ R2, R12, R77 ;  /* 0x0000004d0c027221 */ /* 0x000fe20000010000 */
[----:B------:R-:W1:Y:S01]  /*5220*/  MUFU.EX2 R53, R53 ;  /* 0x0000003500357308 */ /* 0x000e620000000800 */
[----:B------:R-:W-:Y:S01]  /*5230*/  CS2R R28, SRZ ;  /* 0x00000000001c7805 */ /* 0x000fe2000001ff00 */
[----:B------:R-:W-:Y:S01]  /*5240*/  FADD.FTZ R4, R8, R79 ;  /* 0x0000004f08047221 */ /* 0x000fe20000010000 */
[----:B------:R-:W-:-:S01]  /*5250*/  FADD.FTZ R77, R71, R2 ;  /* 0x00000002474d7221 */ /* 0x000fc20000010000 */
[--C-:B------:R-:W-:Y:S01]  /*5260*/  FFMA.FTZ R2, R90, UR59, -R39.reuse ;  /* 0x0000003b5a027c23 */ /* 0x100fe20008010827 */
[----:B------:R-:W-:-:S03]  /*5270*/  FFMA.FTZ R39, R94, UR59, -R39 ;  /* 0x0000003b5e277c23 */ /* 0x000fc60008010827 */
[----:B------:R-:W-:Y:S08]  /*5280*/  MUFU.EX2 R59, R62 ;  /* 0x0000003e003b7308 */ /* 0x000ff00000000800 */
[----:B------:R3:W-:Y:S08]  /*5290*/  MUFU.EX2 R62, R64 ;  /* 0x00000040003e7308 */ /* 0x0007f00000000800 */
[----:B------:R-:W4:Y:S01]  /*52a0*/  MUFU.EX2 R72, R72 ;  /* 0x0000004800487308 */ /* 0x000f220000000800 */
[----:B---3--:R-:W-:-:S01]  /*52b0*/  FADD.FTZ R64, R11, R4 ;  /* 0x000000040b407221 */ /* 0x008fc20000010000 */
[----:B------:R-:W-:-:S03]  /*52c0*/  FADD.FTZ R4, R104, R77 ;  /* 0x0000004d68047221 */ /* 0x000fc60000010000 */
[----:B------:R-:W-:Y:S01]  /*52d0*/  FADD.FTZ R95, R9, R64 ;  /* 0x00000040095f7221 */ /* 0x000fe20000010000 */
[----:B--2---:R-:W-:-:S02]  /*52e0*/  FADD.FTZ R79, R13, R4 ;  /* 0x000000040d4f7221 */ /* 0x004fc40000010000 */
[----:B------:R-:W2:Y:S01]  /*52f0*/  MUFU.EX2 R21, R105 ;  /* 0x0000006900157308 */ /* 0x000ea20000000800 */
[----:B------:R-:W-:-:S01]  /*5300*/  FADD.FTZ R64, R10, R95 ;  /* 0x0000005f0a407221 */ /* 0x000fc20000010000 */
[----:B0-----:R-:W-:-:S03]  /*5310*/  FADD.FTZ R4, R14, R79 ;  /* 0x0000004f0e047221 */ /* 0x001fc60000010000 */
[----:B------:R-:W-:Y:S01]  /*5320*/  FADD.FTZ R95, R15, R64 ;  /* 0x000000400f5f7221 */ /* 0x000fe20000010000 */
[----:B-1----:R-:W-:-:S02]  /*5330*/  FADD.FTZ R79, R53, R4 ;  /* 0x00000004354f7221 */ /* 0x002fc40000010000 */
[----:B------:R-:W0:Y:S01]  /*5340*/  MUFU.EX2 R20, R20 ;  /* 0x0000001400147308 */ /* 0x000e220000000800 */
[----:B------:R-:W-:-:S01]  /*5350*/  FADD.FTZ R4, R66, R95 ;  /* 0x0000005f42047221 */ /* 0x000fc20000010000 */
[----:B----4-:R-:W-:Y:S01]  /*5360*/  FADD.FTZ R95, R72, R79 ;  /* 0x0000004f485f7221 */ /* 0x010fe20000010000 */
[----:B------:R-:W-:Y:S02]  /*5370*/  F2FP.SATFINITE.E4M3.F32.PACK_AB_MERGE_C R66, R66, R15, RZ ;  /* 0x0000000f4242723e */ /* 0x000fe400048070ff */
[----:B------:R-:W-:Y:S02]  /*5380*/  F2FP.SATFINITE.E4M3.F32.PACK_AB_MERGE_C R180, R72, R53, RZ ;  /* 0x0000003548b4723e */ /* 0x000fe400048070ff */
[----:B------:R-:W-:Y:S01]  /*5390*/  F2FP.SATFINITE.E4M3.F32.PACK_AB_MERGE_C R181, R10, R9, R66 ;  /* 0x000000090ab5723e */ /* 0x000fe20004807042 */
[----:B------:R-:W1:Y:S01]  /*53a0*/  MUFU.EX2 R56, R56 ;  /* 0x0000003800387308 */ /* 0x000e620000000800 */
[----:B------:R-:W-:-:S07]  /*53b0*/  F2FP.SATFINITE.E4M3.F32.PACK_AB_MERGE_C R180, R14, R13, R180 ;  /* 0x0000000d0eb4723e */ /* 0x000fce00048070b4 */
[----:B------:R-:W3:Y:S08]  /*53c0*/  MUFU.EX2 R33, R33 ;  /* 0x0000002100217308 */ /* 0x000ef00000000800 */
[----:B------:R-:W4:Y:S08]  /*53d0*/  MUFU.EX2 R57, R57 ;  /* 0x0000003900397308 */ /* 0x000f300000000800 */
[----:B------:R-:W5:Y:S08]  /*53e0*/  MUFU.EX2 R76, R76 ;  /* 0x0000004c004c7308 */ /* 0x000f700000000800 */
[----:B------:R-:W5:Y:S08]  /*53f0*/  MUFU.EX2 R60, R60 ;  /* 0x0000003c003c7308 */ /* 0x000f700000000800 */
[----:B------:R-:W5:Y:S08]  /*5400*/  MUFU.EX2 R75, R75 ;  /* 0x0000004b004b7308 */ /* 0x000f700000000800 */
[----:B------:R2:W5:Y:S08]  /*5410*/  MUFU.EX2 R40, R97 ;  /* 0x0000006100287308 */ /* 0x0005700000000800 */
[----:B------:R-:W5:Y:S01]  /*5420*/  MUFU.EX2 R32, R32 ;  /* 0x0000002000207308 */ /* 0x000f620000000800 */
[----:B--2---:R-:W-:-:S01]  /*5430*/  FADD.FTZ R97, R21, R4 ;  /* 0x0000000415617221 */ /* 0x004fc20000010000 */
[----:B0-----:R-:W-:-:S03]  /*5440*/  FADD.FTZ R4, R20, R95 ;  /* 0x0000005f14047221 */ /* 0x001fc60000010000 */
[----:B-1----:R-:W-:Y:S01]  /*5450*/  FADD.FTZ R64, R56, R97 ;  /* 0x0000006138407221 */ /* 0x002fe20000010000 */
[----:B---3--:R-:W-:-:S02]  /*5460*/  FADD.FTZ R95, R33, R4 ;  /* 0x00000004215f7221 */ /* 0x008fc40000010000 */
[----:B------:R-:W0:Y:S01]  /*5470*/  MUFU.EX2 R61, R61 ;  /* 0x0000003d003d7308 */ /* 0x000e220000000800 */
[----:B----4-:R-:W-:-:S01]  /*5480*/  FADD.FTZ R97, R57, R64 ;  /* 0x0000004039617221 */ /* 0x010fc20000010000 */
[----:B-----5:R-:W-:Y:S01]  /*5490*/  FADD.FTZ R4, R76, R95 ;  /* 0x0000005f4c047221 */ /* 0x020fe20000010000 */
[C---:B------:R-:W-:Y:S02]  /*54a0*/  F2FP.SATFINITE.E4M3.F32.PACK_AB_MERGE_C R57, R60.reuse, R57, RZ ;  /* 0x000000393c39723e */ /* 0x040fe400048070ff */
[----:B------:R-:W-:Y:S01]  /*54b0*/  FADD.FTZ R97, R60, R97 ;  /* 0x000000613c617221 */ /* 0x000fe20000010000 */
[----:B------:R-:W-:-:S01]  /*54c0*/  FADD.FTZ R25, R75, R4 ;  /* 0x000000044b197221 */ /* 0x000fc20000010000 */
[----:B------:R-:W-:Y:S01]  /*54d0*/  F2FP.SATFINITE.E4M3.F32.PACK_AB_MERGE_C R75, R75, R76, RZ ;  /* 0x0000004c4b4b723e */ /* 0x000fe200048070ff */
[----:B------:R-:W1:Y:S01]  /*54e0*/  MUFU.EX2 R37, R37 ;  /* 0x0000002500257308 */ /* 0x000e620000000800 */
[----:B------:R-:W-:-:S01]  /*54f0*/  FADD.FTZ R8, R40, R97 ;  /* 0x0000006128087221 */ /* 0x000fc20000010000 */
[----:B------:R-:W-:Y:S01]  /*5500*/  FADD.FTZ R4, R32, R25 ;  /* 0x0000001920047221 */ /* 0x000fe20000010000 */
[----:B------:R-:W-:-:S02]  /*5510*/  F2FP.SATFINITE.E4M3.F32.PACK_AB_MERGE_C R182, R33, R20, R75 ;  /* 0x0000001421b6723e */ /* 0x000fc4000480704b */
[----:B------:R-:W-:Y:S02]  /*5520*/  CS2R R74, SRZ ;  /* 0x00000000004a7805 */ /* 0x000fe4000001ff00 */
[----:B------:R-:W-:Y:S02]  /*5530*/  F2FP.SATFINITE.E4M3.F32.PACK_AB_MERGE_C R183, R56, R21, R57 ;  /* 0x0000001538b7723e */ /* 0x000fe40004807039 */
[----:B------:R-:W-:Y:S01]  /*5540*/  CS2R R56, SRZ ;  /* 0x0000000000387805 */ /* 0x000fe2000001ff00 */
[----:B------:R-:W2:Y:S01]  /*5550*/  MUFU.EX2 R80, R80 ;  /* 0x0000005000507308 */ /* 0x000ea20000000800 */
[----:B0-----:R-:W-:-:S04]  /*5560*/  FADD.FTZ R67, R61, R8 ;  /* 0x000000083d437221 */ /* 0x001fc80000010000 */
[----:B------:R-:W-:Y:S01]  /*5570*/  FADD.FTZ R8, R78, R67 ;  /* 0x000000434e087221 */ /* 0x000fe20000010000 */
[----:B------:R-:W-:Y:S02]  /*5580*/  CS2R R66, SRZ ;  /* 0x0000000000427805 */ /* 0x000fe4000001ff00 */
[----:B------:R-:W0:Y:S01]  /*5590*/  MUFU.EX2 R91, R91 ;  /* 0x0000005b005b7308 */ /* 0x000e220000000800 */
[----:B-1----:R-:W-:-:S07]  /*55a0*/  FADD.FTZ R25, R37, R4 ;  /* 0x0000000425197221 */ /* 0x002fce0000010000 */
[----:B------:R-:W1:Y:S01]  /*55b0*/  MUFU.EX2 R73, R51 ;  /* 0x0000003300497308 */ /* 0x000e620000000800 */
[----:B--2---:R-:W-:-:S07]  /*55c0*/  FADD.FTZ R4, R80, R25 ;  /* 0x0000001950047221 */ /* 0x004fce0000010000 */
[----:B------:R-:W2:Y:S01]  /*55d0*/  MUFU.EX2 R38, R38 ;  /* 0x0000002600267308 */ /* 0x000ea20000000800 */
[----:B0-----:R-:W-:-:S01]  /*55e0*/  FADD.FTZ R15, R91, R8 ;  /* 0x000000085b0f7221 */ /* 0x001fc20000010000 */
[----:B------:R-:W-:-:S04]  /*55f0*/  F2FP.SATFINITE.E4M3.F32.PACK_AB_MERGE_C R78, R91, R78, RZ ;  /* 0x0000004e5b4e723e */ /* 0x000fc800048070ff */
[----:B------:R-:W-:Y:S02]  /*5600*/  F2FP.SATFINITE.E4M3.F32.PACK_AB_MERGE_C R177, R61, R40, R78 ;  /* 0x000000283db1723e */ /* 0x000fe4000480704e */
[----:B------:R-:W-:Y:S01]  /*5610*/  CS2R R60, SRZ ;  /* 0x00000000003c7805 */ /* 0x000fe2000001ff00 */
[----:B------:R-:W0:Y:S01]  /*5620*/  MUFU.EX2 R43, R43 ;  /* 0x0000002b002b7308 */ /* 0x000e220000000800 */
[----:B-1----:R-:W-:-:S01]  /*5630*/  FADD.FTZ R4, R73, R4 ;  /* 0x0000000449047221 */ /* 0x002fc20000010000 */
[----:B------:R-:W-:-:S04]  /*5640*/  F2FP.SATFINITE.E4M3.F32.PACK_AB_MERGE_C R73, R73, R80, RZ ;  /* 0x000000504949723e */ /* 0x000fc800048070ff */
[----:B------:R-:W-:Y:S02]  /*5650*/  F2FP.SATFINITE.E4M3.F32.PACK_AB_MERGE_C R176, R37, R32, R73 ;  /* 0x0000002025b0723e */ /* 0x000fe40004807049 */
[----:B------:R-:W-:Y:S01]  /*5660*/  CS2R R32, SRZ ;  /* 0x0000000000207805 */ /* 0x000fe2000001ff00 */
[----:B------:R-:W1:Y:S01]  /*5670*/  MUFU.EX2 R45, R45 ;  /* 0x0000002d002d7308 */ /* 0x000e620000000800 */
[----:B--2---:R-:W-:-:S01]  /*5680*/  FADD.FTZ R8, R38, R15 ;  /* 0x0000000f26087221 */ /* 0x004fc20000010000 */
[----:B------:R-:W-:-:S06]  /*5690*/  CS2R R72, SRZ ;  /* 0x0000000000487805 */ /* 0x000fcc000001ff00 */
[----:B------:R-:W2:Y:S01]  /*56a0*/  MUFU.EX2 R58, R58 ;  /* 0x0000003a003a7308 */ /* 0x000ea20000000800 */
[----:B0-----:R-:W-:-:S07]  /*56b0*/  FADD.FTZ R15, R43, R4 ;  /* 0x000000042b0f7221 */ /* 0x001fce0000010000 */
[----:B------:R-:W0:Y:S01]  /*56c0*/  MUFU.EX2 R46, R46 ;  /* 0x0000002e002e7308 */ /* 0x000e220000000800 */
[----:B-1----:R-:W-:-:S07]  /*56d0*/  FADD.FTZ R25, R45, R8 ;  /* 0x000000082d197221 */ /* 0x002fce0000010000 */
[----:B------:R-:W1:Y:S01]  /*56e0*/  MUFU.EX2 R49, R49 ;  /* 0x0000003100317308 */ /* 0x000e620000000800 */
[----:B--2---:R-:W-:-:S04]  /*56f0*/  FADD.FTZ R4, R58, R15 ;  /* 0x0000000f3a047221 */ /* 0x004fc80000010000 */
[----:B------:R-:W-:-:S03]  /*5700*/  FADD.FTZ R5, R59, R4 ;  /* 0x000000043b057221 */ /* 0x000fc60000010000 */
[----:B------:R-:W2:Y:S01]  /*5710*/  MUFU.EX2 R84, R84 ;  /* 0x0000005400547308 */ /* 0x000ea20000000800 */
[----:B0-----:R-:W-:-:S01]  /*5720*/  FADD.FTZ R6, R46, R25 ;  /* 0x000000192e067221 */ /* 0x001fc20000010000 */
[----:B------:R-:W-:-:S06]  /*5730*/  CS2R R24, SRZ ;  /* 0x0000000000187805 */ /* 0x000fcc000001ff00 */
[----:B------:R-:W0:Y:S01]  /*5740*/  MUFU.EX2 R36, R36 ;  /* 0x0000002400247308 */ /* 0x000e220000000800 */
[C---:B-1----:R-:W-:Y:S01]  /*5750*/  F2FP.SATFINITE.E4M3.F32.PACK_AB_MERGE_C R46, R49.reuse, R46, RZ ;  /* 0x0000002e312e723e */ /* 0x042fe200048070ff */
[----:B------:R-:W-:-:S03]  /*5760*/  FADD.FTZ R49, R49, R6 ;  /* 0x0000000631317221 */ /* 0x000fc60000010000 */
[----:B------:R-:W-:-:S03]  /*5770*/  F2FP.SATFINITE.E4M3.F32.PACK_AB_MERGE_C R179, R45, R38, R46 ;  /* 0x000000262db3723e */ /* 0x000fc6000480702e */
[----:B------:R-:W1:Y:S01]  /*5780*/  MUFU.EX2 R51, R86 ;  /* 0x0000005600337308 */ /* 0x000e620000000800 */
[C---:B--2---:R-:W-:Y:S01]  /*5790*/  F2FP.SATFINITE.E4M3.F32.PACK_AB_MERGE_C R59, R84.reuse, R59, RZ ;  /* 0x0000003b543b723e */ /* 0x044fe200048070ff */
[----:B------:R-:W-:-:S03]  /*57a0*/  FADD.FTZ R84, R84, R5 ;  /* 0x0000000554547221 */ /* 0x000fc60000010000 */
[----:B------:R-:W-:Y:S02]  /*57b0*/  F2FP.SATFINITE.E4M3.F32.PACK_AB_MERGE_C R178, R58, R43, R59 ;  /* 0x0000002b3ab2723e */ /* 0x000fe4000480703b */
[----:B------:R-:W-:Y:S01]  /*57c0*/  CS2R R58, SRZ ;  /* 0x00000000003a7805 */ /* 0x000fe2000001ff00 */
[----:B------:R-:W2:Y:S01]  /*57d0*/  MUFU.EX2 R69, R69 ;  /* 0x0000004500457308 */ /* 0x000ea20000000800 */
[----:B0-----:R-:W-:-:S07]  /*57e0*/  FADD.FTZ R4, R36, R49 ;  /* 0x0000003124047221 */ /* 0x001fce0000010000 */
[----:B------:R-:W0:Y:S01]  /*57f0*/  MUFU.EX2 R50, R50 ;  /* 0x0000003200327308 */ /* 0x000e220000000800 */
[----:B-1----:R-:W-:-:S04]  /*5800*/  FADD.FTZ R5, R51, R84 ;  /* 0x0000005433057221 */ /* 0x002fc80000010000 */
[----:B------:R-:W-:-:S03]  /*5810*/  FADD.FTZ R5, R62, R5 ;  /* 0x000000053e057221 */ /* 0x000fc60000010000 */
[----:B------:R-:W1:Y:S01]  /*5820*/  MUFU.EX2 R54, R54 ;  /* 0x0000003600367308 */ /* 0x000e620000000800 */
[----:B--2---:R-:W-:-:S07]  /*5830*/  FADD.FTZ R7, R69, R4 ;  /* 0x0000000445077221 */ /* 0x004fce0000010000 */
[----:B------:R-:W2:Y:S01]  /*5840*/  MUFU.EX2 R65, R65 ;  /* 0x0000004100417308 */ /* 0x000ea20000000800 */
[----:B0-----:R-:W-:-:S07]  /*5850*/  FADD.FTZ R6, R50, R7 ;  /* 0x0000000732067221 */ /* 0x001fce0000010000 */
[----:B------:R0:W3:Y:S01]  /*5860*/  MUFU.EX2 R77, R70 ;  /* 0x00000046004d7308 */ /* 0x0000e20000000800 */
[----:B-1----:R-:W-:-:S07]  /*5870*/  FADD.FTZ R4, R54, R5 ;  /* 0x0000000536047221 */ /* 0x002fce0000010000 */
[----:B------:R-:W1:Y:S01]  /*5880*/  MUFU.EX2 R52, R52 ;  /* 0x0000003400347308 */ /* 0x000e620000000800 */
[C---:B--2---:R-:W-:Y:S01]  /*5890*/  F2FP.SATFINITE.E4M3.F32.PACK_AB_MERGE_C R50, R65.reuse, R50, RZ ;  /* 0x000000324132723e */ /* 0x044fe200048070ff */
[----:B------:R-:W-:Y:S01]  /*58a0*/  FADD.FTZ R65, R65, R6 ;  /* 0x0000000641417221 */ /* 0x000fe20000010000 */
[----:B0-----:R-:W-:Y:S02]  /*58b0*/  CS2R R70, SRZ ;  /* 0x0000000000467805 */ /* 0x001fe4000001ff00 */
[----:B------:R-:W-:Y:S02]  /*58c0*/  F2FP.SATFINITE.E4M3.F32.PACK_AB_MERGE_C R173, R69, R36, R50 ;  /* 0x0000002445ad723e */ /* 0x000fe40004807032 */
[----:B------:R-:W-:Y:S02]  /*58d0*/  CS2R R36, SRZ ;  /* 0x0000000000247805 */ /* 0x000fe4000001ff00 */
[----:B------:R-:W-:Y:S01]  /*58e0*/  CS2R R68, SRZ ;  /* 0x0000000000447805 */ /* 0x000fe2000001ff00 */
[----:B------:R-:W0:Y:S01]  /*58f0*/  MUFU.EX2 R2, R2 ;  /* 0x0000000200027308 */ /* 0x000e220000000800 */
[C---:B---3--:R-:W-:Y:S01]  /*5900*/  F2FP.SATFINITE.E4M3.F32.PACK_AB_MERGE_C R54, R77.reuse, R54, RZ ;  /* 0x000000364d36723e */ /* 0x048fe200048070ff */
[----:B------:R-:W-:-:S03]  /*5910*/  FADD.FTZ R77, R77, R4 ;  /* 0x000000044d4d7221 */ /* 0x000fc60000010000 */
[----:B------:R-:W-:Y:S02]  /*5920*/  F2FP.SATFINITE.E4M3.F32.PACK_AB_MERGE_C R172, R62, R51, R54 ;  /* 0x000000333eac723e */ /* 0x000fe40004807036 */
[----:B------:R-:W-:Y:S01]  /*5930*/  CS2R R50, SRZ ;  /* 0x0000000000327805 */ /* 0x000fe2000001ff00 */
[----:B------:R-:W2:Y:S01]  /*5940*/  MUFU.EX2 R63, R63 ;  /* 0x0000003f003f7308 */ /* 0x000ea20000000800 */
[----:B-1----:R-:W-:-:S01]  /*5950*/  FADD.FTZ R8, R52, R65 ;  /* 0x0000004134087221 */ /* 0x002fc20000010000 */
[----:B------:R-:W-:-:S06]  /*5960*/  CS2R R64, SRZ ;  /* 0x0000000000407805 */ /* 0x000fcc000001ff00 */
[----:B------:R-:W1:Y:S01]  /*5970*/  MUFU.EX2 R79, R34 ;  /* 0x00000022004f7308 */ /* 0x000e620000000800 */
[----:B0-----:R-:W-:-:S01]  /*5980*/  FADD.FTZ R6, R2, R77 ;  /* 0x0000004d02067221 */ /* 0x001fc20000010000 */
[----:B------:R-:W-:-:S06]  /*5990*/  CS2R R76, SRZ ;  /* 0x00000000004c7805 */ /* 0x000fcc000001ff00 */
        /* <DEDUP_REMOVED lines=9> */
[C---:B-1----:R-:W-:Y:S01]  /*5a30*/  F2FP.SATFINITE.E4M3.F32.PACK_AB_MERGE_C R55, R96.reuse, R55, RZ ;  /* 0x000000376037723e */ /* 0x042fe200048070ff */
[----:B------:R-:W-:-:S03]  /*5a40*/  FADD.FTZ R96, R96, R7 ;  /* 0x0000000760607221 */ /* 0x000fc60000010000 */
[----:B------:R-:W-:Y:S02]  /*5a50*/  F2FP.SATFINITE.E4M3.F32.PACK_AB_MERGE_C R175, R63, R52, R55 ;  /* 0x000000343faf723e */ /* 0x000fe40004807037 */
[----:B------:R-:W-:Y:S02]  /*5a60*/  CS2R R52, SRZ ;  /* 0x0000000000347805 */ /* 0x000fe4000001ff00 */
[----:B------:R-:W-:Y:S01]  /*5a70*/  CS2R R54, SRZ ;  /* 0x0000000000367805 */ /* 0x000fe2000001ff00 */
[----:B------:R-:W1:Y:S01]  /*5a80*/  MUFU.EX2 R87, R87 ;  /* 0x0000005700577308 */ /* 0x000e620000000800 */
[----:B0-----:R-:W-:-:S01]  /*5a90*/  FADD.FTZ R8, R11, R6 ;  /* 0x000000060b087221 */ /* 0x001fc20000010000 */
[----:B------:R-:W-:Y:S02]  /*5aa0*/  F2FP.SATFINITE.E4M3.F32.PACK_AB_MERGE_C R42, R11, R42, RZ ;  /* 0x0000002a0b2a723e */ /* 0x000fe400048070ff */
[----:B------:R-:W-:Y:S02]  /*5ab0*/  CS2R R62, SRZ ;  /* 0x00000000003e7805 */ /* 0x000fe4000001ff00 */
[----:B------:R-:W-:-:S02]  /*5ac0*/  F2FP.SATFINITE.E4M3.F32.PACK_AB_MERGE_C R174, R79, R2, R42 ;  /* 0x000000024fae723e */ /* 0x000fc4000480702a */
[----:B------:R-:W-:Y:S01]  /*5ad0*/  CS2R R42, SRZ ;  /* 0x00000000002a7805 */ /* 0x000fe2000001ff00 */
[----:B------:R-:W0:Y:S01]  /*5ae0*/  MUFU.EX2 R98, R98 ;  /* 0x0000006200627308 */ /* 0x000e220000000800 */
[----:B--2---:R-:W-:-:S01]  /*5af0*/  FADD.FTZ R7, R47, R96 ;  /* 0x000000602f077221 */ /* 0x004fc20000010000 */
[----:B------:R-:W-:-:S06]  /*5b00*/  CS2R R78, SRZ ;  /* 0x00000000004e7805 */ /* 0x000fcc000001ff00 */
        /* <DEDUP_REMOVED lines=11> */
[C---:B--2---:R-:W-:Y:S01]  /*5bc0*/  F2FP.SATFINITE.E4M3.F32.PACK_AB_MERGE_C R41, R100.reuse, R41, RZ ;  /* 0x000000296429723e */ /* 0x044fe200048070ff */
[----:B------:R-:W-:-:S03]  /*5bd0*/  FADD.FTZ R100, R100, R7 ;  /* 0x0000000764647221 */ /* 0x000fc60000010000 */
[----:B------:R-:W-:Y:S02]  /*5be0*/  F2FP.SATFINITE.E4M3.F32.PACK_AB_MERGE_C R169, R98, R47, R41 ;  /* 0x0000002f62a9723e */ /* 0x000fe40004807029 */
[----:B------:R-:W-:Y:S02]  /*5bf0*/  CS2R R40, SRZ ;  /* 0x0000000000287805 */ /* 0x000fe4000001ff00 */
[----:B------:R-:W-:Y:S01]  /*5c00*/  CS2R R46, SRZ ;  /* 0x00000000002e7805 */ /* 0x000fe2000001ff00 */
[----:B------:R-:W2:Y:S01]  /*5c10*/  MUFU.EX2 R83, R83 ;  /* 0x0000005300537308 */ /* 0x000ea20000000800 */
[----:B-1----:R-:W-:-:S01]  /*5c20*/  FADD.FTZ R10, R85, R10 ;  /* 0x0000000a550a7221 */ /* 0x002fc20000010000 */
[----:B------:R-:W-:Y:S02]  /*5c30*/  F2FP.SATFINITE.E4M3.F32.PACK_AB_MERGE_C R48, R85, R48, RZ ;  /* 0x000000305530723e */ /* 0x000fe400048070ff */
[----:B------:R-:W-:Y:S02]  /*5c40*/  CS2R R84, SRZ ;  /* 0x0000000000547805 */ /* 0x000fe4000001ff00 */
[----:B------:R-:W-:-:S02]  /*5c50*/  F2FP.SATFINITE.E4M3.F32.PACK_AB_MERGE_C R168, R44, R87, R48 ;  /* 0x000000572ca8723e */ /* 0x000fc40004807030 */
[----:B------:R-:W-:Y:S01]  /*5c60*/  CS2R R44, SRZ ;  /* 0x00000000002c7805 */ /* 0x000fe2000001ff00 */
[----:B------:R-:W1:Y:S01]  /*5c70*/  MUFU.EX2 R102, R102 ;  /* 0x0000006600667308 */ /* 0x000e620000000800 */
[----:B0-----:R-:W-:-:S01]  /*5c80*/  FADD.FTZ R5, R35, R100 ;  /* 0x0000006423057221 */ /* 0x001fc20000010000 */
[----:B------:R-:W-:Y:S02]  /*5c90*/  CS2R R48, SRZ ;  /* 0x0000000000307805 */ /* 0x000fe4000001ff00 */
[----:B------:R-:W-:-:S04]  /*5ca0*/  CS2R R86, SRZ ;  /* 0x0000000000567805 */ /* 0x000fc8000001ff00 */
[----:B------:R-:W0:Y:S08]  /*5cb0*/  MUFU.EX2 R4, R93 ;  /* 0x0000005d00047308 */ /* 0x000e300000000800 */
[----:B------:R-:W-:Y:S08]  /*5cc0*/  MUFU.EX2 R27, R27 ;  /* 0x0000001b001b7308 */ /* 0x000ff00000000800 */
[----:B------:R2:W3:Y:S08]  /*5cd0*/  MUFU.EX2 R8, R3 ;  /* 0x0000000300087308 */ /* 0x0004f00000000800 */
[----:B------:R-:W4:Y:S01]  /*5ce0*/  MUFU.EX2 R81, R81 ;  /* 0x0000005100517308 */ /* 0x000f220000000800 */
[----:B--2---:R-:W-:-:S01]  /*5cf0*/  FADD.FTZ R3, R83, R10 ;  /* 0x0000000a53037221 */ /* 0x004fc20000010000 */
[----:B-1----:R-:W-:-:S03]  /*5d00*/  FADD.FTZ R10, R102, R5 ;  /* 0x00000005660a7221 */ /* 0x002fc60000010000 */
[----:B0-----:R-:W-:-:S03]  /*5d10*/  FADD.FTZ R2, R4, R3 ;  /* 0x0000000304027221 */ /* 0x001fc60000010000 */
[----:B------:R0:W1:Y:S01]  /*5d20*/  MUFU.EX2 R6, R39 ;  /* 0x0000002700067308 */ /* 0x0000620000000800 */
[----:B---3--:R-:W-:Y:S01]  /*5d30*/  F2FP.SATFINITE.E4M3.F32.PACK_AB_MERGE_C R7, R8, R27, RZ ;  /* 0x0000001b0807723e */ /* 0x008fe200048070ff */
[----:B------:R-:W-:-:S03]  /*5d40*/  FADD.FTZ R27, R27, R10 ;  /* 0x0000000a1b1b7221 */ /* 0x000fc60000010000 */
[----:B------:R-:W-:Y:S02]  /*5d50*/  F2FP.SATFINITE.E4M3.F32.PACK_AB_MERGE_C R171, R102, R35, R7 ;  /* 0x0000002366ab723e */ /* 0x000fe40004807007 */
[----:B------:R-:W-:Y:S01]  /*5d60*/  CS2R R34, SRZ ;  /* 0x0000000000227805 */ /* 0x000fe2000001ff00 */
[----:B----4-:R-:W-:Y:S01]  /*5d70*/  FADD.FTZ R3, R81, R2 ;  /* 0x0000000251037221 */ /* 0x010fe20000010000 */
[----:B------:R-:W-:-:S01]  /*5d80*/  FADD.FTZ R2, R8, R27 ;  /* 0x0000001b08027221 */ /* 0x000fc20000010000 */
[----:B------:R-:W-:Y:S02]  /*5d90*/  CS2R R26, SRZ ;  /* 0x00000000001a7805 */ /* 0x000fe4000001ff00 */
[----:B0-----:R-:W-:Y:S02]  /*5da0*/  CS2R R38, SRZ ;  /* 0x0000000000267805 */ /* 0x001fe4000001ff00 */
[C---:B-1----:R-:W-:Y:S01]  /*5db0*/  F2FP.SATFINITE.E4M3.F32.PACK_AB_MERGE_C R5, R6.reuse, R81, RZ ;  /* 0x000000510605723e */ /* 0x042fe200048070ff */
[----:B------:R-:W-:-:S01]  /*5dc0*/  FADD.FTZ R3, R6, R3 ;  /* 0x0000000306037221 */ /* 0x000fc20000010000 */
[----:B------:R-:W-:-:S02]  /*5dd0*/  CS2R R80, SRZ ;  /* 0x0000000000507805 */ /* 0x000fc4000001ff00 */
[----:B------:R-:W-:Y:S02]  /*5de0*/  F2FP.SATFINITE.E4M3.F32.PACK_AB_MERGE_C R170, R4, R83, R5 ;  /* 0x0000005304aa723e */ /* 0x000fe40004807005 */
        /* <DEDUP_REMOVED lines=39> */
.L_x_2443:
[----:B------:R-:W-:Y:S01]  /*6060*/  ISETP.NE.AND P2, PT, RZ, UR49, PT ;  /* 0x00000031ff007c0c */ /* 0x000fe2000bf45270 */
[----:B------:R-:W-:-:S04]  /*6070*/  UISETP.NE.AND UP0, UPT, UR5, 0x1, UPT ;  /* 0x000000010500788c */ /* 0x000fc8000bf05270 */
[----:B------:R-:W-:-:S04]  /*6080*/  USEL UR44, URZ, 0x1, UP0 ;  /* 0x000000013f2c7887 */ /* 0x000fc80008000000 */
[----:B------:R-:W-:-:S04]  /*6090*/  ULOP3.LUT UR44, UR7, UR44, URZ, 0x3c, !UPT ;  /* 0x0000002c072c7292 */ /* 0x000fc8000f8e3c3f */
[----:B------:R-:W-:Y:S08]  /*60a0*/  @P2 BRA `(.L_x_2433) ;  /* 0x0000000000382947 */ /* 0x000ff00003800000 */
[----:B------:R-:W-:Y:S05]  /*60b0*/  @!P1 BRA `(.L_x_2434) ;  /* 0x0000000000049947 */ /* 0x000fea0003800000 */
[----:B------:R-:W-:Y:S01]  /*60c0*/  BPT.TRAP 0x1 ;  /* 0x000000040000795c */ /* 0x000fe20000300000 */
.L_x_2434:
        /* <DEDUP_REMOVED lines=9> */
.L_x_2435:
[----:B-1----:R-:W-:Y:S05]  /*6160*/  @P0 BRA `(.L_x_2433) ;  /* 0x0000000000080947 */ /* 0x002fea0003800000 */
[----:B------:R-:W1:Y:S02]  /*6170*/  SYNCS.PHASECHK.TRANS64.TRYWAIT P0, [UR6+0x29830], R6 ;  /* 0x02983006ff0075a7 */ /* 0x000e640008000146 */
[----:B-1----:R-:W-:Y:S05]  /*6180*/  @!P0 BRA `(.L_x_2436) ;  /* 0x0000013400248947 */ /* 0x002fea0003800000 */
.L_x_2433:
        /* <DEDUP_REMOVED lines=54> */
[----:B------:R-:W-:Y:S01]  /*64f0*/  QGMMA.64x32x32.F32.E4M3.E4M3 R88, gdesc[UR8], RZ, !UPT, gsb0 ;  /* 0x00600000085879f3 */ /* 0x000fe2000c0008ff */
        /* <DEDUP_REMOVED lines=136> */
.L_x_2438:
[----:B------:R-:W-:Y:S01]  /*6d80*/  ULEA UR6, UR5, UR39, 0x3 ;  /* 0x0000002705067291 */ /* 0x000fe2000f8e183f */
[----:B------:R-:W-:-:S05]  /*6d90*/  IMAD.U32 R6, RZ, RZ, UR7 ;  /* 0x00000007ff067e24 */ /* 0x000fca000f8e00ff */
[----:B------:R-:W-:-:S04]  /*6da0*/  SHF.L.U32 R6, R6, 0x1f, RZ ;  /* 0x0000001f06067819 */ /* 0x000fc800000006ff */
[----:B------:R0:W1:Y:S01]  /*6db0*/  SYNCS.PHASECHK.TRANS64.TRYWAIT P0, [UR6+0x29850], R6 ;  /* 0x02985006ff0075a7 */ /* 0x0000620008000146 */
[----:B------:R-:W-:Y:S05]  /*6dc0*/  @!P1 BRA `(.L_x_2439) ;  /* 0x0000000000049947 */ /* 0x000fea0003800000 */
[----:B------:R-:W-:Y:S01]  /*6dd0*/  BPT.TRAP 0x1 ;  /* 0x000000040000795c */ /* 0x000fe20000300000 */
.L_x_2439:
[----:B-1----:R-:W-:Y:S05]  /*6de0*/  @P0 BRA `(.L_x_2437) ;  /* 0x0000000000080947 */ /* 0x002fea0003800000 */
[----:B------:R-:W1:Y:S02]  /*6df0*/  SYNCS.PHASECHK.TRANS64.TRYWAIT P0, [UR6+0x29850], R6 ;  /* 0x02985006ff0075a7 */ /* 0x000e640008000146 */
[----:B-1----:R-:W-:Y:S05]  /*6e00*/  @!P0 BRA `(.L_x_2440) ;  /* 0x00000128001c8947 */ /* 0x002fea0003800000 */
.L_x_2437:
[----:B------:R-:W-:Y:S01]  /*6e10*/  UIADD3 UR6, UR39, 0x400, URZ ;  /* 0x0000040027067890 */ /* 0x000fe2000fffe03f */
[----:B------:R-:W-:Y:S01]  /*6e20*/  WARPGROUP.ARRIVE ;  /* 0x00000000000079c5 */ /* 0x000fe20000000000 */
[----:B------:R-:W-:-:S05]  /*6e30*/  UMOV UR7, 0xc0000010 ;  /* 0xc000001000077882 */ /* 0x000fca0000000000 */
[----:B-1----:R-:W1:Y:S01]  /*6e40*/  S2R R7, SR_TID.X ;  /* 0x0000000000077919 */ /* 0x002e620000002100 */
        /* <DEDUP_REMOVED lines=32> */
.L_x_2441:
        /* <DEDUP_REMOVED lines=9> */
[----:B------:R-:W-:Y:S01]  /*70e0*/  FMUL.FTZ R137, R0, R147 ;  /* 0x0000009300897220 */ /* 0x000fe20000410000 */
[----:B------:R-:W-:-:S02]  /*70f0*/  VIADD R124, R18, UR48 ;  /* 0x00000030127c7c36 */ /* 0x000fc40008000000 */
[C---:B------:R-:W-:Y:S01]  /*7100*/  FMUL.FTZ R147, R0.reuse, R120 ;  /* 0x0000007800937220 */ /* 0x040fe20000410000 */
[C---:B------:R-:W-:Y:S01]  /*7110*/  FMUL.FTZ R120, R0.reuse, R122 ;  /* 0x0000007a00787220 */ /* 0x040fe20000410000 */
[----:B------:R-:W-:Y:S01]  /*7120*/  @UP0 ULDC UR6, c[0x0][0x44c] ;  /* 0x0001130000060ab9 */ /* 0x000fe20000000800 */
[C---:B------:R-:W-:Y:S01]  /*7130*/  FMUL.FTZ R122, R0.reuse, R126 ;  /* 0x0000007e007a7220 */ /* 0x040fe20000410000 */
        /* <DEDUP_REMOVED lines=8> */
[C---:B------:R-:W-:Y:S01]  /*71c0*/  FMUL.FTZ R14, R0.reuse, R138 ;  /* 0x0000008a000e7220 */ /* 0x040fe20000410000 */
[----:B------:R-:W-:Y:S01]  /*71d0*/  @P2 SHF.R.U32.HI R124, RZ, UR6, R126 ;  /* 0x00000006ff7c2c19 */ /* 0x000fe2000801167e */
[----:B------:R-:W-:Y:S01]  /*71e0*/  UIMAD UR6, UR4, -0xa0, URZ ;  /* 0xffffff60040678a4 */ /* 0x000fe2000f8e023f */
[C---:B------:R-:W-:Y:S01]  /*71f0*/  FMUL.FTZ R138, R0.reuse, R150 ;  /* 0x00000096008a7220 */ /* 0x040fe20000410000 */
[C---:B------:R-:W-:Y:S01]  /*7200*/  FMUL.FTZ R150, R0.reuse, R129 ;  /* 0x0000008100967220 */ /* 0x040fe20000410000 */
[----:B------:R-:W-:Y:S01]  /*7210*/  FMUL.FTZ R152, R0, R153 ;  /* 0x0000009900987220 */ /* 0x000fe20000410000 */
[----:B------:R-:W1:Y:S01]  /*7220*/  SHFL.IDX PT, R161, R124, RZ, 0x1c1f ;  /* 0x001c1fff7ca17589 */ /* 0x000e6200000e0000 */
[----:B------:R-:W-:Y:S01]  /*7230*/  IMAD.U32 R129, RZ, RZ, UR45 ;  /* 0x0000002dff817e24 */ /* 0x000fe2000f8e00ff */
[----:B------:R-:W2:Y:S01]  /*7240*/  MUFU.TANH R168, R168 ;  /* 0x000000a800a87308 */ /* 0x000ea20000002400 */
[----:B------:R-:W-:-:S02]  /*7250*/  IMAD.U32 R128, RZ, RZ, UR6 ;  /* 0x00000006ff807e24 */ /* 0x000fc4000f8e00ff */
[C---:B------:R-:W-:Y:S01]  /*7260*/  FMUL.FTZ R153, R0.reuse, R156 ;  /* 0x0000009c00997220 */ /* 0x040fe20000410000 */
[C---:B0-----:R-:W-:Y:S01]  /*7270*/  FMUL.FTZ R6, R0.reuse, R154 ;  /* 0x0000009a00067220 */ /* 0x041fe20000410000 */
[C---:B------:R-:W-:Y:S01]  /*7280*/  FMUL.FTZ R154, R0.reuse, R157 ;  /* 0x0000009d009a7220 */ /* 0x040fe20000410000 */
[C---:B------:R-:W-:Y:S01]  /*7290*/  FMUL.FTZ R156, R0.reuse, R160 ;  /* 0x000000a0009c7220 */ /* 0x040fe20000410000 */
[----:B------:R-:W-:Y:S01]  /*72a0*/  IADD3 R128, -R17, 0x1, R128 ;  /* 0x0000000111807810 */ /* 0x000fe20007ffe180 */
[C---:B------:R-:W-:Y:S01]  /*72b0*/  FMUL.FTZ R126, R0.reuse, R131 ;  /* 0x00000083007e7220 */ /* 0x040fe20000410000 */
[----:B------:R-:W0:Y:S01]  /*72c0*/  MUFU.TANH R152, R152 ;  /* 0x0000009800987308 */ /* 0x000e220000002400 */
[C---:B------:R-:W-:Y:S01]  /*72d0*/  FMUL.FTZ R8, R0.reuse, R158 ;  /* 0x0000009e00087220 */ /* 0x040fe20000410000 */
[----:B------:R-:W-:Y:S01]  /*72e0*/  IADD3 R128, -R129, UR50, R128 ;  /* 0x0000003281807c10 */ /* 0x000fe2000fffe180 */
[C---:B------:R-:W-:Y:S01]  /*72f0*/  FMUL.FTZ R158, R0.reuse, R164 ;  /* 0x000000a4009e7220 */ /* 0x040fe20000410000 */
[C---:B------:R-:W-:Y:S01]  /*7300*/  FMUL.FTZ R10, R0.reuse, R162 ;  /* 0x000000a2000a7220 */ /* 0x040fe20000410000 */
[C---:B------:R-:W-:Y:S01]  /*7310*/  FMUL.FTZ R162, R0.reuse, R133 ;  /* 0x0000008500a27220 */ /* 0x040fe20000410000 */
[C---:B------:R-:W-:Y:S01]  /*7320*/  FMUL.FTZ R164, R0.reuse, R104 ;  /* 0x0000006800a47220 */ /* 0x040fe20000410000 */
[C---:B------:R-:W-:Y:S01]  /*7330*/  FMUL.FTZ R157, R0.reuse, R165 ;  /* 0x000000a5009d7220 */ /* 0x040fe20000410000 */
[----:B------:R-:W3:Y:S01]  /*7340*/  MUFU.TANH R153, R153 ;  /* 0x0000009900997308 */ /* 0x000ee20000002400 */
[C---:B------:R-:W-:Y:S01]  /*7350*/  FMUL.FTZ R11, R0.reuse, R163 ;  /* 0x000000a3000b7220 */ /* 0x040fe20000410000 */
[C---:B------:R-:W-:Y:S01]  /*7360*/  FMUL.FTZ R20, R0.reuse, R142 ;  /* 0x0000008e00147220 */ /* 0x040fe20000410000 */
[C---:B------:R-:W-:Y:S01]  /*7370*/  FMUL.FTZ R163, R0.reuse, R132 ;  /* 0x0000008400a37220 */ /* 0x040fe20000410000 */
[C---:B------:R-:W-:Y:S01]  /*7380*/  FMUL.FTZ R142, R0.reuse, R145 ;  /* 0x00000091008e7220 */ /* 0x040fe20000410000 */
[----:B------:R-:W-:Y:S01]  /*7390*/  FMUL.FTZ R160, R0, R136 ;  /* 0x0000008800a07220 */ /* 0x000fe20000410000 */
[----:B-1----:R-:W-:-:S02]  /*73a0*/  IMAD.IADD R161, R128, 0x1, R161 ;  /* 0x0000000180a17824 */ /* 0x002fc400078e02a1 */
[C---:B------:R-:W-:Y:S01]  /*73b0*/  FMUL.FTZ R145, R0.reuse, R148 ;  /* 0x0000009400917220 */ /* 0x040fe20000410000 */
[----:B------:R-:W1:Y:S01]  /*73c0*/  MUFU.TANH R154, R154 ;  /* 0x0000009a009a7308 */ /* 0x000e620000002400 */
[C---:B------:R-:W-:Y:S01]  /*73d0*/  FMUL.FTZ R148, R0.reuse, R125 ;  /* 0x0000007d00947220 */ /* 0x040fe20000410000 */
[C---:B------:R-:W-:Y:S01]  /*73e0*/  FMUL.FTZ R125, R0.reuse, R130 ;  /* 0x00000082007d7220 */ /* 0x040fe20000410000 */
[C---:B------:R-:W-:Y:S01]  /*73f0*/  ISETP.GT.AND P0, PT, R161.reuse, RZ, PT ;  /* 0x000000ffa100720c */ /* 0x040fe20003f04270 */
[C---:B------:R-:W-:Y:S01]  /*7400*/  FMUL.FTZ R129, R0.reuse, R135 ;  /* 0x0000008700817220 */ /* 0x040fe20000410000 */
[C---:B------:R-:W-:Y:S01]  /*7410*/  ISETP.GT.AND P2, PT, R161.reuse, 0x1, PT ;  /* 0x00000001a100780c */ /* 0x040fe20003f44270 */
[----:B------:R-:W-:Y:S01]  /*7420*/  FMUL.FTZ R140, R0, R140 ;  /* 0x0000008c008c7220 */ /* 0x000fe20000410000 */
[----:B--2---:R-:W-:Y:S01]  /*7430*/  FSEL R131, R168, -INF , P0 ;  /* 0xff800000a8837808 */ /* 0x004fe20000000000 */
[----:B------:R-:W2:Y:S01]  /*7440*/  MUFU.TANH R156, R156 ;  /* 0x0000009c009c7308 */ /* 0x000ea20000002400 */
[----:B------:R-:W-:Y:S01]  /*7450*/  ISETP.GT.AND P0, PT, R161, 0x8, PT ;  /* 0x00000008a100780c */ /* 0x000fe20003f04270 */
[----:B------:R-:W-:Y:S01]  /*7460*/  FMUL.FTZ R136, R0, R146 ;  /* 0x0000009200887220 */ /* 0x000fe20000410000 */
[----:B0-----:R-:W-:Y:S01]  /*7470*/  FSEL R104, R152, -INF , P2 ;  /* 0xff80000098687808 */ /* 0x001fe20001000000 */
[C---:B------:R-:W-:Y:S01]  /*7480*/  FMUL.FTZ R152, R0.reuse, R105 ;  /* 0x0000006900987220 */ /* 0x040fe20000410000 */
[----:B------:R-:W-:Y:S01]  /*7490*/  FMNMX.FTZ R133, R131, R4, !PT ;  /* 0x0000000483857209 */ /* 0x000fe20007810000 */
[C---:B------:R-:W-:Y:S01]  /*74a0*/  FMUL.FTZ R146, R0.reuse, R121 ;  /* 0x0000007900927220 */ /* 0x040fe20000410000 */
[----:B------:R-:W-:Y:S01]  /*74b0*/  ISETP.GT.AND P2, PT, R161, 0x9, PT ;  /* 0x00000009a100780c */ /* 0x000fe20003f44270 */
[----:B------:R-:W0:Y:S01]  /*74c0*/  MUFU.TANH R155, R155 ;  /* 0x0000009b009b7308 */ /* 0x000e220000002400 */
[----:B---3--:R-:W-:Y:S01]  /*74d0*/  FSEL R105, R153, -INF , P0 ;  /* 0xff80000099697808 */ /* 0x008fe20000000000 */
[----:B------:R-:W-:Y:S01]  /*74e0*/  FMUL.FTZ R141, R0, R141 ;  /* 0x0000008d008d7220 */ /* 0x000fe20000410000 */
[----:B------:R-:W-:Y:S01]  /*74f0*/  FMNMX.FTZ R132, R104, R133, !PT ;  /* 0x0000008568847209 */ /* 0x000fe20007810000 */
[C---:B------:R-:W-:Y:S01]  /*7500*/  FMUL.FTZ R121, R0.reuse, R123 ;  /* 0x0000007b00797220 */ /* 0x040fe20000410000 */
[----:B------:R-:W-:Y:S01]  /*7510*/  ISETP.GT.AND P0, PT, R161, 0x10, PT ;  /* 0x00000010a100780c */ /* 0x000fe20003f04270 */
[----:B------:R-:W-:Y:S01]  /*7520*/  FMUL.FTZ R123, R0, R127 ;  /* 0x0000007f007b7220 */ /* 0x000fe20000410000 */
[----:B-1----:R-:W-:Y:S01]  /*7530*/  FSEL R130, R154, -INF , P2 ;  /* 0xff8000009a827808 */ /* 0x002fe20001000000 */
[----:B------:R-:W1:Y:S01]  /*7540*/  MUFU.TANH R158, R158 ;  /* 0x0000009e009e7308 */ /* 0x000e620000002400 */
[----:B------:R-:W-:Y:S01]  /*7550*/  FMNMX.FTZ R133, R105, R132, !PT ;  /* 0x0000008469857209 */ /* 0x000fe20007810000 */
[C---:B------:R-:W-:Y:S01]  /*7560*/  FMUL.FTZ R132, R0.reuse, R106 ;  /* 0x0000006a00847220 */ /* 0x040fe20000410000 */
[C---:B------:R-:W-:Y:S01]  /*7570*/  ISETP.GT.AND P2, PT, R161.reuse, 0x11, PT ;  /* 0x00000011a100780c */ /* 0x040fe20003f44270 */
[----:B------:R-:W-:Y:S01]  /*7580*/  FMUL.FTZ R127, R0, R134 ;  /* 0x00000086007f7220 */ /* 0x000fe20000410000 */
[----:B--2---:R-:W-:Y:S01]  /*7590*/  FSEL R106, R156, -INF , P0 ;  /* 0xff8000009c6a7808 */ /* 0x004fe20000000000 */
[----:B------:R-:W-:Y:S01]  /*75a0*/  FMUL.FTZ R134, R0, R107 ;  /* 0x0000006b00867220 */ /* 0x000fe20000410000 */
[----:B------:R-:W-:Y:S01]  /*75b0*/  FMNMX.FTZ R135, R130, R133, !PT ;  /* 0x0000008582877209 */ /* 0x000fe20007810000 */
[----:B------:R-:W2:Y:S01]  /*75c0*/  MUFU.TANH R157, R157 ;  /* 0x0000009d009d7308 */ /* 0x000ea20000002400 */
[----:B------:R-:W-:Y:S01]  /*75d0*/  ISETP.GT.AND P0, PT, R161, 0x18, PT ;  /* 0x00000018a100780c */ /* 0x000fe20003f04270 */
[C---:B------:R-:W-:Y:S01]  /*75e0*/  FMUL.FTZ R153, R0.reuse, R108 ;  /* 0x0000006c00997220 */ /* 0x040fe20000410000 */
[----:B0-----:R-:W-:Y:S01]  /*75f0*/  FSEL R133, R155, -INF , P2 ;  /* 0xff8000009b857808 */ /* 0x001fe20001000000 */
[----:B------:R-:W-:Y:S01]  /*7600*/  FMUL.FTZ R88, R0, R88 ;  /* 0x0000005800587220 */ /* 0x000fe20000410000 */
[----:B------:R-:W-:Y:S01]  /*7610*/  FMNMX.FTZ R154, R106, R135, !PT ;  /* 0x000000876a9a7209 */ /* 0x000fe20007810000 */
[----:B------:R-:W-:Y:S01]  /*7620*/  FMUL.FTZ R12, R0, R166 ;  /* 0x000000a6000c7220 */ /* 0x000fe20000410000 */
[----:B------:R-:W-:Y:S01]  /*7630*/  ISETP.GT.AND P2, PT, R161, 0x19, PT ;  /* 0x00000019a100780c */ /* 0x000fe20003f44270 */
[----:B------:R-:W0:Y:S01]  /*7640*/  MUFU.TANH R160, R160 ;  /* 0x000000a000a07308 */ /* 0x000e220000002400 */
[----:B-1----:R-:W-:Y:S01]  /*7650*/  FSEL R107, R158, -INF , P0 ;  /* 0xff8000009e6b7808 */ /* 0x002fe20000000000 */
[C---:B------:R-:W-:Y:S01]  /*7660*/  FMUL.FTZ R13, R0.reuse, R167 ;  /* 0x000000a7000d7220 */ /* 0x040fe20000410000 */
[----:B------:R-:W-:Y:S01]  /*7670*/  FMNMX.FTZ R154, R133, R154, !PT ;  /* 0x0000009a859a7209 */ /* 0x000fe20007810000 */
[C---:B------:R-:W-:Y:S01]  /*7680*/  FMUL.FTZ R114, R0.reuse, R114 ;  /* 0x0000007200727220 */ /* 0x040fe20000410000 */
[----:B------:R-:W-:Y:S01]  /*7690*/  ISETP.GT.AND P0, PT, R161, 0x20, PT ;  /* 0x00000020a100780c */ /* 0x000fe20003f04270 */
[C---:B------:R-:W-:Y:S01]  /*76a0*/  FMUL.FTZ R115, R0.reuse, R115 ;  /* 0x0000007300737220 */ /* 0x040fe20000410000 */
[----:B------:R-:W-:Y:S01]  /*76b0*/  FMNMX.FTZ R154, R107, R154, !PT ;  /* 0x0000009a6b9a7209 */ /* 0x000fe20007810000 */
        /* <DEDUP_REMOVED lines=8> */
[----:B------:R-:W2:Y:S01]  /*7740*/  MUFU.TANH R140, R140 ;  /* 0x0000008c008c7308 */ /* 0x000ea20000002400 */
[----:B0-----:R-:W-:Y:S01]  /*7750*/  FSEL R108, R160, -INF , P0 ;  /* 0xff800000a06c7808 */ /* 0x001fe20000000000 */
[C---:B------:R-:W-:Y:S01]  /*7760*/  FMUL.FTZ R91, R0.reuse, R91 ;  /* 0x0000005b005b7220 */ /* 0x040fe20000410000 */
[----:B------:R-:W-:Y:S01]  /*7770*/  ISETP.GT.AND P0, PT, R161, 0x28, PT ;  /* 0x00000028a100780c */ /* 0x000fe20003f04270 */
[----:B------:R-:W-:Y:S01]  /*7780*/  FMUL.FTZ R94, R0, R94 ;  /* 0x0000005e005e7220 */ /* 0x000fe20000410000 */
[----:B------:R-:W-:Y:S01]  /*7790*/  FMNMX.FTZ R156, R108, R155, !PT ;  /* 0x0000009b6c9c7209 */ /* 0x000fe20007810000 */
[C---:B------:R-:W-:Y:S01]  /*77a0*/  FMUL.FTZ R155, R0.reuse, R112 ;  /* 0x00000070009b7220 */ /* 0x040fe20000410000 */
[C---:B------:R-:W-:Y:S01]  /*77b0*/  FMUL.FTZ R95, R0.reuse, R95 ;  /* 0x0000005f005f7220 */ /* 0x040fe20000410000 */
[----:B------:R-:W0:Y:S01]  /*77c0*/  MUFU.TANH R141, R141 ;  /* 0x0000008d008d7308 */ /* 0x000e220000002400 */
[----:B-1----:R-:W-:Y:S01]  /*77d0*/  FSEL R135, R159, -INF , P2 ;  /* 0xff8000009f877808 */ /* 0x002fe20001000000 */
[C---:B------:R-:W-:Y:S01]  /*77e0*/  FMUL.FTZ R159, R0.reuse, R117 ;  /* 0x00000075009f7220 */ /* 0x040fe20000410000 */
[----:B------:R-:W-:Y:S01]  /*77f0*/  ISETP.GT.AND P2, PT, R161, 0x29, PT ;  /* 0x00000029a100780c */ /* 0x000fe20003f44270 */
[C---:B------:R-:W-:Y:S01]  /*7800*/  FMUL.FTZ R98, R0.reuse, R98 ;  /* 0x0000006200627220 */ /* 0x040fe20000410000 */
[----:B------:R-:W-:Y:S01]  /*7810*/  FMNMX.FTZ R156, R135, R156, !PT ;  /* 0x0000009c879c7209 */ /* 0x000fe20007810000 */
[C---:B------:R-:W-:Y:S01]  /*7820*/  FMUL.FTZ R99, R0.reuse, R99 ;  /* 0x0000006300637220 */ /* 0x040fe20000410000 */
[----:B------:R-:W-:Y:S01]  /*7830*/  FMUL.FTZ R103, R0, R103 ;  /* 0x0000006700677220 */ /* 0x000fe20000410000 */
[----:B------:R-:W1:Y:S01]  /*7840*/  MUFU.TANH R143, R143 ;  /* 0x0000008f008f7308 */ /* 0x000e620000002400 */
[----:B--2---:R-:W-:Y:S01]  /*7850*/  FSEL R109, R140, -INF , P0 ;  /* 0xff8000008c6d7808 */ /* 0x004fe20000000000 */
[----:B------:R-:W-:Y:S01]  /*7860*/  ULEA UR6, UR38, UR39, 0x3 ;  /* 0x0000002726067291 */ /* 0x000fe2000f8e183f */
[----:B------:R-:W-:-:S03]  /*7870*/  ISETP.GT.AND P0, PT, R161, 0x30, PT ;  /* 0x00000030a100780c */ /* 0x000fc60003f04270 */
[----:B------:R-:W-:Y:S02]  /*7880*/  UIADD3 UR6, UR6, 0x29840, URZ ;  /* 0x0002984006067890 */ /* 0x000fe4000fffe03f */
[----:B------:R-:W2:Y:S01]  /*7890*/  MUFU.TANH R142, R142 ;  /* 0x0000008e008e7308 */ /* 0x000ea20000002400 */
[----:B0-----:R-:W-:Y:S01]  /*78a0*/  FSEL R140, R141, -INF , P2 ;  /* 0xff8000008d8c7808 */ /* 0x001fe20001000000 */
[----:B------:R-:W-:Y:S01]  /*78b0*/  UPRMT UR6, UR55, 0x654, UR6 ;  /* 0x0000065437067896 */ /* 0x000fe20008000006 */
[----:B------:R-:W-:Y:S01]  /*78c0*/  FMNMX.FTZ R141, R109, R156, !PT ;  /* 0x0000009c6d8d7209 */ /* 0x000fe20007810000 */
[----:B------:R-:W-:Y:S01]  /*78d0*/  FMUL.FTZ R156, R0, R113 ;  /* 0x00000071009c7220 */ /* 0x000fe20000410000 */
[----:B------:R-:W-:-:S03]  /*78e0*/  ISETP.GT.AND P2, PT, R161, 0x31, PT ;  /* 0x00000031a100780c */ /* 0x000fc60003f44270 */
[----:B------:R-:W0:Y:S01]  /*78f0*/  MUFU.TANH R145, R145 ;  /* 0x0000009100917308 */ /* 0x000e220000002400 */
[----:B-1----:R-:W-:Y:S02]  /*7900*/  FSEL R112, R143, -INF , P0 ;  /* 0xff8000008f707808 */ /* 0x002fe40000000000 */
[----:B------:R-:W-:Y:S01]  /*7910*/  FMNMX.FTZ R143, R140, R141, !PT ;  /* 0x0000008d8c8f7209 */ /* 0x000fe20007810000 */
[----:B------:R-:W-:Y:S01]  /*7920*/  SYNCS.ARRIVE.TRANS64.RED.A1T0 RZ, [UR6], RZ ;  /* 0x000000ffffff79a7 */ /* 0x000fe20008100406 */
[----:B------:R-:W-:-:S03]  /*7930*/  ISETP.GT.AND P0, PT, R161, 0x38, PT ;  /* 0x00000038a100780c */ /* 0x000fc60003f04270 */
[----:B------:R-:W1:Y:S01]  /*7940*/  MUFU.TANH R144, R144 ;  /* 0x0000009000907308 */ /* 0x000e620000002400 */
[----:B--2---:R-:W-:Y:S02]  /*7950*/  FSEL R141, R142, -INF , P2 ;  /* 0xff8000008e8d7808 */ /* 0x004fe40001000000 */
[----:B------:R-:W-:Y:S02]  /*7960*/  FMNMX.FTZ R142, R112, R143, !PT ;  /* 0x0000008f708e7209 */ /* 0x000fe40007810000 */
[----:B------:R-:W-:Y:S02]  /*7970*/  ISETP.GT.AND P2, PT, R161, 0x39, PT ;  /* 0x00000039a100780c */ /* 0x000fe40003f44270 */
[----:B------:R-:W-:Y:S01]  /*7980*/  FMNMX.FTZ R158, R141, R142, !PT ;  /* 0x0000008e8d9e7209 */ /* 0x000fe20007810000 */
[----:B------:R-:W2:Y:S01]  /*7990*/  MUFU.TANH R147, R147 ;  /* 0x0000009300937308 */ /* 0x000ea20000002400 */
[----:B0-----:R-:W-:Y:S02]  /*79a0*/  FSEL R113, R145, -INF , P0 ;  /* 0xff80000091717808 */ /* 0x001fe40000000000 */
[----:B------:R-:W-:-:S02]  /*79b0*/  ISETP.GT.AND P0, PT, R161, 0x40, PT ;  /* 0x00000040a100780c */ /* 0x000fc40003f04270 */
[----:B------:R-:W-:Y:S01]  /*79c0*/  FMNMX.FTZ R143, R113, R158, !PT ;  /* 0x0000009e718f7209 */ /* 0x000fe20007810000 */
[----:B------:R-:W-:Y:S02]  /*79d0*/  FMUL.FTZ R158, R0, R116 ;  /* 0x00000074009e7220 */ /* 0x000fe40000410000 */
        /* <DEDUP_REMOVED lines=13> */
[----:B-1----:R-:W-:Y:S01]  /*7ab0*/  FSEL R117, R149, -INF , P0 ;  /* 0xff80000095757808 */ /* 0x002fe20000000000 */
[----:B------:R-:W-:Y:S01]  /*7ac0*/  FMUL.FTZ R149, R0, R89 ;  /* 0x0000005900957220 */ /* 0x000fe20000410000 */
        /* <DEDUP_REMOVED lines=31> */
[----:B------:R4:W-:Y:S08]  /*7cc0*/  MUFU.TANH R160, R149 ;  /* 0x0000009500a07308 */ /* 0x0009f00000002400 */
[----:B------:R-:W5:Y:S01]  /*7cd0*/  MUFU.TANH R158, R158 ;  /* 0x0000009e009e7308 */ /* 0x000f620000002400 */
[----:B----4-:R-:W-:Y:S01]  /*7ce0*/  FMNMX.FTZ R149, R92, R151, !PT ;  /* 0x000000975c957209 */ /* 0x010fe20007810000 */
[----:B------:R-:W-:Y:S01]  /*7cf0*/  FMUL.FTZ R151, R0, R93 ;  /* 0x0000005d00977220 */ /* 0x000fe20000410000 */
[----:B0-----:R-:W-:-:S02]  /*7d00*/  FSEL R93, R153, -INF , P0 ;  /* 0xff800000995d7808 */ /* 0x001fc40000000000 */
[----:B------:R-:W-:Y:S02]  /*7d10*/  FMNMX.FTZ R152, R148, R149, !PT ;  /* 0x0000009594987209 */ /* 0x000fe40007810000 */
[C---:B------:R-:W-:Y:S01]  /*7d20*/  ISETP.GT.AND P0, PT, R161.reuse, 0x70, PT ;  /* 0x00000070a100780c */ /* 0x040fe20003f04270 */
[----:B------:R-:W0:Y:S01]  /*7d30*/  MUFU.TANH R159, R159 ;  /* 0x0000009f009f7308 */ /* 0x000e220000002400 */
[----:B-1----:R-:W-:Y:S02]  /*7d40*/  FSEL R149, R154, -INF , P2 ;  /* 0xff8000009a957808 */ /* 0x002fe40001000000 */
[----:B------:R-:W-:-:S05]  /*7d50*/  ISETP.GT.AND P2, PT, R161, 0x71, PT ;  /* 0x00000071a100780c */ /* 0x000fca0003f44270 */
[----:B------:R1:W-:Y:S08]  /*7d60*/  MUFU.TANH R162, R150 ;  /* 0x0000009600a27308 */ /* 0x0003f00000002400 */
[----:B------:R-:W4:Y:S01]  /*7d70*/  MUFU.TANH R88, R88 ;  /* 0x0000005800587308 */ /* 0x000f220000002400 */
[----:B-1----:R-:W-:Y:S01]  /*7d80*/  FMNMX.FTZ R150, R93, R152, !PT ;  /* 0x000000985d967209 */ /* 0x002fe20007810000 */
[----:B------:R-:W-:Y:S01]  /*7d90*/  FMUL.FTZ R152, R0, R96 ;  /* 0x0000006000987220 */ /* 0x000fe20000410000 */
[----:B--2---:R-:W-:-:S02]  /*7da0*/  FSEL R96, R155, -INF , P0 ;  /* 0xff8000009b607808 */ /* 0x004fc40000000000 */
[----:B------:R-:W-:Y:S02]  /*7db0*/  FMNMX.FTZ R153, R149, R150, !PT ;  /* 0x0000009695997209 */ /* 0x000fe40007810000 */
[C---:B------:R-:W-:Y:S01]  /*7dc0*/  ISETP.GT.AND P0, PT, R161.reuse, 0x78, PT ;  /* 0x00000078a100780c */ /* 0x040fe20003f04270 */
[----:B------:R1:W2:Y:S01]  /*7dd0*/  MUFU.TANH R163, R151 ;  /* 0x0000009700a37308 */ /* 0x0002a20000002400 */
[----:B---3--:R-:W-:Y:S02]  /*7de0*/  FSEL R150, R156, -INF , P2 ;  /* 0xff8000009c967808 */ /* 0x008fe40001000000 */
[----:B------:R-:W-:-:S05]  /*7df0*/  ISETP.GT.AND P2, PT, R161, 0x79, PT ;  /* 0x00000079a100780c */ /* 0x000fca0003f44270 */
[----:B------:R3:W2:Y:S01]  /*7e00*/  MUFU.TANH R164, R152 ;  /* 0x0000009800a47308 */ /* 0x0006a20000002400 */
[----:B-1----:R-:W-:Y:S01]  /*7e10*/  FMNMX.FTZ R151, R96, R153, !PT ;  /* 0x0000009960977209 */ /* 0x002fe20007810000 */
[----:B------:R-:W-:Y:S01]  /*7e20*/  FMUL.FTZ R153, R0, R97 ;  /* 0x0000006100997220 */ /* 0x000fe20000410000 */
[----:B-----5:R-:W-:Y:S02]  /*7e30*/  FSEL R97, R158, -INF , P0 ;  /* 0xff8000009e617808 */ /* 0x020fe40000000000 */
[----:B------:R-:W-:Y:S02]  /*7e40*/  FMNMX.FTZ R154, R150, R151, !PT ;  /* 0x00000097969a7209 */ /* 0x000fe40007810000 */
[----:B------:R-:W-:Y:S01]  /*7e50*/  ISETP.GT.AND P0, PT, R161, 0x80, PT ;  /* 0x00000080a100780c */ /* 0x000fe20003f04270 */
[----:B------:R-:W1:Y:S01]  /*7e60*/  MUFU.TANH R158, R153 ;  /* 0x00000099009e7308 */ /* 0x000e620000002400 */
[----:B0-----:R-:W-:Y:S02]  /*7e70*/  FSEL R151, R159, -INF , P2 ;  /* 0xff8000009f977808 */ /* 0x001fe40001000000 */
[----:B---3--:R-:W-:Y:S01]  /*7e80*/  FMNMX.FTZ R152, R97, R154, !PT ;  /* 0x0000009a61987209 */ /* 0x008fe20007810000 */
[----:B------:R-:W-:Y:S01]  /*7e90*/  FMUL.FTZ R154, R0, R100 ;  /* 0x00000064009a7220 */ /* 0x000fe20000410000 */
[----:B------:R-:W-:-:S02]  /*7ea0*/  ISETP.GT.AND P2, PT, R161, 0x81, PT ;  /* 0x00000081a100780c */ /* 0x000fc40003f44270 */
[----:B----4-:R-:W-:Y:S01]  /*7eb0*/  FSEL R100, R88, -INF , P0 ;  /* 0xff80000058647808 */ /* 0x010fe20000000000 */
[----:B------:R-:W-:Y:S01]  /*7ec0*/  FMUL.FTZ R88, R0, R101 ;  /* 0x0000006500587220 */ /* 0x000fe20000410000 */
[----:B------:R-:W-:Y:S01]  /*7ed0*/  FMNMX.FTZ R155, R151, R152, !PT ;  /* 0x00000098979b7209 */ /* 0x000fe20007810000 */
[----:B------:R0:W3:Y:S01]  /*7ee0*/  MUFU.TANH R165, R154 ;  /* 0x0000009a00a57308 */ /* 0x0000e20000002400 */
[C---:B------:R-:W-:Y:S02]  /*7ef0*/  ISETP.GT.AND P0, PT, R161.reuse, 0x88, PT ;  /* 0x00000088a100780c */ /* 0x040fe40003f04270 */
[----:B------:R-:W-:Y:S02]  /*7f00*/  FSEL R152, R160, -INF , P2 ;  /* 0xff800000a0987808 */ /* 0x000fe40001000000 */
[----:B------:R-:W-:Y:S02]  /*7f10*/  FMNMX.FTZ R155, R100, R155, !PT ;  /* 0x0000009b649b7209 */ /* 0x000fe40007810000 */
[----:B------:R-:W-:Y:S01]  /*7f20*/  ISETP.GT.AND P2, PT, R161, 0x89, PT ;  /* 0x00000089a100780c */ /* 0x000fe20003f44270 */
[----:B------:R-:W4:Y:S01]  /*7f30*/  MUFU.TANH R88, R88 ;  /* 0x0000005800587308 */ /* 0x000f220000002400 */
[----:B------:R-:W-:Y:S01]  /*7f40*/  FSEL R101, R162, -INF , P0 ;  /* 0xff800000a2657808 */ /* 0x000fe20000000000 */
[----:B0-----:R-:W-:Y:S01]  /*7f50*/  FMUL.FTZ R154, R0, R110 ;  /* 0x0000006e009a7220 */ /* 0x001fe20000410000 */
[----:B------:R-:W-:-:S02]  /*7f60*/  FMNMX.FTZ R156, R152, R155, !PT ;  /* 0x0000009b989c7209 */ /* 0x000fc40007810000 */
[----:B------:R-:W-:Y:S02]  /*7f70*/  ISETP.GT.AND P0, PT, R161, 0x90, PT ;  /* 0x00000090a100780c */ /* 0x000fe40003f04270 */
[----:B--2---:R-:W-:Y:S01]  /*7f80*/  FSEL R153, R163, -INF , P2 ;  /* 0xff800000a3997808 */ /* 0x004fe20001000000 */
[----:B------:R-:W0:Y:S01]  /*7f90*/  MUFU.TANH R6, R6 ;  /* 0x0000000600067308 */ /* 0x000e220000002400 */
[----:B------:R-:W-:Y:S02]  /*7fa0*/  FMNMX.FTZ R156, R101, R156, !PT ;  /* 0x0000009c659c7209 */ /* 0x000fe40007810000 */
[----:B------:R-:W-:Y:S02]  /*7fb0*/  ISETP.GT.AND P2, PT, R161, 0x91, PT ;  /* 0x00000091a100780c */ /* 0x000fe40003f44270 */
[----:B------:R-:W-:Y:S02]  /*7fc0*/  FSEL R155, R164, -INF , P0 ;  /* 0xff800000a49b7808 */ /* 0x000fe40000000000 */
[----:B------:R-:W-:Y:S01]  /*7fd0*/  FMNMX.FTZ R156, R153, R156, !PT ;  /* 0x0000009c999c7209 */ /* 0x000fe20007810000 */
[----:B------:R-:W2:Y:S01]  /*7fe0*/  MUFU.TANH R7, R7 ;  /* 0x0000000700077308 */ /* 0x000ea20000002400 */
[----:B------:R-:W-:-:S02]  /*7ff0*/  ISETP.GT.AND P0, PT, R161, 0x98, PT ;  /* 0x00000098a100780c */ /* 0x000fc40003f04270 */
[----:B-1----:R-:W-:Y:S01]  /*8000*/  FSEL R110, R158, -INF , P2 ;  /* 0xff8000009e6e7808 */ /* 0x002fe20001000000 */
[----:B------:R-:W-:Y:S01]  /*8010*/  FMUL.FTZ R158, R0, R111 ;  /* 0x0000006f009e7220 */ /* 0x000fe20000410000 */
[----:B------:R-:W-:Y:S02]  /*8020*/  FMNMX.FTZ R159, R155, R156, !PT ;  /* 0x0000009c9b9f7209 */ /* 0x000fe40007810000 */
[----:B------:R-:W-:Y:S01]  /*8030*/  ISETP.GT.AND P2, PT, R161, 0x99, PT ;  /* 0x00000099a100780c */ /* 0x000fe20003f44270 */
[----:B------:R-:W-:Y:S01]  /*8040*/  IMAD.U32 R161, RZ, RZ, UR59 ;  /* 0x0000003bffa17e24 */ /* 0x000fe2000f8e00ff */
[----:B---3--:R-:W-:Y:S01]  /*8050*/  FSEL R156, R165, -INF , P0 ;  /* 0xff800000a59c7808 */ /* 0x008fe20000000000 */
[----:B------:R-:W1:Y:S01]  /*8060*/  MUFU.TANH R8, R8 ;  /* 0x0000000800087308 */ /* 0x000e620000002400 */
[----:B------:R-:W-:Y:S02]  /*8070*/  FMNMX.FTZ R159, R110, R159, !PT ;  /* 0x0000009f6e9f7209 */ /* 0x000fe40007810000 */
[----:B----4-:R-:W-:-:S02]  /*8080*/  FSEL R111, R88, -INF , P2 ;  /* 0xff800000586f7808 */ /* 0x010fc40001000000 */
[----:B------:R-:W-:-:S03]  /*8090*/  FMNMX.FTZ R88, R156, R159, !PT ;  /* 0x0000009f9c587209 */ /* 0x000fc60007810000 */
[----:B------:R-:W3:Y:S01]  /*80a0*/  MUFU.TANH R9, R9 ;  /* 0x0000000900097308 */ /* 0x000ee20000002400 */
[----:B------:R-:W-:-:S05]  /*80b0*/  FMNMX.FTZ R88, R111, R88, !PT ;  /* 0x000000586f587209 */ /* 0x000fca0007810000 */
[----:B------:R-:W4:Y:S02]  /*80c0*/  SHFL.BFLY PT, R159, R88, 0x2, 0x1f ;  /* 0x0c401f00589f7f89 */ /* 0x000f2400000e0000 */
[----:B------:R-:W5:Y:S08]  /*80d0*/  MUFU.TANH R10, R10 ;  /* 0x0000000a000a7308 */ /* 0x000f700000002400 */
[----:B------:R-:W5:Y:S08]  /*80e0*/  MUFU.TANH R11, R11 ;  /* 0x0000000b000b7308 */ /* 0x000f700000002400 */
[----:B------:R-:W5:Y:S01]  /*80f0*/  MUFU.TANH R12, R12 ;  /* 0x0000000c000c7308 */ /* 0x000f620000002400 */
[----:B----4-:R-:W-:-:S07]  /*8100*/  FMNMX.FTZ R159, R88, R159, !PT ;  /* 0x0000009f589f7209 */ /* 0x010fce0007810000 */
[----:B------:R-:W4:Y:S01]  /*8110*/  MUFU.TANH R13, R13 ;  /* 0x0000000d000d7308 */ /* 0x000f220000002400 */
[----:B------:R-:W0:Y:S07]  /*8120*/  SHFL.BFLY PT, R88, R159, 0x1, 0x1f ;  /* 0x0c201f009f587f89 */ /* 0x000e2e00000e0000 */
[----:B------:R-:W4:Y:S08]  /*8130*/  MUFU.TANH R14, R14 ;  /* 0x0000000e000e7308 */ /* 0x000f300000002400 */
[----:B------:R-:W4:Y:S08]  /*8140*/  MUFU.TANH R15, R15 ;  /* 0x0000000f000f7308 */ /* 0x000f300000002400 */
[----:B------:R-:W4:Y:S01]  /*8150*/  MUFU.TANH R20, R20 ;  /* 0x0000001400147308 */ /* 0x000f220000002400 */
[----:B0-----:R-:W-:Y:S01]  /*8160*/  FMNMX.FTZ R88, R159, R88, !PT ;  /* 0x000000589f587209 */ /* 0x001fe20007810000 */
[----:B------:R-:W-:-:S03]  /*8170*/  FMUL.FTZ R159, R0, R102 ;  /* 0x00000066009f7220 */ /* 0x000fc60000410000 */
[C---:B------:R-:W-:Y:S01]  /*8180*/  FSETP.NEU.FTZ.AND P0, PT, R88.reuse, -INF , PT ;  /* 0xff8000005800780b */ /* 0x040fe20003f1d000 */
[----:B------:R-:W-:-:S02]  /*8190*/  FFMA.FTZ R102, R88, R161, -8 ;  /* 0xc100000058667423 */ /* 0x000fc400000100a1 */
[----:B------:R-:W0:Y:S01]  /*81a0*/  MUFU.TANH R21, R21 ;  /* 0x0000001500157308 */ /* 0x000e220000002400 */
[----:B------:R-:W2:Y:S02]  /*81b0*/  SHFL.IDX PT, R161, R124, 0x1, 0x1c1f ;  /* 0x003c1f007ca17f89 */ /* 0x000ea400000e0000 */
[----:B------:R-:W-:-:S05]  /*81c0*/  FSEL R102, R102, RZ, P0 ;  /* 0x000000ff66667208 */ /* 0x000fca0000000000 */
[----:B------:R-:W0:Y:S01]  /*81d0*/  MUFU.TANH R136, R136 ;  /* 0x0000008800887308 */ /* 0x000e220000002400 */
[----:B------:R-:W-:-:S01]  /*81e0*/  FFMA.FTZ R160, R131, UR59, -R102 ;  /* 0x0000003b83a07c23 */ /* 0x000fc20008010866 */
[--C-:B------:R-:W-:Y:S01]  /*81f0*/  FFMA.FTZ R131, R104, UR59, -R102.reuse ;  /* 0x0000003b68837c23 */ /* 0x100fe20008010866 */
[----:B------:R-:W-:-:S01]  /*8200*/  FFMA.FTZ R104, R105, UR59, -R102 ;  /* 0x0000003b69687c23 */ /* 0x000fc20008010866 */
[--C-:B------:R-:W-:Y:S01]  /*8210*/  FFMA.FTZ R105, R130, UR59, -R102.reuse ;  /* 0x0000003b82697c23 */ /* 0x100fe20008010866 */
[----:B------:R-:W-:-:S01]  /*8220*/  FFMA.FTZ R130, R107, UR59, -R102 ;  /* 0x0000003b6b827c23 */ /* 0x000fc20008010866 */
[--C-:B------:R-:W-:Y:S01]  /*8230*/  FFMA.FTZ R162, R145, UR59, -R102.reuse ;  /* 0x0000003b91a27c23 */ /* 0x100fe20008010866 */
[----:B------:R-:W-:-:S01]  /*8240*/  FFMA.FTZ R144, R144, UR59, -R102 ;  /* 0x0000003b90907c23 */ /* 0x000fc20008010866 */
        /* <DEDUP_REMOVED lines=9> */
[----:B--2---:R-:W-:-:S02]  /*82e0*/  IMAD.IADD R128, R128, 0x1, R161 ;  /* 0x0000000180807824 */ /* 0x004fc400078e02a1 */
[--C-:B------:R-:W-:Y:S01]  /*82f0*/  FFMA.FTZ R113, R113, UR59, -R102.reuse ;  /* 0x0000003b71717c23 */ /* 0x100fe20008010866 */
[----:B------:R-:W-:-:S01]  /*8300*/  FFMA.FTZ R116, R116, UR59, -R102 ;  /* 0x0000003b74747c23 */ /* 0x000fc20008010866 */
[--C-:B------:R-:W-:Y:S01]  /*8310*/  FFMA.FTZ R143, R143, UR59, -R102.reuse ;  /* 0x0000003b8f8f7c23 */ /* 0x100fe20008010866 */
[----:B------:R-:W-:-:S01]  /*8320*/  FFMA.FTZ R117, R117, UR59, -R102 ;  /* 0x0000003b75757c23 */ /* 0x000fc20008010866 */
[----:B------:R-:W-:Y:S01]  /*8330*/  ISETP.GT.AND P2, PT, R128, RZ, PT ;  /* 0x000000ff8000720c */ /* 0x000fe20003f44270 */
[----:B------:R-:W-:-:S01]  /*8340*/  FFMA.FTZ R147, R147, UR59, -R102 ;  /* 0x0000003b93937c23 */ /* 0x000fc20008010866 */
[----:B------:R-:W-:Y:S01]  /*8350*/  ISETP.GT.AND P3, PT, R128, 0x1, PT ;  /* 0x000000018000780c */ /* 0x000fe20003f64270 */
[----:B------:R-:W2:Y:S01]  /*8360*/  MUFU.TANH R139, R139 ;  /* 0x0000008b008b7308 */ /* 0x000ea20000002400 */
[----:B------:R-:W-:Y:S01]  /*8370*/  FSEL R6, R6, -INF , P2 ;  /* 0xff80000006067808 */ /* 0x000fe20001000000 */
[--C-:B------:R-:W-:Y:S01]  /*8380*/  FFMA.FTZ R92, R92, UR59, -R102.reuse ;  /* 0x0000003b5c5c7c23 */ /* 0x100fe20008010866 */
[----:B------:R-:W-:Y:S01]  /*8390*/  ISETP.GT.AND P2, PT, R128, 0x8, PT ;  /* 0x000000088000780c */ /* 0x000fe20003f44270 */
[--C-:B------:R-:W-:Y:S01]  /*83a0*/  FFMA.FTZ R93, R93, UR59, -R102.reuse ;  /* 0x0000003b5d5d7c23 */ /* 0x100fe20008010866 */
[----:B------:R-:W-:Y:S01]  /*83b0*/  FSEL R7, R7, -INF , P3 ;  /* 0xff80000007077808 */ /* 0x000fe20001800000 */
[--C-:B------:R-:W-:Y:S01]  /*83c0*/  FFMA.FTZ R96, R96, UR59, -R102.reuse ;  /* 0x0000003b60607c23 */ /* 0x100fe20008010866 */
[----:B------:R-:W-:Y:S01]  /*83d0*/  FMNMX.FTZ R124, R6, R5, !PT ;  /* 0x00000005067c7209 */ /* 0x000fe20007810000 */
[----:B------:R-:W2:Y:S01]  /*83e0*/  MUFU.TANH R120, R120 ;  /* 0x0000007800787308 */ /* 0x000ea20000002400 */
[----:B------:R-:W-:Y:S01]  /*83f0*/  ISETP.GT.AND P3, PT, R128, 0x9, PT ;  /* 0x000000098000780c */ /* 0x000fe20003f64270 */
[--C-:B------:R-:W-:Y:S01]  /*8400*/  FFMA.FTZ R97, R97, UR59, -R102.reuse ;  /* 0x0000003b61617c23 */ /* 0x100fe20008010866 */
[----:B-1----:R-:W-:Y:S01]  /*8410*/  FSEL R107, R8, -INF , P2 ;  /* 0xff800000086b7808 */ /* 0x002fe20001000000 */
[--C-:B------:R-:W-:Y:S01]  /*8420*/  FFMA.FTZ R100, R100, UR59, -R102.reuse ;  /* 0x0000003b64647c23 */ /* 0x100fe20008010866 */
[----:B------:R-:W-:Y:S01]  /*8430*/  FMNMX.FTZ R124, R7, R124, !PT ;  /* 0x0000007c077c7209 */ /* 0x000fe20007810000 */
[--C-:B------:R-:W-:Y:S01]  /*8440*/  FFMA.FTZ R101, R101, UR59, -R102.reuse ;  /* 0x0000003b65657c23 */ /* 0x100fe20008010866 */
[C---:B------:R-:W-:Y:S01]  /*8450*/  ISETP.GT.AND P2, PT, R128.reuse, 0x10, PT ;  /* 0x000000108000780c */ /* 0x040fe20003f44270 */
[----:B------:R1:W-:Y:S01]  /*8460*/  MUFU.EX2 R8, R130 ;  /* 0x0000008200087308 */ /* 0x0003e20000000800 */
[----:B---3--:R-:W-:Y:S01]  /*8470*/  FSEL R9, R9, -INF , P3 ;  /* 0xff80000009097808 */ /* 0x008fe20001800000 */
[--C-:B------:R-:W-:Y:S01]  /*8480*/  FFMA.FTZ R155, R155, UR59, -R102.reuse ;  /* 0x0000003b9b9b7c23 */ /* 0x100fe20008010866 */
[----:B------:R-:W-:Y:S01]  /*8490*/  FMNMX.FTZ R124, R107, R124, !PT ;  /* 0x0000007c6b7c7209 */ /* 0x000fe20007810000 */
[----:B------:R-:W-:Y:S01]  /*84a0*/  FFMA.FTZ R111, R111, UR59, -R102 ;  /* 0x0000003b6f6f7c23 */ /* 0x000fe20008010866 */
[----:B------:R-:W-:-:S02]  /*84b0*/  ISETP.GT.AND P3, PT, R128, 0x11, PT ;  /* 0x000000118000780c */ /* 0x000fc40003f64270 */
[----:B-----5:R-:W-:Y:S01]  /*84c0*/  FSEL R10, R10, -INF , P2 ;  /* 0xff8000000a0a7808 */ /* 0x020fe20001000000 */
[----:B------:R-:W3:Y:S01]  /*84d0*/  MUFU.TANH R121, R121 ;  /* 0x0000007900797308 */ /* 0x000ee20000002400 */
[----:B------:R-:W-:Y:S01]  /*84e0*/  FMNMX.FTZ R161, R9, R124, !PT ;  /* 0x0000007c09a17209 */ /* 0x000fe20007810000 */
[----:B-1----:R-:W-:Y:S01]  /*84f0*/  FFMA.FTZ R130, R108, UR59, -R102 ;  /* 0x0000003b6c827c23 */ /* 0x002fe20008010866 */
[----:B------:R-:W-:Y:S02]  /*8500*/  ISETP.GT.AND P2, PT, R128, 0x18, PT ;  /* 0x000000188000780c */ /* 0x000fe40003f44270 */
[----:B------:R-:W-:Y:S02]  /*8510*/  FSEL R11, R11, -INF , P3 ;  /* 0xff8000000b0b7808 */ /* 0x000fe40001800000 */
[----:B------:R-:W-:Y:S01]  /*8520*/  FMNMX.FTZ R124, R10, R161, !PT ;  /* 0x000000a10a7c7209 */ /* 0x000fe20007810000 */
[----:B------:R-:W1:Y:S01]  /*8530*/  MUFU.TANH R122, R122 ;  /* 0x0000007a007a7308 */ /* 0x000e620000002400 */
[----:B------:R-:W-:-:S02]  /*8540*/  ISETP.GT.AND P3, PT, R128, 0x19, PT ;  /* 0x000000198000780c */ /* 0x000fc40003f64270 */
[----:B------:R-:W-:Y:S02]  /*8550*/  FSEL R108, R12, -INF , P2 ;  /* 0xff8000000c6c7808 */ /* 0x000fe40001000000 */
[----:B------:R-:W-:Y:S02]  /*8560*/  FMNMX.FTZ R161, R11, R124, !PT ;  /* 0x0000007c0ba17209 */ /* 0x000fe40007810000 */
[----:B------:R-:W-:Y:S01]  /*8570*/  ISETP.GT.AND P2, PT, R128, 0x20, PT ;  /* 0x000000208000780c */ /* 0x000fe20003f44270 */
[----:B------:R5:W-:Y:S01]  /*8580*/  MUFU.EX2 R12, R130 ;  /* 0x00000082000c7308 */ /* 0x000be20000000800 */
[----:B----4-:R-:W-:Y:S02]  /*8590*/  FSEL R13, R13, -INF , P3 ;  /* 0xff8000000d0d7808 */ /* 0x010fe40001800000 */
[----:B------:R-:W-:Y:S02]  /*85a0*/  FMNMX.FTZ R124, R108, R161, !PT ;  /* 0x000000a16c7c7209 */ /* 0x000fe40007810000 */
[----:B------:R-:W-:-:S02]  /*85b0*/  ISETP.GT.AND P3, PT, R128, 0x21, PT ;  /* 0x000000218000780c */ /* 0x000fc40003f64270 */
[----:B------:R-:W-:Y:S01]  /*85c0*/  FSEL R14, R14, -INF , P2 ;  /* 0xff8000000e0e7808 */ /* 0x000fe20001000000 */
[----:B------:R-:W4:Y:S01]  /*85d0*/  MUFU.TANH R123, R123 ;  /* 0x0000007b007b7308 */ /* 0x000f220000002400 */
[----:B------:R-:W-:Y:S01]  /*85e0*/  FMNMX.FTZ R161, R13, R124, !PT ;  /* 0x0000007c0da17209 */ /* 0x000fe20007810000 */
[--C-:B-----5:R-:W-:Y:S01]  /*85f0*/  FFMA.FTZ R130, R109, UR59, -R102.reuse ;  /* 0x0000003b6d827c23 */ /* 0x120fe20008010866 */
[----:B------:R-:W-:Y:S02]  /*8600*/  ISETP.GT.AND P2, PT, R128, 0x28, PT ;  /* 0x000000288000780c */ /* 0x000fe40003f44270 */
[----:B------:R-:W-:Y:S02]  /*8610*/  FSEL R15, R15, -INF , P3 ;  /* 0xff8000000f0f7808 */ /* 0x000fe40001800000 */
[----:B------:R-:W-:Y:S01]  /*8620*/  FMNMX.FTZ R124, R14, R161, !PT ;  /* 0x000000a10e7c7209 */ /* 0x000fe20007810000 */
[----:B------:R-:W5:Y:S01]  /*8630*/  MUFU.TANH R125, R125 ;  /* 0x0000007d007d7308 */ /* 0x000f620000002400 */
[----:B------:R-:W-:Y:S01]  /*8640*/  ISETP.GT.AND P3, PT, R128, 0x29, PT ;  /* 0x000000298000780c */ /* 0x000fe20003f64270 */
[----:B------:R-:W-:Y:S01]  /*8650*/  FFMA.FTZ R161, R140, UR59, -R102 ;  /* 0x0000003b8ca17c23 */ /* 0x000fe20008010866 */
[----:B------:R-:W-:-:S02]  /*8660*/  FSEL R109, R20, -INF , P2 ;  /* 0xff800000146d7808 */ /* 0x000fc40001000000 */
[----:B------:R-:W-:Y:S02]  /*8670*/  FMNMX.FTZ R124, R15, R124, !PT ;  /* 0x0000007c0f7c7209 */ /* 0x000fe40007810000 */
[C---:B------:R-:W-:Y:S01]  /*8680*/  ISETP.GT.AND P2, PT, R128.reuse, 0x30, PT ;  /* 0x000000308000780c */ /* 0x040fe20003f44270 */
[----:B------:R-:W5:Y:S01]  /*8690*/  MUFU.TANH R126, R126 ;  /* 0x0000007e007e7308 */ /* 0x000f620000002400 */
[----:B0-----:R-:W-:Y:S02]  /*86a0*/  FSEL R21, R21, -INF , P3 ;  /* 0xff80000015157808 */ /* 0x001fe40001800000 */
[----:B------:R-:W-:Y:S02]  /*86b0*/  FMNMX.FTZ R124, R109, R124, !PT ;  /* 0x0000007c6d7c7209 */ /* 0x000fe40007810000 */
[----:B------:R-:W-:Y:S02]  /*86c0*/  ISETP.GT.AND P3, PT, R128, 0x31, PT ;  /* 0x000000318000780c */ /* 0x000fe40003f64270 */
[----:B------:R-:W-:Y:S01]  /*86d0*/  FSEL R136, R136, -INF , P2 ;  /* 0xff80000088887808 */ /* 0x000fe20001000000 */
[----:B------:R-:W0:Y:S01]  /*86e0*/  MUFU.TANH R127, R127 ;  /* 0x0000007f007f7308 */ /* 0x000e220000002400 */
[----:B------:R-:W-:-:S02]  /*86f0*/  FMNMX.FTZ R163, R21, R124, !PT ;  /* 0x0000007c15a37209 */ /* 0x000fc40007810000 */
[----:B------:R-:W-:Y:S02]  /*8700*/  ISETP.GT.AND P2, PT, R128, 0x38, PT ;  /* 0x000000388000780c */ /* 0x000fe40003f44270 */
[----:B------:R-:W-:Y:S02]  /*8710*/  FSEL R137, R137, -INF , P3 ;  /* 0xff80000089897808 */ /* 0x000fe40001800000 */
[----:B------:R-:W-:Y:S01]  /*8720*/  FMNMX.FTZ R124, R136, R163, !PT ;  /* 0x000000a3887c7209 */ /* 0x000fe20007810000 */
[----:B------:R-:W0:Y:S01]  /*8730*/  MUFU.TANH R129, R129 ;  /* 0x0000008100817308 */ /* 0x000e220000002400 */
[----:B------:R-:W-:Y:S02]  /*8740*/  ISETP.GT.AND P3, PT, R128, 0x39, PT ;  /* 0x000000398000780c */ /* 0x000fe40003f64270 */
[----:B------:R-:W-:Y:S02]  /*8750*/  FSEL R138, R138, -INF , P2 ;  /* 0xff8000008a8a7808 */ /* 0x000fe40001000000 */
[----:B------:R-:W-:-:S02]  /*8760*/  FMNMX.FTZ R163, R137, R124, !PT ;  /* 0x0000007c89a37209 */ /* 0x000fc40007810000 */
[----:B------:R-:W-:Y:S01]  /*8770*/  ISETP.GT.AND P2, PT, R128, 0x40, PT ;  /* 0x000000408000780c */ /* 0x000fe20003f44270 */
[----:B------:R5:W-:Y:S01]  /*8780*/  MUFU.EX2 R20, R130 ;  /* 0x0000008200147308 */ /* 0x000be20000000800 */
[----:B--2---:R-:W-:Y:S02]  /*8790*/  FSEL R139, R139, -INF , P3 ;  /* 0xff8000008b8b7808 */ /* 0x004fe40001800000 */
[----:B------:R-:W-:Y:S02]  /*87a0*/  FMNMX.FTZ R124, R138, R163, !PT ;  /* 0x000000a38a7c7209 */ /* 0x000fe40007810000 */
[----:B------:R-:W-:Y:S02]  /*87b0*/  ISETP.GT.AND P3, PT, R128, 0x41, PT ;  /* 0x000000418000780c */ /* 0x000fe40003f64270 */
[----:B------:R-:W-:Y:S01]  /*87c0*/  FSEL R120, R120, -INF , P2 ;  /* 0xff80000078787808 */ /* 0x000fe20001000000 */
[----:B------:R-:W2:Y:S01]  /*87d0*/  MUFU.TANH R132, R132 ;  /* 0x0000008400847308 */ /* 0x000ea20000002400 */
[----:B------:R-:W-:-:S02]  /*87e0*/  FMNMX.FTZ R163, R139, R124, !PT ;  /* 0x0000007c8ba37209 */ /* 0x000fc40007810000 */
[----:B------:R-:W-:Y:S02]  /*87f0*/  ISETP.GT.AND P2, PT, R128, 0x48, PT ;  /* 0x000000488000780c */ /* 0x000fe40003f44270 */
[----:B---3--:R-:W-:Y:S02]  /*8800*/  FSEL R121, R121, -INF , P3 ;  /* 0xff80000079797808 */ /* 0x008fe40001800000 */
[----:B------:R-:W-:Y:S01]  /*8810*/  FMNMX.FTZ R124, R120, R163, !PT ;  /* 0x000000a3787c7209 */ /* 0x000fe20007810000 */
[----:B------:R-:W3:Y:S01]  /*8820*/  MUFU.TANH R134, R134 ;  /* 0x0000008600867308 */ /* 0x000ee20000002400 */
[----:B------:R-:W-:Y:S02]  /*8830*/  ISETP.GT.AND P3, PT, R128, 0x49, PT ;  /* 0x000000498000780c */ /* 0x000fe40003f64270 */
[----:B-1----:R-:W-:Y:S02]  /*8840*/  FSEL R122, R122, -INF , P2 ;  /* 0xff8000007a7a7808 */ /* 0x002fe40001000000 */
[----:B------:R-:W-:Y:S01]  /*8850*/  FMNMX.FTZ R163, R121, R124, !PT ;  /* 0x0000007c79a37209 */ /* 0x000fe20007810000 */
[----:B------:R-:W-:Y:S01]  /*8860*/  FFMA.FTZ R124, R142, UR59, -R102 ;  /* 0x0000003b8e7c7c23 */ /* 0x000fe20008010866 */
[----:B------:R-:W-:Y:S01]  /*8870*/  ISETP.GT.AND P2, PT, R128, 0x50, PT ;  /* 0x000000508000780c */ /* 0x000fe20003f44270 */
[----:B------:R-:W1:Y:S01]  /*8880*/  MUFU.TANH R154, R154 ;  /* 0x0000009a009a7308 */ /* 0x000e620000002400 */
[----:B----4-:R-:W-:-:S02]  /*8890*/  FSEL R123, R123, -INF , P3 ;  /* 0xff8000007b7b7808 */ /* 0x010fc40001800000 */
[----:B-----5:R-:W-:Y:S02]  /*88a0*/  FMNMX.FTZ R130, R122, R163, !PT ;  /* 0x000000a37a827209 */ /* 0x020fe40007810000 */
[C---:B------:R-:W-:Y:S02]  /*88b0*/  ISETP.GT.AND P3, PT, R128.reuse, 0x51, PT ;  /* 0x000000518000780c */ /* 0x040fe40003f64270 */
[----:B------:R-:W-:Y:S01]  /*88c0*/  FSEL R125, R125, -INF , P2 ;  /* 0xff8000007d7d7808 */ /* 0x000fe20001000000 */
[----:B------:R-:W4:Y:S01]  /*88d0*/  MUFU.TANH R158, R158 ;  /* 0x0000009e009e7308 */ /* 0x000f220000002400 */
[----:B------:R-:W-:Y:S02]  /*88e0*/  FMNMX.FTZ R130, R123, R130, !PT ;  /* 0x000000827b827209 */ /* 0x000fe40007810000 */
[----:B------:R-:W-:Y:S02]  /*88f0*/  ISETP.GT.AND P2, PT, R128, 0x58, PT ;  /* 0x000000588000780c */ /* 0x000fe40003f44270 */
[----:B------:R-:W-:-:S02]  /*8900*/  FSEL R126, R126, -INF , P3 ;  /* 0xff8000007e7e7808 */ /* 0x000fc40001800000 */
[----:B------:R-:W-:Y:S01]  /*8910*/  FMNMX.FTZ R163, R125, R130, !PT ;  /* 0x000000827da37209 */ /* 0x000fe20007810000 */
[----:B------:R-:W5:Y:S01]  /*8920*/  MUFU.TANH R114, R114 ;  /* 0x0000007200727308 */ /* 0x000f620000002400 */
[----:B------:R-:W-:Y:S02]  /*8930*/  ISETP.GT.AND P3, PT, R128, 0x59, PT ;  /* 0x000000598000780c */ /* 0x000fe40003f64270 */
[----:B0-----:R-:W-:Y:S02]  /*8940*/  FSEL R127, R127, -INF , P2 ;  /* 0xff8000007f7f7808 */ /* 0x001fe40001000000 */
[----:B------:R-:W-:Y:S02]  /*8950*/  FMNMX.FTZ R130, R126, R163, !PT ;  /* 0x000000a37e827209 */ /* 0x000fe40007810000 */
[----:B------:R-:W-:Y:S01]  /*8960*/  ISETP.GT.AND P2, PT, R128, 0x60, PT ;  /* 0x000000608000780c */ /* 0x000fe20003f44270 */
[----:B------:R-:W0:Y:S01]  /*8970*/  MUFU.TANH R115, R115 ;  /* 0x0000007300737308 */ /* 0x000e220000002400 */
[----:B------:R-:W-:-:S02]  /*8980*/  FSEL R129, R129, -INF , P3 ;  /* 0xff80000081817808 */ /* 0x000fc40001800000 */
[----:B------:R-:W-:Y:S02]  /*8990*/  FMNMX.FTZ R130, R127, R130, !PT ;  /* 0x000000827f827209 */ /* 0x000fe40007810000 */
[----:B------:R-:W-:Y:S02]  /*89a0*/  ISETP.GT.AND P3, PT, R128, 0x61, PT ;  /* 0x000000618000780c */ /* 0x000fe40003f64270 */
[----:B--2---:R-:W-:Y:S01]  /*89b0*/  FSEL R132, R132, -INF , P2 ;  /* 0xff80000084847808 */ /* 0x004fe20001000000 */
[----:B------:R-:W2:Y:S01]  /*89c0*/  MUFU.TANH R118, R118 ;  /* 0x0000007600767308 */ /* 0x000ea20000002400 */
[----:B------:R-:W-:Y:S02]  /*89d0*/  FMNMX.FTZ R163, R129, R130, !PT ;  /* 0x0000008281a37209 */ /* 0x000fe40007810000 */
[----:B------:R-:W-:Y:S02]  /*89e0*/  ISETP.GT.AND P2, PT, R128, 0x68, PT ;  /* 0x000000688000780c */ /* 0x000fe40003f44270 */
[----:B---3--:R-:W-:-:S02]  /*89f0*/  FSEL R134, R134, -INF , P3 ;  /* 0xff80000086867808 */ /* 0x008fc40001800000 */
[----:B------:R-:W-:Y:S01]  /*8a00*/  FMNMX.FTZ R163, R132, R163, !PT ;  /* 0x000000a384a37209 */ /* 0x000fe20007810000 */
[----:B------:R-:W3:Y:S01]  /*8a10*/  MUFU.TANH R119, R119 ;  /* 0x0000007700777308 */ /* 0x000ee20000002400 */
        /* <DEDUP_REMOVED lines=8> */
[----:B-----5:R-:W-:Y:S01]  /*8aa0*/  FSEL R130, R114, -INF , P2 ;  /* 0xff80000072827808 */ /* 0x020fe20001000000 */
[----:B------:R-:W4:Y:S01]  /*8ab0*/  MUFU.TANH R91, R91 ;  /* 0x0000005b005b7308 */ /* 0x000f220000002400 */
[----:B------:R-:W-:Y:S02]  /*8ac0*/  FMNMX.FTZ R163, R158, R163, !PT ;  /* 0x000000a39ea37209 */ /* 0x000fe40007810000 */
[----:B------:R-:W-:Y:S02]  /*8ad0*/  ISETP.GT.AND P2, PT, R128, 0x78, PT ;  /* 0x000000788000780c */ /* 0x000fe40003f44270 */
[----:B0-----:R-:W-:-:S02]  /*8ae0*/  FSEL R115, R115, -INF , P3 ;  /* 0xff80000073737808 */ /* 0x001fc40001800000 */
[----:B------:R-:W-:Y:S01]  /*8af0*/  FMNMX.FTZ R142, R130, R163, !PT ;  /* 0x000000a3828e7209 */ /* 0x000fe20007810000 */
[----:B------:R-:W0:Y:S01]  /*8b00*/  MUFU.TANH R94, R94 ;  /* 0x0000005e005e7308 */ /* 0x000e220000002400 */
[----:B------:R-:W-:Y:S02]  /*8b10*/  ISETP.GT.AND P3, PT, R128, 0x79, PT ;  /* 0x000000798000780c */ /* 0x000fe40003f64270 */
[----:B--2---:R-:W-:Y:S02]  /*8b20*/  FSEL R140, R118, -INF , P2 ;  /* 0xff800000768c7808 */ /* 0x004fe40001000000 */
[----:B------:R-:W-:Y:S02]  /*8b30*/  FMNMX.FTZ R145, R115, R142, !PT ;  /* 0x0000008e73917209 */ /* 0x000fe40007810000 */
[----:B------:R-:W-:Y:S01]  /*8b40*/  ISETP.GT.AND P2, PT, R128, 0x80, PT ;  /* 0x000000808000780c */ /* 0x000fe20003f44270 */
[----:B------:R-:W2:Y:S01]  /*8b50*/  MUFU.TANH R95, R95 ;  /* 0x0000005f005f7308 */ /* 0x000ea20000002400 */
[----:B---3--:R-:W-:-:S02]  /*8b60*/  FSEL R119, R119, -INF , P3 ;  /* 0xff80000077777808 */ /* 0x008fc40001800000 */
[----:B------:R-:W-:Y:S02]  /*8b70*/  FMNMX.FTZ R142, R140, R145, !PT ;  /* 0x000000918c8e7209 */ /* 0x000fe40007810000 */
[----:B------:R-:W-:Y:S02]  /*8b80*/  ISETP.GT.AND P3, PT, R128, 0x81, PT ;  /* 0x000000818000780c */ /* 0x000fe40003f64270 */
[----:B-1----:R-:W-:Y:S01]  /*8b90*/  FSEL R90, R90, -INF , P2 ;  /* 0xff8000005a5a7808 */ /* 0x002fe20001000000 */
[----:B------:R-:W1:Y:S01]  /*8ba0*/  MUFU.TANH R98, R98 ;  /* 0x0000006200627308 */ /* 0x000e620000002400 */
[----:B------:R-:W-:Y:S02]  /*8bb0*/  FMNMX.FTZ R163, R119, R142, !PT ;  /* 0x0000008e77a37209 */ /* 0x000fe40007810000 */
[----:B------:R-:W-:Y:S02]  /*8bc0*/  ISETP.GT.AND P2, PT, R128, 0x88, PT ;  /* 0x000000888000780c */ /* 0x000fe40003f44270 */
[----:B----4-:R-:W-:-:S02]  /*8bd0*/  FSEL R91, R91, -INF , P3 ;  /* 0xff8000005b5b7808 */ /* 0x010fc40001800000 */
[----:B------:R-:W-:Y:S01]  /*8be0*/  ISETP.GT.AND P3, PT, R128, 0x89, PT ;  /* 0x000000898000780c */ /* 0x000fe20003f64270 */
[----:B------:R-:W3:Y:S01]  /*8bf0*/  MUFU.TANH R99, R99 ;  /* 0x0000006300637308 */ /* 0x000ee20000002400 */
[----:B0-----:R-:W-:Y:S02]  /*8c00*/  FSEL R142, R94, -INF , P2 ;  /* 0xff8000005e8e7808 */ /* 0x001fe40001000000 */
[C---:B------:R-:W-:Y:S02]  /*8c10*/  ISETP.GT.AND P2, PT, R128.reuse, 0x90, PT ;  /* 0x000000908000780c */ /* 0x040fe40003f44270 */
[----:B--2---:R-:W-:Y:S02]  /*8c20*/  FSEL R95, R95, -INF , P3 ;  /* 0xff8000005f5f7808 */ /* 0x004fe40001800000 */
[----:B------:R-:W-:Y:S01]  /*8c30*/  ISETP.GT.AND P3, PT, R128, 0x91, PT ;  /* 0x000000918000780c */ /* 0x000fe20003f64270 */
[----:B------:R0:W-:Y:S01]  /*8c40*/  MUFU.EX2 R114, R144 ;  /* 0x0000009000727308 */ /* 0x0001e20000000800 */
[----:B-1----:R-:W-:-:S02]  /*8c50*/  FSEL R98, R98, -INF , P2 ;  /* 0xff80000062627808 */ /* 0x002fc40001000000 */
[----:B------:R-:W-:-:S05]  /*8c60*/  ISETP.GT.AND P2, PT, R128, 0x98, PT ;  /* 0x000000988000780c */ /* 0x000fca0003f44270 */
[----:B------:R1:W-:Y:S01]  /*8c70*/  MUFU.EX2 R118, R162 ;  /* 0x000000a200767308 */ /* 0x0003e20000000800 */
[----:B0-----:R-:W-:Y:S01]  /*8c80*/  FMNMX.FTZ R144, R90, R163, !PT ;  /* 0x000000a35a907209 */ /* 0x001fe20007810000 */
[--C-:B------:R-:W-:Y:S01]  /*8c90*/  FFMA.FTZ R163, R148, UR59, -R102.reuse ;  /* 0x0000003b94a37c23 */ /* 0x100fe20008010866 */
[----:B---3--:R-:W-:Y:S01]  /*8ca0*/  FSEL R99, R99, -INF , P3 ;  /* 0xff80000063637808 */ /* 0x008fe20001800000 */
[--C-:B------:R-:W-:Y:S01]  /*8cb0*/  FFMA.FTZ R148, R151, UR59, -R102.reuse ;  /* 0x0000003b97947c23 */ /* 0x100fe20008010866 */
[----:B------:R-:W-:Y:S01]  /*8cc0*/  ISETP.GT.AND P3, PT, R128, 0x99, PT ;  /* 0x000000998000780c */ /* 0x000fe20003f64270 */
[--C-:B------:R-:W-:Y:S01]  /*8cd0*/  FFMA.FTZ R128, R149, UR59, -R102.reuse ;  /* 0x0000003b95807c23 */ /* 0x100fe20008010866 */
[----:B------:R-:W-:-:S01]  /*8ce0*/  FFMA.FTZ R149, R150, UR59, -R102 ;  /* 0x0000003b96957c23 */ /* 0x000fc20008010866 */
[----:B------:R-:W0:Y:S01]  /*8cf0*/  MUFU.TANH R159, R159 ;  /* 0x0000009f009f7308 */ /* 0x000e220000002400 */
[----:B-1----:R-:W-:-:S01]  /*8d00*/  FFMA.FTZ R162, R89, UR59, -R102 ;  /* 0x0000003b59a27c23 */ /* 0x002fc20008010866 */
[----:B------:R-:W-:Y:S01]  /*8d10*/  FMNMX.FTZ R89, R91, R144, !PT ;  /* 0x000000905b597209 */ /* 0x000fe20007810000 */
[----:B------:R-:W-:-:S03]  /*8d20*/  FFMA.FTZ R151, R152, UR59, -R102 ;  /* 0x0000003b98977c23 */ /* 0x000fc60008010866 */
[----:B------:R-:W-:Y:S02]  /*8d30*/  FMNMX.FTZ R144, R142, R89, !PT ;  /* 0x000000598e907209 */ /* 0x000fe40007810000 */
[----:B------:R-:W1:Y:S02]  /*8d40*/  MUFU.TANH R103, R103 ;  /* 0x0000006700677308 */ /* 0x000e640000002400 */
[----:B------:R-:W-:-:S04]  /*8d50*/  FMNMX.FTZ R89, R95, R144, !PT ;  /* 0x000000905f597209 */ /* 0x000fc80007810000 */
[----:B------:R-:W-:Y:S02]  /*8d60*/  FMNMX.FTZ R144, R98, R89, !PT ;  /* 0x0000005962907209 */ /* 0x000fe40007810000 */
[----:B------:R2:W-:Y:S01]  /*8d70*/  MUFU.EX2 R145, R146 ;  /* 0x0000009200917308 */ /* 0x0005e20000000800 */
[----:B0-----:R-:W-:Y:S02]  /*8d80*/  FSEL R159, R159, -INF , P2 ;  /* 0xff8000009f9f7808 */ /* 0x001fe40001000000 */
[----:B------:R-:W-:-:S04]  /*8d90*/  FMNMX.FTZ R144, R99, R144, !PT ;  /* 0x0000009063907209 */ /* 0x000fc80007810000 */
[----:B------:R-:W-:Y:S01]  /*8da0*/  FMNMX.FTZ R144, R159, R144, !PT ;  /* 0x000000909f907209 */ /* 0x000fe20007810000 */
[----:B------:R-:W-:Y:S01]  /*8db0*/  MUFU.EX2 R160, R160 ;  /* 0x000000a000a07308 */ /* 0x000fe20000000800 */
[----:B-1----:R-:W-:Y:S01]  /*8dc0*/  FSEL R103, R103, -INF , P3 ;  /* 0xff80000067677808 */ /* 0x002fe20001800000 */
[--C-:B--2---:R-:W-:Y:S01]  /*8dd0*/  FFMA.FTZ R146, R153, UR59, -R102.reuse ;  /* 0x0000003b99927c23 */ /* 0x104fe20008010866 */
[----:B------:R-:W-:-:S01]  /*8de0*/  FFMA.FTZ R153, R110, UR59, -R102 ;  /* 0x0000003b6e997c23 */ /* 0x000fc20008010866 */
[----:B------:R-:W-:Y:S01]  /*8df0*/  FFMA.FTZ R110, R156, UR59, -R102 ;  /* 0x0000003b9c6e7c23 */ /* 0x000fe20008010866 */
[----:B------:R-:W-:-:S03]  /*8e00*/  FMNMX.FTZ R144, R103, R144, !PT ;  /* 0x0000009067907209 */ /* 0x000fc60007810000 */
[----:B------:R-:W-:Y:S02]  /*8e10*/  MUFU.EX2 R131, R131 ;  /* 0x0000008300837308 */ /* 0x000fe40000000800 */
[----:B------:R-:W0:Y:S06]  /*8e20*/  SHFL.BFLY PT, R89, R144, 0x2, 0x1f ;  /* 0x0c401f0090597f89 */ /* 0x000e2c00000e0000 */
[----:B------:R-:W-:Y:S08]  /*8e30*/  MUFU.EX2 R104, R104 ;  /* 0x0000006800687308 */ /* 0x000ff00000000800 */
[----:B------:R-:W-:Y:S08]  /*8e40*/  MUFU.EX2 R105, R105 ;  /* 0x0000006900697308 */ /* 0x000ff00000000800 */
[----:B------:R-:W-:Y:S01]  /*8e50*/  MUFU.EX2 R106, R106 ;  /* 0x0000006a006a7308 */ /* 0x000fe20000000800 */
[----:B0-----:R-:W-:-:S05]  /*8e60*/  FMNMX.FTZ R150, R144, R89, !PT ;  /* 0x0000005990967209 */ /* 0x001fca0007810000 */
[----:B------:R-:W0:Y:S02]  /*8e70*/  SHFL.BFLY PT, R89, R150, 0x1, 0x1f ;  /* 0x0c201f0096597f89 */ /* 0x000e2400000e0000 */
[----:B------:R-:W-:Y:S08]  /*8e80*/  MUFU.EX2 R144, R148 ;  /* 0x0000009400907308 */ /* 0x000ff00000000800 */
[----:B------:R1:W-:Y:S08]  /*8e90*/  MUFU.EX2 R148, R155 ;  /* 0x0000009b00947308 */ /* 0x0003f00000000800 */
[----:B------:R-:W-:Y:S01]  /*8ea0*/  MUFU.EX2 R133, R133 ;  /* 0x0000008500857308 */ /* 0x000fe20000000800 */
[----:B0-----:R-:W-:Y:S01]  /*8eb0*/  FMNMX.FTZ R89, R150, R89, !PT ;  /* 0x0000005996597209 */ /* 0x001fe20007810000 */
[----:B------:R-:W-:-:S06]  /*8ec0*/  IMAD.U32 R150, RZ, RZ, UR59 ;  /* 0x0000003bff967e24 */ /* 0x000fcc000f8e00ff */
[----:B------:R-:W-:Y:S01]  /*8ed0*/  MUFU.EX2 R94, R162 ;  /* 0x000000a2005e7308 */ /* 0x000fe20000000800 */
[C---:B------:R-:W-:Y:S01]  /*8ee0*/  FSETP.NEU.FTZ.AND P2, PT, R89.reuse, -INF , PT ;  /* 0xff8000005900780b */ /* 0x040fe20003f5d000 */
[----:B------:R-:W-:-:S05]  /*8ef0*/  FFMA.FTZ R150, R89, R150, -8 ;  /* 0xc100000059967423 */ /* 0x000fca0000010096 */
[----:B------:R-:W-:Y:S01]  /*8f00*/  FSEL R102, R150, RZ, P2 ;  /* 0x000000ff96667208 */ /* 0x000fe20001000000 */
[----:B------:R-:W-:Y:S04]  /*8f10*/  MUFU.EX2 R157, R157 ;  /* 0x0000009d009d7308 */ /* 0x000fe80000000800 */
[----:B------:R-:W-:-:S01]  /*8f20*/  FFMA.FTZ R152, R21, UR59, -R102 ;  /* 0x0000003b15987c23 */ /* 0x000fc20008010866 */
[--C-:B------:R-:W-:Y:S01]  /*8f30*/  FFMA.FTZ R21, R136, UR59, -R102.reuse ;  /* 0x0000003b88157c23 */ /* 0x100fe20008010866 */
[----:B------:R-:W-:-:S01]  /*8f40*/  FFMA.FTZ R136, R137, UR59, -R102 ;  /* 0x0000003b89887c23 */ /* 0x000fc20008010866 */
[----:B------:R-:W-:Y:S01]  /*8f50*/  FSEL R137, R88, RZ, P0 ;  /* 0x000000ff58897208 */ /* 0x000fe20000000000 */
[----:B-1----:R-:W-:-:S01]  /*8f60*/  FFMA.FTZ R155, R6, UR59, -R102 ;  /* 0x0000003b069b7c23 */ /* 0x002fc20008010866 */
[--C-:B------:R-:W-:Y:S01]  /*8f70*/  FFMA.FTZ R6, R7, UR59, -R102.reuse ;  /* 0x0000003b07067c23 */ /* 0x100fe20008010866 */
[----:B------:R-:W-:-:S01]  /*8f80*/  FFMA.FTZ R7, R107, UR59, -R102 ;  /* 0x0000003b6b077c23 */ /* 0x000fc20008010866 */
[----:B------:R-:W-:Y:S01]  /*8f90*/  FFMA.FTZ R150, R9, UR59, -R102 ;  /* 0x0000003b09967c23 */ /* 0x000fe20008010866 */
[----:B------:R-:W-:-:S01]  /*8fa0*/  FADD.FTZ R137, -R137, R4 ;  /* 0x0000000489897221 */ /* 0x000fc20000010100 */
[--C-:B------:R-:W-:Y:S01]  /*8fb0*/  FFMA.FTZ R4, R122, UR59, -R102.reuse ;  /* 0x0000003b7a047c23 */ /* 0x100fe20008010866 */
[----:B------:R-:W-:Y:S01]  /*8fc0*/  FSEL R122, R89, RZ, P2 ;  /* 0x000000ff597a7208 */ /* 0x000fe20001000000 */
[----:B------:R-:W-:Y:S01]  /*8fd0*/  MUFU.EX2 R155, R155 ;  /* 0x0000009b009b7308 */ /* 0x000fe20000000800 */
[----:B------:R-:W-:Y:S01]  /*8fe0*/  FMUL.FTZ R137, R137, UR59 ;  /* 0x0000003b89897c20 */ /* 0x000fe20008410000 */
[--C-:B------:R-:W-:Y:S01]  /*8ff0*/  FFMA.FTZ R9, R10, UR59, -R102.reuse ;  /* 0x0000003b0a097c23 */ /* 0x100fe20008010866 */
[----:B------:R-:W-:-:S01]  /*9000*/  FFMA.FTZ R10, R11, UR59, -R102 ;  /* 0x0000003b0b0a7c23 */ /* 0x000fc20008010866 */
[----:B------:R-:W-:Y:S01]  /*9010*/  FADD.FTZ R122, -R122, R5 ;  /* 0x000000057a7a7221 */ /* 0x000fe20000010100 */
[----:B------:R-:W-:-:S01]  /*9020*/  FFMA.FTZ R11, R108, UR59, -R102 ;  /* 0x0000003b6c0b7c23 */ /* 0x000fc20008010866 */
[--C-:B------:R-:W-:Y:S01]  /*9030*/  FFMA.FTZ R108, R13, UR59, -R102.reuse ;  /* 0x0000003b0d6c7c23 */ /* 0x100fe20008010866 */
[----:B------:R-:W-:-:S01]  /*9040*/  FFMA.FTZ R13, R14, UR59, -R102 ;  /* 0x0000003b0e0d7c23 */ /* 0x000fc20008010866 */
[----:B------:R-:W-:Y:S01]  /*9050*/  FMUL.FTZ R122, R122, UR59 ;  /* 0x0000003b7a7a7c20 */ /* 0x000fe20008410000 */
        /* <DEDUP_REMOVED lines=17> */
[----:B0-----:R-:W-:-:S04]  /*9170*/  FFMA.FTZ R156, R5, R3, R160 ;  /* 0x00000003059c7223 */ /* 0x001fc800000100a0 */
[----:B------:R-:W-:Y:S01]  /*9180*/  FADD.FTZ R127, R131, R156 ;  /* 0x0000009c837f7221 */ /* 0x000fe20000010000 */
[----:B------:R-:W-:-:S02]  /*9190*/  FFMA.FTZ R156, R129, UR59, -R102 ;  /* 0x0000003b819c7c23 */ /* 0x000fc40008010866 */
[----:B------:R-:W0:Y:S01]  /*91a0*/  MUFU.EX2 R7, R7 ;  /* 0x0000000700077308 */ /* 0x000e220000000800 */
[----:B-1----:R-:W-:-:S01]  /*91b0*/  FFMA.FTZ R3, R122, R2, R155 ;  /* 0x000000027a037223 */ /* 0x002fc2000001009b */
[----:B------:R-:W-:Y:S01]  /*91c0*/  FADD.FTZ R162, R104, R127 ;  /* 0x0000007f68a27221 */ /* 0x000fe20000010000 */
[----:B------:R-:W-:-:S03]  /*91d0*/  FFMA.FTZ R127, R132, UR59, -R102 ;  /* 0x0000003b847f7c23 */ /* 0x000fc60008010866 */
[----:B------:R-:W-:Y:S02]  /*91e0*/  FADD.FTZ R129, R105, R162 ;  /* 0x000000a269817221 */ /* 0x000fe40000010000 */
[----:B------:R-:W1:Y:S01]  /*91f0*/  MUFU.EX2 R150, R150 ;  /* 0x0000009600967308 */ /* 0x000e620000000800 */
[----:B--2---:R-:W-:-:S01]  /*9200*/  FADD.FTZ R2, R6, R3 ;  /* 0x0000000306027221 */ /* 0x004fc20000010000 */
[----:B------:R-:W-:-:S04]  /*9210*/  FADD.FTZ R132, R106, R129 ;  /* 0x000000816a847221 */ /* 0x000fc80000010000 */
[----:B------:R-:W-:Y:S01]  /*9220*/  FADD.FTZ R129, R133, R132 ;  /* 0x0000008485817221 */ /* 0x000fe20000010000 */
[----:B------:R-:W-:-:S01]  /*9230*/  FFMA.FTZ R132, R134, UR59, -R102 ;  /* 0x0000003b86847c23 */ /* 0x000fc20008010866 */
[----:B------:R-:W2:Y:S01]  /*9240*/  MUFU.EX2 R9, R9 ;  /* 0x0000000900097308 */ /* 0x000ea20000000800 */
[----:B0-----:R-:W-:-:S01]  /*9250*/  FADD.FTZ R3, R7, R2 ;  /* 0x0000000207037221 */ /* 0x001fc20000010000 */
[----:B------:R-:W-:Y:S01]  /*9260*/  FADD.FTZ R134, R8, R129 ;  /* 0x0000008108867221 */ /* 0x000fe20000010000 */
[----:B------:R-:W-:-:S03]  /*9270*/  FFMA.FTZ R129, R154, UR59, -R102 ;  /* 0x0000003b9a817c23 */ /* 0x000fc60008010866 */
        /* <DEDUP_REMOVED lines=16> */
[----:B------:R-:W-:-:S03]  /*9380*/  FFMA.FTZ R134, R158, UR59, -R102 ;  /* 0x0000003b9e867c23 */ /* 0x000fc60008010866 */
[----:B------:R-:W-:-:S03]  /*9390*/  FADD.FTZ R154, R20, R137 ;  /* 0x00000089149a7221 */ /* 0x000fc60000010000 */
        /* <DEDUP_REMOVED lines=24> */
[----:B------:R-:W-:-:S06]  /*9520*/  FFMA.FTZ R137, R140, UR59, -R102 ;  /* 0x0000003b8c897c23 */ /* 0x000fcc0008010866 */
        /* <DEDUP_REMOVED lines=10> */
[----:B0-----:R-:W-:-:S04]  /*95d0*/  FADD.FTZ R119, R117, R2 ;  /* 0x0000000275777221 */ /* 0x001fc80000010000 */
[----:B------:R-:W-:-:S03]  /*95e0*/  FADD.FTZ R119, R114, R119 ;  /* 0x0000007772777221 */ /* 0x000fc60000010000 */
[----:B------:R-:W0:Y:S01]  /*95f0*/  MUFU.EX2 R123, R123 ;  /* 0x0000007b007b7308 */ /* 0x000e220000000800 */
[----:B-1----:R-:W-:-:S01]  /*9600*/  FADD.FTZ R2, R4, R3 ;  /* 0x0000000304027221 */ /* 0x002fc20000010000 */
[----:B------:R-:W-:-:S04]  /*9610*/  FADD.FTZ R154, R118, R119 ;  /* 0x00000077769a7221 */ /* 0x000fc80000010000 */
[----:B------:R-:W-:Y:S02]  /*9620*/  FADD.FTZ R119, R145, R154 ;  /* 0x0000009a91777221 */ /* 0x000fe40000010000 */
[----:B------:R-:W1:Y:S01]  /*9630*/  MUFU.EX2 R126, R126 ;  /* 0x0000007e007e7308 */ /* 0x000e620000000800 */
[----:B--2---:R-:W-:-:S01]  /*9640*/  FADD.FTZ R2, R121, R2 ;  /* 0x0000000279027221 */ /* 0x004fc20000010000 */
[----:B------:R-:W-:Y:S01]  /*9650*/  FADD.FTZ R154, R94, R119 ;  /* 0x000000775e9a7221 */ /* 0x000fe20000010000 */
[----:B------:R-:W-:-:S05]  /*9660*/  FFMA.FTZ R119, R142, UR59, -R102 ;  /* 0x0000003b8e777c23 */ /* 0x000fca0008010866 */
        /* <DEDUP_REMOVED lines=38> */
[----:B--2---:R-:W-:-:S04]  /*98d0*/  FADD.FTZ R3, R97, R2 ;  /* 0x0000000261037221 */ /* 0x004fc80000010000 */
[----:B------:R-:W-:-:S03]  /*98e0*/  FADD.FTZ R3, R144, R3 ;  /* 0x0000000390037221 */ /* 0x000fc60000010000 */
[----:B------:R-:W2:Y:S01]  /*98f0*/  MUFU.EX2 R100, R100 ;  /* 0x0000006400647308 */ /* 0x000ea20000000800 */
[----:B0-----:R-:W-:-:S07]  /*9900*/  FADD.FTZ R99, R137, R154 ;  /* 0x0000009a89637221 */ /* 0x001fce0000010000 */
[----:B------:R-:W0:Y:S01]  /*9910*/  MUFU.EX2 R90, R90 ;  /* 0x0000005a005a7308 */ /* 0x000e220000000800 */
[----:B-1----:R-:W-:-:S01]  /*9920*/  FADD.FTZ R139, R140, R99 ;  /* 0x000000638c8b7221 */ /* 0x002fc20000010000 */
[--C-:B------:R-:W-:Y:S01]  /*9930*/  FFMA.FTZ R99, R159, UR59, -R102.reuse ;  /* 0x0000003b9f637c23 */ /* 0x100fe20008010866 */
[----:B------:R-:W-:-:S05]  /*9940*/  FFMA.FTZ R102, R103, UR59, -R102 ;  /* 0x0000003b67667c23 */ /* 0x000fca0008010866 */
        /* <DEDUP_REMOVED lines=31> */
.L_x_2442:
        /* <DEDUP_REMOVED lines=16> */
[----:B------:R-:W-:Y:S01]  /*9c40*/  FMUL.FTZ R28, R28, R5 ;  /* 0x000000051c1c7220 */ /* 0x000fe20000410000 */
[----:B------:R-:W-:Y:S01]  /*9c50*/  F2FP.SATFINITE.E4M3.F32.PACK_AB_MERGE_C R113, R124, R113, RZ ;  /* 0x000000717c71723e */ /* 0x000fe200048070ff */
[----:B------:R-:W-:Y:S01]  /*9c60*/  SYNCS.ARRIVE.TRANS64.RED.A1T0 RZ, [UR5], RZ ;  /* 0x000000ffffff79a7 */ /* 0x000fe20008100405 */
[----:B------:R-:W-:Y:S01]  /*9c70*/  F2FP.SATFINITE.E4M3.F32.PACK_AB_MERGE_C R107, R138, R107, RZ ;  /* 0x0000006b8a6b723e */ /* 0x000fe200048070ff */
        /* <DEDUP_REMOVED lines=96> */
.L_x_2432:
[----:B------:R-:W-:-:S06]  /*a280*/  UISETP.GE.AND UP0, UPT, UR4, UR52, UPT ;  /* 0x000000340400728c */ /* 0x000fcc000bf06270 */
[----:B------:R-:W-:-:S13]  /*a290*/  PLOP3.LUT P0, PT, PT, PT, UP0, 0x80, 0x0 ;  /* 0x000000000000781c */ /* 0x000fda0003f0f008 */
[----:B------:R-:W-:Y:S05]  /*a2a0*/  @!P0 BRA `(.L_x_2444) ;  /* 0x0000003400b48947 */ /* 0x000fea0003800000 */
[----:B------:R-:W-:Y:S01]  /*a2b0*/  IMAD.MOV.U32 R4, RZ, RZ, R89 ;  /* 0x000000ffff047224 */ /* 0x000fe200078e0059 */
[----:B------:R-:W-:Y:S01]  /*a2c0*/  UMOV UR7, UR44 ;  /* 0x0000002c00077c82 */ /* 0x000fe20008000000 */
[----:B------:R-:W-:Y:S01]  /*a2d0*/  IMAD.MOV.U32 R5, RZ, RZ, R88 ;  /* 0x000000ffff057224 */ /* 0x000fe200078e0058 */
[----:B------:R-:W-:Y:S01]  /*a2e0*/  UMOV UR5, UR38 ;  /* 0x0000002600057c82 */ /* 0x000fe20008000000 */
[----:B------:R-:W-:-:S05]  /*a2f0*/  ULDC UR45, c[0x0][0x988] ;  /* 0x00026200002d7ab9 */ /* 0x000fca0000000800 */
.L_x_2455:
        /* <DEDUP_REMOVED lines=9> */
.L_x_2446:
[----:B------:R-:W-:Y:S01]  /*a390*/  ULEA UR6, UR38, UR39, 0x3 ;  /* 0x0000002726067291 */ /* 0x000fe2000f8e183f */
[----:B------:R-:W-:-:S05]  /*a3a0*/  IMAD.U32 R6, RZ, RZ, UR44 ;  /* 0x0000002cff067e24 */ /* 0x000fca000f8e00ff */
[----:B------:R-:W-:-:S04]  /*a3b0*/  SHF.L.U32 R6, R6, 0x1f, RZ ;  /* 0x0000001f06067819 */ /* 0x000fc800000006ff */
[----:B------:R0:W1:Y:S01]  /*a3c0*/  SYNCS.PHASECHK.TRANS64.TRYWAIT P0, [UR6+0x29830], R6 ;  /* 0x02983006ff0075a7 */ /* 0x0000620008000146 */
[----:B------:R-:W-:Y:S05]  /*a3d0*/  @!P1 BRA `(.L_x_2447) ;  /* 0x0000000000049947 */ /* 0x000fea0003800000 */
[----:B------:R-:W-:Y:S01]  /*a3e0*/  BPT.TRAP 0x1 ;  /* 0x000000040000795c */ /* 0x000fe20000300000 */
.L_x_2447:
[----:B-1----:R-:W-:Y:S05]  /*a3f0*/  @P0 BRA `(.L_x_2445) ;  /* 0x0000000000080947 */ /* 0x002fea0003800000 */
[----:B------:R-:W1:Y:S02]  /*a400*/  SYNCS.PHASECHK.TRANS64.TRYWAIT P0, [UR6+0x29830], R6 ;  /* 0x02983006ff0075a7 */ /* 0x000e640008000146 */
[----:B-1----:R-:W-:Y:S05]  /*a410*/  @!P0 BRA `(.L_x_2448) ;  /* 0x000000f000b08947 */ /* 0x002fea0003800000 */
.L_x_2445:
[----:B-1----:R-:W1:Y:S01]  /*a420*/  S2R R7, SR_TID.X ;  /* 0x0000000000077919 */ /* 0x002e620000002100 */
[----:B------:R-:W-:Y:S01]  /*a430*/  UIMAD UR6, UR38, 0x780, UR47 ;  /* 0x00000780260678a4 */ /* 0x000fe2000f8e022f */
[----:B------:R-:W-:Y:S01]  /*a440*/  UMOV UR11, 0x80000020 ;  /* 0x80000020000b7882 */ /* 0x000fe20000000000 */
[----:B------:R-:W-:Y:S02]  /*a450*/  UMOV UR32, UR8 ;  /* 0x0000000800207c82 */ /* 0x000fe40008000000 */
[----:B------:R-:W-:Y:S01]  /*a460*/  UIADD3 UR34, UR6, 0x80, URZ ;  /* 0x0000008006227890 */ /* 0x000fe2000fffe03f */
[----:B------:R-:W-:Y:S02]  /*a470*/  UMOV UR33, UR9 ;  /* 0x0000000900217c82 */ /* 0x000fe40008000000 */
[----:B------:R-:W-:Y:S01]  /*a480*/  UMOV UR10, UR6 ;  /* 0x00000006000a7c82 */ /* 0x000fe20008000000 */
[----:B------:R-:W-:Y:S01]  /*a490*/  UMOV UR35, 0x80000020 ;  /* 0x8000002000237882 */ /* 0x000fe20000000000 */
        /* <DEDUP_REMOVED lines=180> */
.L_x_2450:
[----:B------:R-:W-:Y:S01]  /*afe0*/  ULEA UR6, UR5, UR39, 0x3 ;  /* 0x0000002705067291 */ /* 0x000fe2000f8e183f */
[----:B------:R-:W-:-:S05]  /*aff0*/  IMAD.U32 R6, RZ, RZ, UR7 ;  /* 0x00000007ff067e24 */ /* 0x000fca000f8e00ff */
[----:B------:R-:W-:-:S04]  /*b000*/  SHF.L.U32 R6, R6, 0x1f, RZ ;  /* 0x0000001f06067819 */ /* 0x000fc800000006ff */
[----:B------:R0:W1:Y:S01]  /*b010*/  SYNCS.PHASECHK.TRANS64.TRYWAIT P0, [UR6+0x29850], R6 ;  /* 0x02985006ff0075a7 */ /* 0x0000620008000146 */
[----:B------:R-:W-:Y:S05]  /*b020*/  @!P1 BRA `(.L_x_2451) ;  /* 0x0000000000049947 */ /* 0x000fea0003800000 */
[----:B------:R-:W-:Y:S01]  /*b030*/  BPT.TRAP 0x1 ;  /* 0x000000040000795c */ /* 0x000fe20000300000 */
.L_x_2451:
[----:B-1----:R-:W-:Y:S05]  /*b040*/  @P0 BRA `(.L_x_2449) ;  /* 0x0000000000080947 */ /* 0x002fea0003800000 */
[----:B------:R-:W1:Y:S02]  /*b050*/  SYNCS.PHASECHK.TRANS64.TRYWAIT P0, [UR6+0x29850], R6 ;  /* 0x02985006ff0075a7 */ /* 0x000e640008000146 */
[----:B-1----:R-:W-:Y:S05]  /*b060*/  @!P0 BRA `(.L_x_2452) ;  /* 0x000000e400b48947 */ /* 0x002fea0003800000 */
.L_x_2449:
        /* <DEDUP_REMOVED lines=36> */
.L_x_2453:
[C---:B0-----:R-:W-:Y:S01]  /*b2b0*/  FMUL.FTZ R6, R0.reuse, R152 ;  /* 0x0000009800067220 */ /* 0x041fe20000410000 */
        /* <DEDUP_REMOVED lines=110> */
[----:B0-----:R-:W-:Y:S01]  /*b9a0*/  FMNMX.FTZ R88, R152, R157, !PT ;  /* 0x0000009d98587209 */ /* 0x001fe20007810000 */
[----:B------:R-:W-:Y:S02]  /*b9b0*/  FMUL.FTZ R157, R0, R89 ;  /* 0x00000059009d7220 */ /* 0x000fe40000410000 */
[----:B------:R-:W-:Y:S04]  /*b9c0*/  SYNCS.ARRIVE.TRANS64.RED.A1T0 RZ, [UR6], RZ ;  /* 0x000000ffffff79a7 */ /* 0x000fe80008100406 */
        /* <DEDUP_REMOVED lines=129> */
[----:B--2---:R-:W-:Y:S02]  /*c1e0*/  FMNMX.FTZ R158, R102, R159, !PT ;  /* 0x0000009f669e7209 */ /* 0x004fe40007810000 */
[----:B0-----:R-:W-:-:S05]  /*c1f0*/  FMNMX.FTZ R159, R101, R88, !PT ;  /* 0x00000058659f7209 */ /* 0x001fca0007810000 */
[----:B------:R-:W0:Y:S01]  /*c200*/  SHFL.BFLY PT, R88, R159, 0x2, 0x1f ;  /* 0x0c401f009f587f89 */ /* 0x000e2200000e0000 */
[----:B-1----:R-:W-:-:S05]  /*c210*/  FMNMX.FTZ R158, R103, R158, !PT ;  /* 0x0000009e679e7209 */ /* 0x002fca0007810000 */
[----:B------:R-:W1:Y:S01]  /*c220*/  SHFL.BFLY PT, R89, R158, 0x2, 0x1f ;  /* 0x0c401f009e597f89 */ /* 0x000e6200000e0000 */
[----:B0-----:R-:W-:Y:S02]  /*c230*/  FMNMX.FTZ R160, R159, R88, !PT ;  /* 0x000000589fa07209 */ /* 0x001fe40007810000 */
[----:B-1----:R-:W-:-:S03]  /*c240*/  FMNMX.FTZ R161, R158, R89, !PT ;  /* 0x000000599ea17209 */ /* 0x002fc60007810000 */
[----:B------:R-:W0:Y:S04]  /*c250*/  SHFL.BFLY PT, R89, R160, 0x1, 0x1f ;  /* 0x0c201f00a0597f89 */ /* 0x000e2800000e0000 */
[----:B------:R-:W1:Y:S01]  /*c260*/  SHFL.BFLY PT, R162, R161, 0x1, 0x1f ;  /* 0x0c201f00a1a27f89 */ /* 0x000e6200000e0000 */
[----:B0-----:R-:W-:Y:S01]  /*c270*/  FMNMX.FTZ R88, R160, R89, !PT ;  /* 0x00000059a0587209 */ /* 0x001fe20007810000 */
[----:B------:R-:W-:Y:S01]  /*c280*/  IMAD.U32 R160, RZ, RZ, UR59 ;  /* 0x0000003bffa07e24 */ /* 0x000fe2000f8e00ff */
        /* <DEDUP_REMOVED lines=13> */
[----:B------:R-:W-:Y:S01]  /*c360*/  FFMA.FTZ R156, R157, UR59, -R158 ;  /* 0x0000003b9d9c7c23 */ /* 0x000fe2000801089e */
[----:B------:R-:W-:-:S01]  /*c370*/  FADD.FTZ R5, -R89, R4 ;  /* 0x0000000459057221 */ /* 0x000fc20000010100 */
        /* <DEDUP_REMOVED lines=79> */
[----:B------:R-:W-:-:S03]  /*c870*/  FFMA.FTZ R103, R103, UR59, -R157 ;  /* 0x0000003b67677c23 */ /* 0x000fc6000801089d */
        /* <DEDUP_REMOVED lines=152> */
[----:B--2---:R-:W-:-:S03]  /*d200*/  FADD.FTZ R3, R101, R2 ;  /* 0x0000000265037221 */ /* 0x004fc60000010000 */
[----:B-1----:R-:W-:Y:S01]  /*d210*/  FADD.FTZ R2, R103, R157 ;  /* 0x0000009d67027221 */ /* 0x002fe20000010000 */
[----:B------:R-:W-:Y:S06]  /*d220*/  @!P1 BRA `(.L_x_2454) ;  /* 0x0000000000049947 */ /* 0x000fec0003800000 */
[----:B------:R-:W-:Y:S01]  /*d230*/  BPT.TRAP 0x1 ;  /* 0x000000040000795c */ /* 0x000fe20000300000 */
.L_x_2454:
        /* <DEDUP_REMOVED lines=116> */
.L_x_2444:
[----:B------:R-:W-:Y:S06]  /*d980*/  BAR.ARV 0x8, 0x180 ;  /* 0x0206000000007b1d */ /* 0x000fec0000002000 */
[----:B------:R-:W-:Y:S05]  /*d990*/  @!P1 BRA `(.L_x_2456) ;  /* 0x0000000000049947 */ /* 0x000fea0003800000 */
[----:B------:R-:W-:Y:S01]  /*d9a0*/  BPT.TRAP 0x1 ;  /* 0x000000040000795c */ /* 0x000fe20000300000 */
.L_x_2456:
[----:B------:R-:W-:Y:S01]  /*d9b0*/  ULEA UR5, UR38, UR39, 0x3 ;  /* 0x0000002726057291 */ /* 0x000fe2000f8e183f */
[----:B------:R-:W-:-:S05]  /*d9c0*/  IMAD.U32 R0, RZ, RZ, UR44 ;  /* 0x0000002cff007e24 */ /* 0x000fca000f8e00ff */
[----:B------:R-:W-:-:S04]  /*d9d0*/  SHF.L.U32 R0, R0, 0x1f, RZ ;  /* 0x0000001f00007819 */ /* 0x000fc800000006ff */
[----:B------:R0:W1:Y:S01]  /*d9e0*/  SYNCS.PHASECHK.TRANS64.TRYWAIT P0, [UR5+0x29850], R0 ;  /* 0x02985000ff0075a7 */ /* 0x0000620008000145 */
[----:B------:R-:W-:Y:S05]  /*d9f0*/  @!P1 BRA `(.L_x_2457) ;  /* 0x0000000000049947 */ /* 0x000fea0003800000 */
[----:B------:R-:W-:Y:S01]  /*da00*/  BPT.TRAP 0x1 ;  /* 0x000000040000795c */ /* 0x000fe20000300000 */
.L_x_2457:
[----:B-1----:R-:W-:Y:S05]  /*da10*/  @P0 BRA `(.L_x_2458) ;  /* 0x0000000000080947 */ /* 0x002fea0003800000 */
[----:B------:R-:W1:Y:S02]  /*da20*/  SYNCS.PHASECHK.TRANS64.TRYWAIT P0, [UR5+0x29850], R0 ;  /* 0x02985000ff0075a7 */ /* 0x000e640008000145 */
[----:B-1----:R-:W-:Y:S05]  /*da30*/  @!P0 BRA `(.L_x_2459) ;  /* 0x000000bc00588947 */ /* 0x002fea0003800000 */
.L_x_2458:
        /* <DEDUP_REMOVED lines=14> */
[----:B------:R-:W-:Y:S02]  /*db20*/  ULDC.64 UR6, c[0x0][0x9a0] ;  /* 0x0002680000067ab9 */ /* 0x000fe40000000a00 */
[----:B------:R-:W-:-:S04]  /*db30*/  ISETP.NE.U32.AND P0, PT, RZ, UR6, PT ;  /* 0x00000006ff007c0c */ /* 0x000fc8000bf05070 */
[----:B------:R-:W-:-:S13]  /*db40*/  ISETP.NE.AND.EX P0, PT, RZ, UR7, PT, P0 ;  /* 0x00000007ff007c0c */ /* 0x000fda000bf05300 */
[----:B------:R-:W0:Y:S08]  /*db50*/  @P0 LDC.64 R6, c[0x0][0x9c8] ;  /* 0x00027200ff060b82 */ /* 0x000e300000000a00 */
[----:B------:R-:W2:Y:S01]  /*db60*/  @P0 LDC.64 R8, c[0x0][0x9d0] ;  /* 0x00027400ff080b82 */ /* 0x000ea20000000a00 */
[C---:B01----:R-:W-:Y:S02]  /*db70*/  @P0 IMAD R0, R6.reuse, UR57, RZ ;  /* 0x0000003906000c24 */ /* 0x043fe4000f8e02ff */
[----:B------:R-:W-:-:S04]  /*db80*/  @P0 IMAD.WIDE.U32 R4, R6, UR53, RZ ;  /* 0x0000003506040c25 */ /* 0x000fc8000f8e00ff */
[----:B------:R-:W-:-:S04]  /*db90*/  @P0 IMAD R7, R7, UR53, R0 ;  /* 0x0000003507070c24 */ /* 0x000fc8000f8e0200 */
[----:B------:R-:W-:Y:S02]  /*dba0*/  @P0 IMAD.IADD R5, R5, 0x1, R7 ;  /* 0x0000000105050824 */ /* 0x000fe400078e0207 */
[----:B--2---:R-:W-:-:S04]  /*dbb0*/  @P0 IMAD.WIDE.U32 R4, R8, UR54, R4 ;  /* 0x0000003608040c25 */ /* 0x004fc8000f8e0004 */
[----:B------:R-:W-:Y:S01]  /*dbc0*/  @P0 IMAD R5, R9, UR54, R5 ;  /* 0x0000003609050c24 */ /* 0x000fe2000f8e0205 */
[----:B------:R-:W-:Y:S01]  /*dbd0*/  @P0 LEA R6, P2, R4, UR6, 0x2 ;  /* 0x0000000604060c11 */ /* 0x000fe2000f8410ff */
[----:B------:R-:W-:-:S03]  /*dbe0*/  UIADD3 UR6, UR4, 0x200, URZ ;  /* 0x0000020004067890 */ /* 0x000fc6000fffe03f */
[----:B------:R-:W-:Y:S01]  /*dbf0*/  @P0 LEA.HI.X R7, R4, UR7, R5, 0x2, P2 ;  /* 0x0000000704070c11 */ /* 0x000fe200090f1405 */
[----:B------:R-:W-:Y:S01]  /*dc00*/  UMOV UR7, 0xc0000010 ;  /* 0xc000001000077882 */ /* 0x000fe20000000000 */
[----:B------:R-:W-:-:S06]  /*dc10*/  IMAD.MOV.U32 R4, RZ, RZ, 0x3f800000 ;  /* 0x3f800000ff047424 */ /* 0x000fcc00078e00ff */
[----:B------:R0:W2:Y:S01]  /*dc20*/  @P0 LDG.E R4, desc[UR36][R6.64] ;  /* 0x0000002406040981 */ /* 0x0000a2000c1e1900 */
[----:B------:R-:W-:Y:S02]  /*dc30*/  WARPGROUP.DEPBAR.LE gsb0, 0x0 ;  /* 0x00008000000079c5 */ /* 0x000fe40000010000 */
[----:B------:R-:W-:-:S06]  /*dc40*/  WARPGROUP.ARRIVE ;  /* 0x00000000000079c5 */ /* 0x000fcc0000000000 */
[----:B------:R-:W-:Y:S01]  /*dc50*/  QGMMA.64x128x32.F32.E4M3.E4M3 R24, R176, gdesc[UR4], R24, gsb0 ;  /* 0x01e00004b0187df3 */ /* 0x000fe20008000818 */
[----:B------:R-:W-:Y:S01]  /*dc60*/  UIADD3 UR6, UR4, 0x300, URZ ;  /* 0x0000030004067890 */ /* 0x000fe2000fffe03f */
[----:B------:R-:W-:Y:S01]  /*dc70*/  UMOV UR7, 0xc0000010 ;  /* 0xc000001000077882 */ /* 0x000fe20000000000 */
[----:B------:R-:W1:Y:S04]  /*dc80*/  SHFL.BFLY PT, R0, R3, 0x2, 0x1f ;  /* 0x0c401f0003007f89 */ /* 0x000e6800000e0000 */
[----:B------:R-:W3:Y:S01]  /*dc90*/  SHFL.BFLY PT, R9, R2, 0x2, 0x1f ;  /* 0x0c401f0002097f89 */ /* 0x000ee200000e0000 */
[----:B------:R-:W-:Y:S02]  /*dca0*/  WARPGROUP.DEPBAR.LE gsb0, 0x0 ;  /* 0x00008000000079c5 */ /* 0x000fe40000010000 */
[----:B------:R-:W-:-:S06]  /*dcb0*/  WARPGROUP.ARRIVE ;  /* 0x00000000000079c5 */ /* 0x000fcc0000000000 */
[----:B------:R-:W-:Y:S01]  /*dcc0*/  QGMMA.64x128x32.F32.E4M3.E4M3 R24, R172, gdesc[UR4], R24, gsb0 ;  /* 0x01e00004ac187df3 */ /* 0x000fe20008000818 */
[----:B------:R-:W-:Y:S01]  /*dcd0*/  UIADD3 UR6, UR4, 0x400, URZ ;  /* 0x0000040004067890 */ /* 0x000fe2000fffe03f */
[----:B------:R-:W-:Y:S01]  /*dce0*/  UMOV UR7, 0xc0000010 ;  /* 0xc000001000077882 */ /* 0x000fe20000000000 */
[----:B-1----:R-:W-:-:S01]  /*dcf0*/  FADD.FTZ R0, R0, R3 ;  /* 0x0000000300007221 */ /* 0x002fc20000010000 */
[----:B---3--:R-:W-:-:S04]  /*dd00*/  FADD.FTZ R9, R9, R2 ;  /* 0x0000000209097221 */ /* 0x008fc80000010000 */
[----:B------:R-:W1:Y:S04]  /*dd10*/  SHFL.BFLY PT, R5, R0, 0x1, 0x1f ;  /* 0x0c201f0000057f89 */ /* 0x000e6800000e0000 */
[----:B0-----:R-:W0:Y:S01]  /*dd20*/  SHFL.BFLY PT, R6, R9, 0x1, 0x1f ;  /* 0x0c201f0009067f89 */ /* 0x001e2200000e0000 */
        /* <DEDUP_REMOVED lines=32> */
.L_x_2460:
        /* <DEDUP_REMOVED lines=74> */
.L_x_2424:
        /* <DEDUP_REMOVED lines=50> */
[----:B------:R-:W-:-:S02]  /*e6f0*/  SEL R52, R67, R66, P0 ;  /* 0x0000004243347207 */ /* 0x000fc40000000000 */
[C---:B------:R-:W-:Y:S02]  /*e700*/  IADD3 R63, P6, R10.reuse, 0x20, RZ ;  /* 0x000000200a3f7810 */ /* 0x040fe40007fde0ff */
[----:B------:R-:W-:Y:S02]  /*e710*/  IADD3 R67, P1, R10, 0x40, RZ ;  /* 0x000000400a437810 */ /* 0x000fe40007f3e0ff */
[----:B------:R-:W-:Y:S01]  /*e720*/  SEL R61, R6, R9, P0 ;  /* 0x00000009063d7207 */ /* 0x000fe20000000000 */
[----:B------:R-:W-:Y:S01]  /*e730*/  IMAD.X R101, RZ, RZ, R11, P6 ;  /* 0x000000ffff657224 */ /* 0x000fe200030e060b */
[----:B------:R-:W-:Y:S02]  /*e740*/  SEL R27, R9, R6, P0 ;  /* 0x00000006091b7207 */ /* 0x000fe40000000000 */
[----:B------:R-:W-:Y:S02]  /*e750*/  SEL R103, R49, R48, P0 ;  /* 0x0000003031677207 */ /* 0x000fe40000000000 */
[----:B------:R-:W-:-:S02]  /*e760*/  SEL R141, R32, R33, P0 ;  /* 0x00000021208d7207 */ /* 0x000fc40000000000 */
[----:B------:R-:W-:Y:S02]  /*e770*/  SEL R26, R33, R32, P0 ;  /* 0x00000020211a7207 */ /* 0x000fe40000000000 */
[----:B------:R-:W-:Y:S02]  /*e780*/  SEL R119, R84, R85, P0 ;  /* 0x0000005554777207 */ /* 0x000fe40000000000 */
[----:B------:R-:W-:Y:S02]  /*e790*/  SEL R42, R85, R84, P0 ;  /* 0x00000054552a7207 */ /* 0x000fe40000000000 */
[----:B------:R-:W-:Y:S02]  /*e7a0*/  SEL R49, R48, R49, P0 ;  /* 0x0000003130317207 */ /* 0x000fe40000000000 */
[----:B------:R-:W-:Y:S02]  /*e7b0*/  LOP3.LUT R4, R63, 0x380, RZ, 0xc0, !PT ;  /* 0x000003803f047812 */ /* 0x000fe400078ec0ff */
[----:B------:R-:W-:-:S02]  /*e7c0*/  LOP3.LUT R6, R67, 0x380, RZ, 0xc0, !PT ;  /* 0x0000038043067812 */ /* 0x000fc400078ec0ff */
        /* <DEDUP_REMOVED lines=24> */
[----:B------:R-:W-:Y:S02]  /*e950*/  IADD3 R71, P2, R10, 0x60, RZ ;  /* 0x000000600a477810 */ /* 0x000fe40007f5e0ff */
[----:B------:R-:W-:Y:S02]  /*e960*/  SHF.R.U64 R4, R4, 0x3, RZ ;  /* 0x0000000304047819 */ /* 0x000fe400000012ff */
[----:B------:R-:W-:Y:S02]  /*e970*/  SHF.R.U64 R6, R6, 0x3, RZ ;  /* 0x0000000306067819 */ /* 0x000fe400000012ff */
[----:B------:R-:W-:Y:S02]  /*e980*/  SEL R65, R86, R87, P0 ;  /* 0x0000005756417207 */ /* 0x000fe40000000000 */
[----:B------:R-:W-:Y:S02]  /*e990*/  SEL R75, R87, R86, P0 ;  /* 0x00000056574b7207 */ /* 0x000fe40000000000 */
[----:B------:R-:W-:-:S02]  /*e9a0*/  IADD3 R79, P3, R10, 0x4000, RZ ;  /* 0x000040000a4f7810 */ /* 0x000fc40007f7e0ff */
[C---:B------:R-:W-:Y:S02]  /*e9b0*/  IADD3 R83, P4, R10.reuse, 0x4020, RZ ;  /* 0x000040200a537810 */ /* 0x040fe40007f9e0ff */
[----:B------:R-:W-:Y:S01]  /*e9c0*/  SEL R111, R47, R14, P0 ;  /* 0x0000000e2f6f7207 */ /* 0x000fe20000000000 */
[--C-:B------:R-:W-:Y:S01]  /*e9d0*/  IMAD.X R95, RZ, RZ, R11.reuse, P3 ;  /* 0x000000ffff5f7224 */ /* 0x100fe200018e060b */
[----:B------:R-:W-:Y:S01]  /*e9e0*/  IADD3 R87, P5, R10, 0x4040, RZ ;  /* 0x000040400a577810 */ /* 0x000fe20007fbe0ff */
[--C-:B------:R-:W-:Y:S01]  /*e9f0*/  IMAD.X R9, RZ, RZ, R11.reuse, P4 ;  /* 0x000000ffff097224 */ /* 0x100fe200020e060b */
[----:B------:R-:W-:Y:S02]  /*ea00*/  SEL R59, R7, R8, P0 ;  /* 0x00000008073b7207 */ /* 0x000fe40000000000 */
[----:B------:R-:W-:Y:S01]  /*ea10*/  SEL R25, R8, R7, P0 ;  /* 0x0000000708197207 */ /* 0x000fe20000000000 */
[----:B------:R-:W-:Y:S01]  /*ea20*/  IMAD.X R7, RZ, RZ, R11, P5 ;  /* 0x000000ffff077224 */ /* 0x000fe200028e060b */
[----:B------:R-:W-:-:S02]  /*ea30*/  SEL R47, R14, R47, P0 ;  /* 0x0000002f0e2f7207 */ /* 0x000fc40000000000 */
[----:B------:R-:W-:Y:S02]  /*ea40*/  LOP3.LUT R8, R71, 0x380, RZ, 0xc0, !PT ;  /* 0x0000038047087812 */ /* 0x000fe400078ec0ff */
[----:B------:R-:W-:Y:S02]  /*ea50*/  LOP3.LUT R100, R4, R63, RZ, 0x3c, !PT ;  /* 0x0000003f04647212 */ /* 0x000fe400078e3cff */
[----:B------:R-:W-:Y:S02]  /*ea60*/  LOP3.LUT R14, R6, R67, RZ, 0x3c, !PT ;  /* 0x00000043060e7212 */ /* 0x000fe400078e3cff */
[----:B------:R-:W-:Y:S02]  /*ea70*/  LOP3.LUT R4, R79, 0x380, RZ, 0xc0, !PT ;  /* 0x000003804f047812 */ /* 0x000fe400078ec0ff */
[----:B------:R-:W-:Y:S02]  /*ea80*/  LOP3.LUT R6, R83, 0x380, RZ, 0xc0, !PT ;  /* 0x0000038053067812 */ /* 0x000fe400078ec0ff */
[----:B------:R-:W-:-:S02]  /*ea90*/  LOP3.LUT R30, R87, 0x380, RZ, 0xc0, !PT ;  /* 0x00000380571e7812 */ /* 0x000fc400078ec0ff */
[----:B------:R-:W-:Y:S02]  /*eaa0*/  SHF.R.U64 R8, R8, 0x3, RZ ;  /* 0x0000000308087819 */ /* 0x000fe400000012ff */
[----:B------:R-:W-:Y:S02]  /*eab0*/  SHF.R.U64 R4, R4, 0x3, RZ ;  /* 0x0000000304047819 */ /* 0x000fe400000012ff */
[----:B------:R-:W-:Y:S02]  /*eac0*/  SHF.R.U64 R6, R6, 0x3, RZ ;  /* 0x0000000306067819 */ /* 0x000fe400000012ff */
[----:B------:R-:W-:Y:S02]  /*ead0*/  SHF.R.U64 R30, R30, 0x3, RZ ;  /* 0x000000031e1e7819 */ /* 0x000fe400000012ff */
[----:B------:R-:W-:Y:S02]  /*eae0*/  SEL R107, R12, R13, P0 ;  /* 0x0000000d0c6b7207 */ /* 0x000fe40000000000 */
[----:B------:R-:W-:Y:S01]  /*eaf0*/  SEL R43, R13, R12, P0 ;  /* 0x0000000c0d2b7207 */ /* 0x000fe20000000000 */
[----:B------:R-:W-:Y:S01]  /*eb00*/  IMAD.X R13, RZ, RZ, R11, P2 ;  /* 0x000000ffff0d7224 */ /* 0x000fe200010e060b */
[----:B------:R-:W-:-:S02]  /*eb10*/  IADD3 R97, P6, R10, 0x4060, RZ ;  /* 0x000040600a617810 */ /* 0x000fc40007fde0ff */
[----:B------:R-:W-:Y:S02]  /*eb20*/  LOP3.LUT R12, R8, R71, RZ, 0x3c, !PT ;  /* 0x00000047080c7212 */ /* 0x000fe400078e3cff */
[----:B------:R-:W-:Y:S02]  /*eb30*/  LOP3.LUT R94, R4, R79, RZ, 0x3c, !PT ;  /* 0x0000004f045e7212 */ /* 0x000fe400078e3cff */
[----:B------:R-:W-:Y:S02]  /*eb40*/  LOP3.LUT R8, R6, R83, RZ, 0x3c, !PT ;  /* 0x0000005306087212 */ /* 0x000fe400078e3cff */
[----:B------:R-:W-:Y:S02]  /*eb50*/  LOP3.LUT R5, R10, 0x380, RZ, 0xc0, !PT ;  /* 0x000003800a057812 */ /* 0x000fe400078ec0ff */
[----:B------:R-:W-:Y:S02]  /*eb60*/  LOP3.LUT R6, R30, R87, RZ, 0x3c, !PT ;  /* 0x000000571e067212 */ /* 0x000fe400078e3cff */
[----:B------:R-:W-:-:S02]  /*eb70*/  LOP3.LUT R58, R97, 0x380, RZ, 0xc0, !PT ;  /* 0x00000380613a7812 */ /* 0x000fc400078ec0ff */
[----:B------:R-:W-:Y:S02]  /*eb80*/  MOV R94, R94 ;  /* 0x0000005e005e7202 */ /* 0x000fe40000000f00 */
[----:B------:R-:W-:Y:S02]  /*eb90*/  SHF.R.U64 R5, R5, 0x3, RZ ;  /* 0x0000000305057819 */ /* 0x000fe400000012ff */
[----:B------:R-:W-:Y:S02]  /*eba0*/  MOV R95, R6 ;  /* 0x00000006005f7202 */ /* 0x000fe40000000f00 */
[----:B------:R-:W-:Y:S02]  /*ebb0*/  SHF.R.U64 R58, R58, 0x3, RZ ;  /* 0x000000033a3a7819 */ /* 0x000fe400000012ff */
[----:B------:R-:W-:Y:S01]  /*ebc0*/  LOP3.LUT R10, R5, R10, RZ, 0x3c, !PT ;  /* 0x0000000a050a7212 */ /* 0x000fe200078e3cff */
[----:B------:R-:W-:Y:S01]  /*ebd0*/  IMAD.X R5, RZ, RZ, R11, P6 ;  /* 0x000000ffff057224 */ /* 0x000fe200030e060b */
[----:B------:R-:W-:-:S02]  /*ebe0*/  SEL R139, R15, R88, P0 ;  /* 0x000000580f8b7207 */ /* 0x000fc40000000000 */
[----:B------:R-:W-:Y:S01]  /*ebf0*/  SEL R33, R88, R15, P0 ;  /* 0x0000000f58217207 */ /* 0x000fe20000000000 */
[----:B------:R-:W-:Y:S01]  /*ec00*/  IMAD.X R15, RZ, RZ, R11, P1 ;  /* 0x000000ffff0f7224 */ /* 0x000fe200008e060b */
[----:B------:R-:W-:Y:S02]  /*ec10*/  LOP3.LUT R4, R58, R97, RZ, 0x3c, !PT ;  /* 0x000000613a047212 */ /* 0x000fe400078e3cff */
[----:B------:R-:W-:Y:S02]  /*ec20*/  MOV R98, R12 ;  /* 0x0000000c00627202 */ /* 0x000fe40000000f00 */
[----:B------:R-:W-:Y:S02]  /*ec30*/  MOV R30, R8 ;  /* 0x00000008001e7202 */ /* 0x000fe40000000f00 */
[----:B------:R-:W-:Y:S02]  /*ec40*/  MOV R99, R10 ;  /* 0x0000000a00637202 */ /* 0x000fe40000000f00 */
[----:B------:R-:W-:-:S02]  /*ec50*/  MOV R97, R14 ;  /* 0x0000000e00617202 */ /* 0x000fc40000000f00 */
[----:B------:R-:W-:Y:S02]  /*ec60*/  MOV R96, R4 ;  /* 0x0000000400607202 */ /* 0x000fe40000000f00 */
[----:B------:R-:W-:Y:S02]  /*ec70*/  MOV R100, R100 ;  /* 0x0000006400647202 */ /* 0x000fe40000000f00 */
        /* <DEDUP_REMOVED lines=13> */
[----:B------:R-:W1:Y:S04]  /*ed50*/  SHFL.IDX PT, R80, R25, R6, 0x1c1f ;  /* 0x001c1f0619507589 */ /* 0x000e6800000e0000 */
[----:B------:R-:W-:Y:S04]  /*ed60*/  SHFL.IDX PT, R75, R75, R6, 0x1c1f ;  /* 0x001c1f064b4b7589 */ /* 0x000fe800000e0000 */
[----:B------:R-:W2:Y:S01]  /*ed70*/  SHFL.IDX PT, R45, R45, R6, 0x1c1f ;  /* 0x001c1f062d2d7589 */ /* 0x000ea200000e0000 */
[----:B0-----:R-:W-:-:S02]  /*ed80*/  SEL R78, R76, R77, P0 ;  /* 0x0000004d4c4e7207 */ /* 0x001fc40000000000 */
[----:B------:R-:W-:Y:S01]  /*ed90*/  SEL R76, R77, R76, P0 ;  /* 0x0000004c4d4c7207 */ /* 0x000fe20000000000 */
[----:B------:R-:W-:Y:S04]  /*eda0*/  SHFL.IDX PT, R26, R43, R6, 0x1c1f ;  /* 0x001c1f062b1a7589 */ /* 0x000fe800000e0000 */
[----:B------:R-:W-:Y:S04]  /*edb0*/  SHFL.IDX PT, R53, R53, R6, 0x1c1f ;  /* 0x001c1f0635357589 */ /* 0x000fe800000e0000 */
[----:B------:R-:W-:Y:S04]  /*edc0*/  SHFL.IDX PT, R61, R61, R24, 0x1c1f ;  /* 0x001c1f183d3d7589 */ /* 0x000fe800000e0000 */
[----:B------:R-:W-:Y:S01]  /*edd0*/  SHFL.IDX PT, R72, R137, R24, 0x1c1f ;  /* 0x001c1f1889487589 */ /* 0x000fe200000e0000 */
[----:B-1----:R-:W-:-:S02]  /*ede0*/  SEL R82, R59, R80, P0 ;  /* 0x000000503b527207 */ /* 0x002fc40000000000 */
[----:B------:R-:W-:Y:S01]  /*edf0*/  SEL R80, R80, R59, P0 ;  /* 0x0000003b50507207 */ /* 0x000fe20000000000 */
        /* <DEDUP_REMOVED lines=8> */
[----:B------:R2:W-:Y:S04]  /*ee80*/  SHFL.IDX PT, R58, R37, R6, 0x1c1f ;  /* 0x001c1f06253a7589 */ /* 0x0005e800000e0000 */
[----:B------:R-:W1:Y:S04]  /*ee90*/  SHFL.IDX PT, R44, R44, R6, 0x1c1f ;  /* 0x001c1f062c2c7589 */ /* 0x000e6800000e0000 */
[----:B------:R-:W3:Y:S01]  /*eea0*/  SHFL.IDX PT, R49, R49, R6, 0x1c1f ;  /* 0x001c1f0631317589 */ /* 0x000ee200000e0000 */
[----:B--2---:R-:W-:-:S03]  /*eeb0*/  SEL R37, R45, R62, P0 ;  /* 0x0000003e2d257207 */ /* 0x004fc60000000000 */
[----:B------:R-:W-:Y:S04]  /*eec0*/  SHFL.IDX PT, R7, R143, R24, 0x1c1f ;  /* 0x001c1f188f077589 */ /* 0x000fe800000e0000 */
[----:B------:R-:W-:Y:S01]  /*eed0*/  SHFL.IDX PT, R68, R133, R24, 0x1c1f ;  /* 0x001c1f1885447589 */ /* 0x000fe200000e0000 */
[----:B0-----:R-:W-:-:S03]  /*eee0*/  SEL R83, R61, R8, P0 ;  /* 0x000000083d537207 */ /* 0x001fc60000000000 */
[----:B------:R-:W-:Y:S04]  /*eef0*/  SHFL.IDX PT, R84, R121, R24, 0x1c1f ;  /* 0x001c1f1879547589 */ /* 0x000fe800000e0000 */
[----:B------:R-:W-:Y:S04]  /*ef00*/  SHFL.IDX PT, R92, R117, R24, 0x1c1f ;  /* 0x001c1f18755c7589 */ /* 0x000fe800000e0000 */
[----:B------:R0:W2:Y:S01]  /*ef10*/  SHFL.IDX PT, R10, R29, R6, 0x1c1f ;  /* 0x001c1f061d0a7589 */ /* 0x0000a200000e0000 */
[----:B-1----:R-:W-:-:S03]  /*ef20*/  SEL R34, R63, R44, P0 ;  /* 0x0000002c3f227207 */ /* 0x002fc60000000000 */
[----:B------:R-:W-:Y:S01]  /*ef30*/  SHFL.IDX PT, R69, R32, R6, 0x1c1f ;  /* 0x001c1f0620457589 */ /* 0x000fe200000e0000 */
[----:B---3--:R-:W-:-:S03]  /*ef40*/  SEL R43, R70, R49, P0 ;  /* 0x00000031462b7207 */ /* 0x008fc60000000000 */
[----:B------:R1:W-:Y:S01]  /*ef50*/  SHFL.IDX PT, R85, R38, R6, 0x1c1f ;  /* 0x001c1f0626557589 */ /* 0x0003e200000e0000 */
[----:B0-----:R-:W-:-:S03]  /*ef60*/  SEL R29, R74, R75, P0 ;  /* 0x0000004b4a1d7207 */ /* 0x001fc60000000000 */
[----:B------:R0:W-:Y:S04]  /*ef70*/  SHFL.IDX PT, R93, R39, R6, 0x1c1f ;  /* 0x001c1f06275d7589 */ /* 0x0001e800000e0000 */
[----:B------:R-:W-:Y:S01]  /*ef80*/  SHFL.IDX PT, R9, R139, R24, 0x1c1f ;  /* 0x001c1f188b097589 */ /* 0x000fe200000e0000 */
[----:B-1----:R-:W-:-:S03]  /*ef90*/  SEL R38, R67, R26, P0 ;  /* 0x0000001a43267207 */ /* 0x002fc60000000000 */
[----:B------:R-:W-:Y:S01]  /*efa0*/  SHFL.IDX PT, R87, R89, R24, 0x1c1f ;  /* 0x001c1f1859577589 */ /* 0x000fe200000e0000 */
[----:B0-----:R-:W-:-:S03]  /*efb0*/  SEL R39, R66, R47, P0 ;  /* 0x0000002f42277207 */ /* 0x001fc60000000000 */
[----:B------:R-:W-:Y:S01]  /*efc0*/  SHFL.IDX PT, R91, R91, R24, 0x1c1f ;  /* 0x001c1f185b5b7589 */ /* 0x000fe200000e0000 */
[----:B--2---:R-:W-:Y:S02]  /*efd0*/  SEL R79, R7, R10, P0 ;  /* 0x0000000a074f7207 */ /* 0x004fe40000000000 */
[----:B------:R-:W-:Y:S01]  /*efe0*/  SEL R77, R10, R7, P0 ;  /* 0x000000070a4d7207 */ /* 0x000fe20000000000 */
[----:B------:R0:W1:Y:S03]  /*eff0*/  SHFL.IDX PT, R12, R33, R6, 0x1c1f ;  /* 0x001c1f06210c7589 */ /* 0x00006600000e0000 */
[----:B------:R-:W-:Y:S01]  /*f000*/  F2FP.BF16.F32.PACK_AB R10, R77, R76 ;  /* 0x0000004c4d0a723e */ /* 0x000fe200000010ff */
[----:B------:R-:W-:Y:S04]  /*f010*/  SHFL.IDX PT, R46, R46, R6, 0x1c1f ;  /* 0x001c1f062e2e7589 */ /* 0x000fe800000e0000 */
[----:B------:R-:W2:Y:S01]  /*f020*/  SHFL.IDX PT, R32, R50, R6, 0x1c1f ;  /* 0x001c1f0632207589 */ /* 0x000ea200000e0000 */
[----:B0-----:R-:W-:-:S03]  /*f030*/  SEL R33, R75, R74, P0 ;  /* 0x0000004a4b217207 */ /* 0x001fc60000000000 */
[----:B------:R-:W-:Y:S01]  /*f040*/  SHFL.IDX PT, R11, R135, R24, 0x1c1f ;  /* 0x001c1f18870b7589 */ /* 0x000fe200000e0000 */
[----:B------:R-:W-:Y:S02]  /*f050*/  SEL R74, R72, R73, P0 ;  /* 0x00000049484a7207 */ /* 0x000fe40000000000 */
[----:B------:R-:W-:Y:S01]  /*f060*/  SEL R72, R73, R72, P0 ;  /* 0x0000004849487207 */ /* 0x000fe20000000000 */
[----:B------:R-:W-:Y:S04]  /*f070*/  SHFL.IDX PT, R5, R123, R24, 0x1c1f ;  /* 0x001c1f187b057589 */ /* 0x000fe800000e0000 */
[----:B------:R-:W-:Y:S04]  /*f080*/  SHFL.IDX PT, R4, R119, R24, 0x1c1f ;  /* 0x001c1f1877047589 */ /* 0x000fe800000e0000 */
[----:B------:R0:W3:Y:S01]  /*f090*/  SHFL.IDX PT, R14, R35, R6, 0x1c1f ;  /* 0x001c1f06230e7589 */ /* 0x0000e200000e0000 */
[----:B-1----:R-:W-:-:S02]  /*f0a0*/  SEL R75, R9, R12, P0 ;  /* 0x0000000c094b7207 */ /* 0x002fc40000000000 */
[----:B------:R-:W-:Y:S01]  /*f0b0*/  SEL R73, R12, R9, P0 ;  /* 0x000000090c497207 */ /* 0x000fe20000000000 */
[----:B------:R1:W-:Y:S01]  /*f0c0*/  SHFL.IDX PT, R86, R41, R6, 0x1c1f ;  /* 0x001c1f0629567589 */ /* 0x0003e200000e0000 */
[----:B------:R-:W-:Y:S02]  /*f0d0*/  F2FP.BF16.F32.PACK_AB R9, R39, R38 ;  /* 0x000000262709723e */ /* 0x000fe400000010ff */
[----:B------:R-:W-:Y:S01]  /*f0e0*/  F2FP.BF16.F32.PACK_AB R12, R75, R74 ;  /* 0x0000004a4b0c723e */ /* 0x000fe200000010ff */
[----:B------:R-:W-:Y:S01]  /*f0f0*/  SHFL.IDX PT, R27, R42, R6, 0x1c1f ;  /* 0x001c1f062a1b7589 */ /* 0x000fe200000e0000 */
[----:B--2---:R-:W-:Y:S02]  /*f100*/  SEL R50, R91, R32, P0 ;  /* 0x000000205b327207 */ /* 0x004fe40000000000 */
[----:B0-----:R-:W-:Y:S01]  /*f110*/  SEL R35, R62, R45, P0 ;  /* 0x0000002d3e237207 */ /* 0x001fe20000000000 */
[----:B------:R0:W-:Y:S01]  /*f120*/  SHFL.IDX PT, R28, R51, R6, 0x1c1f ;  /* 0x001c1f06331c7589 */ /* 0x0001e200000e0000 */
[----:B------:R-:W-:-:S02]  /*f130*/  SEL R45, R49, R70, P0 ;  /* 0x00000046312d7207 */ /* 0x000fc40000000000 */
[----:B-1----:R-:W-:Y:S01]  /*f140*/  SEL R41, R47, R66, P0 ;  /* 0x000000422f297207 */ /* 0x002fe20000000000 */
[----:B------:R-:W1:Y:S01]  /*f150*/  SHFL.IDX PT, R89, R48, R6, 0x1c1f ;  /* 0x001c1f0630597589 */ /* 0x000e6200000e0000 */
[----:B------:R-:W-:Y:S02]  /*f160*/  SEL R66, R64, R65, P0 ;  /* 0x0000004140427207 */ /* 0x000fe40000000000 */
[----:B------:R-:W-:Y:S01]  /*f170*/  SEL R64, R65, R64, P0 ;  /* 0x0000004041407207 */ /* 0x000fe20000000000 */
[----:B------:R-:W-:Y:S01]  /*f180*/  SHFL.IDX PT, R60, R125, R24, 0x1c1f ;  /* 0x001c1f187d3c7589 */ /* 0x000fe200000e0000 */
[----:B------:R-:W-:Y:S02]  /*f190*/  SEL R65, R58, R13, P0 ;  /* 0x0000000d3a417207 */ /* 0x000fe40000000000 */
[----:B0-----:R-:W-:Y:S01]  /*f1a0*/  SEL R51, R90, R53, P0 ;  /* 0x000000355a337207 */ /* 0x001fe20000000000 */
[----:B------:R-:W-:Y:S01]  /*f1b0*/  SHFL.IDX PT, R15, R127, R24, 0x1c1f ;  /* 0x001c1f187f0f7589 */ /* 0x000fe200000e0000 */
[----:B------:R-:W-:-:S02]  /*f1c0*/  SEL R53, R53, R90, P0 ;  /* 0x0000005a35357207 */ /* 0x000fc40000000000 */
[----:B------:R-:W-:Y:S01]  /*f1d0*/  SEL R70, R68, R69, P0 ;  /* 0x0000004544467207 */ /* 0x000fe20000000000 */
[----:B------:R0:W-:Y:S01]  /*f1e0*/  SHFL.IDX PT, R101, R81, R24, 0x1c1f ;  /* 0x001c1f1851657589 */ /* 0x0001e200000e0000 */
[----:B------:R-:W-:Y:S02]  /*f1f0*/  SEL R90, R92, R93, P0 ;  /* 0x0000005d5c5a7207 */ /* 0x000fe40000000000 */
[----:B------:R-:W-:Y:S01]  /*f200*/  SEL R42, R71, R46, P0 ;  /* 0x0000002e472a7207 */ /* 0x000fe20000000000 */
[----:B------:R-:W-:Y:S01]  /*f210*/  SHFL.IDX PT, R105, R105, R24, 0x1c1f ;  /* 0x001c1f1869697589 */ /* 0x000fe200000e0000 */
[----:B------:R-:W-:Y:S02]  /*f220*/  SEL R68, R69, R68, P0 ;  /* 0x0000004445447207 */ /* 0x000fe40000000000 */
[----:B------:R-:W-:Y:S01]  /*f230*/  SEL R92, R93, R92, P0 ;  /* 0x0000005c5d5c7207 */ /* 0x000fe20000000000 */
[----:B------:R-:W-:Y:S01]  /*f240*/  SHFL.IDX PT, R109, R109, R24, 0x1c1f ;  /* 0x001c1f186d6d7589 */ /* 0x000fe200000e0000 */
[----:B---3--:R-:W-:-:S02]  /*f250*/  SEL R69, R14, R11, P0 ;  /* 0x0000000b0e457207 */ /* 0x008fc40000000000 */
[----:B0-----:R-:W-:Y:S01]  /*f260*/  SEL R81, R8, R61, P0 ;  /* 0x0000003d08517207 */ /* 0x001fe20000000000 */
[----:B------:R0:W-:Y:S01]  /*f270*/  SHFL.IDX PT, R24, R40, R6, 0x1c1f ;  /* 0x001c1f0628187589 */ /* 0x0001e200000e0000 */
[----:B-1----:R-:W-:Y:S02]  /*f280*/  SEL R48, R89, R88, P0 ;  /* 0x0000005859307207 */ /* 0x002fe40000000000 */
[----:B------:R-:W-:Y:S01]  /*f290*/  SEL R47, R87, R28, P0 ;  /* 0x0000001c572f7207 */ /* 0x000fe20000000000 */
[----:B------:R1:W2:Y:S01]  /*f2a0*/  SHFL.IDX PT, R25, R36, R6, 0x1c1f ;  /* 0x001c1f0624197589 */ /* 0x0002a200000e0000 */
[----:B------:R-:W-:Y:S02]  /*f2b0*/  SEL R49, R28, R87, P0 ;  /* 0x000000571c317207 */ /* 0x000fe40000000000 */
[----:B------:R-:W-:Y:S01]  /*f2c0*/  SEL R59, R5, R86, P0 ;  /* 0x00000056053b7207 */ /* 0x000fe20000000000 */
[----:B------:R-:W-:Y:S01]  /*f2d0*/  SHFL.IDX PT, R104, R55, R6, 0x1c1f ;  /* 0x001c1f0637687589 */ /* 0x000fe200000e0000 */
[----:B------:R-:W-:-:S02]  /*f2e0*/  SEL R93, R27, R4, P0 ;  /* 0x000000041b5d7207 */ /* 0x000fc40000000000 */
[----:B0-----:R-:W-:Y:S01]  /*f2f0*/  SEL R40, R26, R67, P0 ;  /* 0x000000431a287207 */ /* 0x001fe20000000000 */
[----:B------:R0:W3:Y:S01]  /*f300*/  SHFL.IDX PT, R103, R52, R6, 0x1c1f ;  /* 0x001c1f0634677589 */ /* 0x0000e200000e0000 */
[----:B------:R-:W-:Y:S02]  /*f310*/  SEL R67, R13, R58, P0 ;  /* 0x0000003a0d437207 */ /* 0x000fe40000000000 */
[----:B-1----:R-:W-:Y:S01]  /*f320*/  SEL R36, R44, R63, P0 ;  /* 0x0000003f2c247207 */ /* 0x002fe20000000000 */
[----:B------:R-:W-:Y:S01]  /*f330*/  SHFL.IDX PT, R108, R56, R6, 0x1c1f ;  /* 0x001c1f06386c7589 */ /* 0x000fe200000e0000 */
[----:B------:R-:W-:Y:S02]  /*f340*/  SEL R58, R84, R85, P0 ;  /* 0x00000055543a7207 */ /* 0x000fe40000000000 */
[----:B------:R-:W-:Y:S01]  /*f350*/  SEL R44, R46, R71, P0 ;  /* 0x000000472e2c7207 */ /* 0x000fe20000000000 */
[----:B------:R-:W1:Y:S01]  /*f360*/  SHFL.IDX PT, R107, R54, R6, 0x1c1f ;  /* 0x001c1f06366b7589 */ /* 0x000e6200000e0000 */
[----:B------:R-:W-:-:S02]  /*f370*/  SEL R84, R85, R84, P0 ;  /* 0x0000005455547207 */ /* 0x000fc40000000000 */
[----:B0-----:R-:W-:Y:S01]  /*f380*/  SEL R52, R32, R91, P0 ;  /* 0x0000005b20347207 */ /* 0x001fe20000000000 */
[----:B------:R0:W4:Y:S01]  /*f390*/  SHFL.IDX PT, R110, R57, R6, 0x1c1f ;  /* 0x001c1f06396e7589 */ /* 0x00012200000e0000 */
[----:B------:R-:W-:Y:S02]  /*f3a0*/  SEL R71, R11, R14, P0 ;  /* 0x0000000e0b477207 */ /* 0x000fe40000000000 */
[----:B------:R-:W-:Y:S02]  /*f3b0*/  SEL R46, R88, R89, P0 ;  /* 0x00000059582e7207 */ /* 0x000fe40000000000 */
[----:B------:R-:W-:Y:S02]  /*f3c0*/  SEL R85, R86, R5, P0 ;  /* 0x0000000556557207 */ /* 0x000fe40000000000 */
[----:B------:R-:W-:Y:S02]  /*f3d0*/  SEL R91, R4, R27, P0 ;  /* 0x0000001b045b7207 */ /* 0x000fe40000000000 */
[----:B------:R-:W-:-:S02]  /*f3e0*/  F2FP.BF16.F32.PACK_AB R4, R83, R82 ;  /* 0x000000525304723e */ /* 0x000fc400000010ff */
[----:B------:R-:W-:Y:S02]  /*f3f0*/  F2FP.BF16.F32.PACK_AB R5, R35, R34 ;  /* 0x000000222305723e */ /* 0x000fe400000010ff */
[----:B0-----:R-:W-:Y:S02]  /*f400*/  F2FP.BF16.F32.PACK_AB R6, R81, R80 ;  /* 0x000000505106723e */ /* 0x001fe400000010ff */
[----:B------:R-:W-:Y:S02]  /*f410*/  F2FP.BF16.F32.PACK_AB R7, R37, R36 ;  /* 0x000000242507723e */ /* 0x000fe400000010ff */
[----:B--2---:R-:W-:Y:S02]  /*f420*/  SEL R62, R60, R25, P0 ;  /* 0x000000193c3e7207 */ /* 0x004fe40000000000 */
[----:B------:R-:W-:Y:S01]  /*f430*/  SEL R63, R15, R24, P0 ;  /* 0x000000180f3f7207 */ /* 0x000fe20000000000 */
[----:B------:R0:W-:Y:S01]  /*f440*/  STSM.16.M88.4 [R99], R4 ;  /* 0x0000000463007844 */ /* 0x0001e20000000200 */
[----:B------:R-:W-:-:S02]  /*f450*/  SEL R61, R24, R15, P0 ;  /* 0x0000000f183d7207 */ /* 0x000fc40000000000 */
[----:B------:R-:W-:Y:S02]  /*f460*/  F2FP.BF16.F32.PACK_AB R8, R79, R78 ;  /* 0x0000004e4f08723e */ /* 0x000fe400000010ff */
[----:B------:R-:W-:Y:S02]  /*f470*/  F2FP.BF16.F32.PACK_AB R11, R41, R40 ;  /* 0x00000028290b723e */ /* 0x000fe400000010ff */
[----:B------:R-:W-:Y:S02]  /*f480*/  SEL R60, R25, R60, P0 ;  /* 0x0000003c193c7207 */ /* 0x000fe40000000000 */
[----:B------:R-:W-:Y:S01]  /*f490*/  F2FP.BF16.F32.PACK_AB R13, R43, R42 ;  /* 0x0000002a2b0d723e */ /* 0x000fe200000010ff */
[----:B------:R-:W-:Y:S01]  /*f4a0*/  STSM.16.M88.4 [R100], R8 ;  /* 0x0000000864007844 */ /* 0x000fe20000000200 */
[----:B------:R-:W-:Y:S02]  /*f4b0*/  F2FP.BF16.F32.PACK_AB R14, R73, R72 ;  /* 0x00000048490e723e */ /* 0x000fe400000010ff */
[----:B------:R-:W-:-:S02]  /*f4c0*/  F2FP.BF16.F32.PACK_AB R15, R45, R44 ;  /* 0x0000002c2d0f723e */ /* 0x000fc400000010ff */
[----:B---3--:R-:W-:Y:S01]  /*f4d0*/  SEL R54, R102, R103, P0 ;  /* 0x0000006766367207 */ /* 0x008fe20000000000 */
[----:B0-----:R-:W-:Y:S01]  /*f4e0*/  IMAD.U32 R99, RZ, RZ, UR9 ;  /* 0x00000009ff637e24 */ /* 0x001fe2000f8e00ff */
[----:B------:R-:W-:Y:S01]  /*f4f0*/  SEL R56, R103, R102, P0 ;  /* 0x0000006667387207 */ /* 0x000fe20000000000 */
[----:B------:R-:W-:Y:S01]  /*f500*/  STSM.16.M88.4 [R97], R12 ;  /* 0x0000000c61007844 */ /* 0x000fe20000000200 */
[----:B------:R-:W-:Y:S02]  /*f510*/  SEL R55, R101, R104, P0 ;  /* 0x0000006865377207 */ /* 0x000fe40000000000 */
[----:B------:R-:W-:Y:S02]  /*f520*/  SEL R57, R104, R101, P0 ;  /* 0x0000006568397207 */ /* 0x000fe40000000000 */
[----:B------:R-:W-:Y:S02]  /*f530*/  F2FP.BF16.F32.PACK_AB R24, R71, R70 ;  /* 0x000000464718723e */ /* 0x000fe400000010ff */
[----:B------:R-:W-:-:S02]  /*f540*/  F2FP.BF16.F32.PACK_AB R25, R47, R46 ;  /* 0x0000002e2f19723e */ /* 0x000fc400000010ff */
[----:B------:R-:W-:Y:S02]  /*f550*/  F2FP.BF16.F32.PACK_AB R26, R69, R68 ;  /* 0x00000044451a723e */ /* 0x000fe400000010ff */
[----:B------:R-:W-:Y:S02]  /*f560*/  F2FP.BF16.F32.PACK_AB R27, R49, R48 ;  /* 0x00000030311b723e */ /* 0x000fe400000010ff */
[----:B-1----:R-:W-:Y:S02]  /*f570*/  SEL R86, R106, R107, P0 ;  /* 0x0000006b6a567207 */ /* 0x002fe40000000000 */
[----:B------:R-:W-:Y:S01]  /*f580*/  SEL R88, R107, R106, P0 ;  /* 0x0000006a6b587207 */ /* 0x000fe20000000000 */
[----:B------:R0:W-:Y:S01]  /*f590*/  STSM.16.M88.4 [R98], R24 ;  /* 0x0000001862007844 */ /* 0x0001e20000000200 */
[----:B------:R-:W-:Y:S02]  /*f5a0*/  SEL R87, R105, R108, P0 ;  /* 0x0000006c69577207 */ /* 0x000fe40000000000 */
[----:B------:R-:W-:-:S02]  /*f5b0*/  SEL R89, R108, R105, P0 ;  /* 0x000000696c597207 */ /* 0x000fc40000000000 */
[----:B----4-:R-:W-:Y:S02]  /*f5c0*/  SEL R28, R109, R110, P0 ;  /* 0x0000006e6d1c7207 */ /* 0x010fe40000000000 */
[----:B------:R-:W-:Y:S02]  /*f5d0*/  SEL R32, R110, R109, P0 ;  /* 0x0000006d6e207207 */ /* 0x000fe40000000000 */
[----:B------:R-:W-:Y:S02]  /*f5e0*/  F2FP.BF16.F32.PACK_AB R4, R67, R66 ;  /* 0x000000424304723e */ /* 0x000fe400000010ff */
[----:B------:R-:W-:Y:S02]  /*f5f0*/  F2FP.BF16.F32.PACK_AB R5, R51, R50 ;  /* 0x000000323305723e */ /* 0x000fe400000010ff */
[----:B------:R-:W-:Y:S02]  /*f600*/  F2FP.BF16.F32.PACK_AB R6, R65, R64 ;  /* 0x000000404106723e */ /* 0x000fe400000010ff */
[----:B------:R-:W-:Y:S01]  /*f610*/  F2FP.BF16.F32.PACK_AB R7, R53, R52 ;  /* 0x000000343507723e */ /* 0x000fe200000010ff */
[----:B0-----:R-:W-:Y:S01]  /*f620*/  IMAD.U32 R98, RZ, RZ, UR8 ;  /* 0x00000008ff627e24 */ /* 0x001fe2000f8e00ff */
[----:B------:R-:W-:Y:S01]  /*f630*/  F2FP.BF16.F32.PACK_AB R8, R63, R62 ;  /* 0x0000003e3f08723e */ /* 0x000fe200000010ff */
[----:B------:R-:W-:Y:S01]  /*f640*/  ULDC.64 UR8, c[0x0][0xc08] ;  /* 0x0003020000087ab9 */ /* 0x000fe20000000a00 */
[----:B------:R-:W-:Y:S01]  /*f650*/  F2FP.BF16.F32.PACK_AB R9, R55, R54 ;  /* 0x000000363709723e */ /* 0x000fe200000010ff */
[----:B------:R0:W-:Y:S01]  /*f660*/  STSM.16.M88.4 [R94], R4 ;  /* 0x000000045e007844 */ /* 0x0001e20000000200 */
        /* <DEDUP_REMOVED lines=10> */
[----:B------:R-:W-:Y:S01]  /*f710*/  F2FP.BF16.F32.PACK_AB R26, R93, R92 ;  /* 0x0000005c5d1a723e */ /* 0x000fe200000010ff */
[----:B0-----:R-:W0:Y:S01]  /*f720*/  LDC R94, c[0x0][0xbe8] ;  /* 0x0002fa00ff5e7b82 */ /* 0x001e220000000800 */
[----:B------:R-:W-:Y:S02]  /*f730*/  F2FP.BF16.F32.PACK_AB R27, R33, R32 ;  /* 0x00000020211b723e */ /* 0x000fe400000010ff */
[----:B------:R-:W-:-:S03]  /*f740*/  ISETP.NE.U32.AND P0, PT, RZ, UR10, PT ;  /* 0x0000000aff007c0c */ /* 0x000fc6000bf05070 */
[----:B------:R3:W-:Y:S02]  /*f750*/  STSM.16.M88.4 [R96], R24 ;  /* 0x0000001860007844 */ /* 0x0007e40000000200 */
[----:B------:R-:W-:Y:S01]  /*f760*/  BAR.SYNC.DEFER_BLOCKING 0x1, 0x100 ;  /* 0x0044000000007b1d */ /* 0x000fe20000010000 */
[----:B------:R-:W-:-:S13]  /*f770*/  ISETP.NE.AND.EX P0, PT, RZ, UR11, PT, P0 ;  /* 0x0000000bff007c0c */ /* 0x000fda000bf05300 */
[----:B------:R-:W4:Y:S01]  /*f780*/  @P0 LDG.E R97, desc[UR36][R98.64] ;  /* 0x0000002462610981 */ /* 0x000f22000c1e1900 */
[----:B------:R-:W-:Y:S01]  /*f790*/  UISETP.NE.U32.AND UP0, UPT, UR8, URZ, UPT ;  /* 0x0000003f0800728c */ /* 0x000fe2000bf05070 */
[----:B0-----:R-:W-:Y:S01]  /*f7a0*/  ISETP.NE.AND P1, PT, R94, 0x1, PT ;  /* 0x000000015e00780c */ /* 0x001fe20003f25270 */
[----:B------:R-:W-:Y:S02]  /*f7b0*/  ULDC UR4, c[0x0][0xa88] ;  /* 0x0002a20000047ab9 */ /* 0x000fe40000000800 */
[----:B------:R-:W-:Y:S01]  /*f7c0*/  UISETP.NE.AND.EX UP0, UPT, UR9, URZ, UPT, UP0 ;  /* 0x0000003f0900728c */ /* 0x000fe2000bf05300 */
[----:B-1----:R-:W-:Y:S01]  /*f7d0*/  IMAD.U32 R9, RZ, RZ, UR4 ;  /* 0x00000004ff097e24 */ /* 0x002fe2000f8e00ff */
[----:B------:R-:W-:-:S04]  /*f7e0*/  UMOV UR16, 0x9b8 ;  /* 0x000009b800107882 */ /* 0x000fc80000000000 */
[----:B------:R-:W-:-:S04]  /*f7f0*/  PLOP3.LUT P4, PT, PT, PT, UP0, 0x80, 0x0 ;  /* 0x000000000000781c */ /* 0x000fc80003f8f008 */
[----:B------:R-:W0:Y:S01]  /*f800*/  @P1 LDC R6, c[0x0][0xbec] ;  /* 0x0002fb00ff061b82 */ /* 0x000e220000000800 */
[----:B------:R-:W-:-:S04]  /*f810*/  @UP0 ULEA UR8, UP1, UR53, UR8, 0x2 ;  /* 0x0000000835080291 */ /* 0x000fc8000f82103f */
[----:B------:R-:W-:Y:S02]  /*f820*/  @UP0 ULEA.HI.X UR9, UR53, UR9, UR57, 0x2, UP1 ;  /* 0x0000000935090291 */ /* 0x000fe400088f1439 */
[----:B------:R-:W-:Y:S01]  /*f830*/  UISETP.GT.AND UP1, UPT, UR56, 0x1, UPT ;  /* 0x000000013800788c */ /* 0x000fe2000bf24270 */
[----:B------:R-:W1:Y:S01]  /*f840*/  @P1 LDC R11, c[0x0][0xbf0] ;  /* 0x0002fc00ff0b1b82 */ /* 0x000e620000000800 */
[----:B------:R-:W-:Y:S02]  /*f850*/  IMAD.U32 R4, RZ, RZ, UR8 ;  /* 0x00000008ff047e24 */ /* 0x000fe4000f8e00ff */
[----:B------:R-:W-:Y:S01]  /*f860*/  USEL UR16, UR16, 0x978, UP1 ;  /* 0x0000097810107887 */ /* 0x000fe20008800000 */
[----:B------:R-:W-:Y:S01]  /*f870*/  IMAD.U32 R5, RZ, RZ, UR9 ;  /* 0x00000009ff057e24 */ /* 0x000fe2000f8e00ff */
[----:B------:R-:W-:Y:S01]  /*f880*/  UISETP.NE.U32.AND UP0, UPT, UR10, URZ, UPT ;  /* 0x0000003f0a00728c */ /* 0x000fe2000bf05070 */
[----:B--2---:R-:W-:Y:S01]  /*f890*/  VIADD R13, R18, UR48 ;  /* 0x00000030120d7c36 */ /* 0x004fe20008000000 */
[----:B------:R-:W-:-:S02]  /*f8a0*/  UMOV UR4, URZ ;  /* 0x0000003f00047c82 */ /* 0x000fc40008000000 */
[----:B------:R-:W-:Y:S01]  /*f8b0*/  UISETP.NE.AND.EX UP0, UPT, UR11, URZ, UPT, UP0 ;  /* 0x0000003f0b00728c */ /* 0x000fe2000bf05300 */
[----:B------:R0:W5:Y:S01]  /*f8c0*/  @P4 LDG.E R9, desc[UR36][R4.64] ;  /* 0x0000002404094981 */ /* 0x000162000c1e1900 */
[----:B------:R-:W-:Y:S01]  /*f8d0*/  USEL UR7, UR58, URZ, UP1 ;  /* 0x0000003f3a077287 */ /* 0x000fe20008800000 */
[----:B------:R-:W-:Y:S01]  /*f8e0*/  IMAD.MOV.U32 R7, RZ, RZ, R13 ;  /* 0x000000ffff077224 */ /* 0x000fe200078e000d */
[----:B------:R-:W-:Y:S02]  /*f8f0*/  USEL UR53, UR53, URZ, !UP0 ;  /* 0x0000003f35357287 */ /* 0x000fe4000c000000 */
[----:B------:R-:W-:Y:S01]  /*f900*/  ULDC.64 UR10, c[0x0][UR16+0x218] ;  /* 0x00008600100a7abb */ /* 0x000fe20008000a00 */
[----:B------:R-:W-:Y:S01]  /*f910*/  ULDC.64 UR14, c[0x0][UR16+0x228] ;  /* 0x00008a00100e7abb */ /* 0x000fe20008000a00 */
[----:B------:R-:W-:Y:S01]  /*f920*/  ULDC.64 UR12, c[0x0][UR16+0x220] ;  /* 0x00008800100c7abb */ /* 0x000fe20008000a00 */
[----:B------:R-:W-:Y:S02]  /*f930*/  UIMAD.WIDE.U32 UR8, UR10, UR54, URZ ;  /* 0x000000360a0872a5 */ /* 0x000fe4000f8e003f */
[----:B------:R-:W-:Y:S01]  /*f940*/  UIMAD.WIDE.U32 UR18, UR14, UR7, URZ ;  /* 0x000000070e1272a5 */ /* 0x000fe2000f8e003f */
[----:B0-----:R-:W-:Y:S01]  /*f950*/  @P1 IMAD.HI.U32 R4, R13, R6, RZ ;  /* 0x000000060d041227 */ /* 0x001fe200078e00ff */
[----:B------:R-:W-:-:S02]  /*f960*/  UIMAD UR10, UR11, UR54, URZ ;  /* 0x000000360b0a72a4 */ /* 0x000fc4000f8e023f */
[----:B------:R-:W-:Y:S02]  /*f970*/  UIMAD UR14, UR15, UR7, URZ ;  /* 0x000000070f0e72a4 */ /* 0x000fe4000f8e023f */
[----:B------:R-:W-:Y:S01]  /*f980*/  USEL UR57, UR57, URZ, !UP0 ;  /* 0x0000003f39397287 */ /* 0x000fe2000c000000 */
[----:B-1----:R-:W-:Y:S01]  /*f990*/  @P1 SHF.R.U32.HI R7, RZ, R11, R4 ;  /* 0x0000000bff071219 */ /* 0x002fe20000011604 */
[----:B------:R-:W-:Y:S01]  /*f9a0*/  UIMAD UR7, UR13, UR53, URZ ;  /* 0x000000350d0772a4 */ /* 0x000fe2000f8e023f */
[----:B------:R-:W-:Y:S01]  /*f9b0*/  IMAD.U32 R4, RZ, RZ, UR18 ;  /* 0x00000012ff047e24 */ /* 0x000fe2000f8e00ff */
[----:B------:R-:W-:Y:S01]  /*f9c0*/  UIADD3 UR9, UR9, UR10, URZ ;  /* 0x0000000a09097290 */ /* 0x000fe2000fffe03f */
[----:B------:R-:W-:Y:S01]  /*f9d0*/  IMAD.U32 R5, RZ, RZ, UR19 ;  /* 0x00000013ff057e24 */ /* 0x000fe2000f8e00ff */
[----:B------:R-:W-:Y:S01]  /*f9e0*/  UIMAD.WIDE.U32 UR10, UR12, UR53, URZ ;  /* 0x000000350c0a72a5 */ /* 0x000fe2000f8e003f */
[--C-:B------:R-:W-:Y:S01]  /*f9f0*/  IMAD.MOV R11, RZ, RZ, -R7.reuse ;  /* 0x000000ffff0b7224 */ /* 0x100fe200078e0a07 */
[----:B------:R-:W-:Y:S01]  /*fa00*/  UIMAD UR7, UR12, UR57, UR7 ;  /* 0x000000390c0772a4 */ /* 0x000fe2000f8e0207 */
[----:B------:R-:W-:Y:S01]  /*fa10*/  SHF.R.S32.HI R5, RZ, 0x1f, R7 ;  /* 0x0000001fff057819 */ /* 0x000fe20000011407 */
[----:B------:R-:W-:Y:S01]  /*fa20*/  UIADD3 UR14, UR19, UR14, URZ ;  /* 0x0000000e130e7290 */ /* 0x000fe2000fffe03f */
[----:B------:R-:W-:Y:S01]  /*fa30*/  IMAD R11, R94, R11, R13 ;  /* 0x0000000b5e0b7224 */ /* 0x000fe200078e020d */
[----:B------:R-:W-:-:S04]  /*fa40*/  UIADD3 UR7, UR11, UR7, URZ ;  /* 0x000000070b077290 */ /* 0x000fc8000fffe03f */
[----:B------:R-:W-:Y:S01]  /*fa50*/  IMAD.U32 R8, RZ, RZ, UR14 ;  /* 0x0000000eff087e24 */ /* 0x000fe2000f8e00ff */
        /* <DEDUP_REMOVED lines=22> */
.L_x_2463:
        /* <DEDUP_REMOVED lines=63> */
[----:B------:R-:W-:Y:S01]  /*ffb0*/  IMAD R0, R22, 0x20, R202 ;  /* 0x0000002016007824 */ /* 0x000fe200078e02ca */
[----:B------:R-:W-:-:S02]  /*ffc0*/  ULDC.64 UR10, c[0x0][0xae8] ;  /* 0x0002ba00000a7ab9 */ /* 0x000fc40000000a00 */
[----:B------:R-:W5:Y:S04]  /*ffd0*/  LD.E.128 R12, desc[UR36][R12.64] ;  /* 0x000000240c0c7980 */ /* 0x000f68000c101d00 */
[----:B------:R-:W5:Y:S01]  /*ffe0*/  LD.E.128 R24, desc[UR36][R24.64] ;  /* 0x0000002418187980 */ /* 0x000f62000c101d00 */
[----:B-1----:R-:W1:Y:S01]  /*fff0*/  @P1 LDC R21, c[0x0][0xbec] ;  /* 0x0002fb00ff151b82 */ /* 0x002e620000000800 */
[----:B------:R-:W-:Y:S01]  /*10000*/  UIADD3 UR9, UR9, UR7, URZ ;  /* 0x0000000709097290 */ /* 0x000fe2000fffe03f */
[----:B------:R-:W-:Y:S01]  /*10010*/  VIADD R2, R0, UR48 ;  /* 0x0000003000027c36 */ /* 0x000fe20008000000 */
[----:B------:R-:W5:Y:S02]  /*10020*/  LD.E.128 R32, desc[UR36][R32.64] ;  /* 0x0000002420207980 */ /* 0x000f64000c101d00 */
[----:B------:R-:W-:-:S02]  /*10030*/  UIMAD.WIDE.U32 UR8, UR54, UR10, UR8 ;  /* 0x0000000a360872a5 */ /* 0x000fc4000f8e0008 */
[----:B------:R-:W-:Y:S01]  /*10040*/  USHF.R.S32.HI UR4, URZ, 0x1f, UR53 ;  /* 0x0000001f3f047899 */ /* 0x000fe20008011435 */
[----:B------:R-:W5:Y:S01]  /*10050*/  LD.E.128 R36, desc[UR36][R36.64] ;  /* 0x0000002424247980 */ /* 0x000f62000c101d00 */
[----:B------:R-:W-:-:S03]  /*10060*/  UIMAD UR9, UR54, UR11, UR9 ;  /* 0x0000000b360972a4 */ /* 0x000fc6000f8e0209 */
[----:B------:R-:W-:Y:S01]  /*10070*/  ULDC.64 UR10, c[0x0][0xaf0] ;  /* 0x0002bc00000a7ab9 */ /* 0x000fe20000000a00 */
[----:B------:R-:W5:Y:S01]  /*10080*/  LD.E.128 R40, desc[UR36][R40.64] ;  /* 0x0000002428287980 */ /* 0x000f62000c101d00 */
[----:B------:R-:W-:Y:S01]  /*10090*/  UIMAD UR4, UR4, UR10, URZ ;  /* 0x0000000a040472a4 */ /* 0x000fe2000f8e023f */
[----:B------:R-:W-:Y:S01]  /*100a0*/  IMAD.MOV.U32 R29, RZ, RZ, R2 ;  /* 0x000000ffff1d7224 */ /* 0x000fe200078e0002 */
[----:B------:R-:W-:Y:S01]  /*100b0*/  UIMAD.WIDE.U32 UR8, UR53, UR10, UR8 ;  /* 0x0000000a350872a5 */ /* 0x000fe2000f8e0008 */
[----:B------:R-:W5:Y:S01]  /*100c0*/  LD.E.128 R44, desc[UR36][R44.64] ;  /* 0x000000242c2c7980 */ /* 0x000f62000c101d00 */
[----:B------:R-:W-:-:S03]  /*100d0*/  UIMAD UR4, UR53, UR11, UR4 ;  /* 0x0000000b350472a4 */ /* 0x000fc6000f8e0204 */
[----:B------:R-:W-:Y:S01]  /*100e0*/  ULDC.64 UR10, c[0x0][0xae0] ;  /* 0x0002b800000a7ab9 */ /* 0x000fe20000000a00 */
[----:B-1----:R-:W-:Y:S01]  /*100f0*/  @P1 IMAD.HI.U32 R0, R2, R21, RZ ;  /* 0x0000001502001227 */ /* 0x002fe200078e00ff */
[----:B------:R-:W-:Y:S01]  /*10100*/  @!PT LDS RZ, [RZ] ;  /* 0x00000000fffff984 */ /* 0x000fe20000000800 */
[----:B------:R-:W-:Y:S01]  /*10110*/  @!PT LDS RZ, [RZ] ;  /* 0x00000000fffff984 */ /* 0x000fe20000000800 */
[----:B------:R-:W-:Y:S01]  /*10120*/  @!PT LDS RZ, [RZ] ;  /* 0x00000000fffff984 */ /* 0x000fe20000000800 */
[----:B------:R-:W-:Y:S01]  /*10130*/  @!PT LDS RZ, [RZ] ;  /* 0x00000000fffff984 */ /* 0x000fe20000000800 */
[----:B------:R1:W-:Y:S06]  /*10140*/  MEMBAR.ALL.CTA ;  /* 0x0000000000007992 */ /* 0x0003ec0000008000 */
[----:B-1----:R-:W1:Y:S01]  /*10150*/  FENCE.VIEW.ASYNC.S ;  /* 0x00000000000073c6 */ /* 0x002e620000000000 */
        /* <DEDUP_REMOVED lines=43> */
.L_x_2466:
[----:B------:R-:W-:Y:S05]  /*10410*/  BSYNC B1 ;  /* 0x0000000000017941 */ /* 0x000fea0003800000 */
.L_x_2465:
        /* <DEDUP_REMOVED lines=13> */
.L_x_2468:
[----:B------:R-:W-:Y:S05]  /*104f0*/  BSYNC B1 ;  /* 0x0000000000017941 */ /* 0x000fea0003800000 */
.L_x_2467:
        /* <DEDUP_REMOVED lines=13> */
.L_x_2470:
[----:B------:R-:W-:Y:S05]  /*105d0*/  BSYNC B1 ;  /* 0x0000000000017941 */ /* 0x000fea0003800000 */
.L_x_2469:
        /* <DEDUP_REMOVED lines=16> */
.L_x_2464:
        /* <DEDUP_REMOVED lines=17> */
[----:B------:R-:W-:Y:S02]  /*107f0*/  UIMAD UR4, UR4, UR10, URZ ;  /* 0x0000000a040472a4 */ /* 0x000fe4000f8e023f */
[----:B------:R-:W-:Y:S01]  /*10800*/  UIMAD.WIDE.U32 UR8, UR53, UR10, UR8 ;  /* 0x0000000a350872a5 */ /* 0x000fe2000f8e0008 */
[----:B0-----:R-:W-:Y:S01]  /*10810*/  @P1 IMAD.HI.U32 R0, R13, R0, RZ ;  /* 0x000000000d001227 */ /* 0x001fe200078e00ff */
        /* <DEDUP_REMOVED lines=8> */
[----:B------:R-:W-:Y:S01]  /*108a0*/  IMAD.U32 R5, RZ, RZ, UR9 ;  /* 0x00000009ff057e24 */ /* 0x000fe2000f8e00ff */
[----:B------:R-:W-:Y:S01]  /*108b0*/  ULDC.64 UR10, c[0x0][0xb30] ;  /* 0x0002cc00000a7ab9 */ /* 0x000fe20000000a00 */
[----:B------:R-:W-:Y:S02]  /*108c0*/  IMAD R9, R94, R9, R13 ;  /* 0x000000095e097224 */ /* 0x000fe400078e020d */
        /* <DEDUP_REMOVED lines=14> */
[----:B------:R-:W-:Y:S02]  /*109b0*/  LEA.HI.X R14, R4, UR9, R3, 0x2, P1 ;  /* 0x00000009040e7c11 */ /* 0x000fe400088f1403 */
        /* <DEDUP_REMOVED lines=8> */
[----:B012---:R-:W-:Y:S02]  /*10a40*/  @!P1 IMAD.WIDE R2, R17, 0x4, R4 ;  /* 0x0000000411029825 */ /* 0x007fe400078e0204 */
        /* <DEDUP_REMOVED lines=21> */
[----:B--2---:R-:W-:Y:S01]  /*10ba0*/  @!P2 LEA R8, P5, R195, R4, 0x2 ;  /* 0x00000004c308a211 */ /* 0x004fe200078a10ff */
[----:B------:R1:W-:Y:S01]  /*10bb0*/  @!P4 ST.E.64 desc[UR36][R2.64], R72 ;  /* 0x000000480200c985 */ /* 0x0003e2000c101b24 */
[----:B------:R-:W-:-:S02]  /*10bc0*/  @!P3 LEA.HI.X R7, R196, R5, R213, 0x2, P6 ;  /* 0x00000005c407b211 */ /* 0x000fc400030f14d5 */
[----:B------:R-:W-:Y:S02]  /*10bd0*/  ISETP.GE.AND P4, PT, R193, UR4, PT ;  /* 0x00000004c1007c0c */ /* 0x000fe4000bf86270 */
        /* <DEDUP_REMOVED lines=33> */
.L_x_2473:
[----:B------:R-:W-:Y:S05]  /*10df0*/  BSYNC B1 ;  /* 0x0000000000017941 */ /* 0x000fea0003800000 */
.L_x_2472:
[----:B-1--4-:R1:W3:Y:S04]  /*10e00*/  SHFL.IDX PT, R5, R14, 0x1, 0x1c1f ;  /* 0x003c1f000e057f89 */ /* 0x0122e800000e0000 */
        /* <DEDUP_REMOVED lines=8> */
[-C--:B0-----:R-:W-:Y:S02]  /*10e90*/  @!P1 LEA R6, P4, R201, R4.reuse, 0x2 ;  /* 0x00000004c9069211 */ /* 0x081fe400078810ff */
[----:B--23--:R-:W-:Y:S02]  /*10ea0*/  @!P6 IMAD.WIDE R2, R17, 0x4, R4 ;  /* 0x000000041102e825 */ /* 0x00cfe400078e0204 */
        /* <DEDUP_REMOVED lines=13> */
[----:B-1----:R-:W-:Y:S01]  /*10f80*/  @!P4 LEA R14, P5, R197, R4, 0x2 ;  /* 0x00000004c50ec211 */ /* 0x002fe200078a10ff */
[----:B------:R1:W-:Y:S01]  /*10f90*/  @!P2 ST.E.64 desc[UR36][R10.64], R40 ;  /* 0x000000280a00a985 */ /* 0x0003e2000c101b24 */
[----:B------:R-:W-:-:S02]  /*10fa0*/  ISETP.GE.AND P2, PT, R194, UR4, PT ;  /* 0x00000004c2007c0c */ /* 0x000fc4000bf46270 */
[-C--:B------:R-:W-:Y:S01]  /*10fb0*/  @!P4 LEA.HI.X R15, R197, R5.reuse, R214, 0x2, P5 ;  /* 0x00000005c50fc211 */ /* 0x080fe200028f14d6 */
[----:B------:R4:W-:Y:S02]  /*10fc0*/  @!P3 ST.E.64 desc[UR36][R12.64], R42 ;  /* 0x0000002a0c00b985 */ /* 0x0009e4000c101b24 */
[CC--:B0-----:R-:W-:Y:S02]  /*10fd0*/  @!P0 LEA R2, P3, R196.reuse, R4.reuse, 0x2 ;  /* 0x00000004c4028211 */ /* 0x0c1fe400078610ff */
[----:B------:R-:W-:Y:S01]  /*10fe0*/  @!P4 ST.E.64 desc[UR36][R14.64], R44 ;  /* 0x0000002c0e00c985 */ /* 0x000fe2000c101b24 */
[----:B------:R-:W-:Y:S02]  /*10ff0*/  ISETP.GE.AND P4, PT, R193, UR4, PT ;  /* 0x00000004c1007c0c */ /* 0x000fe4000bf86270 */
[----:B--2---:R-:W-:Y:S02]  /*11000*/  @!P1 LEA R6, P5, R195, R4, 0x2 ;  /* 0x00000004c3069211 */ /* 0x004fe400078a10ff */
[----:B------:R-:W-:-:S02]  /*11010*/  @!P0 LEA.HI.X R3, R196, R5, R213, 0x2, P3 ;  /* 0x00000005c4038211 */ /* 0x000fc400018f14d5 */
[----:B------:R-:W-:Y:S02]  /*11020*/  ISETP.GE.AND P3, PT, R192, UR4, PT ;  /* 0x00000004c0007c0c */ /* 0x000fe4000bf66270 */
[CC--:B---3--:R-:W-:Y:S01]  /*11030*/  @!P2 LEA R8, P6, R194.reuse, R4.reuse, 0x2 ;  /* 0x00000004c208a211 */ /* 0x0c8fe200078c10ff */
[----:B------:R0:W-:Y:S01]  /*11040*/  @!P0 ST.E.64 desc[UR36][R2.64], R46 ;  /* 0x0000002e02008985 */ /* 0x0001e2000c101b24 */
[-C--:B------:R-:W-:Y:S02]  /*11050*/  @!P1 LEA.HI.X R7, R195, R5.reuse, R212, 0x2, P5 ;  /* 0x00000005c3079211 */ /* 0x080fe400028f14d4 */
[----:B------:R-:W-:Y:S02]  /*11060*/  @!P2 LEA.HI.X R9, R194, R5, R211, 0x2, P6 ;  /* 0x00000005c209a211 */ /* 0x000fe400030f14d3 */
[----:B------:R-:W-:Y:S01]  /*11070*/  ISETP.GE.AND P0, PT, R191, UR4, PT ;  /* 0x00000004bf007c0c */ /* 0x000fe2000bf06270 */
[----:B------:R2:W-:Y:S01]  /*11080*/  @!P1 ST.E.64 desc[UR36][R6.64], R48 ;  /* 0x0000003006009985 */ /* 0x0005e2000c101b24 */
[----:B-1----:R-:W-:-:S02]  /*11090*/  @!P4 LEA R10, P1, R193, R4, 0x2 ;  /* 0x00000004c10ac211 */ /* 0x002fc400078210ff */
[----:B------:R-:W-:Y:S01]  /*110a0*/  ISETP.GE.AND P5, PT, R190, UR4, PT ;  /* 0x00000004be007c0c */ /* 0x000fe2000bfa6270 */
[----:B------:R1:W-:Y:S01]  /*110b0*/  @!P2 ST.E.64 desc[UR36][R8.64], R50 ;  /* 0x000000320800a985 */ /* 0x0003e2000c101b24 */
[----:B------:R-:W-:Y:S02]  /*110c0*/  @!P4 LEA.HI.X R11, R193, R5, R210, 0x2, P1 ;  /* 0x00000005c10bc211 */ /* 0x000fe400008f14d2 */
[----:B------:R-:W-:Y:S02]  /*110d0*/  ISETP.GE.AND P2, PT, R189, UR4, PT ;  /* 0x00000004bd007c0c */ /* 0x000fe4000bf46270 */
[----:B------:R-:W-:Y:S01]  /*110e0*/  ISETP.GE.AND P1, PT, R188, UR4, PT ;  /* 0x00000004bc007c0c */ /* 0x000fe2000bf26270 */
[----:B------:R3:W-:Y:S01]  /*110f0*/  @!P4 ST.E.64 desc[UR36][R10.64], R52 ;  /* 0x000000340a00c985 */ /* 0x0007e2000c101b24 */
[-C--:B----4-:R-:W-:Y:S02]  /*11100*/  @!P3 LEA R12, P6, R192, R4.reuse, 0x2 ;  /* 0x00000004c00cb211 */ /* 0x090fe400078c10ff */
[----:B0-----:R-:W-:-:S02]  /*11110*/  @!P0 LEA R2, P4, R191, R4, 0x2 ;  /* 0x00000004bf028211 */ /* 0x001fc400078810ff */
[-C--:B------:R-:W-:Y:S02]  /*11120*/  @!P3 LEA.HI.X R13, R192, R5.reuse, R209, 0x2, P6 ;  /* 0x00000005c00db211 */ /* 0x080fe400030f14d1 */
[----:B------:R-:W-:-:S03]  /*11130*/  @!P0 LEA.HI.X R3, R191, R5, R208, 0x2, P4 ;  /* 0x00000005bf038211 */ /* 0x000fc600020f14d0 */
[----:B------:R3:W-:Y:S01]  /*11140*/  @!P3 ST.E.64 desc[UR36][R12.64], R54 ;  /* 0x000000360c00b985 */ /* 0x0007e2000c101b24 */
[-C--:B--2---:R-:W-:Y:S02]  /*11150*/  @!P5 LEA R6, P3, R190, R4.reuse, 0x2 ;  /* 0x00000004be06d211 */ /* 0x084fe400078610ff */
        /* <DEDUP_REMOVED lines=11> */
[----:B---3--:R-:W-:-:S04]  /*11210*/  LEA R2, P0, R23, R4, 0x2 ;  /* 0x0000000417027211 */ /* 0x008fc800078010ff */
[----:B------:R-:W-:-:S05]  /*11220*/  LEA.HI.X R3, R23, R5, R204, 0x2, P0 ;  /* 0x0000000517037211 */ /* 0x000fca00000f14cc */
[----:B------:R4:W-:Y:S01]  /*11230*/  ST.E.64 desc[UR36][R2.64], R32 ;  /* 0x0000002002007985 */ /* 0x0009e2000c101b24 */
[----:B------:R-:W-:Y:S05]  /*11240*/  BRA `(.L_x_2471) ;  /* 0x0000000c000c7947 */ /* 0x000fea0003800000 */
.L_x_2462:
        /* <DEDUP_REMOVED lines=9> */
[----:B------:R-:W-:-:S03]  /*112e0*/  UISETP.NE.U32.AND UP1, UPT, UR8, URZ, UPT ;  /* 0x0000003f0800728c */ /* 0x000fc6000bf25070 */
[----:B------:R-:W2:Y:S01]  /*112f0*/  @P1 LDG.E R6, desc[UR36][R2.64] ;  /* 0x0000002402061981 */ /* 0x000ea2000c1e1900 */
[----:B------:R-:W-:Y:S01]  /*11300*/  UISETP.NE.AND.EX UP1, UPT, UR9, URZ, UPT, UP1 ;  /* 0x0000003f0900728c */ /* 0x000fe2000bf25310 */
[----:B------:R-:W-:Y:S02]  /*11310*/  ULDC UR4, c[0x0][0xa88] ;  /* 0x0002a20000047ab9 */ /* 0x000fe40000000800 */
[----:B------:R-:W-:-:S03]  /*11320*/  IMAD.U32 R0, RZ, RZ, UR4 ;  /* 0x00000004ff007e24 */ /* 0x000fc6000f8e00ff */
        /* <DEDUP_REMOVED lines=15> */
.L_x_2474:
[----:B------:R-:W-:Y:S01]  /*11420*/  USEL UR53, UR53, URZ, !UP0 ;  /* 0x0000003f35357287 */ /* 0x000fe2000c000000 */
[----:B------:R-:W-:Y:S01]  /*11430*/  BSSY B1, `(.L_x_2475) ;  /* 0x0000038000017945 */ /* 0x000fe20003800000 */
[----:B------:R-:W-:-:S03]  /*11440*/  USEL UR57, UR57, URZ, !UP0 ;  /* 0x0000003f39397287 */ /* 0x000fc6000c000000 */
[----:B------:R-:W-:Y:S09]  /*11450*/  @P0 BRA `(.L_x_2476) ;  /* 0x0000000000d40947 */ /* 0x000ff20003800000 */
        /* <DEDUP_REMOVED lines=32> */
[----:B------:R-:W-:Y:S01]  /*11660*/  UIADD3.X UR7, UR7, UR11, UR16, UP0, UP1 ;  /* 0x0000000b07077290 */ /* 0x000fe200087e2410 */
[----:B-1----:R-:W-:Y:S01]  /*11670*/  @P0 SHF.R.U32.HI R5, RZ, R7, R2 ;  /* 0x00000007ff050219 */ /* 0x002fe20000011602 */
[----:B------:R-:W-:Y:S01]  /*11680*/  IMAD.U32 R2, RZ, RZ, UR20 ;  /* 0x00000014ff027e24 */ /* 0x000fe2000f8e00ff */
[----:B------:R-:W-:Y:S01]  /*11690*/  ULDC.64 UR8, c[0x0][UR17+0x210] ;  /* 0x0000840011087abb */ /* 0x000fe20008000a00 */
[----:B------:R-:W-:Y:S01]  /*116a0*/  ULDC.64 UR10, c[0x0][0xba8] ;  /* 0x0002ea00000a7ab9 */ /* 0x000fe20000000a00 */
[----:B------:R-:W-:Y:S01]  /*116b0*/  @!UP2 ULDC UR10, c[0x0][0xb50] ;  /* 0x0002d400000aaab9 */ /* 0x000fe20000000800 */
[--C-:B------:R-:W-:Y:S01]  /*116c0*/  IMAD.MOV R7, RZ, RZ, -R5.reuse ;  /* 0x000000ffff077224 */ /* 0x100fe200078e0a05 */
[----:B------:R-:W-:Y:S01]  /*116d0*/  IADD3 R2, P0, P1, R5, UR14, R2 ;  /* 0x0000000e05027c10 */ /* 0x000fe2000f91e002 */
[----:B------:R-:W-:Y:S01]  /*116e0*/  @!UP2 ULDC UR11, c[0x0][0xb54] ;  /* 0x0002d500000baab9 */ /* 0x000fe20000000800 */
[----:B------:R-:W-:Y:S01]  /*116f0*/  SHF.R.S32.HI R5, RZ, 0x1f, R5 ;  /* 0x0000001fff057819 */ /* 0x000fe20000011405 */
[----:B------:R-:W-:-:S03]  /*11700*/  IMAD R7, R9, R7, R4 ;  /* 0x0000000709077224 */ /* 0x000fc600078e0204 */
[----:B------:R-:W-:Y:S01]  /*11710*/  IADD3.X R3, R5, UR7, R6, P0, P1 ;  /* 0x0000000705037c10 */ /* 0x000fe200087e2406 */
        /* <DEDUP_REMOVED lines=9> */
.L_x_2476:
[----:B------:R-:W-:Y:S05]  /*117b0*/  BSYNC B1 ;  /* 0x0000000000017941 */ /* 0x000fea0003800000 */
.L_x_2475:
        /* <DEDUP_REMOVED lines=11> */
[----:B------:R-:W-:Y:S01]  /*11870*/  ULDC.64 UR10, c[0x0][0xae8] ;  /* 0x0002ba00000a7ab9 */ /* 0x000fe20000000a00 */
[----:B------:R-:W-:Y:S01]  /*11880*/  UIADD3 UR9, UR9, UR7, URZ ;  /* 0x0000000709097290 */ /* 0x000fe2000fffe03f */
[----:B0-----:R-:W-:-:S03]  /*11890*/  IMAD.MOV.U32 R5, RZ, RZ, R6 ;  /* 0x000000ffff057224 */ /* 0x001fc600078e0006 */
        /* <DEDUP_REMOVED lines=51> */
.L_x_2478:
[----:B------:R-:W-:Y:S05]  /*11bd0*/  BSYNC B1 ;  /* 0x0000000000017941 */ /* 0x000fea0003800000 */
.L_x_2477:
        /* <DEDUP_REMOVED lines=13> */
.L_x_2480:
[----:B------:R-:W-:Y:S05]  /*11cb0*/  BSYNC B1 ;  /* 0x0000000000017941 */ /* 0x000fea0003800000 */
.L_x_2479:
        /* <DEDUP_REMOVED lines=13> */
.L_x_2482:
[----:B------:R-:W-:Y:S05]  /*11d90*/  BSYNC B1 ;  /* 0x0000000000017941 */ /* 0x000fea0003800000 */
.L_x_2481:
        /* <DEDUP_REMOVED lines=14> */
.L_x_2471:
[----:B------:R-:W-:Y:S05]  /*11e80*/  BSYNC B0 ;  /* 0x0000000000007941 */ /* 0x000fea0003800000 */
.L_x_2461:
[----:B------:R-:W-:Y:S02]  /*11e90*/  ULDC UR4, c[0x0][0xc3c] ;  /* 0x00030f0000047ab9 */ /* 0x000fe40000000800 */
[----:B------:R-:W-:-:S13]  /*11ea0*/  ISETP.GE.AND P0, PT, R31, UR4, PT ;  /* 0x000000041f007c0c */ /* 0x000fda000bf06270 */
[----:B------:R-:W-:Y:S05]  /*11eb0*/  @!P0 BRA `(.L_x_2483) ;  /* 0xfffffef0002c8947 */ /* 0x000fea000383ffff */
[----:B------:R-:W-:Y:S05]  /*11ec0*/  EXIT ;  /* 0x000000000000794d */ /* 0x000fea0003800000 */
.L_x_2418:
[----:B------:R-:W-:-:S08]  /*11ed0*/  NOP ;  /* 0x0000000000007918 */ /* 0x000fd00000000000 */
[----:B0-----:R-:W0:-:S00]  /*11ee0*/  USETMAXREG.DEALLOC.CTAPOOL 0x28 ;  /* 0x00000028000079c8 */ /* 0x001e0000080e0500 */
        /* <DEDUP_REMOVED lines=60> */
.L_x_2487:
        /* <DEDUP_REMOVED lines=36> */
.L_x_2485:
[----:B------:R-:W-:-:S04]  /*124f0*/  IMAD.IADD R8, R11, 0x1, -R8 ;  /* 0x000000010b087824 */ /* 0x000fc800078e0a08 */
[----:B------:R-:W-:-:S05]  /*12500*/  IMAD R3, R5, R4, R8 ;  /* 0x0000000405037224 */ /* 0x000fca00078e0208 */
[----:B------:R-:W-:Y:S01]  /*12510*/  ISETP.GT.AND P0, PT, R3, R6, PT ;  /* 0x000000060300720c */ /* 0x000fe20003f04270 */
[----:B------:R-:W-:-:S12]  /*12520*/  IMAD.MOV.U32 R3, RZ, RZ, RZ ;  /* 0x000000ffff037224 */ /* 0x000fd800078e00ff */
        /* <DEDUP_REMOVED lines=13> */
.L_x_2488:
[----:B01----:R-:W-:-:S04]  /*12600*/  IMAD R2, R3, R4, R8 ;  /* 0x0000000403027224 */ /* 0x003fc800078e0208 */
[----:B------:R-:W-:Y:S01]  /*12610*/  IMAD.IADD R5, R6, 0x1, -R2 ;  /* 0x0000000106057824 */ /* 0x000fe200078e0a02 */
[----:B------:R0:W-:Y:S01]  /*12620*/  STL [R1], R2 ;  /* 0x0000000201007387 */ /* 0x0001e20000100800 */
[----:B------:R-:W-:Y:S05]  /*12630*/  @!P1 BRA `(.L_x_2489) ;  /* 0x0000000000ec9947 */ /* 0x000fea0003800000 */
        /* <DEDUP_REMOVED lines=40> */
[----:B------:R-:W-:Y:S02]  /*128c0*/  IMAD R3, R2, R6, R3 ;  /* 0x0000000602037224 */ /* 0x000fe400078e0203 */
[----:B------:R-:W-:-:S03]  /*128d0*/  IMAD.MOV R6, RZ, RZ, -R8 ;  /* 0x000000ffff067224 */ /* 0x000fc600078e0a08 */
        /* <DEDUP_REMOVED lines=13> */
[----:B------:R-:W-:Y:S02]  /*129b0*/  IMAD R2, R0, R6, R5 ;  /* 0x0000000600027224 */ /* 0x000fe400078e0205 */
[----:B------:R-:W-:-:S05]  /*129c0*/  IMAD R3, R3, 0x10000, R4 ;  /* 0x0001000003037824 */ /* 0x000fca00078e0204 */
[----:B------:R1:W-:Y:S01]  /*129d0*/  STL [R1+0x8], R3 ;  /* 0x0000080301007387 */ /* 0x0003e20000100800 */
[----:B------:R-:W-:Y:S05]  /*129e0*/  BRA `(.L_x_2490) ;  /* 0x0000000400007947 */ /* 0x000fea0003800000 */
.L_x_2489:
        /* <DEDUP_REMOVED lines=36> */
[-C--:B------:R-:W-:Y:S02]  /*12c30*/  IABS R8, R13.reuse ;  /* 0x0000000d00087213 */ /* 0x080fe40000000000 */
[----:B------:R-:W-:Y:S02]  /*12c40*/  IABS R10, R13 ;  /* 0x0000000d000a7213 */ /* 0x000fe40000000000 */
[----:B------:R-:W0:Y:S08]  /*12c50*/  I2F.RP R4, R8 ;  /* 0x0000000800047306 */ /* 0x000e300000209400 */
[----:B0-----:R-:W0:Y:S02]  /*12c60*/  MUFU.RCP R4, R4 ;  /* 0x0000000400047308 */ /* 0x001e240000001000 */
[----:B0-----:R-:W-:-:S02]  /*12c70*/  VIADD R3, R4, 0xffffffe ;  /* 0x0ffffffe04037836 */ /* 0x001fc40000000000 */
[----:B------:R-:W-:-:S04]  /*12c80*/  IMAD.MOV R4, RZ, RZ, -R13 ;  /* 0x000000ffff047224 */ /* 0x000fc800078e0a0d */
        /* <DEDUP_REMOVED lines=20> */
[----:B------:R-:W-:-:S05]  /*12dd0*/  IMAD R3, R2, R4, R3 ;  /* 0x0000000402037224 */ /* 0x000fca00078e0203 */
[----:B------:R0:W-:Y:S02]  /*12de0*/  STL [R1+0x8], R3 ;  /* 0x0000080301007387 */ /* 0x0001e40000100800 */
.L_x_2490:
[----:B01----:R-:W-:-:S05]  /*12df0*/  LOP3.LUT R3, RZ, R2, RZ, 0x33, !PT ;  /* 0x00000002ff037212 */ /* 0x003fca00078e33ff */
[----:B------:R-:W-:-:S05]  /*12e00*/  IMAD.IADD R0, R0, 0x1, R3 ;  /* 0x0000000100007824 */ /* 0x000fca00078e0203 */
[----:B------:R1:W-:Y:S01]  /*12e10*/  STL [R1+0x4], R0 ;  /* 0x0000040001007387 */ /* 0x0003e20000100800 */
[----:B------:R-:W-:Y:S05]  /*12e20*/  BRA `(.L_x_2491) ;  /* 0x0000000000107947 */ /* 0x000fea0003800000 */
.L_x_2486:
[----:B------:R0:W-:Y:S01]  /*12e30*/  STL [R1], R6 ;  /* 0x0000000601007387 */ /* 0x0001e20000100800 */
[----:B------:R-:W-:-:S03]  /*12e40*/  ULDC UR41, c[0x0][0xc3c] ;  /* 0x00030f0000297ab9 */ /* 0x000fc60000000800 */
[----:B------:R0:W-:Y:S04]  /*12e50*/  STL [R1+0x4], RZ ;  /* 0x000004ff01007387 */ /* 0x0001e80000100800 */
[----:B------:R0:W-:Y:S02]  /*12e60*/  STL [R1+0x8], RZ ;  /* 0x000008ff01007387 */ /* 0x0001e40000100800 */
.L_x_2491:
[----:B------:R-:W2:Y:S04]  /*12e70*/  LDL R8, [R1] ;  /* 0x0000000001087983 */ /* 0x000ea80000100800 */
[----:B------:R-:W2:Y:S04]  /*12e80*/  LDL R9, [R1+0x4] ;  /* 0x0000040001097983 */ /* 0x000ea80000100800 */
[----:B------:R-:W2:Y:S01]  /*12e90*/  LDL R10, [R1+0x8] ;  /* 0x00000800010a7983 */ /* 0x000ea20000100800 */
[----:B------:R-:W-:Y:S01]  /*12ea0*/  ISETP.NE.AND P0, PT, R7, RZ, PT ;  /* 0x000000ff0700720c */ /* 0x000fe20003f05270 */
[----:B------:R-:W-:-:S12]  /*12eb0*/  IMAD.U32 R2, RZ, RZ, UR41 ;  /* 0x00000029ff027e24 */ /* 0x000fd8000f8e00ff */
[----:B------:R-:W3:Y:S01]  /*12ec0*/  @!P0 S2R R3, SR_CgaCtaId ;  /* 0x0000000000038919 */ /* 0x000ee20000008800 */
[----:B-1----:R-:W-:Y:S01]  /*12ed0*/  @!P0 MOV R0, 0x400 ;  /* 0x0000040000008802 */ /* 0x002fe20000000f00 */
[----:B------:R-:W-:-:S03]  /*12ee0*/  @!P0 IMAD.MOV.U32 R11, RZ, RZ, R2 ;  /* 0x000000ffff0b8224 */ /* 0x000fc600078e0002 */
[----:B---3--:R-:W-:-:S05]  /*12ef0*/  @!P0 LEA R0, R3, R0, 0x18 ;  /* 0x0000000003008211 */ /* 0x008fca00078ec0ff */
[----:B--2---:R1:W-:Y:S01]  /*12f00*/  @!P0 STS.128 [R0+0x298d0], R8 ;  /* 0x0298d00800008388 */ /* 0x0043e20000000c00 */
[----:B------:R-:W-:Y:S06]  /*12f10*/  BAR.ARV 0x5, 0x180 ;  /* 0x0146000000007b1d */ /* 0x000fec0000002000 */
.L_x_2484:
[----:B------:R-:W-:Y:S01]  /*12f20*/  ULDC UR4, c[0x0][0xc3c] ;  /* 0x00030f0000047ab9 */ /* 0x000fe20000000800 */
[----:B------:R2:W-:Y:S01]  /*12f30*/  STL [R1+0x28], RZ ;  /* 0x000028ff01007387 */ /* 0x0005e20000100800 */
[----:B------:R-:W-:Y:S01]  /*12f40*/  UISETP.GE.AND UP0, UPT, UR41, UR4, UPT ;  /* 0x000000042900728c */ /* 0x000fe2000bf06270 */
[----:B------:R-:W-:Y:S02]  /*12f50*/  IMAD.MOV.U32 R32, RZ, RZ, 0x1 ;  /* 0x00000001ff207424 */ /* 0x000fe400078e00ff */
[----:B------:R-:W-:-:S03]  /*12f60*/  IMAD.MOV.U32 R19, RZ, RZ, RZ ;  /* 0x000000ffff137224 */ /* 0x000fc600078e00ff */
[----:B------:R-:W-:-:S13]  /*12f70*/  PLOP3.LUT P0, PT, PT, PT, UP0, 0x80, 0x0 ;  /* 0x000000000000781c */ /* 0x000fda0003f0f008 */
[----:B--2---:R-:W-:Y:S05]  /*12f80*/  @P0 BRA `(.L_x_2492) ;  /* 0x0000006000680947 */ /* 0x004fea0003800000 */
[----:B-1----:R-:W2:Y:S01]  /*12f90*/  LDL R0, [R1+0x2c] ;  /* 0x00002c0001007983 */ /* 0x002ea20000100800 */
[----:B------:R-:W1:Y:S01]  /*12fa0*/  S2UR UR4, SR_CgaCtaId ;  /* 0x00000000000479c3 */ /* 0x000e620000008800 */
[----:B------:R-:W-:Y:S01]  /*12fb0*/  MOV R16, 0x400 ;  /* 0x0000040000107802 */ /* 0x000fe20000000f00 */
[----:B------:R-:W-:Y:S01]  /*12fc0*/  IMAD.MOV.U32 R34, RZ, RZ, 0x40 ;  /* 0x00000040ff227424 */ /* 0x000fe200078e00ff */
[----:B------:R-:W0:Y:S01]  /*12fd0*/  S2R R14, SR_TID.X ;  /* 0x00000000000e7919 */ /* 0x000e220000002100 */
[----:B------:R-:W-:Y:S01]  /*12fe0*/  IMAD.MOV.U32 R32, RZ, RZ, 0x1 ;  /* 0x00000001ff207424 */ /* 0x000fe200078e00ff */
[----:B------:R-:W-:Y:S01]  /*12ff0*/  ULDC UR46, c[0x0][0xc] ;  /* 0x00000300002e7ab9 */ /* 0x000fe20000000800 */
[----:B------:R-:W-:Y:S02]  /*13000*/  IMAD.MOV.U32 R19, RZ, RZ, RZ ;  /* 0x000000ffff137224 */ /* 0x000fe400078e00ff */
[C---:B0-----:R-:W-:Y:S01]  /*13010*/  IMAD.SHL.U32 R4, R14.reuse, 0x10, RZ ;  /* 0x000000100e047824 */ /* 0x041fe200078e00ff */
[C---:B------:R-:W-:Y:S01]  /*13020*/  LOP3.LUT R13, R14.reuse, 0x7f, RZ, 0xc0, !PT ;  /* 0x0000007f0e0d7812 */ /* 0x040fe200078ec0ff */
[C---:B------:R-:W-:Y:S01]  /*13030*/  IMAD.SHL.U32 R3, R14.reuse, 0x2, RZ ;  /* 0x000000020e037824 */ /* 0x040fe200078e00ff */
[C---:B------:R-:W-:Y:S01]  /*13040*/  R2P PR, R14.reuse, 0x14 ;  /* 0x000000140e007804 */ /* 0x040fe20000000000 */
[----:B------:R-:W-:Y:S01]  /*13050*/  IMAD.SHL.U32 R11, R14, 0x4, RZ ;  /* 0x000000040e0b7824 */ /* 0x000fe200078e00ff */
[----:B------:R-:W-:-:S02]  /*13060*/  SHF.R.U32.HI R2, RZ, 0x5, R13 ;  /* 0x00000005ff027819 */ /* 0x000fc4000001160d */
[----:B------:R-:W-:-:S03]  /*13070*/  LOP3.LUT R35, R4, 0x30, RZ, 0xc0, !PT ;  /* 0x0000003004237812 */ /* 0x000fc600078ec0ff */
[----:B------:R-:W-:Y:S01]  /*13080*/  IMAD.SHL.U32 R7, R2, 0x200, RZ ;  /* 0x0000020002077824 */ /* 0x000fe200078e00ff */
[----:B--2---:R-:W-:Y:S02]  /*13090*/  R2UR UR5, R0 ;  /* 0x00000000000572ca */ /* 0x004fe400000e0000 */
[----:B------:R-:W-:-:S04]  /*130a0*/  LOP3.LUT R0, R4, 0x1b0, RZ, 0xc0, !PT ;  /* 0x000001b004007812 */ /* 0x000fc800078ec0ff */
[----:B------:R-:W-:Y:S01]  /*130b0*/  LOP3.LUT R10, R0, 0x30, R3, 0x78, !PT ;  /* 0x00000030000a7812 */ /* 0x000fe200078e7803 */
[C---:B------:R-:W-:Y:S02]  /*130c0*/  IMAD.SHL.U32 R3, R14.reuse, 0x80, RZ ;  /* 0x000000800e037824 */ /* 0x040fe400078e00ff */
[----:B------:R-:W-:-:S03]  /*130d0*/  IMAD.SHL.U32 R0, R14, 0x20, RZ ;  /* 0x000000200e007824 */ /* 0x000fc600078e00ff */
[----:B------:R-:W-:Y:S01]  /*130e0*/  LOP3.LUT R5, R3, 0x380, RZ, 0xc0, !PT ;  /* 0x0000038003057812 */ /* 0x000fe200078ec0ff */
[----:B------:R-:W-:Y:S01]  /*130f0*/  ULOP3.LUT UR44, UR5, 0x2, URZ, 0xfc, !UPT ;  /* 0x00000002052c7892 */ /* 0x000fe2000f8efc3f */
[C---:B------:R-:W-:Y:S01]  /*13100*/  LOP3.LUT R6, R0.reuse, 0x80, RZ, 0xc0, !PT ;  /* 0x0000008000067812 */ /* 0x040fe200078ec0ff */
[----:B------:R-:W-:Y:S01]  /*13110*/  ULOP3.LUT UR45, UR5, 0x1, URZ, 0xfc, !UPT ;  /* 0x00000001052d7892 */ /* 0x000fe2000f8efc3f */
[----:B------:R-:W-:Y:S01]  /*13120*/  LOP3.LUT R9, R0, 0x380, RZ, 0xc0, !PT ;  /* 0x0000038000097812 */ /* 0x000fe200078ec0ff */
[----:B------:R-:W-:Y:S01]  /*13130*/  IMAD R5, R2, 0x10, R5 ;  /* 0x0000001002057824 */ /* 0x000fe200078e0205 */
[----:B------:R-:W-:Y:S01]  /*13140*/  LOP3.LUT R6, R6, 0x10, R14, 0xf8, !PT ;  /* 0x0000001006067812 */ /* 0x000fe200078ef80e */
[----:B------:R-:W-:Y:S01]  /*13150*/  IMAD.SHL.U32 R2, R2, 0x400, RZ ;  /* 0x0000040002027824 */ /* 0x000fe200078e00ff */
[----:B------:R-:W-:Y:S02]  /*13160*/  LOP3.LUT R33, R9, 0x30, R4, 0xf8, !PT ;  /* 0x0000003009217812 */ /* 0x000fe400078ef804 */
[----:B------:R-:W-:-:S02]  /*13170*/  LOP3.LUT R9, R7, 0x60, R0, 0xf8, !PT ;  /* 0x0000006007097812 */ /* 0x000fc400078ef800 */
[----:B------:R-:W-:Y:S02]  /*13180*/  LOP3.LUT R8, R6, 0x10, R11, 0x78, !PT ;  /* 0x0000001006087812 */ /* 0x000fe400078e780b */
[--C-:B------:R-:W-:Y:S02]  /*13190*/  LOP3.LUT R6, R5, 0x70, R4.reuse, 0x78, !PT ;  /* 0x0000007005067812 */ /* 0x100fe400078e7804 */
[----:B------:R-:W-:Y:S02]  /*131a0*/  LOP3.LUT R7, R7, 0x40, R4, 0xf8, !PT ;  /* 0x0000004007077812 */ /* 0x000fe400078ef804 */
[----:B------:R-:W-:Y:S02]  /*131b0*/  LOP3.LUT R9, R9, 0x100, R0, 0xf8, !PT ;  /* 0x0000010009097812 */ /* 0x000fe400078ef800 */
[----:B------:R-:W-:Y:S02]  /*131c0*/  LOP3.LUT R5, R6, 0xc00, R3, 0xf8, !PT ;  /* 0x00000c0006057812 */ /* 0x000fe400078ef803 */
[----:B------:R-:W-:-:S02]  /*131d0*/  LOP3.LUT R12, R7, R10, RZ, 0xfc, !PT ;  /* 0x0000000a070c7212 */ /* 0x000fc400078efcff */
[----:B------:R-:W-:Y:S01]  /*131e0*/  LOP3.LUT R3, R9, R8, RZ, 0xfc, !PT ;  /* 0x0000000809037212 */ /* 0x000fe200078efcff */
[----:B------:R0:W-:Y:S01]  /*131f0*/  STL [R1+0x1c], R5 ;  /* 0x00001c0501007387 */ /* 0x0001e20000100800 */
[----:B------:R-:W-:Y:S02]  /*13200*/  SHF.R.U32.HI R4, RZ, 0x2, R13 ;  /* 0x00000002ff047819 */ /* 0x000fe4000001160d */
[----:B------:R-:W-:Y:S01]  /*13210*/  LOP3.LUT R33, R33, 0x70, R11, 0x78, !PT ;  /* 0x0000007021217812 */ /* 0x000fe200078e780b */
[----:B------:R-:W-:Y:S01]  /*13220*/  STL [R1+0x14], R12 ;  /* 0x0000140c01007387 */ /* 0x000fe20000100800 */
[----:B------:R-:W-:Y:S02]  /*13230*/  LOP3.LUT R0, R4, 0x60, R0, 0xf8, !PT ;  /* 0x0000006004007812 */ /* 0x000fe400078ef800 */
[----:B------:R-:W-:Y:S01]  /*13240*/  LOP3.LUT R4, R35, 0x40, RZ, 0xfc, !PT ;  /* 0x0000004023047812 */ /* 0x000fe200078efcff */
[----:B------:R1:W-:Y:S01]  /*13250*/  STL [R1+0x18], R3 ;  /* 0x0000180301007387 */ /* 0x0003e20000100800 */
[----:B------:R-:W-:-:S02]  /*13260*/  LOP3.LUT R2, R0, 0x80, RZ, 0xfc, !PT ;  /* 0x0000008000027812 */ /* 0x000fc400078efcff */
[C---:B0-----:R-:W-:Y:S02]  /*13270*/  SEL R5, R34.reuse, 0xffffffc0, !P2 ;  /* 0xffffffc022057807 */ /* 0x041fe40005000000 */
[----:B------:R-:W-:-:S03]  /*13280*/  SEL R34, R34, 0xffffffc0, !P4 ;  /* 0xffffffc022227807 */ /* 0x000fc60006000000 */
[----:B------:R-:W-:Y:S01]  /*13290*/  STL [R1+0x20], R5 ;  /* 0x0000200501007387 */ /* 0x000fe20000100800 */
[----:B-1----:R-:W-:-:S05]  /*132a0*/  IMAD.U32 R3, RZ, RZ, UR4 ;  /* 0x00000004ff037e24 */ /* 0x002fca000f8e00ff */
[----:B------:R-:W-:Y:S01]  /*132b0*/  LEA R16, R3, R16, 0x18 ;  /* 0x0000001003107211 */ /* 0x000fe200078ec0ff */
[----:B------:R0:W-:Y:S04]  /*132c0*/  STL [R1+0x10], R3 ;  /* 0x0000100301007387 */ /* 0x0001e80000100800 */
[----:B------:R-:W-:Y:S01]  /*132d0*/  IMAD.IADD R0, R16, 0x1, R12 ;  /* 0x0000000110007824 */ /* 0x000fe200078e020c */
[----:B------:R1:W-:Y:S04]  /*132e0*/  STL [R1+0x28], RZ ;  /* 0x000028ff01007387 */ /* 0x0003e80000100800 */
[----:B------:R1:W-:Y:S01]  /*132f0*/  STL [R1+0x24], R0 ;  /* 0x0000240001007387 */ /* 0x0003e20000100800 */
[----:B0-----:R-:W-:-:S07]  /*13300*/  LOP3.LUT R3, R35, 0x80, RZ, 0xfc, !PT ;  /* 0x0000008023037812 */ /* 0x001fce00078efcff */
.L_x_2570:
[----:B------:R-:W-:Y:S01]  /*13310*/  ULDC.64 UR4, c[0x0][0xc88] ;  /* 0x0003220000047ab9 */ /* 0x000fe20000000a00 */
[----:B------:R-:W-:Y:S01]  /*13320*/  ULDC.64 UR6, c[0x0][0xa18] ;  /* 0x0002860000067ab9 */ /* 0x000fe20000000a00 */
[----:B------:R-:W-:Y:S01]  /*13330*/  UIMAD.WIDE UR4, UR41, 0x4, UR4 ;  /* 0x00000004290478a5 */ /* 0x000fe2000f8e0204 */
[----:B------:R-:W-:Y:S01]  /*13340*/  IMAD.MOV.U32 R36, RZ, RZ, RZ ;  /* 0x000000ffff247224 */ /* 0x000fe200078e00ff */
[----:B0--3--:R-:W0:Y:S04]  /*13350*/  LDC R7, c[0x0][0x424] ;  /* 0x00010900ff077b82 */ /* 0x009e280000000800 */
[----:B------:R-:W-:Y:S02]  /*13360*/  IMAD.U32 R2, RZ, RZ, UR4 ;  /* 0x00000004ff027e24 */ /* 0x000fe4000f8e00ff */
[----:B------:R-:W-:Y:S01]  /*13370*/  IMAD.U32 R3, RZ, RZ, UR5 ;  /* 0x00000005ff037e24 */ /* 0x000fe2000f8e00ff */
[----:B------:R-:W-:Y:S01]  /*13380*/  ULDC.64 UR4, c[0x0][0xa28] ;  /* 0x00028a0000047ab9 */ /* 0x000fe20000000a00 */
[----:B-1----:R-:W1:Y:S03]  /*13390*/  LDC R0, c[0x0][0x2f0] ;  /* 0x0000bc00ff007b82 */ /* 0x002e660000000800 */
[----:B------:R-:W2:Y:S01]  /*133a0*/  LDG.E R2, desc[UR36][R2.64] ;  /* 0x0000002402027981 */ /* 0x000ea2000c1e1900 */
[----:B------:R-:W-:-:S04]  /*133b0*/  UISETP.NE.U32.AND UP0, UPT, UR4, URZ, UPT ;  /* 0x0000003f0400728c */ /* 0x000fc8000bf05070 */
[----:B------:R-:W-:-:S06]  /*133c0*/  UISETP.NE.AND.EX UP0, UPT, UR5, URZ, UPT, UP0 ;  /* 0x0000003f0500728c */ /* 0x000fcc000bf05300 */
[----:B------:R-:W-:Y:S02]  /*133d0*/  PLOP3.LUT P0, PT, PT, PT, UP0, 0x80, 0x0 ;  /* 0x000000000000781c */ /* 0x000fe40003f0f008 */
[----:B--2---:R-:W-:-:S13]  /*133e0*/  R2UR UR43, R2 ;  /* 0x00000000022b72ca */ /* 0x004fda00000e0000 */
[----:B------:R-:W-:Y:S02]  /*133f0*/  USHF.R.S32.HI UR42, URZ, 0x1f, UR43 ;  /* 0x0000001f3f2a7899 */ /* 0x000fe4000801142b */
[----:B------:R-:W-:-:S04]  /*13400*/  @UP0 ULEA UR4, UP1, UR43, UR4, 0x2 ;  /* 0x000000042b040291 */ /* 0x000fc8000f82103f */
[----:B------:R-:W-:Y:S02]  /*13410*/  @UP0 ULEA.HI.X UR5, UR43, UR5, UR42, 0x2, UP1 ;  /* 0x000000052b050291 */ /* 0x000fe400088f142a */
[----:B------:R-:W-:-:S04]  /*13420*/  IMAD.U32 R2, RZ, RZ, UR4 ;  /* 0x00000004ff027e24 */ /* 0x000fc8000f8e00ff */
[----:B------:R-:W-:Y:S01]  /*13430*/  IMAD.U32 R3, RZ, RZ, UR5 ;  /* 0x00000005ff037e24 */ /* 0x000fe2000f8e00ff */
[----:B------:R-:W-:Y:S01]  /*13440*/  ULDC.64 UR4, c[0x0][0xa00] ;  /* 0x0002800000047ab9 */ /* 0x000fe20000000a00 */
[----:B------:R-:W-:Y:S02]  /*13450*/  USHF.L.U32 UR39, UR43, 0x2, URZ ;  /* 0x000000022b277899 */ /* 0x000fe4000800063f */
[----:B------:R-:W-:Y:S01]  /*13460*/  UISETP.NE.U32.AND UP0, UPT, UR4, URZ, UPT ;  /* 0x0000003f0400728c */ /* 0x000fe2000bf05070 */
[----:B------:R2:W5:Y:S01]  /*13470*/  @P0 LDG.E R36, desc[UR36][R2.64] ;  /* 0x0000002402240981 */ /* 0x000562000c1e1900 */
[----:B------:R-:W-:Y:S02]  /*13480*/  USHF.L.U64.HI UR38, UR43, 0x2, UR42 ;  /* 0x000000022b267899 */ /* 0x000fe4000801022a */
[----:B------:R-:W-:Y:S02]  /*13490*/  UISETP.NE.AND.EX UP2, UPT, UR5, URZ, UPT, UP0 ;  /* 0x0000003f0500728c */ /* 0x000fe4000bf45300 */
[----:B------:R-:W-:-:S02]  /*134a0*/  UIADD3 UR4, UP0, UR39, UR4, URZ ;  /* 0x0000000427047290 */ /* 0x000fc4000ff1e03f */
[----:B------:R-:W-:Y:S02]  /*134b0*/  UP2UR UR48, UPR, URZ, 0x4 ;  /* 0x000000043f307883 */ /* 0x000fe40008000000 */
[----:B------:R-:W-:Y:S01]  /*134c0*/  UIADD3.X UR5, UR38, UR5, URZ, UP0, !UPT ;  /* 0x0000000526057290 */ /* 0x000fe200087fe43f */
[----:B------:R-:W-:Y:S01]  /*134d0*/  PLOP3.LUT P0, PT, PT, PT, UP2, 0x80, 0x0 ;  /* 0x000000000000781c */ /* 0x000fe20003f0f028 */
[----:B------:R-:W-:Y:S01]  /*134e0*/  UISETP.NE.U32.AND UP0, UPT, UR6, URZ, UPT ;  /* 0x0000003f0600728c */ /* 0x000fe2000bf05070 */
[----:B--2---:R-:W-:-:S03]  /*134f0*/  IMAD.U32 R2, RZ, RZ, UR4 ;  /* 0x00000004ff027e24 */ /* 0x004fc6000f8e00ff */
[----:B------:R-:W-:Y:S01]  /*13500*/  UISETP.NE.AND.EX UP0, UPT, UR7, URZ, UPT, UP0 ;  /* 0x0000003f0700728c */ /* 0x000fe2000bf05300 */
[----:B------:R-:W-:-:S05]  /*13510*/  IMAD.U32 R3, RZ, RZ, UR5 ;  /* 0x00000005ff037e24 */ /* 0x000fca000f8e00ff */
[----:B------:R-:W-:Y:S02]  /*13520*/  PLOP3.LUT P1, PT, PT, PT, UP0, 0x80, 0x0 ;  /* 0x000000000000781c */ /* 0x000fe40003f2f008 */
[----:B------:R-:W5:Y:S03]  /*13530*/  @P0 LDG.E R6, desc[UR36][R2.64] ;  /* 0x0000002402060981 */ /* 0x000f66000c1e1900 */
[----:B------:R-:W-:-:S04]  /*13540*/  @UP0 UIADD3 UR4, UP1, UR39, UR6, URZ ;  /* 0x0000000627040290 */ /* 0x000fc8000ff3e03f */
[----:B------:R-:W-:Y:S02]  /*13550*/  @UP0 UIADD3.X UR5, UR38, UR7, URZ, UP1, !UPT ;  /* 0x0000000726050290 */ /* 0x000fe40008ffe43f */
[----:B------:R-:W-:-:S04]  /*13560*/  IMAD.U32 R4, RZ, RZ, UR4 ;  /* 0x00000004ff047e24 */ /* 0x000fc8000f8e00ff */
[----:B------:R-:W-:-:S05]  /*13570*/  IMAD.U32 R5, RZ, RZ, UR5 ;  /* 0x00000005ff057e24 */ /* 0x000fca000f8e00ff */
[----:B------:R2:W5:Y:S01]  /*13580*/  @P1 LDG.E R23, desc[UR36][R4.64] ;  /* 0x0000002404171981 */ /* 0x000562000c1e1900 */
[----:B------:R-:W-:Y:S01]  /*13590*/  PLOP3.LUT P2, PT, PT, PT, UP2, 0x80, 0x0 ;  /* 0x000000000000781c */ /* 0x000fe20003f4f028 */
[----:B--2---:R-:W2:Y:S02]  /*135a0*/  LDC.64 R4, c[0x0][0x418] ;  /* 0x00010600ff047b82 */ /* 0x004ea40000000a00 */
[----:B--2---:R-:W-:-:S04]  /*135b0*/  ISETP.NE.U32.AND P0, PT, R4, RZ, PT ;  /* 0x000000ff0400720c */ /* 0x004fc80003f05070 */
[----:B------:R-:W-:Y:S01]  /*135c0*/  ISETP.NE.AND.EX P0, PT, R5, RZ, PT, P0 ;  /* 0x000000ff0500720c */ /* 0x000fe20003f05300 */
[----:B01----:R-:W-:-:S12]  /*135d0*/  @P1 BRA `(.L_x_2493) ;  /* 0x00000000001c1947 */ /* 0x003fd80003800000 */
[----:B------:R-:W-:Y:S01]  /*135e0*/  UISETP.NE.AND UP0, UPT, UR48, URZ, UPT ;  /* 0x0000003f3000728c */ /* 0x000fe2000bf05270 */
[----:B-----5:R-:W0:Y:S05]  /*135f0*/  LDC R23, c[0x0][0x288] ;  /* 0x0000a200ff177b82 */ /* 0x020e2a0000000800 */
[----:B------:R-:W-:-:S13]  /*13600*/  PLOP3.LUT P1, PT, PT, PT, UP0, 0x40, 0x0 ;  /* 0x000000000000781c */ /* 0x000fda0003f2e808 */
[----:B------:R-:W-:Y:S05]  /*13610*/  @P1 BRA `(.L_x_2493) ;  /* 0x00000000000c1947 */ /* 0x000fea0003800000 */
[----:B------:R-:W2:Y:S04]  /*13620*/  LDG.E R4, desc[UR36][R2.64] ;  /* 0x0000002402047981 */ /* 0x000ea8000c1e1900 */
[----:B0-----:R-:W2:Y:S02]  /*13630*/  LDG.E R23, desc[UR36][R2.64+0x4] ;  /* 0x0000042402177981 */ /* 0x001ea4000c1e1900 */
[----:B--2---:R-:W-:-:S07]  /*13640*/  IMAD.IADD R23, R23, 0x1, -R4 ;  /* 0x0000000117177824 */ /* 0x004fce00078e0a04 */
.L_x_2493:
        /* <DEDUP_REMOVED lines=15> */
.L_x_2494:
[----:B------:R-:W-:Y:S02]  /*13740*/  ULDC.64 UR4, c[0x0][0xa08] ;  /* 0x0002820000047ab9 */ /* 0x000fe40000000a00 */
[----:B------:R-:W-:-:S04]  /*13750*/  ISETP.NE.U32.AND P0, PT, RZ, UR4, PT ;  /* 0x00000004ff007c0c */ /* 0x000fc8000bf05070 */
[----:B------:R-:W-:-:S13]  /*13760*/  ISETP.NE.AND.EX P0, PT, RZ, UR5, PT, P0 ;  /* 0x00000005ff007c0c */ /* 0x000fda000bf05300 */
[----:B------:R-:W-:Y:S05]  /*13770*/  @!P0 BRA `(.L_x_2495) ;  /* 0x0000000000148947 */ /* 0x000fea0003800000 */
[----:B------:R-:W1:Y:S02]  /*13780*/  LDC.64 R2, c[0x0][0xa08] ;  /* 0x00028200ff027b82 */ /* 0x000e640000000a00 */
[----:B-1----:R-:W-:-:S05]  /*13790*/  IMAD.WIDE R2, R31, 0x4, R2 ;  /* 0x000000041f027825 */ /* 0x002fca00078e0202 */
[----:B------:R-:W2:Y:S04]  /*137a0*/  LDG.E R5, desc[UR36][R2.64] ;  /* 0x0000002402057981 */ /* 0x000ea8000c1e1900 */
[----:B------:R-:W2:Y:S02]  /*137b0*/  LDG.E R0, desc[UR36][R2.64+0x4] ;  /* 0x0000042402007981 */ /* 0x000ea4000c1e1900 */
[----:B--2---:R-:W-:-:S07]  /*137c0*/  IMAD.IADD R5, R0, 0x1, -R5 ;  /* 0x0000000100057824 */ /* 0x004fce00078e0a05 */
.L_x_2495:
[----:B------:R-:W2:Y:S01]  /*137d0*/  LDL R0, [R1+0x4] ;  /* 0x0000040001007983 */ /* 0x000ea20000100800 */
[----:B------:R-:W3:Y:S03]  /*137e0*/  LDC R30, c[0x0][0x448] ;  /* 0x00011200ff1e7b82 */ /* 0x000ee60000000800 */
[----:B------:R-:W4:Y:S01]  /*137f0*/  LDL R18, [R1+0x8] ;  /* 0x0000080001127983 */ /* 0x000f220000100800 */
[----:B-----5:R-:W-:Y:S01]  /*13800*/  IMAD.IADD R22, R5, 0x1, -R36 ;  /* 0x0000000105167824 */ /* 0x020fe200078e0a24 */
[----:B------:R-:W-:Y:S02]  /*13810*/  LOP3.LUT R17, R17, 0xfffffdff, RZ, 0xc0, !PT ;  /* 0xfffffdff11117812 */ /* 0x000fe400078ec0ff */
[----:B---3--:R-:W-:-:S13]  /*13820*/  ISETP.NE.AND P0, PT, R30, 0x1, PT ;  /* 0x000000011e00780c */ /* 0x008fda0003f05270 */
[----:B-1----:R-:W1:Y:S01]  /*13830*/  @P0 LDC R3, c[0x0][0x44c] ;  /* 0x00011300ff030b82 */ /* 0x002e620000000800 */
[----:B------:R-:W-:-:S07]  /*13840*/  @P0 LOP3.LUT R17, R17, 0x200, RZ, 0xfc, !PT ;  /* 0x0000020011110812 */ /* 0x000fce00078efcff */
[----:B------:R-:W3:Y:S01]  /*13850*/  @P0 LDC R2, c[0x0][0x450] ;  /* 0x00011400ff020b82 */ /* 0x000ee20000000800 */
[----:B--2---:R-:W-:-:S04]  /*13860*/  IMAD.SHL.U32 R0, R0, 0x80, RZ ;  /* 0x0000008000007824 */ /* 0x004fc800078e00ff */
[----:B------:R-:W-:-:S04]  /*13870*/  VIADD R0, R0, 0x7f ;  /* 0x0000007f00007836 */ /* 0x000fc80000000000 */
[----:B-1----:R-:W-:-:S05]  /*13880*/  @P0 IMAD.HI.U32 R3, R0, R3, RZ ;  /* 0x0000000300030227 */ /* 0x002fca00078e00ff */
[----:B---3--:R-:W-:Y:S01]  /*13890*/  @P0 SHF.R.U32.HI R0, RZ, R2, R3 ;  /* 0x00000002ff000219 */ /* 0x008fe20000011603 */
[C---:B------:R-:W-:Y:S01]  /*138a0*/  VIADD R2, R22.reuse, 0x9f ;  /* 0x0000009f16027836 */ /* 0x040fe20000000000 */
[----:B0-----:R-:W-:-:S03]  /*138b0*/  IADD3 R3, R22, 0xa0, -R23 ;  /* 0x000000a016037810 */ /* 0x001fc60007ffe817 */
[----:B------:R-:W-:-:S04]  /*138c0*/  IMAD.HI R2, R2, 0x66666667, RZ ;  /* 0x6666666702027827 */ /* 0x000fc800078e02ff */
[----:B------:R-:W-:Y:S01]  /*138d0*/  IMAD.IADD R0, R3, 0x1, R0 ;  /* 0x0000000103007824 */ /* 0x000fe200078e0200 */
[----:B------:R-:W-:-:S03]  /*138e0*/  SHF.R.U32.HI R3, RZ, 0x1f, R2 ;  /* 0x0000001fff037819 */ /* 0x000fc60000011602 */
[----:B------:R-:W-:Y:S01]  /*138f0*/  IMAD.HI R4, R0, 0x66666667, RZ ;  /* 0x6666666700047827 */ /* 0x000fe200078e02ff */
[----:B------:R-:W-:Y:S02]  /*13900*/  LEA.HI.SX32 R0, R2, R3, 0x1a ;  /* 0x0000000302007211 */ /* 0x000fe400078fd2ff */
[----:B----4-:R-:W-:Y:S02]  /*13910*/  LOP3.LUT R2, R18, 0xff000000, RZ, 0xc0, !PT ;  /* 0xff00000012027812 */ /* 0x010fe400078ec0ff */
[----:B------:R-:W-:Y:S02]  /*13920*/  SHF.R.U32.HI R3, RZ, 0x1f, R4 ;  /* 0x0000001fff037819 */ /* 0x000fe40000011604 */
[----:B------:R-:W-:Y:S02]  /*13930*/  SHF.R.U32.HI R2, RZ, 0x8, R2 ;  /* 0x00000008ff027819 */ /* 0x000fe40000011602 */
[----:B------:R-:W-:-:S04]  /*13940*/  LEA.HI.SX32 R3, R4, R3, 0x1a ;  /* 0x0000000304037211 */ /* 0x000fc800078fd2ff */
[----:B------:R-:W-:Y:S02]  /*13950*/  VIMNMX R0, R0, R3, PT ;  /* 0x0000000300007248 */ /* 0x000fe40003fe0100 */
[----:B------:R-:W-:Y:S02]  /*13960*/  LOP3.LUT R3, R18, 0xff0000, RZ, 0xc0, !PT ;  /* 0x00ff000012037812 */ /* 0x000fe400078ec0ff */
[----:B------:R-:W-:Y:S02]  /*13970*/  ISETP.GE.AND P0, PT, R0, 0x1, PT ;  /* 0x000000010000780c */ /* 0x000fe40003f06270 */
[----:B------:R-:W-:Y:S01]  /*13980*/  LEA.HI R2, R3, R2, RZ, 0x10 ;  /* 0x0000000203027211 */ /* 0x000fe200078f80ff */
[----:B------:R-:W-:-:S03]  /*13990*/  IMAD.MOV.U32 R3, RZ, RZ, RZ ;  /* 0x000000ffff037224 */ /* 0x000fc600078e00ff */
[----:B------:R-:W-:-:S07]  /*139a0*/  LOP3.LUT R4, R2, 0xff, RZ, 0xc0, !PT ;  /* 0x000000ff02047812 */ /* 0x000fce00078ec0ff */
[----:B------:R-:W-:Y:S05]  /*139b0*/  @!P0 BRA `(.L_x_2496) ;  /* 0x0000000000748947 */ /* 0x000fea0003800000 */
[----:B------:R-:W-:-:S04]  /*139c0*/  SHF.R.U32.HI R5, RZ, 0x10, R2 ;  /* 0x00000010ff057819 */ /* 0x000fc80000011602 */
[----:B------:R-:W-:-:S13]  /*139d0*/  ISETP.NE.AND P0, PT, R5, RZ, PT ;  /* 0x000000ff0500720c */ /* 0x000fda0003f05270 */
[----:B------:R-:W0:Y:S02]  /*139e0*/  @!P0 LDC R5, c[0x0][0x9f0] ;  /* 0x00027c00ff058b82 */ /* 0x000e240000000800 */
[-C--:B0-----:R-:W-:Y:S02]  /*139f0*/  IABS R7, R5.reuse ;  /* 0x0000000500077213 */ /* 0x081fe40000000000 */
[----:B------:R-:W-:Y:S02]  /*13a00*/  IADD3 R6, R5, -0x1, R0 ;  /* 0xffffffff05067810 */ /* 0x000fe40007ffe000 */
[----:B------:R-:W0:Y:S02]  /*13a10*/  I2F.RP R9, R7 ;  /* 0x0000000700097306 */ /* 0x000e240000209400 */
[----:B------:R-:W-:-:S04]  /*13a20*/  LOP3.LUT R2, R6, R5, RZ, 0x3c, !PT ;  /* 0x0000000506027212 */ /* 0x000fc800078e3cff */
[----:B------:R-:W-:Y:S02]  /*13a30*/  ISETP.GE.AND P2, PT, R2, RZ, PT ;  /* 0x000000ff0200720c */ /* 0x000fe40003f46270 */
[----:B0-----:R-:W0:Y:S02]  /*13a40*/  MUFU.RCP R9, R9 ;  /* 0x0000000900097308 */ /* 0x001e240000001000 */
[----:B0-----:R-:W-:-:S06]  /*13a50*/  VIADD R10, R9, 0xffffffe ;  /* 0x0ffffffe090a7836 */ /* 0x001fcc0000000000 */
[----:B------:R-:W0:Y:S02]  /*13a60*/  F2I.FTZ.U32.TRUNC.NTZ R3, R10 ;  /* 0x0000000a00037305 */ /* 0x000e24000021f000 */
[----:B0-----:R-:W-:-:S04]  /*13a70*/  IMAD.MOV R2, RZ, RZ, -R3 ;  /* 0x000000ffff027224 */ /* 0x001fc800078e0a03 */
[----:B------:R-:W-:Y:S02]  /*13a80*/  IMAD R8, R2, R7, RZ ;  /* 0x0000000702087224 */ /* 0x000fe400078e02ff */
[----:B------:R-:W-:-:S04]  /*13a90*/  IMAD.MOV.U32 R2, RZ, RZ, RZ ;  /* 0x000000ffff027224 */ /* 0x000fc800078e00ff */
        /* <DEDUP_REMOVED lines=15> */
.L_x_2496:
        /* <DEDUP_REMOVED lines=25> */
.L_x_2498:
        /* <DEDUP_REMOVED lines=20> */
.L_x_2501:
[----:B------:R-:W-:Y:S05]  /*13e60*/  BSYNC B6 ;  /* 0x0000000000067941 */ /* 0x000fea0003800000 */
.L_x_2500:
        /* <DEDUP_REMOVED lines=22> */
.L_x_2503:
[----:B------:R-:W-:Y:S05]  /*13fd0*/  BSYNC B6 ;  /* 0x0000000000067941 */ /* 0x000fea0003800000 */
.L_x_2502:
        /* <DEDUP_REMOVED lines=20> */
.L_x_2505:
[----:B------:R-:W-:Y:S05]  /*14120*/  BSYNC B6 ;  /* 0x0000000000067941 */ /* 0x000fea0003800000 */
.L_x_2504:
        /* <DEDUP_REMOVED lines=19> */
.L_x_2507:
[----:B------:R-:W-:Y:S05]  /*14260*/  BSYNC B6 ;  /* 0x0000000000067941 */ /* 0x000fea0003800000 */
.L_x_2506:
        /* <DEDUP_REMOVED lines=8> */
[----:B------:R-:W-:Y:S02]  /*142f0*/  ULDC UR4, c[0x0][0x2f4] ;  /* 0x0000bd0000047ab9 */ /* 0x000fe40000000800 */
[C---:B------:R-:W-:Y:S01]  /*14300*/  ISETP.GE.AND P1, PT, R35.reuse, UR4, PT ;  /* 0x0000000423007c0c */ /* 0x040fe2000bf26270 */
[----:B------:R-:W-:Y:S01]  /*14310*/  IMAD.U32 R3, RZ, RZ, UR5 ;  /* 0x00000005ff037e24 */ /* 0x000fe2000f8e00ff */
[----:B------:R-:W-:Y:S01]  /*14320*/  LOP3.LUT R21, R35, 0x40, RZ, 0xfc, !PT ;  /* 0x0000004023157812 */ /* 0x000fe200078efcff */
[----:B------:R-:W-:Y:S01]  /*14330*/  ULDC UR5, c[0x0][0x320] ;  /* 0x0000c80000057ab9 */ /* 0x000fe20000000800 */
[----:B------:R-:W-:Y:S02]  /*14340*/  LOP3.LUT R17, R17, 0xffffffef, RZ, 0xc0, !PT ;  /* 0xffffffef11117812 */ /* 0x000fe400078ec0ff */
[----:B------:R1:W5:Y:S01]  /*14350*/  @P0 LDG.E R31, desc[UR36][R2.64] ;  /* 0x00000024021f0981 */ /* 0x000362000c1e1900 */
[----:B------:R-:W-:Y:S01]  /*14360*/  ISETP.GE.AND P0, PT, R21, UR4, PT ;  /* 0x0000000415007c0c */ /* 0x000fe2000bf06270 */
[----:B------:R-:W-:Y:S01]  /*14370*/  UMOV UR6, 0xffffffff ;  /* 0xffffffff00067882 */ /* 0x000fe20000000000 */
[----:B------:R-:W-:-:S04]  /*14380*/  LOP3.LUT R24, R35, 0x80, RZ, 0xfc, !PT ;  /* 0x0000008023187812 */ /* 0x000fc800078efcff */
[----:B------:R-:W-:Y:S02]  /*14390*/  @P1 LOP3.LUT R17, R17, 0x10, RZ, 0xfc, !PT ;  /* 0x0000001011111812 */ /* 0x000fe400078efcff */
[----:B------:R-:W-:Y:S02]  /*143a0*/  ISETP.GE.AND P2, PT, R24, UR4, PT ;  /* 0x0000000418007c0c */ /* 0x000fe4000bf46270 */
[----:B------:R-:W-:Y:S02]  /*143b0*/  LOP3.LUT R17, R17, 0xfffffff7, RZ, 0xc0, !PT ;  /* 0xfffffff711117812 */ /* 0x000fe400078ec0ff */
[----:B------:R-:W-:Y:S02]  /*143c0*/  ISETP.GE.AND P1, PT, R35, UR5, PT ;  /* 0x0000000523007c0c */ /* 0x000fe4000bf26270 */
[----:B------:R-:W-:Y:S02]  /*143d0*/  @P0 LOP3.LUT R17, R17, 0x8, RZ, 0xfc, !PT ;  /* 0x0000000811110812 */ /* 0x000fe400078efcff */
[----:B------:R-:W-:-:S02]  /*143e0*/  ISETP.GE.AND P0, PT, R21, UR5, PT ;  /* 0x0000000515007c0c */ /* 0x000fc4000bf06270 */
[----:B------:R-:W-:-:S04]  /*143f0*/  LOP3.LUT R17, R17, 0xfffffffb, RZ, 0xc0, !PT ;  /* 0xfffffffb11117812 */ /* 0x000fc800078ec0ff */
[----:B------:R-:W-:-:S04]  /*14400*/  @P2 LOP3.LUT R17, R17, 0x4, RZ, 0xfc, !PT ;  /* 0x0000000411112812 */ /* 0x000fc800078efcff */
[----:B------:R-:W-:-:S04]  /*14410*/  LOP3.LUT R17, R17, 0xfffffffe, RZ, 0xc0, !PT ;  /* 0xfffffffe11117812 */ /* 0x000fc800078ec0ff */
[----:B------:R-:W-:-:S04]  /*14420*/  LOP3.LUT R17, R17, 0xfffffffd, RZ, 0xc0, !PT ;  /* 0xfffffffd11117812 */ /* 0x000fc800078ec0ff */
[----:B------:R-:W-:-:S04]  /*14430*/  @P1 LOP3.LUT R17, R17, 0x2, RZ, 0xfc, !PT ;  /* 0x0000000211111812 */ /* 0x000fc800078efcff */
[----:B------:R-:W-:Y:S01]  /*14440*/  @P0 LOP3.LUT R17, R17, 0x1, RZ, 0xfc, !PT ;  /* 0x0000000111110812 */ /* 0x000fe200078efcff */
[----:B01----:R-:W-:Y:S06]  /*14450*/  BRA.DIV UR6, `(.L_x_2508) ;  /* 0x0000005206e87947 */ /* 0x003fec000b800000 */
.L_x_2590:
[----:B------:R-:W0:Y:S01]  /*14460*/  S2R R0, SR_TID.X ;  /* 0x0000000000007919 */ /* 0x000e220000002100 */
[----:B------:R-:W-:Y:S01]  /*14470*/  ISETP.NE.AND P2, PT, R20, 0x1, PT ;  /* 0x000000011400780c */ /* 0x000fe20003f45270 */
[----:B------:R-:W-:Y:S01]  /*14480*/  UMOV UR4, 0xa0 ;  /* 0x000000a000047882 */ /* 0x000fe20000000000 */
[----:B-----5:R-:W-:Y:S01]  /*14490*/  SHF.R.S32.HI R37, RZ, 0x1f, R31 ;  /* 0x0000001fff257819 */ /* 0x020fe2000001141f */
[----:B------:R-:W1:Y:S01]  /*144a0*/  S2R R10, SR_TID.X ;  /* 0x00000000000a7919 */ /* 0x000e620000002100 */
[----:B------:R-:W-:Y:S01]  /*144b0*/  UIMAD UR4, UR47, UR4, -0xa0 ;  /* 0xffffff602f0474a4 */ /* 0x000fe2000f8e0204 */
[----:B------:R-:W-:-:S08]  /*144c0*/  LOP3.LUT R17, R17, 0xffffff7f, RZ, 0xc0, !PT ;  /* 0xffffff7f11117812 */ /* 0x000fd000078ec0ff */
[----:B------:R-:W2:Y:S01]  /*144d0*/  @P2 LDC R5, c[0x0][0x434] ;  /* 0x00010d00ff052b82 */ /* 0x000ea20000000800 */
[----:B------:R-:W-:-:S07]  /*144e0*/  @P2 LOP3.LUT R17, R17, 0x80, RZ, 0xfc, !PT ;  /* 0x0000008011112812 */ /* 0x000fce00078efcff */
[----:B------:R-:W3:Y:S01]  /*144f0*/  @P2 LDC R4, c[0x0][0x438] ;  /* 0x00010e00ff042b82 */ /* 0x000ee20000000800 */
[----:B0-----:R-:W-:Y:S01]  /*14500*/  LOP3.LUT R0, R0, 0x7f, RZ, 0xc0, !PT ;  /* 0x0000007f00007812 */ /* 0x001fe200078ec0ff */
[----:B-1----:R-:W-:-:S03]  /*14510*/  IMAD.SHL.U32 R11, R10, 0x20, RZ ;  /* 0x000000200a0b7824 */ /* 0x002fc600078e00ff */
        /* <DEDUP_REMOVED lines=8> */
[----:B--2---:R-:W-:Y:S01]  /*145a0*/  @P2 IMAD.HI.U32 R5, R8, R5, RZ ;  /* 0x0000000508052227 */ /* 0x004fe200078e00ff */
        /* <DEDUP_REMOVED lines=31> */
[----:B------:R-:W-:-:S02]  /*147a0*/  LOP3.LUT R17, R17, 0xffffffbf, RZ, 0xc0, !PT ;  /* 0xffffffbf11117812 */ /* 0x000fc400078ec0ff */
[----:B0-----:R-:W-:-:S04]  /*147b0*/  @!P0 LEA R2, P1, R6, R2, 0x2 ;  /* 0x0000000206028211 */ /* 0x001fc800078210ff */
[----:B------:R-:W-:Y:S01]  /*147c0*/  @!P0 LEA.HI.X R3, R6, R3, R5, 0x2, P1 ;  /* 0x0000000306038211 */ /* 0x000fe200008f1405 */
[----:B------:R-:W-:Y:S02]  /*147d0*/  IMAD.MOV R5, RZ, RZ, -R0 ;  /* 0x000000ffff057224 */ /* 0x000fe400078e0a00 */
[----:B------:R-:W-:Y:S02]  /*147e0*/  IMAD.U32 R0, RZ, RZ, UR44 ;  /* 0x0000002cff007e24 */ /* 0x000fe4000f8e00ff */
[----:B------:R-:W-:-:S03]  /*147f0*/  IMAD.MOV.U32 R6, RZ, RZ, RZ ;  /* 0x000000ffff067224 */ /* 0x000fc600078e00ff */
[----:B------:R-:W-:-:S03]  /*14800*/  ISETP.NE.AND P2, PT, R0, 0x3, PT ;  /* 0x000000030000780c */ /* 0x000fc60003f45270 */
[----:B------:R0:W5:Y:S01]  /*14810*/  @!P0 LDG.E R6, desc[UR36][R2.64] ;  /* 0x0000002402068981 */ /* 0x000162000c1e1900 */
[----:B------:R-:W-:Y:S01]  /*14820*/  ISETP.GT.U32.AND P0, PT, R11, 0x9f, PT ;  /* 0x0000009f0b00780c */ /* 0x000fe20003f04070 */
[----:B------:R-:W-:Y:S01]  /*14830*/  IMAD.MOV R7, RZ, RZ, -R10 ;  /* 0x000000ffff077224 */ /* 0x000fe200078e0a0a */
[----:B------:R-:W-:Y:S01]  /*14840*/  LOP3.LUT R18, R18, 0xffff, RZ, 0xc0, !PT ;  /* 0x0000ffff12127812 */ /* 0x000fe200078ec0ff */
[----:B------:R-:W-:Y:S02]  /*14850*/  IMAD.U32 R10, RZ, RZ, UR47 ;  /* 0x0000002fff0a7e24 */ /* 0x000fe4000f8e00ff */
[C---:B------:R-:W-:Y:S02]  /*14860*/  IMAD R5, R20.reuse, R5, R8 ;  /* 0x0000000514057224 */ /* 0x040fe400078e0208 */
[----:B------:R-:W-:Y:S02]  /*14870*/  IMAD R7, R20, R7, R9 ;  /* 0x0000000714077224 */ /* 0x000fe400078e0209 */
[----:B------:R-:W-:Y:S01]  /*14880*/  @P2 LOP3.LUT R17, R17, 0x40, RZ, 0xfc, !PT ;  /* 0x0000004011112812 */ /* 0x000fe200078efcff */
[----:B------:R-:W-:-:S03]  /*14890*/  VIADD R10, R10, 0xffffffff ;  /* 0xffffffff0a0a7836 */ /* 0x000fc60000000000 */
[----:B------:R-:W-:-:S04]  /*148a0*/  LOP3.LUT R17, R17, 0xffffffdf, RZ, 0xc0, !PT ;  /* 0xffffffdf11117812 */ /* 0x000fc800078ec0ff */
[----:B------:R-:W-:Y:S01]  /*148b0*/  @P0 LOP3.LUT R17, R17, 0x20, RZ, 0xfc, !PT ;  /* 0x0000002011110812 */ /* 0x000fe200078efcff */
[----:B0-----:R-:W-:Y:S06]  /*148c0*/  @!P2 BRA `(.L_x_2509) ;  /* 0x000000000004a947 */ /* 0x001fec0003800000 */
[----:B------:R-:W-:Y:S01]  /*148d0*/  BPT.TRAP 0x1 ;  /* 0x000000040000795c */ /* 0x000fe20000300000 */
.L_x_2509:
[----:B------:R-:W-:Y:S01]  /*148e0*/  IMAD R0, R19, 0x8, R16 ;  /* 0x0000000813007824 */ /* 0x000fe200078e0210 */
[----:B------:R-:W-:Y:S01]  /*148f0*/  SHF.L.U32 R29, R32, 0x1f, RZ ;  /* 0x0000001f201d7819 */ /* 0x000fe200000006ff */
[----:B------:R-:W-:Y:S01]  /*14900*/  BSSY B0, `(.L_x_2510) ;  /* 0x0000004000007945 */ /* 0x000fe20003800000 */
[----:B------:R-:W-:Y:S02]  /*14910*/  SHF.R.S32.HI R25, RZ, 0x1f, R7 ;  /* 0x0000001fff197819 */ /* 0x000fe40000011407 */
[----:B------:R-:W0:Y:S02]  /*14920*/  SYNCS.PHASECHK.TRANS64.TRYWAIT P0, [R0+URZ+0x29880], R29 ;  /* 0x0298801d000075a7 */ /* 0x000e24000800017f */
[----:B0-----:R-:W-:Y:S05]  /*14930*/  @!P0 BRA `(.L_x_2511) ;  /* 0x0000004c00dc8947 */ /* 0x001fea0003800000 */
.L_x_2591:
[----:B------:R-:W-:Y:S05]  /*14940*/  BSYNC B0 ;  /* 0x0000000000007941 */ /* 0x000fea0003800000 */
.L_x_2510:
[----:B------:R-:W-:Y:S01]  /*14950*/  ULDC.64 UR4, c[0x0][0x328] ;  /* 0x0000ca0000047ab9 */ /* 0x000fe20000000a00 */
[----:B-----5:R-:W-:Y:S01]  /*14960*/  SHF.R.S32.HI R27, RZ, 0x1f, R6 ;  /* 0x0000001fff1b7819 */ /* 0x020fe20000011406 */
[----:B------:R-:W-:Y:S01]  /*14970*/  IMAD R8, R25, UR4, RZ ;  /* 0x0000000419087c24 */ /* 0x000fe2000f8e02ff */
[----:B------:R-:W1:Y:S01]  /*14980*/  S2R R13, SR_TID.X ;  /* 0x00000000000d7919 */ /* 0x000e620000002100 */
        /* <DEDUP_REMOVED lines=16> */
[----:B------:R-:W-:-:S03]  /*14a90*/  ULDC.64 UR4, c[0x0][0x330] ;  /* 0x0000cc0000047ab9 */ /* 0x000fc60000000a00 */
[----:B------:R-:W-:Y:S01]  /*14aa0*/  IMAD.IADD R3, R3, 0x1, R10 ;  /* 0x0000000103037824 */ /* 0x000fe200078e020a */
[----:B-1----:R-:W-:Y:S01]  /*14ab0*/  LOP3.LUT R13, R13, 0x7f, RZ, 0xc0, !PT ;  /* 0x0000007f0d0d7812 */ /* 0x002fe200078ec0ff */
[----:B------:R-:W-:Y:S02]  /*14ac0*/  IMAD R10, R28, UR6, RZ ;  /* 0x000000061c0a7c24 */ /* 0x000fe4000f8e02ff */
[C---:B------:R-:W-:Y:S01]  /*14ad0*/  IMAD.WIDE.U32 R2, R4.reuse, UR6, R2 ;  /* 0x0000000604027c25 */ /* 0x040fe2000f8e0002 */
[--C-:B------:R-:W-:Y:S02]  /*14ae0*/  SHF.R.U32.HI R14, RZ, 0x2, R13.reuse ;  /* 0x00000002ff0e7819 */ /* 0x100fe4000001160d */
[----:B------:R-:W-:Y:S01]  /*14af0*/  SHF.R.U32.HI R13, RZ, 0x5, R13 ;  /* 0x00000005ff0d7819 */ /* 0x000fe2000001160d */
[----:B------:R-:W-:Y:S01]  /*14b00*/  IMAD R10, R4, UR7, R10 ;  /* 0x00000007040a7c24 */ /* 0x000fe2000f8e020a */
[----:B------:R-:W-:Y:S01]  /*14b10*/  ULDC.64 UR6, c[0x0][0x318] ;  /* 0x0000c60000067ab9 */ /* 0x000fe20000000a00 */
[----:B------:R-:W-:-:S02]  /*14b20*/  IMAD R22, R18, UR5, RZ ;  /* 0x0000000512167c24 */ /* 0x000fc4000f8e02ff */
        /* <DEDUP_REMOVED lines=56> */
.L_x_2603:
        /* <DEDUP_REMOVED lines=12> */
.L_x_2513:
[----:B------:R-:W-:Y:S02]  /*14f70*/  PLOP3.LUT P1, PT, P1, P0, PT, 0xa2, 0x0 ;  /* 0x000000000000781c */ /* 0x000fe40000f21472 */
[----:B------:R-:W-:-:S08]  /*14f80*/  @P0 R2UR P1, UR4, R0 ;  /* 0x00000000000402ca */ /* 0x000fd00000020000 */
[----:B------:R-:W-:-:S05]  /*14f90*/  @P0 PLOP3.LUT P0, PT, P1, PT, PT, 0x80, 0x0 ;  /* 0x000000000000081c */ /* 0x000fca0000f0f070 */
[----:B------:R-:W-:Y:S01]  /*14fa0*/  @!P1 SYNCS.ARRIVE.TRANS64.RED.A0T1 RZ, [UR4+0x29870], RZ ;  /* 0x029870ffffff99a7 */ /* 0x000fe20008200404 */
[----:B------:R-:W-:Y:S07]  /*14fb0*/  @!P1 ARRIVES.LDGSTSBAR.64.TRANSCNT [UR4+0x29870] ;  /* 0x02987000ff0099b0 */ /* 0x000fee0008000a84 */
[----:B------:R-:W-:Y:S05]  /*14fc0*/  @P0 BRA.U.ANY `(.L_x_2513) ;  /* 0xfffffffd00e80947 */ /* 0x000fea000393ffff */
[----:B------:R-:W-:Y:S01]  /*14fd0*/  NOP ;  /* 0x0000000000007918 */ /* 0x000fe20000000000 */
[----:B------:R-:W-:-:S13]  /*14fe0*/  LOP3.LUT P6, RZ, R17, 0x40, RZ, 0xc0, !PT ;  /* 0x0000004011ff7812 */ /* 0x000fda00078cc0ff */
[----:B------:R-:W-:Y:S05]  /*14ff0*/  @!P6 BRA `(.L_x_2514) ;  /* 0x000000000004e947 */ /* 0x000fea0003800000 */
[----:B------:R-:W-:Y:S01]  /*15000*/  BPT.TRAP 0x1 ;  /* 0x000000040000795c */ /* 0x000fe20000300000 */
.L_x_2514:
[----:B------:R3:W-:Y:S01]  /*15010*/  SYNCS.ARRIVE.TRANS64.A1T0 RZ, [R0+URZ+0x29870], RZ ;  /* 0x029870ff00ff79a7 */ /* 0x0007e2000810003f */
[----:B------:R-:W-:Y:S05]  /*15020*/  @!P6 BRA `(.L_x_2515) ;  /* 0x000000000004e947 */ /* 0x000fea0003800000 */
[----:B------:R-:W-:Y:S01]  /*15030*/  BPT.TRAP 0x1 ;  /* 0x000000040000795c */ /* 0x000fe20000300000 */
.L_x_2515:
[----:B------:R-:W4:Y:S01]  /*15040*/  SYNCS.PHASECHK.TRANS64.TRYWAIT P0, [R0+URZ+0x29840], R29 ;  /* 0x0298401d000075a7 */ /* 0x000f22000800017f */
[----:B------:R-:W-:Y:S04]  /*15050*/  BSSY B0, `(.L_x_2516) ;  /* 0x0000002000007945 */ /* 0x000fe80003800000 */
[----:B----4-:R-:W-:Y:S05]  /*15060*/  @!P0 BRA `(.L_x_2517) ;  /* 0x0000004c00d48947 */ /* 0x010fea0003800000 */
.L_x_2604:
[----:B------:R-:W-:Y:S05]  /*15070*/  BSYNC B0 ;  /* 0x0000000000007941 */ /* 0x000fea0003800000 */
.L_x_2516:
[----:B--2---:R-:W2:Y:S01]  /*15080*/  LDL R9, [R1+0x14] ;  /* 0x0000140001097983 */ /* 0x004ea20000100800 */
        /* <DEDUP_REMOVED lines=29> */
[----:B--2---:R-:W-:Y:S01]  /*15260*/  IMAD R4, R19, 0x7800, R9 ;  /* 0x0000780013047824 */ /* 0x004fe200078e0209 */
[----:B------:R-:W-:Y:S07]  /*15270*/  BRA.DIV UR4, `(.L_x_2518) ;  /* 0x0000004e04647947 */ /* 0x000fee000b800000 */
[----:B------:R-:W2:Y:S01]  /*15280*/  SHFL.IDX PT, R3, R5, RZ, 0x1c1f ;  /* 0x001c1fff05037589 */ /* 0x000ea200000e0000 */
[C---:B------:R-:W-:Y:S01]  /*15290*/  LOP3.LUT P6, RZ, R17.reuse, 0x8, RZ, 0xc0, !PT ;  /* 0x0000000811ff7812 */ /* 0x040fe200078cc0ff */
[C-C-:B------:R-:W-:Y:S01]  /*152a0*/  @P5 IMAD.IADD R9, R16.reuse, 0x1, R4.reuse ;  /* 0x0000000110095824 */ /* 0x140fe200078e0204 */
[----:B------:R-:W-:Y:S01]  /*152b0*/  LOP3.LUT P1, RZ, R17, 0x4, RZ, 0xc0, !PT ;  /* 0x0000000411ff7812 */ /* 0x000fe2000782c0ff */
[----:B------:R-:W5:Y:S01]  /*152c0*/  SHFL.IDX PT, R2, R6, RZ, 0x1c1f ;  /* 0x001c1fff06027589 */ /* 0x000f6200000e0000 */
[----:B------:R-:W-:-:S03]  /*152d0*/  @P4 IMAD.IADD R21, R16, 0x1, R4 ;  /* 0x0000000110154824 */ /* 0x000fc600078e0204 */
[----:B------:R-:W-:Y:S01]  /*152e0*/  SHFL.IDX PT, R7, R7, RZ, 0x1c1f ;  /* 0x001c1fff07077589 */ /* 0x000fe200000e0000 */
[----:B--2---:R-:W-:-:S05]  /*152f0*/  @P5 IADD3 R3, P0, R35, R3, RZ ;  /* 0x0000000323035210 */ /* 0x004fca0007f1e0ff */
        /* <DEDUP_REMOVED lines=9> */
[----:B--2---:R-:W2:Y:S01]  /*15390*/  SHFL.IDX PT, R3, R5, 0x1, 0x1c1f ;  /* 0x003c1f0005037f89 */ /* 0x004ea200000e0000 */
[----:B------:R-:W-:-:S03]  /*153a0*/  @P3 IMAD.IADD R9, R16, 0x1, R4 ;  /* 0x0000000110093824 */ /* 0x000fc600078e0204 */
[----:B------:R-:W5:Y:S01]  /*153b0*/  SHFL.IDX PT, R2, R6, 0x1, 0x1c1f ;  /* 0x003c1f0006027f89 */ /* 0x000f6200000e0000 */
[----:B--2---:R-:W-:-:S05]  /*153c0*/  @P4 IADD3 R3, P0, R35, R3, RZ ;  /* 0x0000000323034210 */ /* 0x004fca0007f1e0ff */
[----:B-----5:R-:W-:-:S05]  /*153d0*/  @P4 IMAD.X R2, RZ, RZ, R2, P0 ;  /* 0x000000ffff024224 */ /* 0x020fca00000e0602 */
[----:B------:R-:W-:-:S04]  /*153e0*/  @P4 LOP3.LUT R3, R3, R2, RZ, 0x3c, !PT ;  /* 0x0000000203034212 */ /* 0x000fc800078e3cff */
[----:B------:R-:W-:-:S04]  /*153f0*/  @P4 LOP3.LUT R2, R3, R2, RZ, 0x3c, !PT ;  /* 0x0000000203024212 */ /* 0x000fc800078e3cff */
[----:B------:R-:W-:-:S05]  /*15400*/  @P4 LOP3.LUT R3, R3, R2, RZ, 0x3c, !PT ;  /* 0x0000000203034212 */ /* 0x000fca00078e3cff */
[----:B------:R-:W-:Y:S04]  /*15410*/  @P4 LDGSTS.E.BYPASS.LTC128B.128 [R21+0x1ac00], desc[UR36][R2.64], !P5 ;  /* 0x1ac0000002154fae */ /* 0x000fe8000e901d64 */
[----:B------:R-:W-:Y:S04]  /*15420*/  @P4 LDGSTS.E.BYPASS.LTC128B.128 [R21+0x1d400], desc[UR36][R2.64+0x40], !P6 ;  /* 0x1d40004002154fae */ /* 0x000fe8000f101d64 */
[----:B------:R2:W-:Y:S04]  /*15430*/  @P4 LDGSTS.E.BYPASS.LTC128B.128 [R21+0x1fc00], desc[UR36][R2.64+0x80], !P1 ;  /* 0x1fc0008002154fae */ /* 0x0005e8000c901d64 */
[----:B--2---:R-:W2:Y:S01]  /*15440*/  SHFL.IDX PT, R3, R5, 0x2, 0x1c1f ;  /* 0x005c1f0005037f89 */ /* 0x004ea200000e0000 */
[----:B------:R-:W-:-:S03]  /*15450*/  @P2 IMAD.IADD R21, R16, 0x1, R4 ;  /* 0x0000000110152824 */ /* 0x000fc600078e0204 */
[----:B------:R-:W5:Y:S04]  /*15460*/  SHFL.IDX PT, R2, R6, 0x2, 0x1c1f ;  /* 0x005c1f0006027f89 */ /* 0x000f6800000e0000 */
[----:B------:R-:W-:Y:S01]  /*15470*/  SHFL.IDX PT, R6, R6, 0x3, 0x1c1f ;  /* 0x007c1f0006067f89 */ /* 0x000fe200000e0000 */
        /* <DEDUP_REMOVED lines=8> */
[----:B--2---:R-:W2:Y:S02]  /*15500*/  SHFL.IDX PT, R2, R5, 0x3, 0x1c1f ;  /* 0x007c1f0005027f89 */ /* 0x004ea400000e0000 */
[----:B--2---:R-:W-:-:S05]  /*15510*/  @P2 IADD3 R2, P0, R35, R2, RZ ;  /* 0x0000000223022210 */ /* 0x004fca0007f1e0ff */
[----:B------:R-:W-:-:S05]  /*15520*/  @P2 IMAD.X R3, RZ, RZ, R6, P0 ;  /* 0x000000ffff032224 */ /* 0x000fca00000e0606 */
[----:B------:R-:W-:Y:S04]  /*15530*/  @P2 LDGSTS.E.BYPASS.LTC128B.128 [R21+0x1bc00], desc[UR36][R2.64], !P5 ;  /* 0x1bc0000002152fae */ /* 0x000fe8000e901d64 */
[----:B------:R-:W-:Y:S04]  /*15540*/  @P2 LDGSTS.E.BYPASS.LTC128B.128 [R21+0x1e400], desc[UR36][R2.64+0x40], !P6 ;  /* 0x1e40004002152fae */ /* 0x000fe8000f101d64 */
[----:B------:R2:W-:Y:S04]  /*15550*/  @P2 LDGSTS.E.BYPASS.LTC128B.128 [R21+0x20c00], desc[UR36][R2.64+0x80], !P1 ;  /* 0x20c0008002152fae */ /* 0x0005e8000c901d64 */
[----:B--2---:R2:W0:Y:S02]  /*15560*/  SHFL.IDX PT, R2, R8, RZ, 0x1c1f ;  /* 0x001c1fff08027589 */ /* 0x00442400000e0000 */
.L_x_2616:
[----:B------:R-:W-:Y:S01]  /*15570*/  LOP3.LUT P0, RZ, R17, 0x100, RZ, 0xc0, !PT ;  /* 0x0000010011ff7812 */ /* 0x000fe2000780c0ff */
[----:B------:R-:W-:-:S12]  /*15580*/  BSSY B0, `(.L_x_2519) ;  /* 0x000000e000007945 */ /* 0x000fd80003800000 */
[----:B------:R-:W-:Y:S05]  /*15590*/  @!P0 BRA `(.L_x_2520) ;  /* 0x0000000000308947 */ /* 0x000fea0003800000 */
[C---:B------:R-:W-:Y:S01]  /*155a0*/  LOP3.LUT P3, RZ, R17.reuse, 0x10, RZ, 0xc0, !PT ;  /* 0x0000001011ff7812 */ /* 0x040fe2000786c0ff */
[----:B------:R-:W-:Y:S01]  /*155b0*/  IMAD.IADD R4, R16, 0x1, R4 ;  /* 0x0000000110047824 */ /* 0x000fe200078e0204 */
[C---:B------:R-:W-:Y:S02]  /*155c0*/  LOP3.LUT P2, RZ, R17.reuse, 0x8, RZ, 0xc0, !PT ;  /* 0x0000000811ff7812 */ /* 0x040fe4000784c0ff */
[----:B------:R-:W-:Y:S02]  /*155d0*/  LOP3.LUT P1, RZ, R17, 0x4, RZ, 0xc0, !PT ;  /* 0x0000000411ff7812 */ /* 0x000fe4000782c0ff */
[----:B0-----:R-:W-:-:S05]  /*155e0*/  IADD3 R2, P0, R35, R2, RZ ;  /* 0x0000000223027210 */ /* 0x001fca0007f1e0ff */
[----:B------:R-:W-:-:S05]  /*155f0*/  IMAD.X R3, RZ, RZ, R7, P0 ;  /* 0x000000ffff037224 */ /* 0x000fca00000e0607 */
[----:B------:R-:W-:Y:S01]  /*15600*/  @!PT LDS RZ, [RZ] ;  /* 0x00000000fffff984 */ /* 0x000fe20000000800 */
[----:B------:R-:W-:Y:S01]  /*15610*/  @!PT LDS RZ, [RZ] ;  /* 0x00000000fffff984 */ /* 0x000fe20000000800 */
[----:B------:R-:W-:Y:S01]  /*15620*/  @!PT LDS RZ, [RZ] ;  /* 0x00000000fffff984 */ /* 0x000fe20000000800 */
[----:B------:R0:W-:Y:S04]  /*15630*/  LDGSTS.E.BYPASS.LTC128B.128 [R4+0x1c400], desc[UR36][R2.64], !P3 ;  /* 0x1c40000002047fae */ /* 0x0001e8000d901d64 */
[----:B------:R0:W-:Y:S04]  /*15640*/  LDGSTS.E.BYPASS.LTC128B.128 [R4+0x1ec00], desc[UR36][R2.64+0x40], !P2 ;  /* 0x1ec0004002047fae */ /* 0x0001e8000d101d64 */
[----:B------:R0:W-:Y:S02]  /*15650*/  LDGSTS.E.BYPASS.LTC128B.128 [R4+0x21400], desc[UR36][R2.64+0x80], !P1 ;  /* 0x2140008002047fae */ /* 0x0001e4000c901d64 */
.L_x_2520:
[----:B------:R-:W-:Y:S05]  /*15660*/  BSYNC B0 ;  /* 0x0000000000007941 */ /* 0x000fea0003800000 */
.L_x_2519:
[----:B------:R-:W-:Y:S01]  /*15670*/  NOP ;  /* 0x0000000000007918 */ /* 0x000fe20000000000 */
[----:B------:R-:W-:-:S13]  /*15680*/  PLOP3.LUT P0, PT, PT, PT, PT, 0x80, 0x0 ;  /* 0x000000000000781c */ /* 0x000fda0003f0f070 */
.L_x_2521:
        /* <DEDUP_REMOVED lines=10> */
.L_x_2522:
[----:B------:R0:W-:Y:S02]  /*15730*/  SYNCS.ARRIVE.TRANS64.A1T0 RZ, [R0+URZ+0x29830], RZ ;  /* 0x029830ff00ff79a7 */ /* 0x0001e4000810003f */
[----:B------:R-:W-:Y:S05]  /*15740*/  WARPSYNC.ALL ;  /* 0x0000000000007948 */ /* 0x000fea0003800000 */
[----:B0--34-:R-:W-:Y:S01]  /*15750*/  VIADD R0, R16, 0x14400 ;  /* 0x0001440010007836 */ /* 0x019fe20000000000 */
[----:B------:R-:W-:Y:S01]  /*15760*/  USHF.R.S32.HI UR4, URZ, 0x1f, UR40 ;  /* 0x0000001f3f047899 */ /* 0x000fe20008011428 */
[----:B------:R-:W-:Y:S01]  /*15770*/  BAR.SYNC.DEFER_BLOCKING 0x8, 0x180 ;  /* 0x0206000000007b1d */ /* 0x000fe20000010000 */
[----:B------:R-:W-:Y:S02]  /*15780*/  UISETP.NE.AND UP0, UPT, UR48, URZ, UPT ;  /* 0x0000003f3000728c */ /* 0x000fe4000bf05270 */
[----:B------:R-:W-:-:S02]  /*15790*/  LOP3.LUT P0, RZ, R0, 0x1bf, RZ, 0xc0, !PT ;  /* 0x000001bf00ff7812 */ /* 0x000fc4000780c0ff */
[----:B------:R-:W-:Y:S01]  /*157a0*/  USEL UR42, UR42, URZ, !UP0 ;  /* 0x0000003f2a2a7287 */ /* 0x000fe2000c000000 */
[----:B------:R-:W-:Y:S01]  /*157b0*/  BSSY B6, `(.L_x_2523) ;  /* 0x0000018000067945 */ /* 0x000fe20003800000 */
[----:B------:R-:W-:Y:S02]  /*157c0*/  ULDC.64 UR6, c[0x0][0x298] ;  /* 0x0000a60000067ab9 */ /* 0x000fe40000000a00 */
[----:B------:R-:W-:Y:S02]  /*157d0*/  UIMAD UR4, UR4, UR6, URZ ;  /* 0x00000006040472a4 */ /* 0x000fe4000f8e023f */
[----:B------:R-:W-:Y:S02]  /*157e0*/  UIMAD.WIDE.U32 UR38, UR40, UR6, URZ ;  /* 0x00000006282672a5 */ /* 0x000fe4000f8e003f */
[----:B------:R-:W-:Y:S02]  /*157f0*/  UIMAD UR4, UR40, UR7, UR4 ;  /* 0x00000007280472a4 */ /* 0x000fe4000f8e0204 */
[----:B------:R-:W-:-:S02]  /*15800*/  USEL UR40, UR43, URZ, !UP0 ;  /* 0x0000003f2b287287 */ /* 0x000fc4000c000000 */
        /* <DEDUP_REMOVED lines=13> */
[----:B--2---:R-:W-:Y:S02]  /*158e0*/  IMAD.MOV.U32 R8, RZ, RZ, 0x70 ;  /* 0x00000070ff087424 */ /* 0x004fe400078e00ff */
[----:B------:R-:W-:Y:S02]  /*158f0*/  IMAD.MOV.U32 R12, RZ, RZ, 0x1 ;  /* 0x00000001ff0c7424 */ /* 0x000fe400078e00ff */
[----:B------:R-:W-:-:S07]  /*15900*/  IMAD.MOV.U32 R13, RZ, RZ, RZ ;  /* 0x000000ffff0d7224 */ /* 0x000fce00078e00ff */
[----:B------:R-:W-:-:S07]  /*15910*/  LEPC R20, `(.L_x_2524) ;  /* 0x000000001014794e */ /* 0x000fce0000000000 */
[----:B01----:R-:W-:Y:S05]  /*15920*/  CALL.ABS.NOINC R2 ;  /* 0x0000000002007343 */ /* 0x003fea0003c00000 */
.L_x_2524:
[----:B------:R-:W-:Y:S05]  /*15930*/  BSYNC B6 ;  /* 0x0000000000067941 */ /* 0x000fea0003800000 */
.L_x_2523:
[----:B------:R-:W0:Y:S01]  /*15940*/  S2R R2, SR_TID.X ;  /* 0x0000000000027919 */ /* 0x000e220000002100 */
[----:B--2---:R2:W5:Y:S01]  /*15950*/  LDL R8, [R1+0x24] ;  /* 0x0000240001087983 */ /* 0x0045620000100800 */
[----:B------:R-:W-:Y:S01]  /*15960*/  ISETP.NE.AND P6, PT, R30, 0x1, PT ;  /* 0x000000011e00780c */ /* 0x000fe20003fc5270 */
[----:B------:R-:W-:-:S12]  /*15970*/  ULDC.64 UR6, c[0x0][0x2d8] ;  /* 0x0000b60000067ab9 */ /* 0x000fd80000000a00 */
[----:B------:R-:W3:Y:S01]  /*15980*/  @P6 LDC R5, c[0x0][0x44c] ;  /* 0x00011300ff056b82 */ /* 0x000ee20000000800 */
[----:B------:R-:W-:-:S07]  /*15990*/  R2UR UR8, R18 ;  /* 0x00000000120872ca */ /* 0x000fce00000e0000 */
[----:B------:R-:W4:Y:S01]  /*159a0*/  @P6 LDC R3, c[0x0][0x450] ;  /* 0x00011400ff036b82 */ /* 0x000f220000000800 */
[----:B0-----:R-:W-:-:S04]  /*159b0*/  LOP3.LUT R20, R2, 0x7f, RZ, 0xc0, !PT ;  /* 0x0000007f02147812 */ /* 0x001fc800078ec0ff */
[----:B------:R-:W-:Y:S02]  /*159c0*/  SHF.R.U32.HI R21, RZ, 0x2, R20 ;  /* 0x00000002ff157819 */ /* 0x000fe40000011614 */
[----:B------:R-:W2:Y:S01]  /*159d0*/  LDL R20, [R1+0x4] ;  /* 0x0000040001147983 */ /* 0x000ea20000100800 */
[----:B------:R-:W-:-:S05]  /*159e0*/  IMAD.SHL.U32 R2, R2, 0x20, RZ ;  /* 0x0000002002027824 */ /* 0x000fca00078e00ff */
[----:B------:R-:W-:Y:S02]  /*159f0*/  LOP3.LUT R2, R21, 0x60, R2, 0xf8, !PT ;  /* 0x0000006015027812 */ /* 0x000fe400078ef802 */
[----:B------:R-:W-:Y:S01]  /*15a00*/  R2UR UR9, R18 ;  /* 0x00000000120972ca */ /* 0x000fe200000e0000 */
[----:B------:R-:W-:Y:S01]  /*15a10*/  UMOV UR4, UR38 ;  /* 0x0000002600047c82 */ /* 0x000fe20008000000 */
[----:B------:R-:W-:Y:S02]  /*15a20*/  UMOV UR5, UR43 ;  /* 0x0000002b00057c82 */ /* 0x000fe40008000000 */
[----:B------:R-:W-:Y:S01]  /*15a30*/  UIMAD.WIDE.U32 UR4, UR8, UR6, UR4 ;  /* 0x00000006080472a5 */ /* 0x000fe2000f8e0004 */
[----:B------:R-:W0:Y:S08]  /*15a40*/  S2R R21, SR_TID.X ;  /* 0x0000000000157919 */ /* 0x000e300000002100 */
[----:B------:R-:W-:-:S03]  /*15a50*/  UIMAD UR5, UR9, UR7, UR5 ;  /* 0x00000007090572a4 */ /* 0x000fc6000f8e0205 */
[----:B------:R-:W-:Y:S02]  /*15a60*/  ULDC.64 UR8, c[0x0][0x2e0] ;  /* 0x0000b80000087ab9 */ /* 0x000fe40000000a00 */
[----:B------:R-:W-:Y:S02]  /*15a70*/  UIMAD UR6, UR42, UR8, URZ ;  /* 0x000000082a0672a4 */ /* 0x000fe4000f8e023f */
[----:B------:R-:W-:Y:S02]  /*15a80*/  UIMAD.WIDE.U32 UR4, UR40, UR8, UR4 ;  /* 0x00000008280472a5 */ /* 0x000fe4000f8e0004 */
[----:B------:R-:W-:-:S03]  /*15a90*/  UIMAD UR6, UR40, UR9, UR6 ;  /* 0x00000009280672a4 */ /* 0x000fc6000f8e0206 */
[----:B------:R-:W-:Y:S01]  /*15aa0*/  ULDC.64 UR8, c[0x0][0x2d0] ;  /* 0x0000b40000087ab9 */ /* 0x000fe20000000a00 */
[----:B------:R-:W-:Y:S01]  /*15ab0*/  UIADD3 UR5, UR5, UR6, URZ ;  /* 0x0000000605057290 */ /* 0x000fe2000fffe03f */
[C---:B------:R-:W-:Y:S02]  /*15ac0*/  LOP3.LUT R7, R35.reuse, 0x40, RZ, 0xfc, !PT ;  /* 0x0000004023077812 */ /* 0x040fe400078efcff */
[----:B------:R-:W-:Y:S02]  /*15ad0*/  LOP3.LUT R6, R35, 0x80, RZ, 0xfc, !PT ;  /* 0x0000008023067812 */ /* 0x000fe400078efcff */
[----:B0-----:R-:W-:-:S04]  /*15ae0*/  LOP3.LUT R21, R21, 0x7f, RZ, 0xc0, !PT ;  /* 0x0000007f15157812 */ /* 0x001fc800078ec0ff */
[----:B------:R-:W-:Y:S01]  /*15af0*/  SHF.R.U32.HI R9, RZ, 0x2, R21 ;  /* 0x00000002ff097819 */ /* 0x000fe20000011615 */
[----:B--2---:R-:W-:-:S04]  /*15b00*/  IMAD R0, R20, 0x80, R2 ;  /* 0x0000008014007824 */ /* 0x004fc800078e0202 */
[----:B---3--:R-:W-:Y:S02]  /*15b10*/  @P6 IMAD.HI.U32 R4, R0, R5, RZ ;  /* 0x0000000500046227 */ /* 0x008fe400078e00ff */
[----:B------:R-:W0:Y:S02]  /*15b20*/  LDC R5, c[0x0][0x448] ;  /* 0x00011200ff057b82 */ /* 0x000e240000000800 */
[----:B------:R-:W-:Y:S01]  /*15b30*/  IMAD.MOV.U32 R2, RZ, RZ, R0 ;  /* 0x000000ffff027224 */ /* 0x000fe200078e0000 */
[----:B----4-:R-:W-:-:S04]  /*15b40*/  @P6 SHF.R.U32.HI R2, RZ, R3, R4 ;  /* 0x00000003ff026219 */ /* 0x010fc80000011604 */
[--C-:B------:R-:W-:Y:S01]  /*15b50*/  SHF.R.S32.HI R4, RZ, 0x1f, R2.reuse ;  /* 0x0000001fff047819 */ /* 0x100fe20000011402 */
[----:B------:R-:W-:-:S04]  /*15b60*/  IMAD.MOV R3, RZ, RZ, -R2 ;  /* 0x000000ffff037224 */ /* 0x000fc800078e0a02 */
[----:B------:R-:W-:-:S04]  /*15b70*/  IMAD R4, R4, UR8, RZ ;  /* 0x0000000804047c24 */ /* 0x000fc8000f8e02ff */
[----:B------:R-:W-:Y:S02]  /*15b80*/  IMAD R4, R2, UR9, R4 ;  /* 0x0000000902047c24 */ /* 0x000fe4000f8e0204 */
[----:B0-----:R-:W-:Y:S02]  /*15b90*/  IMAD R0, R5, R3, R0 ;  /* 0x0000000305007224 */ /* 0x001fe400078e0200 */
[----:B------:R-:W-:-:S04]  /*15ba0*/  IMAD.U32 R3, RZ, RZ, UR8 ;  /* 0x00000008ff037e24 */ /* 0x000fc8000f8e00ff */
[----:B------:R-:W-:Y:S01]  /*15bb0*/  IMAD.WIDE.U32 R2, R2, R3, UR4 ;  /* 0x0000000402027e25 */ /* 0x000fe2000f8e0003 */
[----:B------:R-:W-:-:S03]  /*15bc0*/  ULDC.64 UR4, c[0x0][0x2c8] ;  /* 0x0000b20000047ab9 */ /* 0x000fc60000000a00 */
[----:B------:R-:W-:Y:S01]  /*15bd0*/  IMAD.IADD R3, R3, 0x1, R4 ;  /* 0x0000000103037824 */ /* 0x000fe200078e0204 */
[----:B------:R-:W-:Y:S01]  /*15be0*/  SHF.R.S32.HI R4, RZ, 0x1f, R0 ;  /* 0x0000001fff047819 */ /* 0x000fe20000011400 */
[----:B------:R-:W-:-:S04]  /*15bf0*/  IMAD.WIDE.U32 R2, R0, UR4, R2 ;  /* 0x0000000400027c25 */ /* 0x000fc8000f8e0002 */
[----:B------:R-:W-:-:S04]  /*15c00*/  IMAD R4, R4, UR4, RZ ;  /* 0x0000000404047c24 */ /* 0x000fc8000f8e02ff */
[----:B------:R-:W-:Y:S01]  /*15c10*/  IMAD R4, R0, UR5, R4 ;  /* 0x0000000500047c24 */ /* 0x000fe2000f8e0204 */
[----:B------:R-:W-:Y:S02]  /*15c20*/  ULDC.64 UR4, c[0x0][0x280] ;  /* 0x0000a00000047ab9 */ /* 0x000fe40000000a00 */
[----:B------:R-:W-:Y:S01]  /*15c30*/  IADD3 R0, P0, R2, UR4, RZ ;  /* 0x0000000402007c10 */ /* 0x000fe2000ff1e0ff */
[----:B------:R-:W-:-:S03]  /*15c40*/  ULDC UR4, c[0x0][0x2b8] ;  /* 0x0000ae0000047ab9 */ /* 0x000fc60000000800 */
[----:B------:R-:W-:Y:S01]  /*15c50*/  IADD3.X R4, R3, UR5, R4, P0, !PT ;  /* 0x0000000503047c10 */ /* 0x000fe200087fe404 */
[----:B------:R-:W-:Y:S01]  /*15c60*/  UMOV UR5, 0xffffffff ;  /* 0xffffffff00057882 */ /* 0x000fe20000000000 */
[----:B------:R-:W-:Y:S02]  /*15c70*/  ISETP.GE.AND P3, PT, R35, UR4, PT ;  /* 0x0000000423007c0c */ /* 0x000fe4000bf66270 */
[----:B------:R-:W-:Y:S02]  /*15c80*/  ISETP.GE.AND P2, PT, R7, UR4, PT ;  /* 0x0000000407007c0c */ /* 0x000fe4000bf46270 */
[----:B------:R-:W-:Y:S01]  /*15c90*/  ISETP.GE.AND P1, PT, R6, UR4, PT ;  /* 0x0000000406007c0c */ /* 0x000fe2000bf26270 */
[----:B------:R-:W-:-:S12]  /*15ca0*/  BRA.DIV UR5, `(.L_x_2525) ;  /* 0x0000004a05b87947 */ /* 0x000fd8000b800000 */
[----:B------:R-:W0:Y:S01]  /*15cb0*/  SHFL.IDX PT, R3, R0, RZ, 0x1c1f ;  /* 0x001c1fff00037589 */ /* 0x000e2200000e0000 */
[----:B------:R-:W-:Y:S02]  /*15cc0*/  IMAD R23, R23, R5, RZ ;  /* 0x0000000517177224 */ /* 0x000fe400078e02ff */
[----:B------:R-:W-:Y:S01]  /*15cd0*/  IMAD R5, R20, 0x80, R9 ;  /* 0x0000008014057824 */ /* 0x000fe200078e0209 */
[----:B------:R-:W2:Y:S04]  /*15ce0*/  SHFL.IDX PT, R2, R4, RZ, 0x1c1f ;  /* 0x001c1fff04027589 */ /* 0x000ea800000e0000 */
[----:B------:R-:W-:Y:S01]  /*15cf0*/  ISETP.GE.AND P0, PT, R5, R23, PT ;  /* 0x000000170500720c */ /* 0x000fe20003f06270 */
[----:B------:R-:W3:-:S12]  /*15d00*/  SHFL.IDX PT, R14, R0, 0x1, 0x1c1f ;  /* 0x003c1f00000e7f89 */ /* 0x000ed800000e0000 */
[----:B0-----:R-:W-:-:S05]  /*15d10*/  @!P0 IADD3 R6, P4, R35, R3, RZ ;  /* 0x0000000323068210 */ /* 0x001fca0007f9e0ff */
[----:B--2---:R-:W-:Y:S02]  /*15d20*/  @!P0 IMAD.X R3, RZ, RZ, R2, P4 ;  /* 0x000000ffff038224 */ /* 0x004fe400020e0602 */
[----:B------:R-:W-:Y:S02]  /*15d30*/  @!P0 IMAD.MOV.U32 R2, RZ, RZ, R6 ;  /* 0x000000ffff028224 */ /* 0x000fe400078e0006 */
[----:B------:R-:W-:-:S03]  /*15d40*/  VIADD R6, R5, 0x20 ;  /* 0x0000002005067836 */ /* 0x000fc60000000000 */
        /* <DEDUP_REMOVED lines=16> */
[----:B--2---:R-:W-:Y:S01]  /*15e50*/  @!P0 IADD3 R6, P4, R35, R14, RZ ;  /* 0x0000000e23068210 */ /* 0x004fe20007f9e0ff */
[----:B------:R-:W2:Y:S04]  /*15e60*/  SHFL.IDX PT, R4, R4, 0x3, 0x1c1f ;  /* 0x007c1f0004047f89 */ /* 0x000ea800000e0000 */
[----:B------:R3:W4:Y:S01]  /*15e70*/  SHFL.IDX PT, R14, R0, 0x3, 0x1c1f ;  /* 0x007c1f00000e7f89 */ /* 0x00072200000e0000 */
[----:B0-----:R-:W-:-:S02]  /*15e80*/  @!P0 IMAD.X R7, RZ, RZ, R2, P4 ;  /* 0x000000ffff078224 */ /* 0x001fc400020e0602 */
[----:B------:R-:W-:Y:S02]  /*15e90*/  @!P0 IMAD.MOV.U32 R2, RZ, RZ, R6 ;  /* 0x000000ffff028224 */ /* 0x000fe400078e0006 */
[----:B------:R-:W-:-:S05]  /*15ea0*/  @!P0 IMAD.MOV.U32 R3, RZ, RZ, R7 ;  /* 0x000000ffff038224 */ /* 0x000fca00078e0007 */
[----:B------:R3:W-:Y:S04]  /*15eb0*/  @!P0 LDGSTS.E.BYPASS.LTC128B.128 [R8+0x15400], desc[UR36][R2.64], !P3 ;  /* 0x1540000002088fae */ /* 0x0007e8000d901d64 */
[----:B------:R3:W-:Y:S04]  /*15ec0*/  @!P0 LDGSTS.E.BYPASS.LTC128B.128 [R8+0x17400], desc[UR36][R2.64+0x40], !P2 ;  /* 0x1740004002088fae */ /* 0x0007e8000d101d64 */
[----:B--2-4-:R3:W-:Y:S02]  /*15ed0*/  @!P0 LDGSTS.E.BYPASS.LTC128B.128 [R8+0x19400], desc[UR36][R2.64+0x80], !P1 ;  /* 0x1940008002088fae */ /* 0x0147e4000c901d64 */
.L_x_2625:
[----:B---3--:R-:W-:Y:S01]  /*15ee0*/  VIADD R0, R5, 0x60 ;  /* 0x0000006005007836 */ /* 0x008fe20000000000 */
        /* <DEDUP_REMOVED lines=11> */
.L_x_2527:
[----:B------:R-:W-:Y:S05]  /*15fa0*/  BSYNC B0 ;  /* 0x0000000000007941 */ /* 0x000fea0003800000 */
.L_x_2526:
[----:B------:R-:W-:Y:S01]  /*15fb0*/  NOP ;  /* 0x0000000000007918 */ /* 0x000fe20000000000 */
[----:B------:R-:W-:-:S13]  /*15fc0*/  PLOP3.LUT P0, PT, PT, PT, PT, 0x80, 0x0 ;  /* 0x000000000000781c */ /* 0x000fda0003f0f070 */
.L_x_2528:
[----:B------:R-:W-:Y:S02]  /*15fd0*/  PLOP3.LUT P1, PT, P1, P0, PT, 0xa2, 0x0 ;  /* 0x000000000000781c */ /* 0x000fe40000f21472 */
[----:B------:R-:W-:-:S08]  /*15fe0*/  @P0 R2UR P1, UR4, R16 ;  /* 0x00000000100402ca */ /* 0x000fd00000020000 */
[----:B------:R-:W-:-:S05]  /*15ff0*/  @P0 PLOP3.LUT P0, PT, P1, PT, PT, 0x80, 0x0 ;  /* 0x000000000000081c */ /* 0x000fca0000f0f070 */
[----:B------:R-:W-:Y:S01]  /*16000*/  @!P1 SYNCS.ARRIVE.TRANS64.RED.A0T1 RZ, [UR4+0x29800], RZ ;  /* 0x029800ffffff99a7 */ /* 0x000fe20008200404 */
[----:B------:R-:W-:Y:S07]  /*16010*/  @!P1 ARRIVES.LDGSTSBAR.64.TRANSCNT [UR4+0x29800] ;  /* 0x02980000ff0099b0 */ /* 0x000fee0008000a84 */
[----:B------:R-:W-:Y:S05]  /*16020*/  @P0 BRA.U.ANY `(.L_x_2528) ;  /* 0xfffffffd00e80947 */ /* 0x000fea000393ffff */
[----:B0-----:R-:W2:Y:S02]  /*16030*/  LDL.LU R2, [R1+0x28] ;  /* 0x0000280001027983 */ /* 0x001ea40000300800 */
        /* <DEDUP_REMOVED lines=11> */
.L_x_2626:
[----:B------:R-:W-:Y:S05]  /*160f0*/  BSYNC B0 ;  /* 0x0000000000007941 */ /* 0x000fea0003800000 */
.L_x_2529:
[----:B------:R-:W2:Y:S01]  /*16100*/  LDL R0, [R1+0xc] ;  /* 0x00000c0001007983 */ /* 0x000ea20000100800 */
[----:B------:R-:W-:Y:S01]  /*16110*/  UIADD3 UR4, UR47, -0x2, URZ ;  /* 0xfffffffe2f047890 */ /* 0x000fe2000fffe03f */
[----:B--2---:R-:W-:-:S13]  /*16120*/  R2UR UR5, R0 ;  /* 0x00000000000572ca */ /* 0x004fda00000e0000 */
[----:B------:R-:W-:-:S06]  /*16130*/  UISETP.GE.AND UP0, UPT, UR4, UR5, UPT ;  /* 0x000000050400728c */ /* 0x000fcc000bf06270 */
[----:B------:R-:W-:-:S13]  /*16140*/  PLOP3.LUT P0, PT, PT, PT, UP0, 0x40, 0x0 ;  /* 0x000000000000781c */ /* 0x000fda0003f0e808 */
[----:B------:R-:W-:Y:S05]  /*16150*/  @P0 BRA `(.L_x_2531) ;  /* 0x0000001400b00947 */ /* 0x000fea0003800000 */
[----:B------:R-:W-:Y:S02]  /*16160*/  IMAD.MOV.U32 R20, RZ, RZ, R32 ;  /* 0x000000ffff147224 */ /* 0x000fe400078e0020 */
[----:B------:R-:W-:Y:S02]  /*16170*/  IMAD.MOV.U32 R10, RZ, RZ, R19 ;  /* 0x000000ffff0a7224 */ /* 0x000fe400078e0013 */
[----:B------:R-:W-:-:S07]  /*16180*/  IMAD.U32 R30, RZ, RZ, UR4 ;  /* 0x00000004ff1e7e24 */ /* 0x000fce000f8e00ff */
.L_x_2551:
        /* <DEDUP_REMOVED lines=50> */
[----:B------:R-:W-:Y:S01]  /*164b0*/  LOP3.LUT P1, RZ, R17, 0x40, RZ, 0xc0, !PT ;  /* 0x0000004011ff7812 */ /* 0x000fe2000782c0ff */
[----:B------:R-:W-:-:S05]  /*164c0*/  VIADD R19, R10, 0x1 ;  /* 0x000000010a137836 */ /* 0x000fca0000000000 */
[----:B------:R-:W-:Y:S01]  /*164d0*/  ISETP.NE.AND P0, PT, R19, 0x2, PT ;  /* 0x000000021300780c */ /* 0x000fe20003f05270 */
[----:B0-----:R-:W-:Y:S02]  /*164e0*/  IMAD.MOV R7, RZ, RZ, -R11 ;  /* 0x000000ffff077224 */ /* 0x001fe400078e0a0b */
[----:B------:R-:W-:Y:S02]  /*164f0*/  IMAD.MOV.U32 R6, RZ, RZ, RZ ;  /* 0x000000ffff067224 */ /* 0x000fe400078e00ff */
[----:B------:R-:W-:Y:S01]  /*16500*/  IMAD R7, R7, UR4, R0 ;  /* 0x0000000407077c24 */ /* 0x000fe2000f8e0200 */
[----:B------:R-:W-:Y:S01]  /*16510*/  SEL R32, RZ, 0x1, P0 ;  /* 0x00000001ff207807 */ /* 0x000fe20000000000 */
[----:B------:R-:W-:Y:S01]  /*16520*/  IMAD.MOV.U32 R0, RZ, RZ, R30 ;  /* 0x000000ffff007224 */ /* 0x000fe200078e001e */
[----:B------:R-:W-:Y:S01]  /*16530*/  SEL R19, R19, RZ, P0 ;  /* 0x000000ff13137207 */ /* 0x000fe20000000000 */
[----:B------:R0:W5:Y:S01]  /*16540*/  @!P2 LDG.E R6, desc[UR36][R8.64] ;  /* 0x000000240806a981 */ /* 0x000162000c1e1900 */
[----:B------:R-:W-:Y:S01]  /*16550*/  VIADD R30, R30, 0xffffffff ;  /* 0xffffffff1e1e7836 */ /* 0x000fe20000000000 */
[----:B------:R-:W-:-:S02]  /*16560*/  LOP3.LUT R32, R20, R32, RZ, 0x3c, !PT ;  /* 0x0000002014207212 */ /* 0x000fc400078e3cff */
[----:B------:R-:W-:Y:S02]  /*16570*/  ISETP.GT.AND P2, PT, R0, R12, PT ;  /* 0x0000000c0000720c */ /* 0x000fe40003f44270 */
[----:B--2---:R-:W-:Y:S01]  /*16580*/  SHF.R.S32.HI R28, RZ, 0x1f, R5 ;  /* 0x0000001fff1c7819 */ /* 0x004fe20000011405 */
[----:B0-----:R-:W-:Y:S10]  /*16590*/  @!P1 BRA `(.L_x_2532) ;  /* 0x0000000000049947 */ /* 0x001ff40003800000 */
[----:B------:R-:W-:Y:S01]  /*165a0*/  BPT.TRAP 0x1 ;  /* 0x000000040000795c */ /* 0x000fe20000300000 */
.L_x_2532:
[----:B------:R-:W-:Y:S01]  /*165b0*/  IMAD R0, R19, 0x8, R16 ;  /* 0x0000000813007824 */ /* 0x000fe200078e0210 */
[----:B------:R-:W-:Y:S01]  /*165c0*/  SHF.L.U32 R29, R32, 0x1f, RZ ;  /* 0x0000001f201d7819 */ /* 0x000fe200000006ff */
[----:B------:R-:W-:Y:S01]  /*165d0*/  BSSY B0, `(.L_x_2533) ;  /* 0x0000004000007945 */ /* 0x000fe20003800000 */
[----:B------:R-:W-:Y:S02]  /*165e0*/  SHF.R.S32.HI R25, RZ, 0x1f, R4 ;  /* 0x0000001fff197819 */ /* 0x000fe40000011404 */
[----:B------:R-:W0:Y:S02]  /*165f0*/  SYNCS.PHASECHK.TRANS64.TRYWAIT P0, [R0+URZ+0x29880], R29 ;  /* 0x0298801d000075a7 */ /* 0x000e24000800017f */
[----:B0-----:R-:W-:Y:S05]  /*16600*/  @!P0 BRA `(.L_x_2534) ;  /* 0x0000004400b48947 */ /* 0x001fea0003800000 */
.L_x_2627:
[----:B------:R-:W-:Y:S05]  /*16610*/  BSYNC B0 ;  /* 0x0000000000007941 */ /* 0x000fea0003800000 */
.L_x_2533:
        /* <DEDUP_REMOVED lines=33> */
[----:B-1----:R-:W-:Y:S01]  /*16830*/  IADD3.X R22, R23, UR7, R9, P0, !PT ;  /* 0x0000000717167c10 */ /* 0x002fe200087fe409 */
        /* <DEDUP_REMOVED lines=33> */
.L_x_2639:
        /* <DEDUP_REMOVED lines=9> */
.L_x_2536:
        /* <DEDUP_REMOVED lines=10> */
.L_x_2537:
[----:B------:R3:W-:Y:S01]  /*16b80*/  SYNCS.ARRIVE.TRANS64.A1T0 RZ, [R0+URZ+0x29870], RZ ;  /* 0x029870ff00ff79a7 */ /* 0x0007e2000810003f */
[----:B------:R-:W-:Y:S05]  /*16b90*/  @!P3 BRA `(.L_x_2538) ;  /* 0x000000000004b947 */ /* 0x000fea0003800000 */
[----:B------:R-:W-:Y:S01]  /*16ba0*/  BPT.TRAP 0x1 ;  /* 0x000000040000795c */ /* 0x000fe20000300000 */
.L_x_2538:
[----:B------:R-:W4:Y:S01]  /*16bb0*/  SYNCS.PHASECHK.TRANS64.TRYWAIT P0, [R0+URZ+0x29840], R29 ;  /* 0x0298401d000075a7 */ /* 0x000f22000800017f */
[----:B------:R-:W-:Y:S04]  /*16bc0*/  BSSY B0, `(.L_x_2539) ;  /* 0x0000002000007945 */ /* 0x000fe80003800000 */
[----:B----4-:R-:W-:Y:S05]  /*16bd0*/  @!P0 BRA `(.L_x_2540) ;  /* 0x0000004400c88947 */ /* 0x010fea0003800000 */
.L_x_2640:
[----:B------:R-:W-:Y:S05]  /*16be0*/  BSYNC B0 ;  /* 0x0000000000007941 */ /* 0x000fea0003800000 */
.L_x_2539:
[----:B------:R-:W5:Y:S01]  /*16bf0*/  LDL R11, [R1+0x14] ;  /* 0x00001400010b7983 */ /* 0x000f620000100800 */
[----:B------:R-:W-:Y:S01]  /*16c00*/  ULDC.64 UR4, c[0x0][0x300] ;  /* 0x0000c00000047ab9 */ /* 0x000fe20000000a00 */
[----:B------:R-:W-:Y:S01]  /*16c10*/  ULDC.64 UR6, c[0x0][0x310] ;  /* 0x0000c40000067ab9 */ /* 0x000fe20000000a00 */
[----:B------:R-:W-:Y:S01]  /*16c20*/  IMAD R8, R25, UR4, RZ ;  /* 0x0000000419087c24 */ /* 0x000fe2000f8e02ff */
[C---:B------:R-:W-:Y:S01]  /*16c30*/  LOP3.LUT P4, RZ, R17.reuse, 0x10, RZ, 0xc0, !PT ;  /* 0x0000001011ff7812 */ /* 0x040fe2000788c0ff */
[C---:B--2---:R-:W-:Y:S01]  /*16c40*/  IMAD.WIDE.U32 R2, R4.reuse, UR4, RZ ;  /* 0x0000000404027c25 */ /* 0x044fe2000f8e00ff */
        /* <DEDUP_REMOVED lines=28> */
[----:B-----5:R-:W-:Y:S01]  /*16e10*/  IMAD R7, R19, 0x7800, R11 ;  /* 0x0000780013077824 */ /* 0x020fe200078e020b */
[----:B------:R-:W-:Y:S07]  /*16e20*/  BRA.DIV UR4, `(.L_x_2541) ;  /* 0x0000004604487947 */ /* 0x000fee000b800000 */
[----:B------:R-:W2:Y:S01]  /*16e30*/  SHFL.IDX PT, R2, R4, RZ, 0x1c1f ;  /* 0x001c1fff04027589 */ /* 0x000ea200000e0000 */
[----:B------:R-:W-:-:S03]  /*16e40*/  IMAD.IADD R7, R16, 0x1, R7 ;  /* 0x0000000110077824 */ /* 0x000fc600078e0207 */
[----:B------:R-:W5:Y:S04]  /*16e50*/  SHFL.IDX PT, R3, R5, RZ, 0x1c1f ;  /* 0x001c1fff05037589 */ /* 0x000f6800000e0000 */
[----:B------:R-:W-:Y:S04]  /*16e60*/  SHFL.IDX PT, R9, R5, 0x2, 0x1c1f ;  /* 0x005c1f0005097f89 */ /* 0x000fe800000e0000 */
[----:B------:R-:W-:Y:S01]  /*16e70*/  SHFL.IDX PT, R8, R8, RZ, 0x1c1f ;  /* 0x001c1fff08087589 */ /* 0x000fe200000e0000 */
[----:B--2---:R-:W-:-:S05]  /*16e80*/  IADD3 R2, P0, R35, R2, RZ ;  /* 0x0000000223027210 */ /* 0x004fca0007f1e0ff */
[----:B-----5:R-:W-:-:S05]  /*16e90*/  IMAD.X R3, RZ, RZ, R3, P0 ;  /* 0x000000ffff037224 */ /* 0x020fca00000e0603 */
[----:B------:R-:W-:Y:S04]  /*16ea0*/  LDGSTS.E.BYPASS.LTC128B.128 [R7+0x1a400], desc[UR36][R2.64], !P4 ;  /* 0x1a40000002077fae */ /* 0x000fe8000e101d64 */
[----:B------:R-:W-:Y:S04]  /*16eb0*/  LDGSTS.E.BYPASS.LTC128B.128 [R7+0x1cc00], desc[UR36][R2.64+0x40], !P3 ;  /* 0x1cc0004002077fae */ /* 0x000fe8000d901d64 */
[----:B------:R2:W-:Y:S04]  /*16ec0*/  LDGSTS.E.BYPASS.LTC128B.128 [R7+0x1f400], desc[UR36][R2.64+0x80], !P1 ;  /* 0x1f40008002077fae */ /* 0x0005e8000c901d64 */
[----:B--2---:R-:W2:Y:S04]  /*16ed0*/  SHFL.IDX PT, R2, R4, 0x1, 0x1c1f ;  /* 0x003c1f0004027f89 */ /* 0x004ea800000e0000 */
[----:B------:R-:W5:Y:S01]  /*16ee0*/  SHFL.IDX PT, R3, R5, 0x1, 0x1c1f ;  /* 0x003c1f0005037f89 */ /* 0x000f6200000e0000 */
[----:B--2---:R-:W-:-:S05]  /*16ef0*/  IADD3 R2, P0, R35, R2, RZ ;  /* 0x0000000223027210 */ /* 0x004fca0007f1e0ff */
[----:B-----5:R-:W-:-:S05]  /*16f00*/  IMAD.X R3, RZ, RZ, R3, P0 ;  /* 0x000000ffff037224 */ /* 0x020fca00000e0603 */
[----:B------:R-:W-:Y:S04]  /*16f10*/  LDGSTS.E.BYPASS.LTC128B.128 [R7+0x1ac00], desc[UR36][R2.64], !P4 ;  /* 0x1ac0000002077fae */ /* 0x000fe8000e101d64 */
[----:B------:R-:W-:Y:S04]  /*16f20*/  LDGSTS.E.BYPASS.LTC128B.128 [R7+0x1d400], desc[UR36][R2.64+0x40], !P3 ;  /* 0x1d40004002077fae */ /* 0x000fe8000d901d64 */
[----:B------:R2:W-:Y:S04]  /*16f30*/  LDGSTS.E.BYPASS.LTC128B.128 [R7+0x1fc00], desc[UR36][R2.64+0x80], !P1 ;  /* 0x1fc0008002077fae */ /* 0x0005e8000c901d64 */
[----:B--2---:R-:W2:Y:S02]  /*16f40*/  SHFL.IDX PT, R2, R4, 0x2, 0x1c1f ;  /* 0x005c1f0004027f89 */ /* 0x004ea400000e0000 */
[----:B--2---:R-:W-:-:S05]  /*16f50*/  IADD3 R2, P0, R35, R2, RZ ;  /* 0x0000000223027210 */ /* 0x004fca0007f1e0ff */
[----:B------:R-:W-:Y:S02]  /*16f60*/  IMAD.X R3, RZ, RZ, R9, P0 ;  /* 0x000000ffff037224 */ /* 0x000fe400000e0609 */
[----:B------:R-:W-:Y:S04]  /*16f70*/  SHFL.IDX PT, R9, R5, 0x3, 0x1c1f ;  /* 0x007c1f0005097f89 */ /* 0x000fe800000e0000 */
[----:B------:R-:W-:Y:S04]  /*16f80*/  LDGSTS.E.BYPASS.LTC128B.128 [R7+0x1b400], desc[UR36][R2.64], !P4 ;  /* 0x1b40000002077fae */ /* 0x000fe8000e101d64 */
[----:B------:R-:W-:Y:S04]  /*16f90*/  LDGSTS.E.BYPASS.LTC128B.128 [R7+0x1dc00], desc[UR36][R2.64+0x40], !P3 ;  /* 0x1dc0004002077fae */ /* 0x000fe8000d901d64 */
[----:B------:R2:W-:Y:S04]  /*16fa0*/  LDGSTS.E.BYPASS.LTC128B.128 [R7+0x20400], desc[UR36][R2.64+0x80], !P1 ;  /* 0x2040008002077fae */ /* 0x0005e8000c901d64 */
[----:B--2---:R-:W2:Y:S02]  /*16fb0*/  SHFL.IDX PT, R2, R4, 0x3, 0x1c1f ;  /* 0x007c1f0004027f89 */ /* 0x004ea400000e0000 */
[----:B--2---:R-:W-:-:S05]  /*16fc0*/  IADD3 R2, P0, R35, R2, RZ ;  /* 0x0000000223027210 */ /* 0x004fca0007f1e0ff */
[----:B------:R-:W-:-:S05]  /*16fd0*/  IMAD.X R3, RZ, RZ, R9, P0 ;  /* 0x000000ffff037224 */ /* 0x000fca00000e0609 */
[----:B------:R-:W-:Y:S04]  /*16fe0*/  LDGSTS.E.BYPASS.LTC128B.128 [R7+0x1bc00], desc[UR36][R2.64], !P4 ;  /* 0x1bc0000002077fae */ /* 0x000fe8000e101d64 */
[----:B------:R-:W-:Y:S04]  /*16ff0*/  LDGSTS.E.BYPASS.LTC128B.128 [R7+0x1e400], desc[UR36][R2.64+0x40], !P3 ;  /* 0x1e40004002077fae */ /* 0x000fe8000d901d64 */
[----:B------:R2:W-:Y:S04]  /*17000*/  LDGSTS.E.BYPASS.LTC128B.128 [R7+0x20c00], desc[UR36][R2.64+0x80], !P1 ;  /* 0x20c0008002077fae */ /* 0x0005e8000c901d64 */
[----:B--2---:R2:W0:Y:S02]  /*17010*/  SHFL.IDX PT, R2, R6, RZ, 0x1c1f ;  /* 0x001c1fff06027589 */ /* 0x00442400000e0000 */
.L_x_2652:
        /* <DEDUP_REMOVED lines=10> */
.L_x_2542:
        /* <DEDUP_REMOVED lines=10> */
.L_x_2543:
[----:B------:R3:W-:Y:S02]  /*17160*/  SYNCS.ARRIVE.TRANS64.A1T0 RZ, [R0+URZ+0x29830], RZ ;  /* 0x029830ff00ff79a7 */ /* 0x0007e4000810003f */
[----:B---34-:R-:W-:-:S05]  /*17170*/  IMAD.U32 R0, RZ, RZ, UR45 ;  /* 0x0000002dff007e24 */ /* 0x018fca000f8e00ff */
[----:B------:R-:W-:-:S13]  /*17180*/  ISETP.NE.AND P0, PT, R0, 0x3, PT ;  /* 0x000000030000780c */ /* 0x000fda0003f05270 */
[----:B------:R-:W-:Y:S05]  /*17190*/  @!P0 BRA `(.L_x_2544) ;  /* 0x0000000000048947 */ /* 0x000fea0003800000 */
[----:B------:R-:W-:Y:S01]  /*171a0*/  BPT.TRAP 0x1 ;  /* 0x000000040000795c */ /* 0x000fe20000300000 */
.L_x_2544:
[----:B0-----:R-:W-:Y:S01]  /*171b0*/  LOP3.LUT R3, R20, 0x1, RZ, 0x3c, !PT ;  /* 0x0000000114037812 */ /* 0x001fe200078e3cff */
[----:B------:R-:W-:Y:S01]  /*171c0*/  IMAD R0, R10, 0x8, R16 ;  /* 0x000000080a007824 */ /* 0x000fe200078e0210 */
[----:B------:R-:W-:Y:S02]  /*171d0*/  BSSY B0, `(.L_x_2545) ;  /* 0x0000004000007945 */ /* 0x000fe40003800000 */
[----:B------:R-:W-:-:S04]  /*171e0*/  SHF.L.U32 R3, R3, 0x1f, RZ ;  /* 0x0000001f03037819 */ /* 0x000fc800000006ff */
[----:B------:R-:W0:Y:S02]  /*171f0*/  SYNCS.PHASECHK.TRANS64.TRYWAIT P1, [R0+URZ+0x29870], R3 ;  /* 0x02987003000075a7 */ /* 0x000e24000802017f */
[----:B0-----:R-:W-:Y:S05]  /*17200*/  @!P1 BRA `(.L_x_2546) ;  /* 0x0000004400d09947 */ /* 0x001fea0003800000 */
.L_x_2653:
[----:B------:R-:W-:Y:S05]  /*17210*/  BSYNC B0 ;  /* 0x0000000000007941 */ /* 0x000fea0003800000 */
.L_x_2545:
[----:B------:R-:W-:-:S13]  /*17220*/  LOP3.LUT P1, RZ, R17, 0x40, RZ, 0xc0, !PT ;  /* 0x0000004011ff7812 */ /* 0x000fda000782c0ff */
[----:B------:R-:W-:Y:S05]  /*17230*/  @!P1 BRA `(.L_x_2547) ;  /* 0x0000000000049947 */ /* 0x000fea0003800000 */
[----:B------:R-:W-:Y:S01]  /*17240*/  BPT.TRAP 0x1 ;  /* 0x000000040000795c */ /* 0x000fe20000300000 */
.L_x_2547:
[----:B0-----:R-:W-:Y:S01]  /*17250*/  SHF.L.U32 R3, R20, 0x1f, RZ ;  /* 0x0000001f14037819 */ /* 0x001fe200000006ff */
[----:B------:R-:W-:-:S03]  /*17260*/  IMAD R12, R10, 0x5000, RZ ;  /* 0x000050000a0c7824 */ /* 0x000fc600078e02ff */
[----:B------:R-:W0:Y:S02]  /*17270*/  SYNCS.PHASECHK.TRANS64.TRYWAIT P1, [R0+URZ+0x29860], R3 ;  /* 0x02986003000075a7 */ /* 0x000e24000802017f */
[----:B0-----:R-:W-:Y:S05]  /*17280*/  @!P1 BRA `(.L_x_2548) ;  /* 0x0000004400c49947 */ /* 0x001fea0003800000 */
.L_x_2654:
[----:B------:R-:W0:Y:S04]  /*17290*/  LDL R4, [R1+0x1c] ;  /* 0x00001c0001047983 */ /* 0x000e280000100800 */
[----:B------:R-:W3:Y:S04]  /*172a0*/  LDL R2, [R1+0x20] ;  /* 0x0000200001027983 */ /* 0x000ee80000100800 */
[----:B------:R-:W1:Y:S01]  /*172b0*/  LDL R13, [R1+0x18] ;  /* 0x00001800010d7983 */ /* 0x000e620000100800 */
[----:B------:R-:W-:Y:S05]  /*172c0*/  WARPSYNC.ALL ;  /* 0x0000000000007948 */ /* 0x000fea0003800000 */
[----:B------:R-:W-:-:S02]  /*172d0*/  LOP3.LUT P1, RZ, R17, 0x40, RZ, 0xc0, !PT ;  /* 0x0000004011ff7812 */ /* 0x000fc4000782c0ff */
[----:B0-----:R-:W-:-:S05]  /*172e0*/  LOP3.LUT R3, R12, R4, RZ, 0xfc, !PT ;  /* 0x000000040c037212 */ /* 0x001fca00078efcff */
[----:B------:R-:W-:Y:S01]  /*172f0*/  IMAD.IADD R3, R16, 0x1, R3 ;  /* 0x0000000110037824 */ /* 0x000fe200078e0203 */
[----:B-1----:R-:W-:-:S03]  /*17300*/  LOP3.LUT R24, R12, R13, RZ, 0xfc, !PT ;  /* 0x0000000d0c187212 */ /* 0x002fc600078efcff */
[----:B---3--:R-:W-:Y:S01]  /*17310*/  IMAD.IADD R2, R2, 0x1, R3 ;  /* 0x0000000102027824 */ /* 0x008fe200078e0203 */
[----:B--2---:R-:W0:Y:S01]  /*17320*/  LDSM.16.MT88.4 R4, [R3+0xa400] ;  /* 0x00a400000304783b */ /* 0x004e220000004200 */
        /* <DEDUP_REMOVED lines=68> */
.L_x_2549:
[----:B-1----:R1:W-:Y:S01]  /*17770*/  SYNCS.ARRIVE.TRANS64.A1T0 RZ, [R0+URZ+0x29850], RZ ;  /* 0x029850ff00ff79a7 */ /* 0x0023e2000810003f */
[----:B------:R-:W-:Y:S06]  /*17780*/  BAR.SYNC.DEFER_BLOCKING 0x2, 0x80 ;  /* 0x0082000000007b1d */ /* 0x000fec0000010000 */
[----:B------:R-:W-:Y:S05]  /*17790*/  @!P0 BRA `(.L_x_2550) ;  /* 0x0000000000048947 */ /* 0x000fea0003800000 */
[----:B------:R-:W-:Y:S01]  /*177a0*/  BPT.TRAP 0x1 ;  /* 0x000000040000795c */ /* 0x000fe20000300000 */
.L_x_2550:
[----:B------:R-:W2:Y:S01]  /*177b0*/  LDL R2, [R1+0x10] ;  /* 0x0000100001027983 */ /* 0x000ea20000100800 */
[----:B-1----:R-:W-:Y:S02]  /*177c0*/  VIADD R0, R0, 0x29880 ;  /* 0x0002988000007836 */ /* 0x002fe40000000000 */
[----:B------:R-:W-:Y:S02]  /*177d0*/  IMAD.MOV.U32 R20, RZ, RZ, R32 ;  /* 0x000000ffff147224 */ /* 0x000fe400078e0020 */
[----:B0-----:R-:W-:Y:S01]  /*177e0*/  IMAD.MOV.U32 R10, RZ, RZ, R19 ;  /* 0x000000ffff0a7224 */ /* 0x001fe200078e0013 */
[----:B--2---:R-:W-:-:S04]  /*177f0*/  PRMT R0, R2, 0x654, R0 ;  /* 0x0000065402007816 */ /* 0x004fc80000000000 */
[----:B------:R2:W-:Y:S01]  /*17800*/  SYNCS.ARRIVE.TRANS64.RED.A1T0 RZ, [R0+URZ], RZ ;  /* 0x000000ff00ff79a7 */ /* 0x0005e2000810043f */
[----:B------:R-:W-:Y:S05]  /*17810*/  @P2 BRA `(.L_x_2551) ;  /* 0xffffffe8005c2947 */ /* 0x000fea000383ffff */
.L_x_2531:
        /* <DEDUP_REMOVED lines=20> */
.L_x_2553:
[----:B------:R-:W-:Y:S05]  /*17960*/  BSYNC B0 ;  /* 0x0000000000007941 */ /* 0x000fea0003800000 */
.L_x_2552:
[----:B------:R-:W-:Y:S05]  /*17970*/  @!P0 BRA `(.L_x_2554) ;  /* 0x0000000000048947 */ /* 0x000fea0003800000 */
[----:B------:R-:W-:Y:S01]  /*17980*/  BPT.TRAP 0x1 ;  /* 0x000000040000795c */ /* 0x000fe20000300000 */
.L_x_2554:
[----:B0-----:R-:W-:Y:S01]  /*17990*/  LOP3.LUT R3, R32, 0x1, RZ, 0x3c, !PT ;  /* 0x0000000120037812 */ /* 0x001fe200078e3cff */
[----:B------:R-:W-:Y:S01]  /*179a0*/  IMAD R18, R19, 0x8, R16 ;  /* 0x0000000813127824 */ /* 0x000fe200078e0210 */
[----:B------:R-:W-:Y:S02]  /*179b0*/  BSSY B0, `(.L_x_2555) ;  /* 0x0000004000007945 */ /* 0x000fe40003800000 */
[----:B------:R-:W-:-:S04]  /*179c0*/  SHF.L.U32 R3, R3, 0x1f, RZ ;  /* 0x0000001f03037819 */ /* 0x000fc800000006ff */
[----:B------:R-:W0:Y:S02]  /*179d0*/  SYNCS.PHASECHK.TRANS64.TRYWAIT P1, [R18+URZ+0x29870], R3 ;  /* 0x02987003120075a7 */ /* 0x000e24000802017f */
[----:B0-----:R-:W-:Y:S05]  /*179e0*/  @!P1 BRA `(.L_x_2556) ;  /* 0x0000004000009947 */ /* 0x001fea0003800000 */
.L_x_2655:
[----:B------:R-:W-:Y:S05]  /*179f0*/  BSYNC B0 ;  /* 0x0000000000007941 */ /* 0x000fea0003800000 */
.L_x_2555:
[----:B------:R-:W-:-:S13]  /*17a00*/  LOP3.LUT P1, RZ, R17, 0x40, RZ, 0xc0, !PT ;  /* 0x0000004011ff7812 */ /* 0x000fda000782c0ff */
[----:B------:R-:W-:Y:S05]  /*17a10*/  @!P1 BRA `(.L_x_2557) ;  /* 0x0000000000049947 */ /* 0x000fea0003800000 */
[----:B------:R-:W-:Y:S01]  /*17a20*/  BPT.TRAP 0x1 ;  /* 0x000000040000795c */ /* 0x000fe20000300000 */
.L_x_2557:
[----:B0-----:R-:W-:-:S04]  /*17a30*/  SHF.L.U32 R3, R32, 0x1f, RZ ;  /* 0x0000001f20037819 */ /* 0x001fc800000006ff */
[----:B------:R-:W0:Y:S02]  /*17a40*/  SYNCS.PHASECHK.TRANS64.TRYWAIT P1, [R18+URZ+0x29860], R3 ;  /* 0x02986003120075a7 */ /* 0x000e24000802017f */
[----:B0-----:R-:W-:Y:S05]  /*17a50*/  @!P1 BRA `(.L_x_2558) ;  /* 0x0000003c00f89947 */ /* 0x001fea0003800000 */
.L_x_2656:
[----:B------:R-:W0:Y:S04]  /*17a60*/  LDL R2, [R1+0x1c] ;  /* 0x00001c0001027983 */ /* 0x000e280000100800 */
[----:B------:R-:W3:Y:S04]  /*17a70*/  LDL R13, [R1+0x20] ;  /* 0x00002000010d7983 */ /* 0x000ee80000100800 */
[----:B------:R-:W4:Y:S01]  /*17a80*/  LDL R12, [R1+0x18] ;  /* 0x00001800010c7983 */ /* 0x000f220000100800 */
[----:B--2---:R-:W-:Y:S01]  /*17a90*/  IMAD R0, R19, 0x5000, RZ ;  /* 0x0000500013007824 */ /* 0x004fe200078e02ff */
[----:B------:R-:W-:Y:S05]  /*17aa0*/  WARPSYNC.ALL ;  /* 0x0000000000007948 */ /* 0x000fea0003800000 */
[----:B------:R-:W-:-:S02]  /*17ab0*/  LOP3.LUT P1, RZ, R17, 0x40, RZ, 0xc0, !PT ;  /* 0x0000004011ff7812 */ /* 0x000fc4000782c0ff */
[----:B0-----:R-:W-:-:S05]  /*17ac0*/  LOP3.LUT R3, R0, R2, RZ, 0xfc, !PT ;  /* 0x0000000200037212 */ /* 0x001fca00078efcff */
[----:B------:R-:W-:-:S04]  /*17ad0*/  IMAD.IADD R2, R16, 0x1, R3 ;  /* 0x0000000110027824 */ /* 0x000fc800078e0203 */
[----:B---3--:R-:W-:Y:S01]  /*17ae0*/  IMAD.IADD R3, R13, 0x1, R2 ;  /* 0x000000010d037824 */ /* 0x008fe200078e0202 */
[----:B------:R-:W0:Y:S01]  /*17af0*/  LDSM.16.MT88.4 R8, [R2+0xa400] ;  /* 0x00a400000208783b */ /* 0x000e220000004200 */
[----:B----4-:R-:W-:-:S05]  /*17b00*/  LOP3.LUT R13, R0, R12, RZ, 0xfc, !PT ;  /* 0x0000000c000d7212 */ /* 0x010fca00078efcff */
        /* <DEDUP_REMOVED lines=68> */
.L_x_2559:
[----:B-1----:R1:W-:Y:S01]  /*17f50*/  SYNCS.ARRIVE.TRANS64.A1T0 RZ, [R18+URZ+0x29850], RZ ;  /* 0x029850ff12ff79a7 */ /* 0x0023e2000810003f */
[----:B------:R-:W-:Y:S06]  /*17f60*/  BAR.SYNC.DEFER_BLOCKING 0x2, 0x80 ;  /* 0x0082000000007b1d */ /* 0x000fec0000010000 */
[----:B------:R-:W-:Y:S05]  /*17f70*/  @!P0 BRA `(.L_x_2560) ;  /* 0x0000000000048947 */ /* 0x000fea0003800000 */
[----:B------:R-:W-:Y:S01]  /*17f80*/  BPT.TRAP 0x1 ;  /* 0x000000040000795c */ /* 0x000fe20000300000 */
.L_x_2560:
        /* <DEDUP_REMOVED lines=9> */
.L_x_2499:
[----:B------:R-:W-:Y:S05]  /*18020*/  BSYNC B7 ;  /* 0x0000000000077941 */ /* 0x000fea0003800000 */
.L_x_2497:
[----:B------:R-:W-:-:S13]  /*18030*/  LOP3.LUT P0, RZ, R17, 0x400, RZ, 0xc0, !PT ;  /* 0x0000040011ff7812 */ /* 0x000fda000780c0ff */
[----:B------:R-:W-:Y:S05]  /*18040*/  @!P0 BRA `(.L_x_2561) ;  /* 0x0000000000348947 */ /* 0x000fea0003800000 */
[----:B------:R-:W1:Y:S08]  /*18050*/  S2UR UR4, SR_CgaCtaId ;  /* 0x00000000000479c3 */ /* 0x000e700000008800 */
[----:B------:R-:W-:Y:S01]  /*18060*/  BAR.SYNC.DEFER_BLOCKING 0x5, 0x180 ;  /* 0x0146000000007b1d */ /* 0x000fe20000010000 */
[----:B------:R-:W-:Y:S01]  /*18070*/  MOV R16, 0x400 ;  /* 0x0000040000107802 */ /* 0x000fe20000000f00 */
[----:B-1----:R-:W-:-:S05]  /*18080*/  IMAD.U32 R0, RZ, RZ, UR4 ;  /* 0x00000004ff007e24 */ /* 0x002fca000f8e00ff */
[----:B------:R-:W-:Y:S01]  /*18090*/  LEA R16, R0, R16, 0x18 ;  /* 0x0000001000107211 */ /* 0x000fe200078ec0ff */
[----:B------:R-:W-:Y:S04]  /*180a0*/  STL [R1+0x10], R0 ;  /* 0x0000100001007387 */ /* 0x000fe80000100800 */
[----:B------:R-:W1:Y:S04]  /*180b0*/  LDS.128 R4, [R16+0x298d0] ;  /* 0x0298d00010047984 */ /* 0x000e680000000c00 */
[----:B-1----:R1:W-:Y:S01]  /*180c0*/  STL.64 [R1], R4 ;  /* 0x0000000401007387 */ /* 0x0023e20000100a00 */
[----:B------:R-:W-:-:S03]  /*180d0*/  IMAD.MOV.U32 R0, RZ, RZ, R7 ;  /* 0x000000ffff007224 */ /* 0x000fc600078e0007 */
[----:B------:R1:W-:Y:S02]  /*180e0*/  STL [R1+0x8], R6 ;  /* 0x0000080601007387 */ /* 0x0003e40000100800 */
[----:B------:R-:W-:Y:S01]  /*180f0*/  R2UR UR41, R0 ;  /* 0x00000000002972ca */ /* 0x000fe200000e0000 */
[----:B------:R-:W-:Y:S06]  /*18100*/  BAR.ARV 0x4, 0x180 ;  /* 0x0106000000007b1d */ /* 0x000fec0000002000 */
[----:B------:R-:W-:Y:S08]  /*18110*/  BRA `(.L_x_2562) ;  /* 0x0000000c00f47947 */ /* 0x000ff00003800000 */
.L_x_2561:
[----:B-1----:R-:W2:Y:S01]  /*18120*/  LDL.LU R0, [R1] ;  /* 0x0000000001007983 */ /* 0x002ea20000300800 */
[----:B------:R-:W-:Y:S01]  /*18130*/  ULDC UR4, c[0x0][0xc3c] ;  /* 0x00030f0000047ab9 */ /* 0x000fe20000000800 */
[----:B------:R-:W1:Y:S02]  /*18140*/  S2R R2, SR_TID.X ;  /* 0x0000000000027919 */ /* 0x000e640000002100 */
[----:B-1----:R-:W-:-:S04]  /*18150*/  LOP3.LUT R9, R2, 0x1f, RZ, 0xc0, !PT ;  /* 0x0000001f02097812 */ /* 0x002fc800078ec0ff */
[C---:B------:R-:W-:Y:S01]  /*18160*/  ISETP.NE.AND P0, PT, R9.reuse, 0x1f, PT ;  /* 0x0000001f0900780c */ /* 0x040fe20003f05270 */
[----:B------:R-:W-:-:S05]  /*18170*/  VIADD R7, R9, UR41 ;  /* 0x0000002909077c36 */ /* 0x000fca0008000000 */
[----:B------:R-:W-:Y:S01]  /*18180*/  ISETP.GE.OR P1, PT, R7, UR4, !P0 ;  /* 0x0000000407007c0c */ /* 0x000fe2000c726670 */
[----:B------:R-:W-:-:S12]  /*18190*/  ULDC UR4, c[0x0][0xc3c] ;  /* 0x00030f0000047ab9 */ /* 0x000fd80000000800 */
[----:B------:R-:W1:Y:S08]  /*181a0*/  @!P1 LDC.64 R2, c[0x0][0xc80] ;  /* 0x00032000ff029b82 */ /* 0x000e700000000a00 */
[----:B------:R-:W3:Y:S01]  /*181b0*/  @!P1 LDC.64 R4, c[0x0][0xc78] ;  /* 0x00031e00ff049b82 */ /* 0x000ee20000000a00 */
[----:B-1----:R-:W-:-:S04]  /*181c0*/  @!P1 IMAD.WIDE R2, R7, 0x4, R2 ;  /* 0x0000000407029825 */ /* 0x002fc800078e0202 */
        /* <DEDUP_REMOVED lines=21> */
[----:B------:R-:W-:Y:S02]  /*18320*/  IMAD.IADD R2, R6, 0x1, R3 ;  /* 0x0000000106027824 */ /* 0x000fe400078e0203 */
[----:B------:R-:W-:Y:S04]  /*18330*/  SHFL.IDX PT, R6, R10, RZ, 0x1f ;  /* 0x00001fff0a067589 */ /* 0x000fe800000e0000 */
[----:B------:R-:W1:Y:S02]  /*18340*/  SHFL.UP PT, R3, R2, 0x8, RZ ;  /* 0x0500000002037989 */ /* 0x000e6400000e00ff */
[----:B-1----:R-:W-:-:S05]  /*18350*/  SEL R3, R3, RZ, P4 ;  /* 0x000000ff03037207 */ /* 0x002fca0002000000 */
[----:B------:R-:W-:-:S05]  /*18360*/  IMAD.IADD R7, R2, 0x1, R3 ;  /* 0x0000000102077824 */ /* 0x000fca00078e0203 */
[----:B------:R-:W1:Y:S02]  /*18370*/  SHFL.UP PT, R3, R7, 0x10, RZ ;  /* 0x0600000007037989 */ /* 0x000e6400000e00ff */
[----:B-1----:R-:W-:-:S05]  /*18380*/  SEL R4, R3, RZ, P5 ;  /* 0x000000ff03047207 */ /* 0x002fca0002800000 */
[----:B------:R-:W-:Y:S02]  /*18390*/  IMAD.IADD R3, R7, 0x1, R4 ;  /* 0x0000000107037824 */ /* 0x000fe400078e0204 */
[----:B------:R-:W1:Y:S01]  /*183a0*/  LDC R4, c[0x0][0xc38] ;  /* 0x00030e00ff047b82 */ /* 0x000e620000000800 */
[----:B------:R-:W-:Y:S02]  /*183b0*/  IMAD.MOV.U32 R7, RZ, RZ, RZ ;  /* 0x000000ffff077224 */ /* 0x000fe400078e00ff */
[----:B------:R-:W1:Y:S02]  /*183c0*/  SHFL.IDX PT, R9, R3, 0x1f, 0x1f ;  /* 0x03e01f0003097f89 */ /* 0x000e6400000e0000 */
[----:B-1----:R-:W-:-:S04]  /*183d0*/  IMAD R2, R9, R4, RZ ;  /* 0x0000000409027224 */ /* 0x002fc800078e02ff */
[----:B------:R-:W-:-:S05]  /*183e0*/  IMAD.IADD R9, R11, 0x1, R2 ;  /* 0x000000010b097824 */ /* 0x000fca00078e0202 */
[----:B------:R-:W-:-:S13]  /*183f0*/  ISETP.GT.AND P6, PT, R9, R6, PT ;  /* 0x000000060900720c */ /* 0x000fda0003fc4270 */
[----:B------:R-:W-:Y:S05]  /*18400*/  @P6 BRA `(.L_x_2563) ;  /* 0x0000000000a06947 */ /* 0x000fea0003800000 */
.L_x_2565:
[----:B------:R-:W-:-:S04]  /*18410*/  UIADD3 UR41, UR41, 0x1f, URZ ;  /* 0x0000001f29297890 */ /* 0x000fc8000fffe03f */
[----:B------:R-:W-:-:S06]  /*18420*/  UISETP.GE.AND UP0, UPT, UR41, UR4, UPT ;  /* 0x000000042900728c */ /* 0x000fcc000bf06270 */
[----:B------:R-:W-:-:S13]  /*18430*/  PLOP3.LUT P6, PT, PT, PT, UP0, 0x40, 0x0 ;  /* 0x000000000000781c */ /* 0x000fda0003fce808 */
[----:B------:R-:W-:Y:S05]  /*18440*/  @!P6 BRA `(.L_x_2564) ;  /* 0x0000000800cce947 */ /* 0x000fea0003800000 */
[----:B------:R-:W1:Y:S02]  /*18450*/  S2R R0, SR_TID.X ;  /* 0x0000000000007919 */ /* 0x000e640000002100 */
[----:B-1----:R-:W-:-:S05]  /*18460*/  LOP3.LUT R0, R0, 0x1f, RZ, 0xc0, !PT ;  /* 0x0000001f00007812 */ /* 0x002fca00078ec0ff */
[----:B------:R-:W-:Y:S02]  /*18470*/  VIADD R11, R0, UR41 ;  /* 0x00000029000b7c36 */ /* 0x000fe40008000000 */
[----:B------:R-:W-:-:S03]  /*18480*/  IMAD.MOV.U32 R0, RZ, RZ, RZ ;  /* 0x000000ffff007224 */ /* 0x000fc600078e00ff */
[----:B------:R-:W-:-:S13]  /*18490*/  ISETP.GE.OR P6, PT, R11, UR4, !P0 ;  /* 0x000000040b007c0c */ /* 0x000fda000c7c6670 */
[----:B------:R-:W1:Y:S08]  /*184a0*/  @!P6 LDC.64 R2, c[0x0][0xc80] ;  /* 0x00032000ff02eb82 */ /* 0x000e700000000a00 */
[----:B------:R-:W2:Y:S01]  /*184b0*/  @!P6 LDC.64 R4, c[0x0][0xc78] ;  /* 0x00031e00ff04eb82 */ /* 0x000ea20000000a00 */
[----:B-1----:R-:W-:-:S05]  /*184c0*/  @!P6 IMAD.WIDE R2, R11, 0x4, R2 ;  /* 0x000000040b02e825 */ /* 0x002fca00078e0202 */
[----:B------:R2:W3:Y:S02]  /*184d0*/  @!P6 LDG.E R0, desc[UR36][R2.64] ;  /* 0x000000240200e981 */ /* 0x0004e4000c1e1900 */
        /* <DEDUP_REMOVED lines=9> */
[----:B------:R-:W-:Y:S02]  /*18570*/  IMAD.IADD R11, R4, 0x1, R11 ;  /* 0x00000001040b7824 */ /* 0x000fe400078e020b */
[----:B------:R-:W1:Y:S03]  /*18580*/  LDC R4, c[0x0][0xc38] ;  /* 0x00030e00ff047b82 */ /* 0x000e660000000800 */
        /* <DEDUP_REMOVED lines=8> */
[----:B------:R-:W-:-:S05]  /*18610*/  IMAD.IADD R2, R3, 0x1, R2 ;  /* 0x0000000103027824 */ /* 0x000fca00078e0202 */
[----:B------:R-:W1:Y:S02]  /*18620*/  SHFL.IDX PT, R13, R2, 0x1f, 0x1f ;  /* 0x03e01f00020d7f89 */ /* 0x000e6400000e0000 */
[----:B-1----:R-:W-:-:S04]  /*18630*/  IMAD R10, R13, R4, RZ ;  /* 0x000000040d0a7224 */ /* 0x002fc800078e02ff */
[----:B------:R-:W-:-:S05]  /*18640*/  IMAD.IADD R9, R10, 0x1, R9 ;  /* 0x000000010a097824 */ /* 0x000fca00078e0209 */
[----:B------:R-:W-:-:S13]  /*18650*/  ISETP.GT.AND P6, PT, R9, R6, PT ;  /* 0x000000060900720c */ /* 0x000fda0003fc4270 */
[----:B------:R-:W-:Y:S05]  /*18660*/  @!P6 BRA `(.L_x_2565) ;  /* 0xfffffffc0068e947 */ /* 0x000fea000383ffff */
[----:B------:R-:W-:Y:S02]  /*18670*/  IMAD.MOV.U32 R3, RZ, RZ, R2 ;  /* 0x000000ffff037224 */ /* 0x000fe400078e0002 */
[----:B------:R-:W-:-:S07]  /*18680*/  IMAD.MOV.U32 R2, RZ, RZ, R10 ;  /* 0x000000ffff027224 */ /* 0x000fce00078e000a */
.L_x_2563:
        /* <DEDUP_REMOVED lines=8> */
[----:B------:R1:W2:Y:S04]  /*18710*/  SHFL.IDX PT, R8, R5, R8, 0x1f ;  /* 0x00001f0805087589 */ /* 0x0002a800000e0000 */
[----:B------:R1:W3:Y:S01]  /*18720*/  SHFL.IDX PT, R0, R0, R9, 0x1f ;  /* 0x00001f0900007589 */ /* 0x0002e200000e0000 */
[----:B------:R-:W-:Y:S05]  /*18730*/  @!P0 BRA `(.L_x_2566) ;  /* 0x00000000000c8947 */ /* 0x000fea0003800000 */
[----:B------:R-:W-:-:S06]  /*18740*/  UIADD3 UR5, UR4, -0x1, URZ ;  /* 0xffffffff04057890 */ /* 0x000fcc000fffe03f */
[----:B------:R-:W-:-:S05]  /*18750*/  IMAD.U32 R10, RZ, RZ, UR5 ;  /* 0x00000005ff0a7e24 */ /* 0x000fca000f8e00ff */
[----:B------:R4:W0:Y:S02]  /*18760*/  SHFL.IDX PT, R7, R3, R10, 0x1f ;  /* 0x00001f0a03077589 */ /* 0x00082400000e0000 */
.L_x_2566:
[----:B0---4-:R-:W-:Y:S01]  /*18770*/  IMAD R3, R7, R4, R2 ;  /* 0x0000000407037224 */ /* 0x011fe200078e0202 */
[----:B--2---:R-:W-:Y:S01]  /*18780*/  ISETP.NE.AND P0, PT, R8, 0x1, PT ;  /* 0x000000010800780c */ /* 0x004fe20003f05270 */
[----:B------:R-:W-:Y:S02]  /*18790*/  UIADD3 UR41, UR4, UR41, URZ ;  /* 0x0000002904297290 */ /* 0x000fe4000fffe03f */
[----:B-1----:R-:W-:Y:S01]  /*187a0*/  IMAD.IADD R5, R6, 0x1, -R3 ;  /* 0x0000000106057824 */ /* 0x002fe200078e0a03 */
[----:B------:R0:W-:Y:S09]  /*187b0*/  STL [R1], R3 ;  /* 0x0000000301007387 */ /* 0x0001f20000100800 */
[----:B------:R-:W-:Y:S05]  /*187c0*/  @!P0 BRA `(.L_x_2567) ;  /* 0x0000000000e08947 */ /* 0x000fea0003800000 */
[----:B---3--:R-:W-:Y:S01]  /*187d0*/  IABS R6, R0 ;  /* 0x0000000000067213 */ /* 0x008fe20000000000 */
[----:B------:R-:W-:Y:S01]  /*187e0*/  IMAD.MOV.U32 R2, RZ, RZ, RZ ;  /* 0x000000ffff027224 */ /* 0x000fe200078e00ff */
[----:B------:R-:W-:Y:S02]  /*187f0*/  IABS R4, R8 ;  /* 0x0000000800047213 */ /* 0x000fe40000000000 */
[----:B------:R-:W1:Y:S01]  /*18800*/  I2F.RP R7, R6 ;  /* 0x0000000600077306 */ /* 0x000e620000209400 */
[----:B------:R-:W-:-:S07]  /*18810*/  IABS R12, R5 ;  /* 0x00000005000c7213 */ /* 0x000fce0000000000 */
[----:B------:R-:W-:Y:S08]  /*18820*/  I2F.RP R10, R4 ;  /* 0x00000004000a7306 */ /* 0x000ff00000209400 */
[----:B-1----:R-:W1:Y:S02]  /*18830*/  MUFU.RCP R7, R7 ;  /* 0x0000000700077308 */ /* 0x002e640000001000 */
[----:B-1----:R-:W-:Y:S01]  /*18840*/  VIADD R9, R7, 0xffffffe ;  /* 0x0ffffffe07097836 */ /* 0x002fe20000000000 */
[----:B------:R-:W-:-:S05]  /*18850*/  IABS R7, R0 ;  /* 0x0000000000077213 */ /* 0x000fca0000000000 */
[----:B0-----:R0:W1:Y:S02]  /*18860*/  F2I.FTZ.U32.TRUNC.NTZ R3, R9 ;  /* 0x0000000900037305 */ /* 0x001064000021f000 */
[----:B0-----:R-:W-:Y:S02]  /*18870*/  IMAD.MOV R9, RZ, RZ, -R7 ;  /* 0x000000ffff097224 */ /* 0x001fe400078e0a07 */
[----:B-1----:R-:W-:-:S04]  /*18880*/  IMAD.MOV R11, RZ, RZ, -R3 ;  /* 0x000000ffff0b7224 */ /* 0x002fc800078e0a03 */
[----:B------:R-:W-:-:S04]  /*18890*/  IMAD R11, R11, R6, RZ ;  /* 0x000000060b0b7224 */ /* 0x000fc800078e02ff */
        /* <DEDUP_REMOVED lines=11> */
[----:B------:R-:W-:Y:S02]  /*18950*/  ISETP.GE.U32.AND P0, PT, R9, R6, PT ;  /* 0x000000060900720c */ /* 0x000fe40003f06070 */
[----:B------:R-:W-:Y:S01]  /*18960*/  IABS R6, R8 ;  /* 0x0000000800067213 */ /* 0x000fe20000000000 */
[----:B0-----:R-:W-:-:S04]  /*18970*/  IMAD.MOV R9, RZ, RZ, -R3 ;  /* 0x000000ffff097224 */ /* 0x001fc800078e0a03 */
[----:B------:R-:W-:Y:S02]  /*18980*/  IMAD.MOV R6, RZ, RZ, -R6 ;  /* 0x000000ffff067224 */ /* 0x000fe400078e0a06 */
[----:B------:R-:W-:-:S04]  /*18990*/  IMAD R9, R9, R4, RZ ;  /* 0x0000000409097224 */ /* 0x000fc800078e02ff */
[----:B------:R-:W-:Y:S01]  /*189a0*/  IMAD.HI.U32 R2, R3, R9, R2 ;  /* 0x0000000903027227 */ /* 0x000fe200078e0002 */
[----:B------:R-:W-:-:S03]  /*189b0*/  LOP3.LUT R3, R5, R0, RZ, 0x3c, !PT ;  /* 0x0000000005037212 */ /* 0x000fc600078e3cff */
[----:B------:R-:W-:Y:S01]  /*189c0*/  @P0 VIADD R7, R7, 0x1 ;  /* 0x0000000107070836 */ /* 0x000fe20000000000 */
        /* <DEDUP_REMOVED lines=21> */
[----:B------:R-:W-:-:S03]  /*18b20*/  IMAD R2, R0, R2, R5 ;  /* 0x0000000200027224 */ /* 0x000fc600078e0205 */
[----:B------:R1:W-:Y:S01]  /*18b30*/  STL [R1+0x8], R3 ;  /* 0x0000080301007387 */ /* 0x0003e20000100800 */
[----:B------:R-:W-:Y:S05]  /*18b40*/  BRA `(.L_x_2568) ;  /* 0x0000000000fc7947 */ /* 0x000fea0003800000 */
.L_x_2567:
[----:B------:R-:W-:Y:S02]  /*18b50*/  ULDC.64 UR4, c[0x0][0xc90] ;  /* 0x0003240000047ab9 */ /* 0x000fe40000000a00 */
[----:B------:R-:W-:-:S06]  /*18b60*/  UIMAD.WIDE UR4, UR41, 0x4, UR4 ;  /* 0x00000004290478a5 */ /* 0x000fcc000f8e0204 */
[----:B------:R-:W-:Y:S02]  /*18b70*/  IMAD.U32 R2, RZ, RZ, UR4 ;  /* 0x00000004ff027e24 */ /* 0x000fe4000f8e00ff */
[----:B0-----:R-:W-:-:S05]  /*18b80*/  IMAD.U32 R3, RZ, RZ, UR5 ;  /* 0x00000005ff037e24 */ /* 0x001fca000f8e00ff */
[----:B------:R0:W3:Y:S02]  /*18b90*/  LDG.E R7, desc[UR36][R2.64] ;  /* 0x0000002402077981 */ /* 0x0000e4000c1e1900 */
[----:B0-----:R-:W-:Y:S02]  /*18ba0*/  IMAD.MOV.U32 R2, RZ, RZ, RZ ;  /* 0x000000ffff027224 */ /* 0x001fe400078e00ff */
[----:B---3--:R-:W-:-:S05]  /*18bb0*/  IMAD R6, R0, R7, RZ ;  /* 0x0000000700067224 */ /* 0x008fca00078e02ff */
        /* <DEDUP_REMOVED lines=33> */
[----:B0-----:R-:W-:Y:S01]  /*18dd0*/  VIADD R3, R9, 0xffffffe ;  /* 0x0ffffffe09037836 */ /* 0x001fe20000000000 */
[----:B------:R-:W-:-:S05]  /*18de0*/  IABS R9, R5 ;  /* 0x0000000500097213 */ /* 0x000fca0000000000 */
[----:B------:R-:W0:Y:S02]  /*18df0*/  F2I.FTZ.U32.TRUNC.NTZ R3, R3 ;  /* 0x0000000300037305 */ /* 0x000e24000021f000 */
[----:B0-----:R-:W-:-:S04]  /*18e00*/  IMAD.MOV R2, RZ, RZ, -R3 ;  /* 0x000000ffff027224 */ /* 0x001fc800078e0a03 */
[----:B------:R-:W-:Y:S02]  /*18e10*/  IMAD R11, R2, R7, RZ ;  /* 0x00000007020b7224 */ /* 0x000fe400078e02ff */
[----:B------:R-:W-:-:S04]  /*18e20*/  IMAD.MOV.U32 R2, RZ, RZ, RZ ;  /* 0x000000ffff027224 */ /* 0x000fc800078e00ff */
[----:B------:R-:W-:Y:S01]  /*18e30*/  IMAD.HI.U32 R2, R3, R11, R2 ;  /* 0x0000000b03027227 */ /* 0x000fe200078e0002 */
[----:B------:R-:W-:Y:S02]  /*18e40*/  LOP3.LUT R3, R5, R4, RZ, 0x3c, !PT ;  /* 0x0000000405037212 */ /* 0x000fe400078e3cff */
[----:B------:R-:W-:Y:S02]  /*18e50*/  IADD3 R5, R8, 0x1000000, R5 ;  /* 0x0100000008057810 */ /* 0x000fe40007ffe005 */
        /* <DEDUP_REMOVED lines=12> */
[----:B------:R-:W-:-:S05]  /*18f20*/  IMAD R3, R2, R4, R5 ;  /* 0x0000000402037224 */ /* 0x000fca00078e0205 */
[----:B------:R0:W-:Y:S02]  /*18f30*/  STL [R1+0x8], R3 ;  /* 0x0000080301007387 */ /* 0x0001e40000100800 */
.L_x_2568:
[----:B01----:R-:W-:-:S05]  /*18f40*/  LOP3.LUT R3, RZ, R2, RZ, 0x33, !PT ;  /* 0x00000002ff037212 */ /* 0x003fca00078e33ff */
[----:B------:R-:W-:-:S05]  /*18f50*/  IMAD.IADD R0, R0, 0x1, R3 ;  /* 0x0000000100007824 */ /* 0x000fca00078e0203 */
[----:B------:R2:W-:Y:S01]  /*18f60*/  STL [R1+0x4], R0 ;  /* 0x0000040001007387 */ /* 0x0005e20000100800 */
[----:B------:R-:W-:Y:S05]  /*18f70*/  BRA `(.L_x_2569) ;  /* 0x0000000000107947 */ /* 0x000fea0003800000 */
.L_x_2564:
[----:B------:R1:W-:Y:S01]  /*18f80*/  STL [R1], R6 ;  /* 0x0000000601007387 */ /* 0x0003e20000100800 */
[----:B------:R-:W-:-:S03]  /*18f90*/  ULDC UR41, c[0x0][0xc3c] ;  /* 0x00030f0000297ab9 */ /* 0x000fc60000000800 */
[----:B------:R1:W-:Y:S04]  /*18fa0*/  STL [R1+0x4], RZ ;  /* 0x000004ff01007387 */ /* 0x0003e80000100800 */
[----:B------:R1:W-:Y:S02]  /*18fb0*/  STL [R1+0x8], RZ ;  /* 0x000008ff01007387 */ /* 0x0003e40000100800 */
.L_x_2569:
[----:B------:R-:W3:Y:S04]  /*18fc0*/  LDL R3, [R1+0x4] ;  /* 0x0000040001037983 */ /* 0x000ee80000100800 */
[----:B------:R-:W4:Y:S04]  /*18fd0*/  LDL R2, [R1+0x8] ;  /* 0x0000080001027983 */ /* 0x000f280000100800 */
[----:B------:R-:W5:Y:S01]  /*18fe0*/  LDL R4, [R1] ;  /* 0x0000000001047983 */ /* 0x000f620000100800 */
[----:B--2---:R-:W2:Y:S01]  /*18ff0*/  S2R R0, SR_TID.X ;  /* 0x0000000000007919 */ /* 0x004ea20000002100 */
[----:B------:R-:W-:Y:S01]  /*19000*/  BAR.SYNC.DEFER_BLOCKING 0x4, 0x180 ;  /* 0x0106000000007b1d */ /* 0x000fe20000010000 */
[----:B---3--:R-:W-:-:S02]  /*19010*/  IMAD.MOV.U32 R5, RZ, RZ, R3 ;  /* 0x000000ffff057224 */ /* 0x008fc400078e0003 */
[----:B----4-:R-:W-:-:S03]  /*19020*/  IMAD.MOV.U32 R3, RZ, RZ, R2 ;  /* 0x000000ffff037224 */ /* 0x010fc600078e0002 */
[----:B------:R3:W4:Y:S01]  /*19030*/  LDL R2, [R1+0x10] ;  /* 0x0000100001027983 */ /* 0x0007220000100800 */
[----:B--2---:R-:W-:Y:S01]  /*19040*/  LOP3.LUT R0, R0, 0x1f, RZ, 0xc0, !PT ;  /* 0x0000001f00007812 */ /* 0x004fe200078ec0ff */
[----:B-1----:R-:W-:-:S03]  /*19050*/  IMAD.MOV.U32 R6, RZ, RZ, R3 ;  /* 0x000000ffff067224 */ /* 0x002fc600078e0003 */
[----:B------:R-:W-:-:S13]  /*19060*/  ISETP.NE.AND P0, PT, R0, RZ, PT ;  /* 0x000000ff0000720c */ /* 0x000fda0003f05270 */
[----:B------:R-:W-:Y:S01]  /*19070*/  @!P0 MOV R0, 0x400 ;  /* 0x0000040000008802 */ /* 0x000fe20000000f00 */
[----:B----4-:R-:W1:Y:S03]  /*19080*/  @!P0 S2R R2, SR_CgaCtaId ;  /* 0x0000000000028919 */ /* 0x010e660000008800 */
[----:B-1----:R-:W-:Y:S01]  /*19090*/  @!P0 LEA R16, R2, R0, 0x18 ;  /* 0x0000000002108211 */ /* 0x002fe200078ec0ff */
[----:B------:R-:W-:Y:S01]  /*190a0*/  IMAD.U32 R0, RZ, RZ, UR41 ;  /* 0x00000029ff007e24 */ /* 0x000fe2000f8e00ff */
[----:B------:R3:W-:Y:S03]  /*190b0*/  @!P0 STL [R1+0x10], R2 ;  /* 0x0000100201008387 */ /* 0x0007e60000100800 */
[----:B------:R-:W-:-:S05]  /*190c0*/  @!P0 IMAD.MOV.U32 R7, RZ, RZ, R0 ;  /* 0x000000ffff078224 */ /* 0x000fca00078e0000 */
[----:B-----5:R3:W-:Y:S01]  /*190d0*/  @!P0 STS.128 [R16+0x298d0], R4 ;  /* 0x0298d00410008388 */ /* 0x0207e20000000c00 */
[----:B------:R-:W-:Y:S06]  /*190e0*/  BAR.ARV 0x5, 0x180 ;  /* 0x0146000000007b1d */ /* 0x000fec0000002000 */
.L_x_2562:
[----:B------:R-:W-:Y:S02]  /*190f0*/  ULDC UR4, c[0x0][0xc3c] ;  /* 0x00030f0000047ab9 */ /* 0x000fe40000000800 */
[----:B------:R-:W-:-:S06]  /*19100*/  UISETP.GE.AND UP0, UPT, UR41, UR4, UPT ;  /* 0x000000042900728c */ /* 0x000fcc000bf06270 */
[----:B------:R-:W-:-:S13]  /*19110*/  PLOP3.LUT P0, PT, PT, PT, UP0, 0x80, 0x0 ;  /* 0x000000000000781c */ /* 0x000fda0003f0f008 */
[----:B------:R-:W-:Y:S05]  /*19120*/  @!P0 BRA `(.L_x_2570) ;  /* 0xffffffa000788947 */ /* 0x000fea000383ffff */
.L_x_2492:
[----:B-1----:R-:W2:Y:S01]  /*19130*/  LDL.LU R0, [R1+0x28] ;  /* 0x0000280001007983 */ /* 0x002ea20000300800 */
[----:B------:R-:W-:Y:S01]  /*19140*/  BSSY B0, `(.L_x_2571) ;  /* 0x000000b000007945 */ /* 0x000fe20003800000 */
[----:B0--3--:R-:W0:Y:S01]  /*19150*/  S2R R5, SR_CgaCtaId ;  /* 0x0000000000057919 */ /* 0x009e220000008800 */
        /* <DEDUP_REMOVED lines=9> */
.L_x_2657:
[----:B------:R-:W-:Y:S05]  /*191f0*/  BSYNC B0 ;  /* 0x0000000000007941 */ /* 0x000fea0003800000 */
.L_x_2571:
[----:B------:R-:W-:-:S03]  /*19200*/  UMOV UR4, 0xffffffff ;  /* 0xffffffff00047882 */ /* 0x000fc60000000000 */
[----:B------:R-:W-:Y:S05]  /*19210*/  BRA.DIV UR4, `(.L_x_2573) ;  /* 0x0000002a04307947 */ /* 0x000fea000b800000 */
[----:B0-----:R-:W0:Y:S02]  /*19220*/  S2R R0, SR_TID.X ;  /* 0x0000000000007919 */ /* 0x001e240000002100 */
[----:B0-----:R-:W-:-:S04]  /*19230*/  SHF.R.U32.HI R0, RZ, 0x5, R0 ;  /* 0x00000005ff007819 */ /* 0x001fc80000011600 */
[----:B------:R-:W-:-:S05]  /*19240*/  LOP3.LUT R0, R0, 0x3, RZ, 0xc0, !PT ;  /* 0x0000000300007812 */ /* 0x000fca00078ec0ff */
[----:B------:R0:W1:Y:S02]  /*19250*/  SHFL.IDX PT, R14, R0, RZ, 0x1f ;  /* 0x00001fff000e7589 */ /* 0x00006400000e0000 */
.L_x_2660:
[----:B-1----:R-:W-:Y:S01]  /*19260*/  ISETP.NE.AND P0, PT, R14, RZ, PT ;  /* 0x000000ff0e00720c */ /* 0x002fe20003f05270 */
[----:B------:R-:W-:-:S12]  /*19270*/  BSSY B0, `(.L_x_2574) ;  /* 0x000002e000007945 */ /* 0x000fd80003800000 */
[----:B------:R-:W-:Y:S05]  /*19280*/  @P0 BRA `(.L_x_2575) ;  /* 0x0000000000b00947 */ /* 0x000fea0003800000 */
[----:B------:R-:W-:-:S03]  /*19290*/  UMOV UR4, 0xffffffff ;  /* 0xffffffff00047882 */ /* 0x000fc60000000000 */
[----:B------:R-:W-:Y:S05]  /*192a0*/  BRA.DIV UR4, `(.L_x_2576) ;  /* 0x0000002a04407947 */ /* 0x000fea000b800000 */
[----:B------:R-:W-:-:S13]  /*192b0*/  ELECT P6, URZ, PT ;  /* 0x00000000003f782f */ /* 0x000fda00038c0000 */
.L_x_2663:
[----:B------:R-:W-:Y:S05]  /*192c0*/  @!P6 BRA `(.L_x_2575) ;  /* 0x0000000000a0e947 */ /* 0x000fea0003800000 */
[----:B0-----:R-:W2:Y:S02]  /*192d0*/  LDL R0, [R1+0x2c] ;  /* 0x00002c0001007983 */ /* 0x001ea40000100800 */
[----:B--2---:R-:W-:-:S13]  /*192e0*/  R2UR UR4, R0 ;  /* 0x00000000000472ca */ /* 0x004fda00000e0000 */
[----:B------:R-:W-:-:S06]  /*192f0*/  ULOP3.LUT UR4, UR4, 0x2, URZ, 0xfc, !UPT ;  /* 0x0000000204047892 */ /* 0x000fcc000f8efc3f */
[----:B------:R-:W-:-:S05]  /*19300*/  IMAD.U32 R0, RZ, RZ, UR4 ;  /* 0x00000004ff007e24 */ /* 0x000fca000f8e00ff */
[----:B------:R-:W-:-:S13]  /*19310*/  ISETP.NE.AND P0, PT, R0, 0x3, PT ;  /* 0x000000030000780c */ /* 0x000fda0003f05270 */
[----:B------:R-:W-:Y:S05]  /*19320*/  @!P0 BRA `(.L_x_2577) ;  /* 0x0000000000048947 */ /* 0x000fea0003800000 */
[----:B------:R-:W-:Y:S01]  /*19330*/  BPT.TRAP 0x1 ;  /* 0x000000040000795c */ /* 0x000fe20000300000 */
.L_x_2577:
[C---:B------:R-:W-:Y:S01]  /*19340*/  IMAD R5, R19.reuse, 0x8, R4 ;  /* 0x0000000813057824 */ /* 0x040fe200078e0204 */
[----:B------:R-:W-:Y:S01]  /*19350*/  SHF.L.U32 R0, R32, 0x1f, RZ ;  /* 0x0000001f20007819 */ /* 0x000fe200000006ff */
[----:B------:R-:W-:-:S03]  /*19360*/  VIADD R19, R19, 0x1 ;  /* 0x0000000113137836 */ /* 0x000fc60000000000 */
[----:B------:R-:W0:Y:S02]  /*19370*/  SYNCS.PHASECHK.TRANS64.TRYWAIT P1, [R5+URZ+0x29840], R0 ;  /* 0x02984000050075a7 */ /* 0x000e24000802017f */
[----:B------:R-:W-:-:S04]  /*19380*/  ISETP.NE.AND P2, PT, R19, 0x2, PT ;  /* 0x000000021300780c */ /* 0x000fc80003f45270 */
[----:B------:R-:W-:Y:S01]  /*19390*/  SEL R3, RZ, 0x1, P2 ;  /* 0x00000001ff037807 */ /* 0x000fe20001000000 */
[----:B0-----:R-:W-:Y:S08]  /*193a0*/  @!P1 BRA `(.L_x_2578) ;  /* 0x0000002800209947 */ /* 0x001ff00003800000 */
.L_x_2664:
[----:B------:R-:W-:Y:S02]  /*193b0*/  SEL R19, R19, RZ, P2 ;  /* 0x000000ff13137207 */ /* 0x000fe40001000000 */
[----:B------:R-:W-:Y:S01]  /*193c0*/  LOP3.LUT R2, R32, R3, RZ, 0x3c, !PT ;  /* 0x0000000320027212 */ /* 0x000fe200078e3cff */
[----:B------:R-:W-:Y:S06]  /*193d0*/  @!P0 BRA `(.L_x_2579) ;  /* 0x0000000000048947 */ /* 0x000fec0003800000 */
[----:B------:R-:W-:Y:S01]  /*193e0*/  BPT.TRAP 0x1 ;  /* 0x000000040000795c */ /* 0x000fe20000300000 */
.L_x_2579:
[----:B------:R-:W-:Y:S01]  /*193f0*/  IMAD R19, R19, 0x8, R4 ;  /* 0x0000000813137824 */ /* 0x000fe200078e0204 */
[----:B------:R-:W-:-:S04]  /*19400*/  SHF.L.U32 R2, R2, 0x1f, RZ ;  /* 0x0000001f02027819 */ /* 0x000fc800000006ff */
[----:B------:R-:W1:Y:S02]  /*19410*/  SYNCS.PHASECHK.TRANS64.TRYWAIT P1, [R19+URZ+0x29840], R2 ;  /* 0x02984002130075a7 */ /* 0x000e64000802017f */
[----:B-1----:R-:W-:Y:S05]  /*19420*/  @!P1 BRA `(.L_x_2580) ;  /* 0x0000002800149947 */ /* 0x002fea0003800000 */
.L_x_2665:
[----:B------:R-:W-:Y:S05]  /*19430*/  @!P0 BRA `(.L_x_2581) ;  /* 0x0000000000048947 */ /* 0x000fea0003800000 */
[----:B------:R-:W-:Y:S01]  /*19440*/  BPT.TRAP 0x1 ;  /* 0x000000040000795c */ /* 0x000fe20000300000 */
.L_x_2581:
[----:B------:R-:W2:Y:S02]  /*19450*/  SYNCS.PHASECHK.TRANS64.TRYWAIT P1, [R5+URZ+0x29860], R0 ;  /* 0x02986000050075a7 */ /* 0x000ea4000802017f */
[----:B--2---:R-:W-:Y:S05]  /*19460*/  @!P1 BRA `(.L_x_2582) ;  /* 0x0000002800189947 */ /* 0x004fea0003800000 */
.L_x_2666:
[----:B------:R-:W-:Y:S05]  /*19470*/  @!P0 BRA `(.L_x_2583) ;  /* 0x0000000000048947 */ /* 0x000fea0003800000 */
[----:B------:R-:W-:Y:S01]  /*19480*/  BPT.TRAP 0x1 ;  /* 0x000000040000795c */ /* 0x000fe20000300000 */
.L_x_2583:
[----:B------:R-:W3:Y:S02]  /*19490*/  SYNCS.PHASECHK.TRANS64.TRYWAIT P1, [R19+URZ+0x29860], R2 ;  /* 0x02986002130075a7 */ /* 0x000ee4000802017f */
[----:B---3--:R-:W-:Y:S05]  /*194a0*/  @!P1 BRA `(.L_x_2584) ;  /* 0x00000028001c9947 */ /* 0x008fea0003800000 */
.L_x_2667:
[----:B------:R-:W-:Y:S05]  /*194b0*/  @!P0 BRA `(.L_x_2585) ;  /* 0x0000000000048947 */ /* 0x000fea0003800000 */
[----:B------:R-:W-:Y:S01]  /*194c0*/  BPT.TRAP 0x1 ;  /* 0x000000040000795c */ /* 0x000fe20000300000 */
.L_x_2585:
[----:B------:R-:W4:Y:S02]  /*194d0*/  SYNCS.PHASECHK.TRANS64.TRYWAIT P1, [R5+URZ+0x29880], R0 ;  /* 0x02988000050075a7 */ /* 0x000f24000802017f */
[----:B----4-:R-:W-:Y:S05]  /*194e0*/  @!P1 BRA `(.L_x_2586) ;  /* 0x0000002800209947 */ /* 0x010fea0003800000 */
.L_x_2668:
[----:B------:R-:W-:Y:S05]  /*194f0*/  @!P0 BRA `(.L_x_2587) ;  /* 0x0000000000048947 */ /* 0x000fea0003800000 */
[----:B------:R-:W-:Y:S01]  /*19500*/  BPT.TRAP 0x1 ;  /* 0x000000040000795c */ /* 0x000fe20000300000 */
.L_x_2587:
[----:B------:R0:W0:Y:S02]  /*19510*/  SYNCS.PHASECHK.TRANS64.TRYWAIT P0, [R19+URZ+0x29880], R2 ;  /* 0x02988002130075a7 */ /* 0x000024000800017f */
[----:B0-----:R-:W-:Y:S05]  /*19520*/  @!P0 NANOSLEEP.SYNCS 0x989680 ;  /* 0x009896800000895d */ /* 0x001fea0003900000 */
[----:B------:R-:W0:Y:S02]  /*19530*/  @!P0 SYNCS.PHASECHK.TRANS64 P0, [R19+URZ+0x29880], R2 ;  /* 0x02988002130085a7 */ /* 0x000e24000800007f */
[----:B0-----:R-:W-:Y:S05]  /*19540*/  @!P0 BRA `(.L_x_2587) ;  /* 0xfffffffc00f08947 */ /* 0x001fea000383ffff */
.L_x_2575:
[----:B------:R-:W-:Y:S05]  /*19550*/  BSYNC B0 ;  /* 0x0000000000007941 */ /* 0x000fea0003800000 */
.L_x_2574:
[----:B------:R-:W-:Y:S05]  /*19560*/  EXIT ;  /* 0x000000000000794d */ /* 0x000fea0003800000 */
.L_x_2426:
[----:B0-----:R-:W-:-:S04]  /*19570*/  IMAD.U32 R3, RZ, RZ, UR39 ;  /* 0x00000027ff037e24 */ /* 0x001fc8000f8e00ff */
[----:B------:R0:W1:Y:S03]  /*19580*/  SYNCS.PHASECHK.TRANS64.TRYWAIT P0, [R3+URZ+0x29800], R2 ;  /* 0x02980002030075a7 */ /* 0x000066000800017f */
[----:B-1----:R-:W-:Y:S05]  /*19590*/  @!P0 NANOSLEEP.SYNCS 0x989680 ;  /* 0x009896800000895d */ /* 0x002fea0003900000 */
[----:B------:R-:W1:Y:S02]  /*195a0*/  @!P0 SYNCS.PHASECHK.TRANS64 P0, [R3+URZ+0x29800], R2 ;  /* 0x02980002030085a7 */ /* 0x000e64000800007f */
[----:B-1----:R-:W-:Y:S05]  /*195b0*/  @!P0 BRA `(.L_x_2426) ;  /* 0xfffffffc00ec8947 */ /* 0x002fea000383ffff */
[----:B------:R-:W-:Y:S05]  /*195c0*/  BRA `(.L_x_2588) ;  /* 0xfffffe8800707947 */ /* 0x000fea000383ffff */
.L_x_2430:
[----:B-1----:R1:W2:Y:S02]  /*195d0*/  SYNCS.PHASECHK.TRANS64.TRYWAIT P0, [R2+URZ+0x29830], R3 ;  /* 0x02983003020075a7 */ /* 0x0022a4000800017f */
[----:B--2---:R-:W-:Y:S05]  /*195e0*/  @!P0 NANOSLEEP.SYNCS 0x989680 ;  /* 0x009896800000895d */ /* 0x004fea0003900000 */
[----:B------:R-:W2:Y:S02]  /*195f0*/  @!P0 SYNCS.PHASECHK.TRANS64 P0, [R2+URZ+0x29830], R3 ;  /* 0x02983003020085a7 */ /* 0x000ea4000800007f */
[----:B--2---:R-:W-:Y:S05]  /*19600*/  @!P0 BRA `(.L_x_2430) ;  /* 0xfffffffc00f08947 */ /* 0x004fea000383ffff */
[----:B------:R-:W-:Y:S05]  /*19610*/  BRA `(.L_x_2429) ;  /* 0xfffffe88008c7947 */ /* 0x000fea000383ffff */
.L_x_2436:
[----:B-1----:R-:W-:-:S04]  /*19620*/  IMAD.U32 R7, RZ, RZ, UR6 ;  /* 0x00000006ff077e24 */ /* 0x002fc8000f8e00ff */
[----:B------:R1:W2:Y:S03]  /*19630*/  SYNCS.PHASECHK.TRANS64.TRYWAIT P0, [R7+URZ+0x29830], R6 ;  /* 0x02983006070075a7 */ /* 0x0002a6000800017f */
[----:B--2---:R-:W-:Y:S05]  /*19640*/  @!P0 NANOSLEEP.SYNCS 0x989680 ;  /* 0x009896800000895d */ /* 0x004fea0003900000 */
[----:B------:R-:W2:Y:S02]  /*19650*/  @!P0 SYNCS.PHASECHK.TRANS64 P0, [R7+URZ+0x29830], R6 ;  /* 0x02983006070085a7 */ /* 0x000ea4000800007f */
[----:B--2---:R-:W-:Y:S05]  /*19660*/  @!P0 BRA `(.L_x_2436) ;  /* 0xfffffffc00ec8947 */ /* 0x004fea000383ffff */
[----:B------:R-:W-:Y:S05]  /*19670*/  BRA `(.L_x_2433) ;  /* 0xfffffec800c47947 */ /* 0x000fea000383ffff */
.L_x_2440:
[----:B-1----:R-:W-:-:S04]  /*19680*/  IMAD.U32 R7, RZ, RZ, UR6 ;  /* 0x00000006ff077e24 */ /* 0x002fc8000f8e00ff */
[----:B------:R1:W2:Y:S03]  /*19690*/  SYNCS.PHASECHK.TRANS64.TRYWAIT P0, [R7+URZ+0x29850], R6 ;  /* 0x02985006070075a7 */ /* 0x0002a6000800017f */
[----:B--2---:R-:W-:Y:S05]  /*196a0*/  @!P0 NANOSLEEP.SYNCS 0x989680 ;  /* 0x009896800000895d */ /* 0x004fea0003900000 */
[----:B------:R-:W2:Y:S02]  /*196b0*/  @!P0 SYNCS.PHASECHK.TRANS64 P0, [R7+URZ+0x29850], R6 ;  /* 0x02985006070085a7 */ /* 0x000ea4000800007f */
[----:B--2---:R-:W-:Y:S05]  /*196c0*/  @!P0 BRA `(.L_x_2440) ;  /* 0xfffffffc00ec8947 */ /* 0x004fea000383ffff */
[----:B------:R-:W-:Y:S05]  /*196d0*/  BRA `(.L_x_2437) ;  /* 0xfffffed400cc7947 */ /* 0x000fea000383ffff */
.L_x_2448:
[----:B-1----:R-:W-:-:S04]  /*196e0*/  IMAD.U32 R7, RZ, RZ, UR6 ;  /* 0x00000006ff077e24 */ /* 0x002fc8000f8e00ff */
[----:B------:R1:W2:Y:S03]  /*196f0*/  SYNCS.PHASECHK.TRANS64.TRYWAIT P0, [R7+URZ+0x29830], R6 ;  /* 0x02983006070075a7 */ /* 0x0002a6000800017f */
[----:B--2---:R-:W-:Y:S05]  /*19700*/  @!P0 NANOSLEEP.SYNCS 0x989680 ;  /* 0x009896800000895d */ /* 0x004fea0003900000 */
[----:B------:R-:W2:Y:S02]  /*19710*/  @!P0 SYNCS.PHASECHK.TRANS64 P0, [R7+URZ+0x29830], R6 ;  /* 0x02983006070085a7 */ /* 0x000ea4000800007f */
[----:B--2---:R-:W-:Y:S05]  /*19720*/  @!P0 BRA `(.L_x_2448) ;  /* 0xfffffffc00ec8947 */ /* 0x004fea000383ffff */
[----:B------:R-:W-:Y:S05]  /*19730*/  BRA `(.L_x_2445) ;  /* 0xffffff0c00387947 */ /* 0x000fea000383ffff */
.L_x_2452:
[----:B-1----:R-:W-:-:S04]  /*19740*/  IMAD.U32 R7, RZ, RZ, UR6 ;  /* 0x00000006ff077e24 */ /* 0x002fc8000f8e00ff */
[----:B------:R1:W2:Y:S03]  /*19750*/  SYNCS.PHASECHK.TRANS64.TRYWAIT P0, [R7+URZ+0x29850], R6 ;  /* 0x02985006070075a7 */ /* 0x0002a6000800017f */
[----:B--2---:R-:W-:Y:S05]  /*19760*/  @!P0 NANOSLEEP.SYNCS 0x989680 ;  /* 0x009896800000895d */ /* 0x004fea0003900000 */
[----:B------:R-:W2:Y:S02]  /*19770*/  @!P0 SYNCS.PHASECHK.TRANS64 P0, [R7+URZ+0x29850], R6 ;  /* 0x02985006070085a7 */ /* 0x000ea4000800007f */
[----:B--2---:R-:W-:Y:S05]  /*19780*/  @!P0 BRA `(.L_x_2452) ;  /* 0xfffffffc00ec8947 */ /* 0x004fea000383ffff */
[----:B------:R-:W-:Y:S05]  /*19790*/  BRA `(.L_x_2449) ;  /* 0xffffff1800347947 */ /* 0x000fea000383ffff */
.L_x_2459:
[----:B-1----:R-:W-:-:S04]  /*197a0*/  IMAD.U32 R5, RZ, RZ, UR5 ;  /* 0x00000005ff057e24 */ /* 0x002fc8000f8e00ff */
[----:B------:R1:W2:Y:S03]  /*197b0*/  SYNCS.PHASECHK.TRANS64.TRYWAIT P0, [R5+URZ+0x29850], R0 ;  /* 0x02985000050075a7 */ /* 0x0002a6000800017f */
[----:B--2---:R-:W-:Y:S05]  /*197c0*/  @!P0 NANOSLEEP.SYNCS 0x989680 ;  /* 0x009896800000895d */ /* 0x004fea0003900000 */
[----:B------:R-:W2:Y:S02]  /*197d0*/  @!P0 SYNCS.PHASECHK.TRANS64 P0, [R5+URZ+0x29850], R0 ;  /* 0x02985000050085a7 */ /* 0x000ea4000800007f */
[----:B--2---:R-:W-:Y:S05]  /*197e0*/  @!P0 BRA `(.L_x_2459) ;  /* 0xfffffffc00ec8947 */ /* 0x004fea000383ffff */
[----:B------:R-:W-:Y:S05]  /*197f0*/  BRA `(.L_x_2458) ;  /* 0xffffff4000907947 */ /* 0x000fea000383ffff */
.L_x_2508:
        /* <DEDUP_REMOVED lines=10> */
.L_x_2589:
[----:B------:R-:W-:Y:S05]  /*198a0*/  BRA `(.L_x_2590) ;  /* 0xffffffa800ec7947 */ /* 0x000fea000383ffff */
.L_x_2511:
[----:B0-----:R0:W1:Y:S02]  /*198b0*/  SYNCS.PHASECHK.TRANS64.TRYWAIT P0, [R0+URZ+0x29880], R29 ;  /* 0x0298801d000075a7 */ /* 0x001064000800017f */
[----:B-1----:R-:W-:Y:S05]  /*198c0*/  @!P0 NANOSLEEP.SYNCS 0x989680 ;  /* 0x009896800000895d */ /* 0x002fea0003900000 */
[----:B------:R-:W1:Y:S02]  /*198d0*/  @!P0 SYNCS.PHASECHK.TRANS64 P0, [R0+URZ+0x29880], R29 ;  /* 0x0298801d000085a7 */ /* 0x000e64000800007f */
[----:B-1----:R-:W-:Y:S05]  /*198e0*/  @!P0 BRA `(.L_x_2511) ;  /* 0xfffffffc00f08947 */ /* 0x002fea000383ffff */
[----:B------:R-:W-:Y:S05]  /*198f0*/  BRA `(.L_x_2591) ;  /* 0xffffffb000107947 */ /* 0x000fea000383ffff */
.L_x_2512:
        /* <DEDUP_REMOVED lines=8> */
.L_x_2593:
[----:B------:R-:W-:Y:S05]  /*19980*/  BSYNC B0 ;  /* 0x0000000000007941 */ /* 0x000fea0003800000 */
.L_x_2592:
        /* <DEDUP_REMOVED lines=12> */
.L_x_2594:
        /* <DEDUP_REMOVED lines=9> */
.L_x_2595:
        /* <DEDUP_REMOVED lines=13> */
.L_x_2596:
        /* <DEDUP_REMOVED lines=9> */
.L_x_2597:
        /* <DEDUP_REMOVED lines=11> */
.L_x_2598:
        /* <DEDUP_REMOVED lines=9> */
.L_x_2599:
        /* <DEDUP_REMOVED lines=11> */
.L_x_2600:
[----:B------:R-:W-:Y:S02]  /*19e30*/  IMAD.MOV.U32 R13, RZ, RZ, R22 ;  /* 0x000000ffff0d7224 */ /* 0x000fe400078e0016 */
[----:B------:R-:W-:Y:S02]  /*19e40*/  IMAD.MOV.U32 R12, RZ, RZ, RZ ;  /* 0x000000ffff0c7224 */ /* 0x000fe400078e00ff */
[----:B------:R-:W-:-:S07]  /*19e50*/  IMAD.MOV.U32 R9, RZ, RZ, R14 ;  /* 0x000000ffff097224 */ /* 0x000fce00078e000e */
[----:B------:R-:W-:Y:S05]  /*19e60*/  WARPSYNC.COLLECTIVE R15, `(.L_x_2601) ;  /* 0x000000000f087348 */ /* 0x000fea0003c00000 */
[----:B------:R0:W1:Y:S02]  /*19e70*/  SHFL.IDX P6, R14, R13, R12, R11 ;  /* 0x0000000c0d0e7389 */ /* 0x00006400000c000b */
[----:B01----:R-:W-:Y:S01]  /*19e80*/  ENDCOLLECTIVE ;  /* 0x000000000000791b */ /* 0x003fe20003800000 */
.L_x_2601:
        /* <DEDUP_REMOVED lines=16> */
.L_x_2602:
[----:B------:R-:W-:Y:S01]  /*19f90*/  @P0 LOP3.LUT R17, R17, 0x100, RZ, 0xfc, !PT ;  /* 0x0000010011110812 */ /* 0x000fe200078efcff */
[----:B------:R-:W-:Y:S01]  /*19fa0*/  IMAD.MOV.U32 R8, RZ, RZ, R14 ;  /* 0x000000ffff087224 */ /* 0x000fe200078e000e */
[----:B------:R-:W-:Y:S06]  /*19fb0*/  BRA `(.L_x_2603) ;  /* 0xffffffac00bc7947 */ /* 0x000fec000383ffff */
.L_x_2517:
[----:B----4-:R4:W0:Y:S02]  /*19fc0*/  SYNCS.PHASECHK.TRANS64.TRYWAIT P0, [R0+URZ+0x29840], R29 ;  /* 0x0298401d000075a7 */ /* 0x010824000800017f */
[----:B0-----:R-:W-:Y:S05]  /*19fd0*/  @!P0 NANOSLEEP.SYNCS 0x989680 ;  /* 0x009896800000895d */ /* 0x001fea0003900000 */
[----:B------:R-:W0:Y:S02]  /*19fe0*/  @!P0 SYNCS.PHASECHK.TRANS64 P0, [R0+URZ+0x29840], R29 ;  /* 0x0298401d000085a7 */ /* 0x000e24000800007f */
[----:B0-----:R-:W-:Y:S05]  /*19ff0*/  @!P0 BRA `(.L_x_2517) ;  /* 0xfffffffc00f08947 */ /* 0x001fea000383ffff */
[----:B------:R-:W-:Y:S05]  /*1a000*/  BRA `(.L_x_2604) ;  /* 0xffffffb000187947 */ /* 0x000fea000383ffff */
.L_x_2518:
[----:B------:R-:W-:Y:S01]  /*1a010*/  BSSY B0, `(.L_x_2605) ;  /* 0x0000008000007945 */ /* 0x000fe20003800000 */
[----:B------:R-:W-:Y:S02]  /*1a020*/  IMAD.MOV.U32 R13, RZ, RZ, R6 ;  /* 0x000000ffff0d7224 */ /* 0x000fe400078e0006 */
[----:B------:R-:W-:Y:S02]  /*1a030*/  IMAD.MOV.U32 R12, RZ, RZ, RZ ;  /* 0x000000ffff0c7224 */ /* 0x000fe400078e00ff */
[----:B------:R-:W-:Y:S02]  /*1a040*/  IMAD.MOV.U32 R11, RZ, RZ, 0x1c1f ;  /* 0x00001c1fff0b7424 */ /* 0x000fe400078e00ff */
[----:B------:R-:W-:-:S07]  /*1a050*/  IMAD.MOV.U32 R15, RZ, RZ, -0x1 ;  /* 0xffffffffff0f7424 */ /* 0x000fce00078e00ff */
[----:B01-34-:R-:W-:Y:S05]  /*1a060*/  WARPSYNC.COLLECTIVE R15, `(.L_x_2606) ;  /* 0x000000000f087348 */ /* 0x01bfea0003c00000 */
[----:B------:R2:W0:Y:S02]  /*1a070*/  SHFL.IDX P6, R14, R13, R12, R11 ;  /* 0x0000000c0d0e7389 */ /* 0x00042400000c000b */
[----:B01234-:R-:W-:Y:S01]  /*1a080*/  ENDCOLLECTIVE ;  /* 0x000000000000791b */ /* 0x01ffe20003800000 */
.L_x_2606:
[----:B------:R-:W-:Y:S05]  /*1a090*/  BSYNC B0 ;  /* 0x0000000000007941 */ /* 0x000fea0003800000 */
.L_x_2605:
[----:B------:R-:W-:Y:S01]  /*1a0a0*/  IMAD.MOV.U32 R13, RZ, RZ, R5 ;  /* 0x000000ffff0d7224 */ /* 0x000fe200078e0005 */
[----:B------:R-:W-:Y:S01]  /*1a0b0*/  LOP3.LUT P1, RZ, R17, 0x4, RZ, 0xc0, !PT ;  /* 0x0000000411ff7812 */ /* 0x000fe2000782c0ff */
[----:B------:R-:W-:Y:S02]  /*1a0c0*/  IMAD.MOV.U32 R12, RZ, RZ, RZ ;  /* 0x000000ffff0c7224 */ /* 0x000fe400078e00ff */
[----:B------:R-:W-:Y:S02]  /*1a0d0*/  IMAD.MOV.U32 R11, RZ, RZ, 0x1c1f ;  /* 0x00001c1fff0b7424 */ /* 0x000fe400078e00ff */
[----:B------:R-:W-:Y:S02]  /*1a0e0*/  IMAD.MOV.U32 R15, RZ, RZ, -0x1 ;  /* 0xffffffffff0f7424 */ /* 0x000fe400078e00ff */
[----:B------:R-:W-:Y:S02]  /*1a0f0*/  IMAD.MOV.U32 R2, RZ, RZ, R14 ;  /* 0x000000ffff027224 */ /* 0x000fe400078e000e */
[----:B------:R-:W-:-:S07]  /*1a100*/  @P5 IMAD.IADD R9, R16, 0x1, R4 ;  /* 0x0000000110095824 */ /* 0x000fce00078e0204 */
[----:B------:R-:W-:Y:S05]  /*1a110*/  WARPSYNC.COLLECTIVE R15, `(.L_x_2607) ;  /* 0x000000000f087348 */ /* 0x000fea0003c00000 */
[----:B------:R0:W1:Y:S02]  /*1a120*/  SHFL.IDX P6, R14, R13, R12, R11 ;  /* 0x0000000c0d0e7389 */ /* 0x00006400000c000b */
[----:B01----:R-:W-:Y:S01]  /*1a130*/  ENDCOLLECTIVE ;  /* 0x000000000000791b */ /* 0x003fe20003800000 */
.L_x_2607:
        /* <DEDUP_REMOVED lines=19> */
.L_x_2608:
        /* <DEDUP_REMOVED lines=11> */
.L_x_2609:
        /* <DEDUP_REMOVED lines=16> */
.L_x_2610:
        /* <DEDUP_REMOVED lines=12> */
.L_x_2611:
[----:B------:R-:W-:Y:S02]  /*1a4e0*/  IMAD.MOV.U32 R13, RZ, RZ, R6 ;  /* 0x000000ffff0d7224 */ /* 0x000fe400078e0006 */
[----:B------:R-:W-:Y:S02]  /*1a4f0*/  IMAD.MOV.U32 R12, RZ, RZ, 0x3 ;  /* 0x00000003ff0c7424 */ /* 0x000fe400078e00ff */
[----:B------:R-:W-:-:S07]  /*1a500*/  IMAD.MOV.U32 R3, RZ, RZ, R14 ;  /* 0x000000ffff037224 */ /* 0x000fce00078e000e */
[----:B------:R-:W-:Y:S05]  /*1a510*/  WARPSYNC.COLLECTIVE R15, `(.L_x_2612) ;  /* 0x000000000f087348 */ /* 0x000fea0003c00000 */
[----:B------:R0:W1:Y:S02]  /*1a520*/  SHFL.IDX P6, R14, R13, R12, R11 ;  /* 0x0000000c0d0e7389 */ /* 0x00006400000c000b */
[----:B01----:R-:W-:Y:S01]  /*1a530*/  ENDCOLLECTIVE ;  /* 0x000000000000791b */ /* 0x003fe20003800000 */
.L_x_2612:
        /* <DEDUP_REMOVED lines=10> */
.L_x_2613:
        /* <DEDUP_REMOVED lines=12> */
.L_x_2614:
        /* <DEDUP_REMOVED lines=13> */
.L_x_2615:
[----:B------:R-:W-:Y:S01]  /*1a770*/  IMAD.MOV.U32 R2, RZ, RZ, R14 ;  /* 0x000000ffff027224 */ /* 0x000fe200078e000e */
[----:B------:R-:W-:Y:S06]  /*1a780*/  BRA `(.L_x_2616) ;  /* 0xffffffac00787947 */ /* 0x000fec000383ffff */
.L_x_2525:
[----:B------:R-:W-:Y:S02]  /*1a790*/  IMAD.MOV.U32 R13, RZ, RZ, R4 ;  /* 0x000000ffff0d7224 */ /* 0x000fe400078e0004 */
[----:B------:R-:W-:Y:S02]  /*1a7a0*/  IMAD.MOV.U32 R12, RZ, RZ, RZ ;  /* 0x000000ffff0c7224 */ /* 0x000fe400078e00ff */
[----:B------:R-:W-:Y:S02]  /*1a7b0*/  IMAD.MOV.U32 R11, RZ, RZ, 0x1c1f ;  /* 0x00001c1fff0b7424 */ /* 0x000fe400078e00ff */
[----:B------:R-:W-:Y:S02]  /*1a7c0*/  IMAD.MOV.U32 R15, RZ, RZ, -0x1 ;  /* 0xffffffffff0f7424 */ /* 0x000fe400078e00ff */
[----:B------:R-:W-:Y:S02]  /*1a7d0*/  IMAD R23, R23, R5, RZ ;  /* 0x0000000517177224 */ /* 0x000fe400078e02ff */
[----:B------:R-:W-:-:S07]  /*1a7e0*/  IMAD R5, R20, 0x80, R9 ;  /* 0x0000008014057824 */ /* 0x000fce00078e0209 */
[----:B-1---5:R-:W-:Y:S05]  /*1a7f0*/  WARPSYNC.COLLECTIVE R15, `(.L_x_2617) ;  /* 0x000000000f087348 */ /* 0x022fea0003c00000 */
[----:B------:R0:W2:Y:S02]  /*1a800*/  SHFL.IDX P6, R14, R13, R12, R11 ;  /* 0x0000000c0d0e7389 */ /* 0x0000a400000c000b */
[----:B012--5:R-:W-:Y:S01]  /*1a810*/  ENDCOLLECTIVE ;  /* 0x000000000000791b */ /* 0x027fe20003800000 */
.L_x_2617:
[----:B------:R-:W-:Y:S01]  /*1a820*/  ISETP.GE.AND P0, PT, R5, R23, PT ;  /* 0x000000170500720c */ /* 0x000fe20003f06270 */
[----:B------:R-:W-:Y:S02]  /*1a830*/  IMAD.MOV.U32 R13, RZ, RZ, R0 ;  /* 0x000000ffff0d7224 */ /* 0x000fe400078e0000 */
[----:B------:R-:W-:-:S10]  /*1a840*/  IMAD.MOV.U32 R2, RZ, RZ, R14 ;  /* 0x000000ffff027224 */ /* 0x000fd400078e000e */
[----:B------:R-:W-:Y:S05]  /*1a850*/  WARPSYNC.COLLECTIVE R15, `(.L_x_2618) ;  /* 0x000000000f087348 */ /* 0x000fea0003c00000 */
[----:B------:R0:W1:Y:S02]  /*1a860*/  SHFL.IDX P6, R14, R13, R12, R11 ;  /* 0x0000000c0d0e7389 */ /* 0x00006400000c000b */
[----:B01----:R-:W-:Y:S01]  /*1a870*/  ENDCOLLECTIVE ;  /* 0x000000000000791b */ /* 0x003fe20003800000 */
.L_x_2618:
[----:B------:R-:W-:Y:S02]  /*1a880*/  IMAD.MOV.U32 R13, RZ, RZ, R4 ;  /* 0x000000ffff0d7224 */ /* 0x000fe400078e0004 */
[----:B------:R-:W-:Y:S02]  /*1a890*/  IMAD.MOV.U32 R12, RZ, RZ, 0x1 ;  /* 0x00000001ff0c7424 */ /* 0x000fe400078e00ff */
[----:B------:R-:W-:-:S07]  /*1a8a0*/  IMAD.MOV.U32 R3, RZ, RZ, R14 ;  /* 0x000000ffff037224 */ /* 0x000fce00078e000e */
[----:B------:R-:W-:Y:S05]  /*1a8b0*/  WARPSYNC.COLLECTIVE R15, `(.L_x_2619) ;  /* 0x000000000f087348 */ /* 0x000fea0003c00000 */
[----:B------:R0:W1:Y:S02]  /*1a8c0*/  SHFL.IDX P6, R14, R13, R12, R11 ;  /* 0x0000000c0d0e7389 */ /* 0x00006400000c000b */
[----:B01----:R-:W-:Y:S01]  /*1a8d0*/  ENDCOLLECTIVE ;  /* 0x000000000000791b */ /* 0x003fe20003800000 */
.L_x_2619:
[----:B------:R-:W-:-:S05]  /*1a8e0*/  @!P0 IADD3 R6, P4, R35, R3, RZ ;  /* 0x0000000323068210 */ /* 0x000fca0007f9e0ff */
[----:B------:R-:W-:Y:S02]  /*1a8f0*/  @!P0 IMAD.X R3, RZ, RZ, R2, P4 ;  /* 0x000000ffff038224 */ /* 0x000fe400020e0602 */
[----:B------:R-:W-:Y:S02]  /*1a900*/  @!P0 IMAD.MOV.U32 R2, RZ, RZ, R6 ;  /* 0x000000ffff028224 */ /* 0x000fe400078e0006 */
[----:B------:R-:W-:Y:S02]  /*1a910*/  VIADD R6, R5, 0x20 ;  /* 0x0000002005067836 */ /* 0x000fe40000000000 */
[----:B------:R-:W-:Y:S01]  /*1a920*/  IMAD.MOV.U32 R13, RZ, RZ, R0 ;  /* 0x000000ffff0d7224 */ /* 0x000fe200078e0000 */
        /* <DEDUP_REMOVED lines=11> */
.L_x_2620:
[----:B------:R-:W-:Y:S02]  /*1a9e0*/  IMAD.MOV.U32 R13, RZ, RZ, R4 ;  /* 0x000000ffff0d7224 */ /* 0x000fe400078e0004 */
[----:B------:R-:W-:Y:S01]  /*1a9f0*/  IMAD.MOV.U32 R12, RZ, RZ, 0x2 ;  /* 0x00000002ff0c7424 */ /* 0x000fe200078e00ff */
[----:B------:R-:W-:-:S13]  /*1aa00*/  @!P0 IADD3 R6, P4, R35, R14, RZ ;  /* 0x0000000e23068210 */ /* 0x000fda0007f9e0ff */
[----:B------:R-:W-:Y:S05]  /*1aa10*/  WARPSYNC.COLLECTIVE R15, `(.L_x_2621) ;  /* 0x000000000f087348 */ /* 0x000fea0003c00000 */
[----:B------:R0:W1:Y:S02]  /*1aa20*/  SHFL.IDX P6, R14, R13, R12, R11 ;  /* 0x0000000c0d0e7389 */ /* 0x00006400000c000b */
[----:B01----:R-:W-:Y:S01]  /*1aa30*/  ENDCOLLECTIVE ;  /* 0x000000000000791b */ /* 0x003fe20003800000 */
.L_x_2621:
        /* <DEDUP_REMOVED lines=16> */
.L_x_2622:
[----:B------:R-:W-:Y:S02]  /*1ab40*/  IMAD.MOV.U32 R13, RZ, RZ, R4 ;  /* 0x000000ffff0d7224 */ /* 0x000fe400078e0004 */
[----:B------:R-:W-:Y:S01]  /*1ab50*/  IMAD.MOV.U32 R12, RZ, RZ, 0x3 ;  /* 0x00000003ff0c7424 */ /* 0x000fe200078e00ff */
[----:B------:R-:W-:-:S13]  /*1ab60*/  @!P0 IADD3 R6, P4, R35, R14, RZ ;  /* 0x0000000e23068210 */ /* 0x000fda0007f9e0ff */
[----:B------:R-:W-:Y:S05]  /*1ab70*/  WARPSYNC.COLLECTIVE R15, `(.L_x_2623) ;  /* 0x000000000f087348 */ /* 0x000fea0003c00000 */
[----:B------:R0:W1:Y:S02]  /*1ab80*/  SHFL.IDX P6, R14, R13, R12, R11 ;  /* 0x0000000c0d0e7389 */ /* 0x00006400000c000b */
[----:B01----:R-:W-:Y:S01]  /*1ab90*/  ENDCOLLECTIVE ;  /* 0x000000000000791b */ /* 0x003fe20003800000 */
.L_x_2623:
        /* <DEDUP_REMOVED lines=14> */
.L_x_2624:
[----:B------:R-:W-:Y:S05]  /*1ac80*/  BRA `(.L_x_2625) ;  /* 0xffffffb000947947 */ /* 0x000fea000383ffff */
.L_x_2530:
[----:B0-----:R0:W2:Y:S02]  /*1ac90*/  SYNCS.PHASECHK.TRANS64.TRYWAIT P0, [R16+URZ+0x29820], R3 ;  /* 0x02982003100075a7 */ /* 0x0010a4000800017f */
[----:B--2---:R-:W-:Y:S05]  /*1aca0*/  @!P0 NANOSLEEP.SYNCS 0x989680 ;  /* 0x009896800000895d */ /* 0x004fea0003900000 */
[----:B------:R-:W2:Y:S02]  /*1acb0*/  @!P0 SYNCS.PHASECHK.TRANS64 P0, [R16+URZ+0x29820], R3 ;  /* 0x02982003100085a7 */ /* 0x000ea4000800007f */
[----:B--2---:R-:W-:Y:S05]  /*1acc0*/  @!P0 BRA `(.L_x_2530) ;  /* 0xfffffffc00f08947 */ /* 0x004fea000383ffff */
[----:B------:R-:W-:Y:S05]  /*1acd0*/  BRA `(.L_x_2626) ;  /* 0xffffffb400047947 */ /* 0x000fea000383ffff */
.L_x_2534:
[----:B0-----:R0:W2:Y:S02]  /*1ace0*/  SYNCS.PHASECHK.TRANS64.TRYWAIT P0, [R0+URZ+0x29880], R29 ;  /* 0x0298801d000075a7 */ /* 0x0010a4000800017f */
[----:B--2---:R-:W-:Y:S05]  /*1acf0*/  @!P0 NANOSLEEP.SYNCS 0x989680 ;  /* 0x009896800000895d */ /* 0x004fea0003900000 */
[----:B------:R-:W2:Y:S02]  /*1ad00*/  @!P0 SYNCS.PHASECHK.TRANS64 P0, [R0+URZ+0x29880], R29 ;  /* 0x0298801d000085a7 */ /* 0x000ea4000800007f */
[----:B--2---:R-:W-:Y:S05]  /*1ad10*/  @!P0 BRA `(.L_x_2534) ;  /* 0xfffffffc00f08947 */ /* 0x004fea000383ffff */
[----:B------:R-:W-:Y:S05]  /*1ad20*/  BRA `(.L_x_2627) ;  /* 0xffffffb800387947 */ /* 0x000fea000383ffff */
.L_x_2535:
        /* <DEDUP_REMOVED lines=8> */
.L_x_2629:
[----:B------:R-:W-:Y:S05]  /*1adb0*/  BSYNC B0 ;  /* 0x0000000000007941 */ /* 0x000fea0003800000 */
.L_x_2628:
        /* <DEDUP_REMOVED lines=10> */
.L_x_2630:
[----:B------:R-:W-:Y:S02]  /*1ae60*/  IMAD.MOV.U32 R13, RZ, RZ, R22 ;  /* 0x000000ffff0d7224 */ /* 0x000fe400078e0016 */
[----:B------:R-:W-:Y:S02]  /*1ae70*/  IMAD.MOV.U32 R12, RZ, RZ, 0x1 ;  /* 0x00000001ff0c7424 */ /* 0x000fe400078e00ff */
[----:B------:R-:W-:-:S07]  /*1ae80*/  IMAD.MOV.U32 R2, RZ, RZ, R14 ;  /* 0x000000ffff027224 */ /* 0x000fce00078e000e */
[----:B------:R-:W-:Y:S05]  /*1ae90*/  WARPSYNC.COLLECTIVE R15, `(.L_x_2631) ;  /* 0x000000000f087348 */ /* 0x000fea0003c00000 */
[----:B------:R0:W1:Y:S02]  /*1aea0*/  SHFL.IDX P6, R14, R13, R12, R11 ;  /* 0x0000000c0d0e7389 */ /* 0x00006400000c000b */
[----:B01----:R-:W-:Y:S01]  /*1aeb0*/  ENDCOLLECTIVE ;  /* 0x000000000000791b */ /* 0x003fe20003800000 */
.L_x_2631:
        /* <DEDUP_REMOVED lines=12> */
.L_x_2632:
[----:B------:R-:W-:Y:S02]  /*1af80*/  IMAD.MOV.U32 R13, RZ, RZ, R22 ;  /* 0x000000ffff0d7224 */ /* 0x000fe400078e0016 */
[----:B------:R-:W-:Y:S02]  /*1af90*/  IMAD.MOV.U32 R12, RZ, RZ, 0x2 ;  /* 0x00000002ff0c7424 */ /* 0x000fe400078e00ff */
[----:B------:R-:W-:-:S07]  /*1afa0*/  IMAD.MOV.U32 R2, RZ, RZ, R14 ;  /* 0x000000ffff027224 */ /* 0x000fce00078e000e */
[----:B------:R-:W-:Y:S05]  /*1afb0*/  WARPSYNC.COLLECTIVE R15, `(.L_x_2633) ;  /* 0x000000000f087348 */ /* 0x000fea0003c00000 */
[----:B------:R0:W1:Y:S02]  /*1afc0*/  SHFL.IDX P6, R14, R13, R12, R11 ;  /* 0x0000000c0d0e7389 */ /* 0x00006400000c000b */
[----:B01----:R-:W-:Y:S01]  /*1afd0*/  ENDCOLLECTIVE ;  /* 0x000000000000791b */ /* 0x003fe20003800000 */
.L_x_2633:
        /* <DEDUP_REMOVED lines=12> */
.L_x_2634:
[----:B------:R-:W-:Y:S02]  /*1b0a0*/  IMAD.MOV.U32 R13, RZ, RZ, R22 ;  /* 0x000000ffff0d7224 */ /* 0x000fe400078e0016 */
[----:B------:R-:W-:Y:S02]  /*1b0b0*/  IMAD.MOV.U32 R12, RZ, RZ, 0x3 ;  /* 0x00000003ff0c7424 */ /* 0x000fe400078e00ff */
[----:B------:R-:W-:-:S07]  /*1b0c0*/  IMAD.MOV.U32 R2, RZ, RZ, R14 ;  /* 0x000000ffff027224 */ /* 0x000fce00078e000e */
[----:B------:R-:W-:Y:S05]  /*1b0d0*/  WARPSYNC.COLLECTIVE R15, `(.L_x_2635) ;  /* 0x000000000f087348 */ /* 0x000fea0003c00000 */
[----:B------:R0:W1:Y:S02]  /*1b0e0*/  SHFL.IDX P6, R14, R13, R12, R11 ;  /* 0x0000000c0d0e7389 */ /* 0x00006400000c000b */
[----:B01----:R-:W-:Y:S01]  /*1b0f0*/  ENDCOLLECTIVE ;  /* 0x000000000000791b */ /* 0x003fe20003800000 */
.L_x_2635:
        /* <DEDUP_REMOVED lines=12> */
.L_x_2636:
[----:B------:R-:W-:Y:S02]  /*1b1c0*/  IMAD.MOV.U32 R13, RZ, RZ, R23 ;  /* 0x000000ffff0d7224 */ /* 0x000fe400078e0017 */
[----:B------:R-:W-:Y:S02]  /*1b1d0*/  IMAD.MOV.U32 R12, RZ, RZ, RZ ;  /* 0x000000ffff0c7224 */ /* 0x000fe400078e00ff */
[----:B------:R-:W-:-:S07]  /*1b1e0*/  IMAD.MOV.U32 R2, RZ, RZ, R14 ;  /* 0x000000ffff027224 */ /* 0x000fce00078e000e */
[----:B------:R-:W-:Y:S05]  /*1b1f0*/  WARPSYNC.COLLECTIVE R15, `(.L_x_2637) ;  /* 0x000000000f087348 */ /* 0x000fea0003c00000 */
[----:B------:R0:W1:Y:S02]  /*1b200*/  SHFL.IDX P6, R14, R13, R12, R11 ;  /* 0x0000000c0d0e7389 */ /* 0x00006400000c000b */
[----:B01----:R-:W-:Y:S01]  /*1b210*/  ENDCOLLECTIVE ;  /* 0x000000000000791b */ /* 0x003fe20003800000 */
.L_x_2637:
        /* <DEDUP_REMOVED lines=12> */
.L_x_2638:
[----:B------:R-:W-:Y:S01]  /*1b2e0*/  IMAD.MOV.U32 R2, RZ, RZ, R14 ;  /* 0x000000ffff027224 */ /* 0x000fe200078e000e */
[----:B------:R-:W-:Y:S06]  /*1b2f0*/  BRA `(.L_x_2639) ;  /* 0xffffffb400d47947 */ /* 0x000fec000383ffff */
.L_x_2540:
[----:B----4-:R4:W0:Y:S02]  /*1b300*/  SYNCS.PHASECHK.TRANS64.TRYWAIT P0, [R0+URZ+0x29840], R29 ;  /* 0x0298401d000075a7 */ /* 0x010824000800017f */
[----:B0-----:R-:W-:Y:S05]  /*1b310*/  @!P0 NANOSLEEP.SYNCS 0x989680 ;  /* 0x009896800000895d */ /* 0x001fea0003900000 */
[----:B------:R-:W0:Y:S02]  /*1b320*/  @!P0 SYNCS.PHASECHK.TRANS64 P0, [R0+URZ+0x29840], R29 ;  /* 0x0298401d000085a7 */ /* 0x000e24000800007f */
[----:B0-----:R-:W-:Y:S05]  /*1b330*/  @!P0 BRA `(.L_x_2540) ;  /* 0xfffffffc00f08947 */ /* 0x001fea000383ffff */
[----:B------:R-:W-:Y:S05]  /*1b340*/  BRA `(.L_x_2640) ;  /* 0xffffffb800247947 */ /* 0x000fea000383ffff */
.L_x_2541:
        /* <DEDUP_REMOVED lines=8> */
.L_x_2642:
[----:B------:R-:W-:Y:S05]  /*1b3d0*/  BSYNC B0 ;  /* 0x0000000000007941 */ /* 0x000fea0003800000 */
.L_x_2641:
        /* <DEDUP_REMOVED lines=9> */
.L_x_2643:
[----:B------:R-:W-:Y:S02]  /*1b470*/  IMAD.MOV.U32 R13, RZ, RZ, R5 ;  /* 0x000000ffff0d7224 */ /* 0x000fe400078e0005 */
[----:B------:R-:W-:Y:S02]  /*1b480*/  IMAD.MOV.U32 R12, RZ, RZ, 0x1 ;  /* 0x00000001ff0c7424 */ /* 0x000fe400078e00ff */
[----:B------:R-:W-:-:S07]  /*1b490*/  IMAD.MOV.U32 R2, RZ, RZ, R14 ;  /* 0x000000ffff027224 */ /* 0x000fce00078e000e */
[----:B------:R-:W-:Y:S05]  /*1b4a0*/  WARPSYNC.COLLECTIVE R15, `(.L_x_2644) ;  /* 0x000000000f087348 */ /* 0x000fea0003c00000 */
[----:B------:R0:W1:Y:S02]  /*1b4b0*/  SHFL.IDX P6, R14, R13, R12, R11 ;  /* 0x0000000c0d0e7389 */ /* 0x00006400000c000b */
[----:B01----:R-:W-:Y:S01]  /*1b4c0*/  ENDCOLLECTIVE ;  /* 0x000000000000791b */ /* 0x003fe20003800000 */
.L_x_2644:
        /* <DEDUP_REMOVED lines=13> */
.L_x_2645:
[----:B------:R-:W-:Y:S02]  /*1b5a0*/  IMAD.MOV.U32 R13, RZ, RZ, R5 ;  /* 0x000000ffff0d7224 */ /* 0x000fe400078e0005 */
[----:B------:R-:W-:Y:S02]  /*1b5b0*/  IMAD.MOV.U32 R12, RZ, RZ, 0x2 ;  /* 0x00000002ff0c7424 */ /* 0x000fe400078e00ff */
[----:B------:R-:W-:-:S07]  /*1b5c0*/  IMAD.MOV.U32 R2, RZ, RZ, R14 ;  /* 0x000000ffff027224 */ /* 0x000fce00078e000e */
[----:B------:R-:W-:Y:S05]  /*1b5d0*/  WARPSYNC.COLLECTIVE R15, `(.L_x_2646) ;  /* 0x000000000f087348 */ /* 0x000fea0003c00000 */
[----:B------:R0:W1:Y:S02]  /*1b5e0*/  SHFL.IDX P6, R14, R13, R12, R11 ;  /* 0x0000000c0d0e7389 */ /* 0x00006400000c000b */
[----:B01----:R-:W-:Y:S01]  /*1b5f0*/  ENDCOLLECTIVE ;  /* 0x000000000000791b */ /* 0x003fe20003800000 */
.L_x_2646:
        /* <DEDUP_REMOVED lines=13> */
.L_x_2647:
[----:B------:R-:W-:Y:S02]  /*1b6d0*/  IMAD.MOV.U32 R13, RZ, RZ, R5 ;  /* 0x000000ffff0d7224 */ /* 0x000fe400078e0005 */
[----:B------:R-:W-:Y:S02]  /*1b6e0*/  IMAD.MOV.U32 R12, RZ, RZ, 0x3 ;  /* 0x00000003ff0c7424 */ /* 0x000fe400078e00ff */
[----:B------:R-:W-:-:S07]  /*1b6f0*/  IMAD.MOV.U32 R2, RZ, RZ, R14 ;  /* 0x000000ffff027224 */ /* 0x000fce00078e000e */
[----:B------:R-:W-:Y:S05]  /*1b700*/  WARPSYNC.COLLECTIVE R15, `(.L_x_2648) ;  /* 0x000000000f087348 */ /* 0x000fea0003c00000 */
[----:B------:R0:W1:Y:S02]  /*1b710*/  SHFL.IDX P6, R14, R13, R12, R11 ;  /* 0x0000000c0d0e7389 */ /* 0x00006400000c000b */
[----:B01----:R-:W-:Y:S01]  /*1b720*/  ENDCOLLECTIVE ;  /* 0x000000000000791b */ /* 0x003fe20003800000 */
.L_x_2648:
        /* <DEDUP_REMOVED lines=13> */
.L_x_2649:
[----:B------:R-:W-:Y:S02]  /*1b800*/  IMAD.MOV.U32 R13, RZ, RZ, R8 ;  /* 0x000000ffff0d7224 */ /* 0x000fe400078e0008 */
[----:B------:R-:W-:Y:S02]  /*1b810*/  IMAD.MOV.U32 R12, RZ, RZ, RZ ;  /* 0x000000ffff0c7224 */ /* 0x000fe400078e00ff */
[----:B------:R-:W-:-:S07]  /*1b820*/  IMAD.MOV.U32 R2, RZ, RZ, R14 ;  /* 0x000000ffff027224 */ /* 0x000fce00078e000e */
[----:B------:R-:W-:Y:S05]  /*1b830*/  WARPSYNC.COLLECTIVE R15, `(.L_x_2650) ;  /* 0x000000000f087348 */ /* 0x000fea0003c00000 */
[----:B------:R0:W1:Y:S02]  /*1b840*/  SHFL.IDX P6, R14, R13, R12, R11 ;  /* 0x0000000c0d0e7389 */ /* 0x00006400000c000b */
[----:B01----:R-:W-:Y:S01]  /*1b850*/  ENDCOLLECTIVE ;  /* 0x000000000000791b */ /* 0x003fe20003800000 */
.L_x_2650:
        /* <DEDUP_REMOVED lines=13> */
.L_x_2651:
[----:B------:R-:W-:Y:S01]  /*1b930*/  IMAD.MOV.U32 R2, RZ, RZ, R14 ;  /* 0x000000ffff027224 */ /* 0x000fe200078e000e */
[----:B------:R-:W-:Y:S06]  /*1b940*/  BRA `(.L_x_2652) ;  /* 0xffffffb400b47947 */ /* 0x000fec000383ffff */
.L_x_2546:
[----:B0-----:R0:W3:Y:S02]  /*1b950*/  SYNCS.PHASECHK.TRANS64.TRYWAIT P1, [R0+URZ+0x29870], R3 ;  /* 0x02987003000075a7 */ /* 0x0010e4000802017f */
[----:B---3--:R-:W-:Y:S05]  /*1b960*/  @!P1 NANOSLEEP.SYNCS 0x989680 ;  /* 0x009896800000995d */ /* 0x008fea0003900000 */
[----:B------:R-:W3:Y:S02]  /*1b970*/  @!P1 SYNCS.PHASECHK.TRANS64 P1, [R0+URZ+0x29870], R3 ;  /* 0x02987003000095a7 */ /* 0x000ee4000802007f */
[----:B---3--:R-:W-:Y:S05]  /*1b980*/  @!P1 BRA `(.L_x_2546) ;  /* 0xfffffffc00f09947 */ /* 0x008fea000383ffff */
[----:B------:R-:W-:Y:S05]  /*1b990*/  BRA `(.L_x_2653) ;  /* 0xffffffb8001c7947 */ /* 0x000fea000383ffff */
.L_x_2548:
[----:B0-----:R0:W3:Y:S02]  /*1b9a0*/  SYNCS.PHASECHK.TRANS64.TRYWAIT P1, [R0+URZ+0x29860], R3 ;  /* 0x02986003000075a7 */ /* 0x0010e4000802017f */
[----:B---3--:R-:W-:Y:S05]  /*1b9b0*/  @!P1 NANOSLEEP.SYNCS 0x989680 ;  /* 0x009896800000995d */ /* 0x008fea0003900000 */
[----:B------:R-:W3:Y:S02]  /*1b9c0*/  @!P1 SYNCS.PHASECHK.TRANS64 P1, [R0+URZ+0x29860], R3 ;  /* 0x02986003000095a7 */ /* 0x000ee4000802007f */
[----:B---3--:R-:W-:Y:S05]  /*1b9d0*/  @!P1 BRA `(.L_x_2548) ;  /* 0xfffffffc00f09947 */ /* 0x008fea000383ffff */
[----:B------:R-:W-:Y:S05]  /*1b9e0*/  BRA `(.L_x_2654) ;  /* 0xffffffb800287947 */ /* 0x000fea000383ffff */
.L_x_2556:
[----:B0-----:R0:W3:Y:S02]  /*1b9f0*/  SYNCS.PHASECHK.TRANS64.TRYWAIT P1, [R18+URZ+0x29870], R3 ;  /* 0x02987003120075a7 */ /* 0x0010e4000802017f */
[----:B---3--:R-:W-:Y:S05]  /*1ba00*/  @!P1 NANOSLEEP.SYNCS 0x989680 ;  /* 0x009896800000995d */ /* 0x008fea0003900000 */
[----:B------:R-:W3:Y:S02]  /*1ba10*/  @!P1 SYNCS.PHASECHK.TRANS64 P1, [R18+URZ+0x29870], R3 ;  /* 0x02987003120095a7 */ /* 0x000ee4000802007f */
[----:B---3--:R-:W-:Y:S05]  /*1ba20*/  @!P1 BRA `(.L_x_2556) ;  /* 0xfffffffc00f09947 */ /* 0x008fea000383ffff */
[----:B------:R-:W-:Y:S05]  /*1ba30*/  BRA `(.L_x_2655) ;  /* 0xffffffbc00ec7947 */ /* 0x000fea000383ffff */
.L_x_2558:
[----:B0-----:R0:W3:Y:S02]  /*1ba40*/  SYNCS.PHASECHK.TRANS64.TRYWAIT P1, [R18+URZ+0x29860], R3 ;  /* 0x02986003120075a7 */ /* 0x0010e4000802017f */
[----:B---3--:R-:W-:Y:S05]  /*1ba50*/  @!P1 NANOSLEEP.SYNCS 0x989680 ;  /* 0x009896800000995d */ /* 0x008fea0003900000 */
[----:B------:R-:W3:Y:S02]  /*1ba60*/  @!P1 SYNCS.PHASECHK.TRANS64 P1, [R18+URZ+0x29860], R3 ;  /* 0x02986003120095a7 */ /* 0x000ee4000802007f */
[----:B---3--:R-:W-:Y:S05]  /*1ba70*/  @!P1 BRA `(.L_x_2558) ;  /* 0xfffffffc00f09947 */ /* 0x008fea000383ffff */
[----:B------:R-:W-:Y:S05]  /*1ba80*/  BRA `(.L_x_2656) ;  /* 0xffffffbc00f47947 */ /* 0x000fea000383ffff */
.L_x_2572:
[----:B0-----:R0:W1:Y:S02]  /*1ba90*/  SYNCS.PHASECHK.TRANS64.TRYWAIT P0, [R4+URZ+0x29820], R0 ;  /* 0x02982000040075a7 */ /* 0x001064000800017f */
[----:B-1----:R-:W-:Y:S05]  /*1baa0*/  @!P0 NANOSLEEP.SYNCS 0x989680 ;  /* 0x009896800000895d */ /* 0x002fea0003900000 */
[----:B------:R-:W1:Y:S02]  /*1bab0*/  @!P0 SYNCS.PHASECHK.TRANS64 P0, [R4+URZ+0x29820], R0 ;  /* 0x02982000040085a7 */ /* 0x000e64000800007f */
[----:B-1----:R-:W-:Y:S05]  /*1bac0*/  @!P0 BRA `(.L_x_2572) ;  /* 0xfffffffc00f08947 */ /* 0x002fea000383ffff */
[----:B------:R-:W-:Y:S05]  /*1bad0*/  BRA `(.L_x_2657) ;  /* 0xffffffd400c47947 */ /* 0x000fea000383ffff */
.L_x_2573:
        /* <DEDUP_REMOVED lines=11> */
.L_x_2659:
[----:B------:R-:W-:Y:S05]  /*1bb90*/  BSYNC B0 ;  /* 0x0000000000007941 */ /* 0x000fea0003800000 */
.L_x_2658:
[----:B------:R-:W-:Y:S05]  /*1bba0*/  BRA `(.L_x_2660) ;  /* 0xffffffd400ac7947 */ /* 0x000fea000383ffff */
.L_x_2576:
[----:B------:R-:W-:Y:S01]  /*1bbb0*/  BSSY B1, `(.L_x_2661) ;  /* 0x0000006000017945 */ /* 0x000fe20003800000 */
[----:B------:R-:W-:-:S07]  /*1bbc0*/  IMAD.MOV.U32 R15, RZ, RZ, -0x1 ;  /* 0xffffffffff0f7424 */ /* 0x000fce00078e00ff */
[----:B0-----:R-:W-:Y:S05]  /*1bbd0*/  WARPSYNC.COLLECTIVE R15, `(.L_x_2662) ;  /* 0x000000000f0c7348 */ /* 0x001fea0003c00000 */
[----:B------:R-:W-:Y:S02]  /*1bbe0*/  ELECT P6, UR62, PT ;  /* 0x00000000003e782f */ /* 0x000fe400038c0000 */
[----:B------:R-:W-:Y:S01]  /*1bbf0*/  MOV R14, UR62 ;  /* 0x0000003e000e7c02 */ /* 0x000fe20008000f00 */
[----:B0-----:R-:W-:Y:S10]  /*1bc00*/  ENDCOLLECTIVE ;  /* 0x000000000000791b */ /* 0x001ff40003800000 */
.L_x_2662:
[----:B------:R-:W-:Y:S05]  /*1bc10*/  BSYNC B1 ;  /* 0x0000000000017941 */ /* 0x000fea0003800000 */
.L_x_2661:
[----:B------:R-:W-:Y:S05]  /*1bc20*/  BRA `(.L_x_2663) ;  /* 0xffffffd400a47947 */ /* 0x000fea000383ffff */
.L_x_2578:
[----:B0-----:R0:W1:Y:S02]  /*1bc30*/  SYNCS.PHASECHK.TRANS64.TRYWAIT P1, [R5+URZ+0x29840], R0 ;  /* 0x02984000050075a7 */ /* 0x001064000802017f */
[----:B-1----:R-:W-:Y:S05]  /*1bc40*/  @!P1 NANOSLEEP.SYNCS 0x989680 ;  /* 0x009896800000995d */ /* 0x002fea0003900000 */
[----:B------:R-:W1:Y:S02]  /*1bc50*/  @!P1 SYNCS.PHASECHK.TRANS64 P1, [R5+URZ+0x29840], R0 ;  /* 0x02984000050095a7 */ /* 0x000e64000802007f */
[----:B-1----:R-:W-:Y:S05]  /*1bc60*/  @!P1 BRA `(.L_x_2578) ;  /* 0xfffffffc00f09947 */ /* 0x002fea000383ffff */
[----:B------:R-:W-:Y:S05]  /*1bc70*/  BRA `(.L_x_2664) ;  /* 0xffffffd400cc7947 */ /* 0x000fea000383ffff */
.L_x_2580:
[----:B-1----:R1:W2:Y:S02]  /*1bc80*/  SYNCS.PHASECHK.TRANS64.TRYWAIT P1, [R19+URZ+0x29840], R2 ;  /* 0x02984002130075a7 */ /* 0x0022a4000802017f */
[----:B--2---:R-:W-:Y:S05]  /*1bc90*/  @!P1 NANOSLEEP.SYNCS 0x989680 ;  /* 0x009896800000995d */ /* 0x004fea0003900000 */
[----:B------:R-:W2:Y:S02]  /*1bca0*/  @!P1 SYNCS.PHASECHK.TRANS64 P1, [R19+URZ+0x29840], R2 ;  /* 0x02984002130095a7 */ /* 0x000ea4000802007f */
[----:B--2---:R-:W-:Y:S05]  /*1bcb0*/  @!P1 BRA `(.L_x_2580) ;  /* 0xfffffffc00f09947 */ /* 0x004fea000383ffff */
[----:B------:R-:W-:Y:S05]  /*1bcc0*/  BRA `(.L_x_2665) ;  /* 0xffffffd400d87947 */ /* 0x000fea000383ffff */
.L_x_2582:
[----:B--2---:R2:W3:Y:S02]  /*1bcd0*/  SYNCS.PHASECHK.TRANS64.TRYWAIT P1, [R5+URZ+0x29860], R0 ;  /* 0x02986000050075a7 */ /* 0x0044e4000802017f */
[----:B---3--:R-:W-:Y:S05]  /*1bce0*/  @!P1 NANOSLEEP.SYNCS 0x989680 ;  /* 0x009896800000995d */ /* 0x008fea0003900000 */
[----:B------:R-:W3:Y:S02]  /*1bcf0*/  @!P1 SYNCS.PHASECHK.TRANS64 P1, [R5+URZ+0x29860], R0 ;  /* 0x02986000050095a7 */ /* 0x000ee4000802007f */
[----:B---3--:R-:W-:Y:S05]  /*1bd00*/  @!P1 BRA `(.L_x_2582) ;  /* 0xfffffffc00f09947 */ /* 0x008fea000383ffff */
[----:B------:R-:W-:Y:S05]  /*1bd10*/  BRA `(.L_x_2666) ;  /* 0xffffffd400d47947 */ /* 0x000fea000383ffff */
.L_x_2584:
[----:B---3--:R3:W4:Y:S02]  /*1bd20*/  SYNCS.PHASECHK.TRANS64.TRYWAIT P1, [R19+URZ+0x29860], R2 ;  /* 0x02986002130075a7 */ /* 0x008724000802017f */
[----:B----4-:R-:W-:Y:S05]  /*1bd30*/  @!P1 NANOSLEEP.SYNCS 0x989680 ;  /* 0x009896800000995d */ /* 0x010fea0003900000 */
[----:B------:R-:W4:Y:S02]  /*1bd40*/  @!P1 SYNCS.PHASECHK.TRANS64 P1, [R19+URZ+0x29860], R2 ;  /* 0x02986002130095a7 */ /* 0x000f24000802007f */
[----:B----4-:R-:W-:Y:S05]  /*1bd50*/  @!P1 BRA `(.L_x_2584) ;  /* 0xfffffffc00f09947 */ /* 0x010fea000383ffff */
[----:B------:R-:W-:Y:S05]  /*1bd60*/  BRA `(.L_x_2667) ;  /* 0xffffffd400d07947 */ /* 0x000fea000383ffff */
.L_x_2586:
[----:B----4-:R4:W0:Y:S02]  /*1bd70*/  SYNCS.PHASECHK.TRANS64.TRYWAIT P1, [R5+URZ+0x29880], R0 ;  /* 0x02988000050075a7 */ /* 0x010824000802017f */
[----:B0-----:R-:W-:Y:S05]  /*1bd80*/  @!P1 NANOSLEEP.SYNCS 0x989680 ;  /* 0x009896800000995d */ /* 0x001fea0003900000 */
[----:B------:R-:W0:Y:S02]  /*1bd90*/  @!P1 SYNCS.PHASECHK.TRANS64 P1, [R5+URZ+0x29880], R0 ;  /* 0x02988000050095a7 */ /* 0x000e24000802007f */
[----:B0-----:R-:W-:Y:S05]  /*1bda0*/  @!P1 BRA `(.L_x_2586) ;  /* 0xfffffffc00f09947 */ /* 0x001fea000383ffff */
[----:B------:R-:W-:Y:S05]  /*1bdb0*/  BRA `(.L_x_2668) ;  /* 0xffffffd400cc7947 */ /* 0x000fea000383ffff */
.L_x_2669:
        /* <DEDUP_REMOVED lines=12> */
.L_x_3321:


//--------------------- .text._ZN7cutlass13device_kernelIN5flash11enable_sm90INS1_16FlashAttnFwdSm90INS1_25CollectiveMainloopFwdSm90ILi2EN4cute5tupleIJNS5_1CILi1EEES8_S8_EEENS6_IJNS7_ILi128EEENS7_ILi160EEENS7_ILi192EEEEEELi128ENS_12float_e4m3_tEfNS_4arch4Sm90ELb1ELb0ELb1ELb1ELb1ELb1ELb0ELb1ELb1ELb1ELb1ELb0EEENS1_21CollectiveEpilogueFwdINS6_IJSA_SA_SB_EEES9_NS_10bfloat16_tESG_Li256ELb1ELb1ELb1ELb1EEENS1_36VarlenDynamicPersistentTileSchedulerILi128ELi160ELi256ELi128ELb1ELb1ELb1ELb1ELb1ELb1EEEEEEEEEvNT_6ParamsE --------------------------
	.section	.text._ZN7cutlass13device_kernelIN5flash11enable_sm90INS1_16FlashAttnFwdSm90INS1_25CollectiveMainloopFwdSm90ILi2EN4cute5tupleIJNS5_1CILi1EEES8_S8_EEENS6_IJNS7_ILi128EEENS7_ILi160EEENS7_ILi192EEEEEELi128ENS_12float_e4m3_tEfNS_4arch4Sm90ELb1ELb0ELb1ELb1ELb1ELb1ELb0ELb1ELb1ELb1ELb1ELb0EEENS1_21CollectiveEpilogueFwdINS6_IJSA_SA_SB_EEES9_NS_10bfloat16_tESG_Li256ELb1ELb1ELb1ELb1EEENS1_36VarlenDynamicPersistentTileSchedulerILi128ELi160ELi256ELi128ELb1ELb1ELb1ELb1ELb1ELb1EEEEEEEEEvNT_6ParamsE,"ax",@progbits
	.align	128
.text._ZN7cutlass13device_kernelIN5flash11enable_sm90INS1_16FlashAttnFwdSm90INS1_25CollectiveMainloopFwdSm90ILi2EN4cute5tupleIJNS5_1CILi1EEES8_S8_EEENS6_IJNS7_ILi128EEENS7_ILi160EEENS7_ILi192EEEEEELi128ENS_12float_e4m3_tEfNS_4arch4Sm90ELb1ELb0ELb1ELb1ELb1ELb1ELb0ELb1ELb1ELb1ELb1ELb0EEENS1_21CollectiveEpilogueFwdINS6_IJSA_SA_SB_EEES9_NS_10bfloat16_tESG_Li256ELb1ELb1ELb1ELb1EEENS1_36VarlenDynamicPersistentTileSchedulerILi128ELi160ELi256ELi128ELb1ELb1ELb1ELb1ELb1ELb1EEEEEEEEEvNT_6ParamsE:
        .type           _ZN7cutlass13device_kernelIN5flash11enable_sm90INS1_16FlashAttnFwdSm90INS1_25CollectiveMainloopFwdSm90ILi2EN4cute5tupleIJNS5_1CILi1EEES8_S8_EEENS6_IJNS7_ILi128EEENS7_ILi160EEENS7_ILi192EEEEEELi128ENS_12float_e4m3_tEfNS_4arch4Sm90ELb1ELb0ELb1ELb1ELb1ELb1ELb0ELb1ELb1ELb1ELb1ELb0EEENS1_21CollectiveEpilogueFwdINS6_IJSA_SA_SB_EEES9_NS_10bfloat16_tESG_Li256ELb1ELb1ELb1ELb1EEENS1_36VarlenDynamicPersistentTileSchedulerILi128ELi160ELi256ELi128ELb1ELb1ELb1ELb1ELb1ELb1EEEEEEEEEvNT_6ParamsE,@function
        .size           _ZN7cutlass13device_kernelIN5flash11enable_sm90INS1_16FlashAttnFwdSm90INS1_25CollectiveMainloopFwdSm90ILi2EN4cute5tupleIJNS5_1CILi1EEES8_S8_EEENS6_IJNS7_ILi128EEENS7_ILi160EEENS7_ILi192EEEEEELi128ENS_12float_e4m3_tEfNS_4arch4Sm90ELb1ELb0ELb1ELb1ELb1ELb1ELb0ELb1ELb1ELb1ELb1ELb0EEENS1_21CollectiveEpilogueFwdINS6_IJSA_SA_SB_EEES9_NS_10bfloat16_tESG_Li256ELb1ELb1ELb1ELb1EEENS1_36VarlenDynamicPersistentTileSchedulerILi128ELi160ELi256ELi128ELb1ELb1ELb1ELb1ELb1ELb1EEEEEEEEEvNT_6ParamsE,(.L_x_3322 - _ZN7cutlass13device_kernelIN5flash11enable_sm90INS1_16FlashAttnFwdSm90INS1_25CollectiveMainloopFwdSm90ILi2EN4cute5tupleIJNS5_1CILi1EEES8_S8_EEENS6_IJNS7_ILi128EEENS7_ILi160EEENS7_ILi192EEEEEELi128ENS_12float_e4m3_tEfNS_4arch4Sm90ELb1ELb0ELb1ELb1ELb1ELb1ELb0ELb1ELb1ELb1ELb1ELb0EEENS1_21CollectiveEpilogueFwdINS6_IJSA_SA_SB_EEES9_NS_10bfloat16_tESG_Li256ELb1ELb1ELb1ELb1EEENS1_36VarlenDynamicPersistentTileSchedulerILi128ELi160ELi256ELi128ELb1ELb1ELb1ELb1ELb1ELb1EEEEEEEEEvNT_6ParamsE)
        .other          _ZN7cutlass13device_kernelIN5flash11enable_sm90INS1_16FlashAttnFwdSm90INS1_25CollectiveMainloopFwdSm90ILi2EN4cute5tupleIJNS5_1CILi1EEES8_S8_EEENS6_IJNS7_ILi128EEENS7_ILi160EEENS7_ILi192EEEEEELi128ENS_12float_e4m3_tEfNS_4arch4Sm90ELb1ELb0ELb1ELb1ELb1ELb1ELb0ELb1ELb1ELb1ELb1ELb0EEENS1_21CollectiveEpilogueFwdINS6_IJSA_SA_SB_EEES9_NS_10bfloat16_tESG_Li256ELb1ELb1ELb1ELb1EEENS1_36VarlenDynamicPersistentTileSchedulerILi128ELi160ELi256ELi128ELb1ELb1ELb1ELb1ELb1ELb1EEEEEEEEEvNT_6ParamsE,@"STO_CUDA_ENTRY STV_DEFAULT"
_ZN7cutlass13device_kernelIN5flash11enable_sm90INS1_16FlashAttnFwdSm90INS1_25CollectiveMainloopFwdSm90ILi2EN4cute5tupleIJNS5_1CILi1EEES8_S8_EEENS6_IJNS7_ILi128EEENS7_ILi160EEENS7_ILi192EEEEEELi128ENS_12float_e4m3_tEfNS_4arch4Sm90ELb1ELb0ELb1ELb1ELb1ELb1ELb0ELb1ELb1ELb1ELb1ELb0EEENS1_21CollectiveEpilogueFwdINS6_IJSA_SA_SB_EEES9_NS_10bfloat16_tESG_Li256ELb1ELb1ELb1ELb1EEENS1_36VarlenDynamicPersistentTileSchedulerILi128ELi160ELi256ELi128ELb1ELb1ELb1ELb1ELb1ELb1EEEEEEEEEvNT_6ParamsE:
        /* <DEDUP_REMOVED lines=18> */
.L_x_2671:
[----:B------:R-:W-:Y:S05]  /*0120*/  BSYNC B0 ;  /* 0x0000000000007941 */ /* 0x000fea0003800000 */
.L_x_2670:
        /* <DEDUP_REMOVED lines=41> */
.L_x_2672:
        /* <DEDUP_REMOVED lines=22> */
.L_x_2673:
        /* <DEDUP_REMOVED lines=18> */
.L_x_2674:
        /* <DEDUP_REMOVED lines=22> */
.L_x_2675:
        /* <DEDUP_REMOVED lines=23> */
.L_x_2676:
        /* <DEDUP_REMOVED lines=8> */
.L_x_2679:
[----:B------:R-:W-:-:S08]  /*0990*/  NOP ;  /* 0x0000000000007918 */ /* 0x000fd00000000000 */
[----:B------:R-:W0:Y:S02]  /*09a0*/  USETMAXREG.TRY_ALLOC.CTAPOOL UP0, 0xe8 ;  /* 0x000000e8000079c8 */ /* 0x000e240008000600 */
[----:B0-----:R-:W-:-:S13]  /*09b0*/  PLOP3.LUT P0, PT, PT, PT, UP0, 0x80, 0x0 ;  /* 0x000000000000781c */ /* 0x001fda0003f0f008 */
[----:B------:R-:W-:Y:S05]  /*09c0*/  @!P0 BRA `(.L_x_2679) ;  /* 0xfffffffc00f08947 */ /* 0x000fea000383ffff */
[----:B------:R-:W0:Y:S01]  /*09d0*/  S2R R0, SR_TID.X ;  /* 0x0000000000007919 */ /* 0x000e220000002100 */
[----:B------:R-:W1:Y:S01]  /*09e0*/  S2UR UR38, SR_CgaCtaId ;  /* 0x00000000002679c3 */ /* 0x000e620000008800 */
[----:B------:R-:W-:Y:S01]  /*09f0*/  UMOV UR4, 0x400 ;  /* 0x0000040000047882 */ /* 0x000fe20000000000 */
[----:B------:R-:W-:-:S06]  /*0a00*/  LOP3.LUT R22, R22, 0xfffffffb, RZ, 0xc0, !PT ;  /* 0xfffffffb16167812 */ /* 0x000fcc00078ec0ff */
[----:B------:R-:W-:Y:S06]  /*0a10*/  BAR.ARV 0x8, 0x180 ;  /* 0x0206000000007b1d */ /* 0x000fec0000002000 */
[----:B-1----:R-:W-:-:S06]  /*0a20*/  ULEA UR4, UR38, UR4, 0x18 ;  /* 0x0000000426047291 */ /* 0x002fcc000f8ec03f */
[----:B------:R-:W-:Y:S01]  /*0a30*/  IMAD.U32 R18, RZ, RZ, UR4 ;  /* 0x00000004ff127e24 */ /* 0x000fe2000f8e00ff */
[----:B0-----:R-:W-:Y:S01]  /*0a40*/  SHF.R.U32.HI R0, RZ, 0x7, R0 ;  /* 0x00000007ff007819 */ /* 0x001fe20000011600 */
[----:B------:R-:W-:-:S03]  /*0a50*/  ULDC UR4, c[0x0][0xc3c] ;  /* 0x00030f0000047ab9 */ /* 0x000fc60000000800 */
[----:B------:R-:W-:-:S13]  /*0a60*/  ISETP.NE.AND P0, PT, R0, 0x1, PT ;  /* 0x000000010000780c */ /* 0x000fda0003f05270 */
[----:B------:R-:W-:Y:S01]  /*0a70*/  @P0 LOP3.LUT R22, R22, 0x4, RZ, 0xfc, !PT ;  /* 0x0000000416160812 */ /* 0x000fe200078efcff */
        /* <DEDUP_REMOVED lines=8> */
[----:B------:R-:W-:Y:S01]  /*0b00*/  IMAD.MOV.U32 R199, RZ, RZ, RZ ;  /* 0x000000ffffc77224 */ /* 0x000fe200078e00ff */
[----:B------:R-:W-:Y:S01]  /*0b10*/  ULOP3.LUT UR48, UR36, 0x1, URZ, 0xfc, !UPT ;  /* 0x0000000124307892 */ /* 0x000fe2000f8efc3f */
[----:B------:R-:W-:Y:S01]  /*0b20*/  IMAD.MOV.U32 R194, RZ, RZ, RZ ;  /* 0x000000ffffc27224 */ /* 0x000fe200078e00ff */
[----:B------:R-:W-:-:S09]  /*0b30*/  UMOV UR37, URZ ;  /* 0x0000003f00257c82 */ /* 0x000fd20008000000 */
[----:B------:R-:W-:Y:S01]  /*0b40*/  UIADD3 UR39, UR39, 0x14400, URZ ;  /* 0x0001440027277890 */ /* 0x000fe2000fffe03f */
[----:B0-----:R-:W-:-:S05]  /*0b50*/  VIADD R26, R0, 0xffffff80 ;  /* 0xffffff80001a7836 */ /* 0x001fca0000000000 */
[----:B------:R-:W-:Y:S02]  /*0b60*/  SHF.R.S32.HI R0, RZ, 0x1f, R26 ;  /* 0x0000001fff007819 */ /* 0x000fe4000001141a */
[-C--:B------:R-:W-:Y:S02]  /*0b70*/  LEA.HI R7, R26, R26.reuse, RZ, 0x1 ;  /* 0x0000001a1a077211 */ /* 0x080fe400078f08ff */
[CC--:B------:R-:W-:Y:S02]  /*0b80*/  LEA.HI R3, R0.reuse, R26.reuse, RZ, 0x5 ;  /* 0x0000001a00037211 */ /* 0x0c0fe400078f28ff */
[CC--:B------:R-:W-:Y:S02]  /*0b90*/  LEA.HI R2, R0.reuse, R26.reuse, RZ, 0x4 ;  /* 0x0000001a00027211 */ /* 0x0c0fe400078f20ff */
[----:B------:R-:W-:Y:S01]  /*0ba0*/  LEA.HI R8, R0, R26, RZ, 0x2 ;  /* 0x0000001a00087211 */ /* 0x000fe200078f10ff */
[----:B------:R-:W-:Y:S01]  /*0bb0*/  IMAD.SHL.U32 R4, R3, 0x20, RZ ;  /* 0x0000002003047824 */ /* 0x000fe200078e00ff */
[----:B------:R-:W-:-:S02]  /*0bc0*/  LOP3.LUT R3, R2, 0x3fffff0, RZ, 0xc0, !PT ;  /* 0x03fffff002037812 */ /* 0x000fc400078ec0ff */
[----:B------:R-:W-:Y:S02]  /*0bd0*/  LOP3.LUT R6, R7, 0xfffffffe, RZ, 0xc0, !PT ;  /* 0xfffffffe07067812 */ /* 0x000fe400078ec0ff */
[----:B------:R-:W-:Y:S02]  /*0be0*/  LOP3.LUT R4, R4, 0xfffffc00, RZ, 0xc0, !PT ;  /* 0xfffffc0004047812 */ /* 0x000fe400078ec0ff */
[C---:B------:R-:W-:Y:S01]  /*0bf0*/  IADD3 R3, R26.reuse, -R3, RZ ;  /* 0x800000031a037210 */ /* 0x040fe20007ffe0ff */
[----:B------:R-:W-:Y:S01]  /*0c00*/  IMAD.IADD R16, R26, 0x1, -R6 ;  /* 0x000000011a107824 */ /* 0x000fe200078e0a06 */
[--C-:B------:R-:W-:Y:S02]  /*0c10*/  SHF.R.S32.HI R9, RZ, 0x2, R8.reuse ;  /* 0x00000002ff097819 */ /* 0x100fe40000011408 */
[----:B------:R-:W-:Y:S01]  /*0c20*/  SHF.R.S32.HI R10, RZ, 0x1f, R8 ;  /* 0x0000001fff0a7819 */ /* 0x000fe20000011408 */
[----:B------:R-:W-:Y:S01]  /*0c30*/  IMAD R5, R3, 0x40, R4 ;  /* 0x0000004003057824 */ /* 0x000fe200078e0204 */
[----:B------:R-:W-:Y:S01]  /*0c40*/  SHF.R.S32.HI R3, RZ, 0x4, R2 ;  /* 0x00000004ff037819 */ /* 0x000fe20000011402 */
[----:B------:R-:W-:Y:S01]  /*0c50*/  IMAD.SHL.U32 R188, R16, 0x8, RZ ;  /* 0x0000000810bc7824 */ /* 0x000fe200078e00ff */
[----:B------:R-:W-:-:S02]  /*0c60*/  LOP3.LUT R8, R8, 0xfffffffc, RZ, 0xc0, !PT ;  /* 0xfffffffc08087812 */ /* 0x000fc400078ec0ff */
[----:B------:R-:W-:Y:S01]  /*0c70*/  LEA.HI R2, R2, R3, RZ, 0x1 ;  /* 0x0000000302027211 */ /* 0x000fe200078f08ff */
[----:B------:R-:W-:Y:S01]  /*0c80*/  VIADD R201, R188, 0x40 ;  /* 0x00000040bcc97836 */ /* 0x000fe20000000000 */
[----:B------:R-:W-:Y:S01]  /*0c90*/  LEA.HI R10, R10, R9, RZ, 0x2 ;  /* 0x000000090a0a7211 */ /* 0x000fe200078f10ff */
[----:B------:R-:W-:Y:S01]  /*0ca0*/  IMAD.IADD R8, R26, 0x1, -R8 ;  /* 0x000000011a087824 */ /* 0x000fe200078e0a08 */
[----:B------:R-:W-:Y:S01]  /*0cb0*/  LOP3.LUT R2, R2, 0x1ffffffe, RZ, 0xc0, !PT ;  /* 0x1ffffffe02027812 */ /* 0x000fe200078ec0ff */
[----:B------:R-:W-:Y:S01]  /*0cc0*/  VIADD R200, R188, 0x10 ;  /* 0x00000010bcc87836 */ /* 0x000fe20000000000 */
[----:B------:R-:W-:Y:S01]  /*0cd0*/  LOP3.LUT R10, R10, 0xfffffffc, RZ, 0xc0, !PT ;  /* 0xfffffffc0a0a7812 */ /* 0x000fe200078ec0ff */
[----:B------:R-:W-:Y:S01]  /*0ce0*/  VIADD R204, R188, 0x50 ;  /* 0x00000050bccc7836 */ /* 0x000fe20000000000 */
[----:B------:R-:W-:Y:S01]  /*0cf0*/  LEA.HI R4, R8, R8, RZ, 0x1 ;  /* 0x0000000808047211 */ /* 0x000fe200078f08ff */
[----:B------:R-:W-:Y:S01]  /*0d00*/  IMAD.IADD R2, R3, 0x1, -R2 ;  /* 0x0000000103027824 */ /* 0x000fe200078e0a02 */
[----:B------:R-:W-:Y:S01]  /*0d10*/  IADD3 R202, R188, 0x20, RZ ;  /* 0x00000020bcca7810 */ /* 0x000fe20007ffe0ff */
[----:B------:R-:W-:Y:S01]  /*0d20*/  IMAD.IADD R10, R9, 0x1, -R10 ;  /* 0x00000001090a7824 */ /* 0x000fe200078e0a0a */
[----:B------:R-:W-:Y:S01]  /*0d30*/  LOP3.LUT R9, R4, 0x1ffffffe, RZ, 0xc0, !PT ;  /* 0x1ffffffe04097812 */ /* 0x000fe200078ec0ff */
[----:B------:R-:W-:Y:S01]  /*0d40*/  IMAD.IADD R4, R188, 0x1, R201 ;  /* 0x00000001bc047824 */ /* 0x000fe200078e02c9 */
[----:B------:R-:W-:Y:S01]  /*0d50*/  LEA R2, R2, R5, 0x3 ;  /* 0x0000000502027211 */ /* 0x000fe200078e18ff */
[----:B------:R-:W-:Y:S01]  /*0d60*/  IMAD.IADD R6, R188, 0x1, R202 ;  /* 0x00000001bc067824 */ /* 0x000fe200078e02ca */
[----:B------:R-:W-:Y:S01]  /*0d70*/  SHF.R.S32.HI R198, RZ, 0x1, R7 ;  /* 0x00000001ffc67819 */ /* 0x000fe20000011407 */
[----:B------:R-:W-:Y:S01]  /*0d80*/  IMAD.IADD R219, R8, 0x1, -R9 ;  /* 0x0000000108db7824 */ /* 0x000fe200078e0a09 */
[----:B------:R-:W-:Y:S01]  /*0d90*/  SHF.R.S32.HI R9, RZ, 0x1f, R4 ;  /* 0x0000001fff097819 */ /* 0x000fe20000011404 */
[----:B------:R0:W-:Y:S01]  /*0da0*/  STL [R1+0x54], R2 ;  /* 0x0000540201007387 */ /* 0x0001e20000100800 */
[----:B------:R-:W-:Y:S01]  /*0db0*/  SHF.R.S32.HI R5, RZ, 0x1f, R7 ;  /* 0x0000001fff057819 */ /* 0x000fe20000011407 */
[----:B------:R-:W-:Y:S01]  /*0dc0*/  VIADD R12, R198, 0x80 ;  /* 0x00000080c60c7836 */ /* 0x000fe20000000000 */
[CC--:B------:R-:W-:Y:S01]  /*0dd0*/  LEA.HI R193, R9.reuse, R4.reuse, RZ, 0x4 ;  /* 0x0000000409c17211 */ /* 0x0c0fe200078f20ff */
[----:B------:R-:W-:Y:S01]  /*0de0*/  IMAD.SHL.U32 R208, R10, 0x80, RZ ;  /* 0x000000800ad07824 */ /* 0x000fe200078e00ff */
[----:B------:R-:W-:-:S02]  /*0df0*/  LEA.HI R23, R9, R4, RZ, 0x6 ;  /* 0x0000000409177211 */ /* 0x000fc400078f30ff */
[----:B------:R-:W-:Y:S02]  /*0e00*/  LEA.HI R5, R5, R198, RZ, 0x3 ;  /* 0x000000c605057211 */ /* 0x000fe400078f18ff */
[----:B------:R-:W-:Y:S01]  /*0e10*/  SHF.R.S32.HI R11, RZ, 0x1f, R6 ;  /* 0x0000001fff0b7819 */ /* 0x000fe20000011406 */
[----:B------:R-:W-:Y:S01]  /*0e20*/  IMAD.SHL.U32 R23, R23, 0x80, RZ ;  /* 0x0000008017177824 */ /* 0x000fe200078e00ff */
[----:B0-----:R-:W-:Y:S02]  /*0e30*/  LEA.HI R2, R0, R26, RZ, 0x7 ;  /* 0x0000001a00027211 */ /* 0x001fe400078f38ff */
[----:B------:R-:W-:Y:S02]  /*0e40*/  LOP3.LUT R5, R5, 0xfffffff8, RZ, 0xc0, !PT ;  /* 0xfffffff805057812 */ /* 0x000fe400078ec0ff */
[----:B------:R-:W-:Y:S02]  /*0e50*/  LOP3.LUT R4, R2, 0xffffff80, RZ, 0xc0, !PT ;  /* 0xffffff8002047812 */ /* 0x000fe400078ec0ff */
[----:B------:R-:W-:-:S02]  /*0e60*/  LEA.HI R21, R11, R6, RZ, 0x4 ;  /* 0x000000060b157211 */ /* 0x000fc400078f20ff */
[----:B------:R-:W-:Y:S01]  /*0e70*/  LEA.HI R20, R11, R6, RZ, 0x6 ;  /* 0x000000060b147211 */ /* 0x000fe200078f30ff */
[----:B------:R-:W-:Y:S01]  /*0e80*/  IMAD.IADD R24, R26, 0x1, -R4 ;  /* 0x000000011a187824 */ /* 0x000fe200078e0a04 */
[----:B------:R-:W-:Y:S01]  /*0e90*/  SHF.R.S32.HI R4, RZ, 0x1f, R12 ;  /* 0x0000001fff047819 */ /* 0x000fe2000001140c */
[----:B------:R-:W-:Y:S01]  /*0ea0*/  IMAD.IADD R6, R198, 0x1, -R5 ;  /* 0x00000001c6067824 */ /* 0x000fe200078e0a05 */
[-C--:B------:R-:W-:Y:S01]  /*0eb0*/  LEA.HI R17, R12, R12.reuse, RZ, 0x1 ;  /* 0x0000000c0c117211 */ /* 0x080fe200078f08ff */
[----:B------:R-:W-:Y:S01]  /*0ec0*/  IMAD.SHL.U32 R20, R20, 0x80, RZ ;  /* 0x0000008014147824 */ /* 0x000fe200078e00ff */
[----:B------:R-:W-:Y:S01]  /*0ed0*/  LEA.HI R5, R4, R12, RZ, 0x3 ;  /* 0x0000000c04057211 */ /* 0x000fe200078f18ff */
[----:B------:R-:W-:Y:S01]  /*0ee0*/  IMAD.SHL.U32 R4, R6, 0x80, RZ ;  /* 0x0000008006047824 */ /* 0x000fe200078e00ff */
[----:B------:R-:W-:Y:S01]  /*0ef0*/  SHF.R.S32.HI R8, RZ, 0x1f, R24 ;  /* 0x0000001fff087819 */ /* 0x000fe20000011418 */
[----:B------:R0:W-:Y:S01]  /*0f00*/  STL [R1+0x50], R6 ;  /* 0x0000500601007387 */ /* 0x0001e20000100800 */
[----:B------:R-:W-:Y:S01]  /*0f10*/  SHF.R.S32.HI R25, RZ, 0x7, R2 ;  /* 0x00000007ff197819 */ /* 0x000fe20000011402 */
[----:B------:R-:W-:Y:S01]  /*0f20*/  IMAD.SHL.U32 R11, R5, 0x40, RZ ;  /* 0x00000040050b7824 */ /* 0x000fe200078e00ff */
[----:B------:R-:W-:-:S02]  /*0f30*/  LEA.HI R9, R8, R24, RZ, 0x2 ;  /* 0x0000001808097211 */ /* 0x000fc400078f10ff */
[----:B------:R-:W-:Y:S02]  /*0f40*/  LEA.HI R2, R2, R25, RZ, 0x1 ;  /* 0x0000001902027211 */ /* 0x000fe400078f08ff */
[----:B------:R-:W-:Y:S02]  /*0f50*/  LOP3.LUT R19, R11, 0xfffffe00, RZ, 0xc0, !PT ;  /* 0xfffffe000b137812 */ /* 0x000fe400078ec0ff */
[--C-:B------:R-:W-:Y:S02]  /*0f60*/  SHF.R.S32.HI R11, RZ, 0x2, R9.reuse ;  /* 0x00000002ff0b7819 */ /* 0x100fe40000011409 */
[----:B0-----:R-:W-:Y:S02]  /*0f70*/  LOP3.LUT R6, R17, 0x3fffffe, RZ, 0xc0, !PT ;  /* 0x03fffffe11067812 */ /* 0x001fe400078ec0ff */
[----:B------:R-:W-:Y:S02]  /*0f80*/  LEA.HI R8, R8, R24, RZ, 0x5 ;  /* 0x0000001808087211 */ /* 0x000fe400078f28ff */
[----:B------:R-:W-:Y:S01]  /*0f90*/  LEA.HI R7, R7, R198, RZ, 0x1 ;  /* 0x000000c607077211 */ /* 0x000fe200078f08ff */
[----:B------:R-:W-:Y:S01]  /*0fa0*/  IMAD.IADD R212, R12, 0x1, -R6 ;  /* 0x000000010cd47824 */ /* 0x000fe200078e0a06 */
[----:B------:R-:W-:-:S02]  /*0fb0*/  SHF.R.S32.HI R12, RZ, 0x1f, R9 ;  /* 0x0000001fff0c7819 */ /* 0x000fc40000011409 */
[----:B------:R-:W-:Y:S02]  /*0fc0*/  LOP3.LUT R2, R2, 0x3fffffe, RZ, 0xc0, !PT ;  /* 0x03fffffe02027812 */ /* 0x000fe400078ec0ff */
[----:B------:R-:W-:Y:S02]  /*0fd0*/  LEA.HI R12, R12, R11, RZ, 0x3 ;  /* 0x0000000b0c0c7211 */ /* 0x000fe400078f18ff */
[----:B------:R-:W-:Y:S02]  /*0fe0*/  SHF.R.S32.HI R8, RZ, 0x5, R8 ;  /* 0x00000005ff087819 */ /* 0x000fe40000011408 */
[----:B------:R-:W-:Y:S02]  /*0ff0*/  LOP3.LUT R12, R12, 0xfffffff8, RZ, 0xc0, !PT ;  /* 0xfffffff80c0c7812 */ /* 0x000fe400078ec0ff */
[----:B------:R-:W-:Y:S02]  /*1000*/  LOP3.LUT R7, R7, 0x3fffffe, RZ, 0xc0, !PT ;  /* 0x03fffffe07077812 */ /* 0x000fe400078ec0ff */
[----:B------:R-:W-:-:S02]  /*1010*/  IADD3 R11, R11, -R12, RZ ;  /* 0x8000000c0b0b7210 */ /* 0x000fc40007ffe0ff */
[----:B------:R-:W-:Y:S01]  /*1020*/  LOP3.LUT R5, R4, 0x380, RZ, 0xc0, !PT ;  /* 0x0000038004057812 */ /* 0x000fe200078ec0ff */
[----:B------:R-:W-:Y:S01]  /*1030*/  IMAD.IADD R4, R198, 0x1, -R7 ;  /* 0x00000001c6047824 */ /* 0x000fe200078e0a07 */
[----:B------:R-:W-:Y:S01]  /*1040*/  SHF.L.U32 R16, R16, 0x4, RZ ;  /* 0x0000000410107819 */ /* 0x000fe200000006ff */
[----:B------:R-:W-:Y:S01]  /*1050*/  IMAD R11, R8, 0x10, R11 ;  /* 0x00000010080b7824 */ /* 0x000fe200078e020b */
[----:B------:R-:W-:Y:S01]  /*1060*/  IADD3 R2, R25, -R2, RZ ;  /* 0x8000000219027210 */ /* 0x000fe20007ffe0ff */
[----:B------:R-:W-:Y:S01]  /*1070*/  IMAD R4, R3, 0x8, R4 ;  /* 0x0000000803047824 */ /* 0x000fe200078e0204 */
[----:B------:R-:W-:Y:S01]  /*1080*/  LEA.HI R0, R0, R26, RZ, 0x3 ;  /* 0x0000001a00007211 */ /* 0x000fe200078f18ff */
[----:B------:R-:W-:Y:S01]  /*1090*/  IMAD.MOV.U32 R7, RZ, RZ, R15 ;  /* 0x000000ffff077224 */ /* 0x000fe200078e000f */
[----:B------:R-:W-:Y:S01]  /*10a0*/  SHF.R.U32.HI R6, RZ, 0x3, R5 ;  /* 0x00000003ff067819 */ /* 0x000fe20000011605 */
[----:B------:R-:W-:Y:S01]  /*10b0*/  IMAD R8, R2, 0x40, R11 ;  /* 0x0000004002087824 */ /* 0x000fe200078e020b */
[----:B------:R-:W-:Y:S01]  /*10c0*/  LOP3.LUT R5, R5, 0x10, R16, 0xf8, !PT ;  /* 0x0000001005057812 */ /* 0x000fe200078ef810 */
[----:B------:R-:W-:Y:S01]  /*10d0*/  IMAD.SHL.U32 R210, R4, 0x40, RZ ;  /* 0x0000004004d27824 */ /* 0x000fe200078e00ff */
[----:B------:R-:W-:Y:S01]  /*10e0*/  LOP3.LUT R223, R0, 0xfffffff8, RZ, 0xc0, !PT ;  /* 0xfffffff800df7812 */ /* 0x000fe200078ec0ff */
[C---:B------:R-:W-:Y:S01]  /*10f0*/  VIADD R190, R16.reuse, 0x60 ;  /* 0x0000006010be7836 */ /* 0x040fe20000000000 */
[----:B------:R-:W-:Y:S01]  /*1100*/  SHF.R.S32.HI R2, RZ, 0x3, R0 ;  /* 0x00000003ff027819 */ /* 0x000fe20000011400 */
[----:B------:R-:W-:Y:S01]  /*1110*/  STL [R1+0x4c], R8 ;  /* 0x00004c0801007387 */ /* 0x000fe20000100800 */
[----:B------:R-:W-:Y:S01]  /*1120*/  LOP3.LUT R9, R9, 0x7ffffffc, RZ, 0xc0, !PT ;  /* 0x7ffffffc09097812 */ /* 0x000fe200078ec0ff */
[C---:B------:R-:W-:Y:S01]  /*1130*/  VIADD R195, R16.reuse, 0x80 ;  /* 0x0000008010c37836 */ /* 0x040fe20000000000 */
[----:B------:R-:W-:Y:S01]  /*1140*/  SHF.R.S32.HI R0, RZ, 0x1, R17 ;  /* 0x00000001ff007819 */ /* 0x000fe20000011411 */
[----:B------:R-:W-:Y:S01]  /*1150*/  VIADD R196, R16, 0xa0 ;  /* 0x000000a010c47836 */ /* 0x000fe20000000000 */
[----:B------:R-:W-:Y:S01]  /*1160*/  LOP3.LUT R6, R5, R6, RZ, 0x3c, !PT ;  /* 0x0000000605067212 */ /* 0x000fe200078e3cff */
[----:B------:R-:W-:Y:S01]  /*1170*/  IMAD.IADD R9, R24, 0x1, -R9 ;  /* 0x0000000118097824 */ /* 0x000fe200078e0a09 */
[----:B------:R-:W-:Y:S01]  /*1180*/  LOP3.LUT R208, R208, 0x180, RZ, 0xc0, !PT ;  /* 0x00000180d0d07812 */ /* 0x000fe200078ec0ff */
[----:B------:R-:W-:Y:S01]  /*1190*/  IMAD.SHL.U32 R0, R0, 0x80, RZ ;  /* 0x0000008000007824 */ /* 0x000fe200078e00ff */
[----:B------:R-:W-:Y:S01]  /*11a0*/  LOP3.LUT R23, R23, 0xffffe000, RZ, 0xc0, !PT ;  /* 0xffffe00017177812 */ /* 0x000fe200078ec0ff */
[----:B------:R-:W-:Y:S01]  /*11b0*/  IMAD R222, R3, 0x400, R6 ;  /* 0x0000040003de7824 */ /* 0x000fe200078e0206 */
[C---:B------:R-:W-:Y:S01]  /*11c0*/  LOP3.LUT R4, R208.reuse, 0x30, R21, 0xf8, !PT ;  /* 0x00000030d0047812 */ /* 0x040fe200078ef815 */
[----:B------:R-:W-:Y:S01]  /*11d0*/  IMAD.SHL.U32 R216, R9, 0x2, RZ ;  /* 0x0000000209d87824 */ /* 0x000fe200078e00ff */
[----:B------:R-:W-:Y:S01]  /*11e0*/  SHF.R.U32.HI R209, RZ, 0x3, R208 ;  /* 0x00000003ffd17819 */ /* 0x000fe200000116d0 */
[----:B------:R-:W-:Y:S01]  /*11f0*/  IMAD.MOV.U32 R5, RZ, RZ, R13 ;  /* 0x000000ffff057224 */ /* 0x000fe200078e000d */
[----:B------:R-:W-:Y:S01]  /*1200*/  LOP3.LUT R6, R208, 0x30, R193, 0xf8, !PT ;  /* 0x00000030d0067812 */ /* 0x000fe200078ef8c1 */
[----:B------:R-:W-:Y:S01]  /*1210*/  VIADD R15, R216, 0x50 ;  /* 0x00000050d80f7836 */ /* 0x000fe20000000000 */
[----:B------:R-:W-:Y:S01]  /*1220*/  LOP3.LUT R2, R208, 0x30, R16, 0xf8, !PT ;  /* 0x00000030d0027812 */ /* 0x000fe200078ef810 */
[----:B------:R-:W-:Y:S01]  /*1230*/  VIADD R13, R216, 0x60 ;  /* 0x00000060d80d7836 */ /* 0x000fe20000000000 */
[----:B------:R-:W-:Y:S01]  /*1240*/  LOP3.LUT R3, R20, 0xffffe000, RZ, 0xc0, !PT ;  /* 0xffffe00014037812 */ /* 0x000fe200078ec0ff */
[----:B------:R-:W-:Y:S01]  /*1250*/  VIADD R228, R216, 0x48 ;  /* 0x00000048d8e47836 */ /* 0x000fe20000000000 */
[----:B------:R-:W-:Y:S01]  /*1260*/  LOP3.LUT R4, R4, R209, RZ, 0x3c, !PT ;  /* 0x000000d104047212 */ /* 0x000fe200078e3cff */
[----:B------:R-:W-:Y:S01]  /*1270*/  IMAD R219, R219, 0x8, R8 ;  /* 0x00000008dbdb7824 */ /* 0x000fe200078e0208 */
[----:B------:R-:W-:-:S02]  /*1280*/  LOP3.LUT R211, R0, 0x180, RZ, 0xc0, !PT ;  /* 0x0000018000d37812 */ /* 0x000fc400078ec0ff */
[-C--:B------:R-:W-:Y:S02]  /*1290*/  LOP3.LUT R6, R6, R209.reuse, RZ, 0x3c, !PT ;  /* 0x000000d106067212 */ /* 0x080fe400078e3cff */
[----:B------:R-:W-:Y:S02]  /*12a0*/  LOP3.LUT R0, R208, 0x10, R16, 0xf8, !PT ;  /* 0x00000010d0007812 */ /* 0x000fe400078ef810 */
[-C--:B------:R-:W-:Y:S02]  /*12b0*/  LOP3.LUT R11, R2, R209.reuse, RZ, 0x3c, !PT ;  /* 0x000000d1020b7212 */ /* 0x080fe400078e3cff */
[-C--:B------:R-:W-:Y:S01]  /*12c0*/  IADD3 R25, R4, R210.reuse, R3 ;  /* 0x000000d204197210 */ /* 0x080fe20007ffe003 */
[C---:B------:R-:W-:Y:S01]  /*12d0*/  VIADD R4, R216.reuse, 0x78 ;  /* 0x00000078d8047836 */ /* 0x040fe20000000000 */
[----:B------:R-:W-:Y:S02]  /*12e0*/  IADD3 R12, R216, 0x68, RZ ;  /* 0x00000068d80c7810 */ /* 0x000fe40007ffe0ff */
[-C--:B------:R-:W-:Y:S01]  /*12f0*/  IADD3 R27, R6, R210.reuse, R23 ;  /* 0x000000d2061b7210 */ /* 0x080fe20007ffe017 */
[----:B------:R-:W-:Y:S01]  /*1300*/  IMAD.MOV.U32 R6, RZ, RZ, R14 ;  /* 0x000000ffff067224 */ /* 0x000fe200078e000e */
[----:B------:R-:W-:Y:S01]  /*1310*/  LOP3.LUT R9, R0, R209, RZ, 0x3c, !PT ;  /* 0x000000d100097212 */ /* 0x000fe200078e3cff */
[----:B------:R-:W-:Y:S01]  /*1320*/  VIADD R14, R216, 0x58 ;  /* 0x00000058d80e7836 */ /* 0x000fe20000000000 */
[----:B------:R-:W-:Y:S01]  /*1330*/  IADD3 R2, R18, R210, R11 ;  /* 0x000000d212027210 */ /* 0x000fe20007ffe00b */
[----:B------:R-:W-:Y:S01]  /*1340*/  IMAD.MOV.U32 R23, RZ, RZ, RZ ;  /* 0x000000ffff177224 */ /* 0x000fe200078e00ff */
[----:B------:R-:W-:Y:S01]  /*1350*/  LOP3.LUT P0, RZ, R10, 0x2, RZ, 0xc0, !PT ;  /* 0x000000020aff7812 */ /* 0x000fe2000780c0ff */
[----:B------:R-:W-:Y:S01]  /*1360*/  VIADD R10, R216, 0x70 ;  /* 0x00000070d80a7836 */ /* 0x000fe20000000000 */
[----:B------:R-:W-:Y:S01]  /*1370*/  MOV R3, 0x20 ;  /* 0x0000002000037802 */ /* 0x000fe20000000f00 */
[----:B------:R-:W-:Y:S01]  /*1380*/  IMAD.IADD R218, R210, 0x1, R9 ;  /* 0x00000001d2da7824 */ /* 0x000fe200078e0209 */
[----:B------:R-:W-:Y:S01]  /*1390*/  SHF.R.S32.HI R0, RZ, 0x1f, R15 ;  /* 0x0000001fff007819 */ /* 0x000fe2000001140f */
[----:B------:R0:W-:Y:S01]  /*13a0*/  STL [R1+0x48], R2 ;  /* 0x0000480201007387 */ /* 0x0001e20000100800 */
[----:B------:R-:W-:Y:S01]  /*13b0*/  SHF.R.S32.HI R0, RZ, 0x1f, R12 ;  /* 0x0000001fff007819 */ /* 0x000fe2000001140c */
[----:B------:R-:W-:Y:S01]  /*13c0*/  IMAD.IADD R0, R18, 0x1, R25 ;  /* 0x0000000112007824 */ /* 0x000fe200078e0219 */
[----:B------:R-:W-:-:S02]  /*13d0*/  SEL R3, R3, 0xffffffe0, !P0 ;  /* 0xffffffe003037807 */ /* 0x000fc40004000000 */
[----:B------:R-:W-:Y:S01]  /*13e0*/  LEA R212, R212, R19, 0x6 ;  /* 0x00000013d4d47211 */ /* 0x000fe200078e30ff */
[----:B------:R-:W-:Y:S01]  /*13f0*/  IMAD.MOV.U32 R19, RZ, RZ, RZ ;  /* 0x000000ffff137224 */ /* 0x000fe200078e00ff */
[----:B------:R1:W-:Y:S01]  /*1400*/  STL [R1+0x44], R0 ;  /* 0x0000440001007387 */ /* 0x0003e20000100800 */
[----:B------:R-:W-:Y:S01]  /*1410*/  IADD3 R223, R26, -R223, RZ ;  /* 0x800000df1adf7210 */ /* 0x000fe20007ffe0ff */
[----:B------:R-:W-:Y:S01]  /*1420*/  IMAD.IADD R221, R3, 0x1, R218 ;  /* 0x0000000103dd7824 */ /* 0x000fe200078e02da */
[----:B0-----:R-:W-:Y:S02]  /*1430*/  SHF.R.S32.HI R2, RZ, 0x1f, R14 ;  /* 0x0000001fff027819 */ /* 0x001fe4000001140e */
[----:B------:R-:W-:Y:S02]  /*1440*/  SHF.R.S32.HI R2, RZ, 0x1f, R10 ;  /* 0x0000001fff027819 */ /* 0x000fe4000001140a */
[----:B------:R-:W-:Y:S02]  /*1450*/  IADD3 R2, R18, R27, RZ ;  /* 0x0000001b12027210 */ /* 0x000fe40007ffe0ff */
[----:B------:R-:W-:-:S02]  /*1460*/  SHF.R.S32.HI R17, RZ, 0x1f, R16 ;  /* 0x0000001fff117819 */ /* 0x000fc40000011410 */
[----:B-1----:R-:W-:Y:S01]  /*1470*/  IADD3 R0, R3, UR39, R218 ;  /* 0x0000002703007c10 */ /* 0x002fe2000fffe0da */
[----:B------:R0:W-:Y:S01]  /*1480*/  STL [R1+0x40], R2 ;  /* 0x0000400201007387 */ /* 0x0001e20000100800 */
[----:B------:R-:W-:Y:S02]  /*1490*/  IADD3 R203, R188, 0x30, RZ ;  /* 0x00000030bccb7810 */ /* 0x000fe40007ffe0ff */
[----:B------:R-:W-:Y:S01]  /*14a0*/  SHF.R.S32.HI R197, RZ, 0x1f, R190 ;  /* 0x0000001fffc57819 */ /* 0x000fe200000114be */
[----:B------:R0:W-:Y:S01]  /*14b0*/  STL [R1+0x18], R0 ;  /* 0x0000180001007387 */ /* 0x0001e20000100800 */
[----:B------:R-:W-:Y:S02]  /*14c0*/  SHF.R.S32.HI R206, RZ, 0x1f, R195 ;  /* 0x0000001fffce7819 */ /* 0x000fe400000114c3 */
[----:B------:R-:W-:Y:S02]  /*14d0*/  SHF.R.S32.HI R205, RZ, 0x1f, R196 ;  /* 0x0000001fffcd7819 */ /* 0x000fe400000114c4 */
[----:B------:R-:W-:-:S02]  /*14e0*/  SHF.R.S32.HI R192, RZ, 0x4, R21 ;  /* 0x00000004ffc07819 */ /* 0x000fc40000011415 */
[----:B------:R-:W-:Y:S02]  /*14f0*/  SHF.R.S32.HI R193, RZ, 0x4, R193 ;  /* 0x00000004ffc17819 */ /* 0x000fe400000114c1 */
[----:B------:R-:W-:Y:S02]  /*1500*/  IADD3 R229, R216, 0x8, RZ ;  /* 0x00000008d8e57810 */ /* 0x000fe40007ffe0ff */
[----:B------:R-:W-:Y:S02]  /*1510*/  SHF.R.S32.HI R9, RZ, 0x1f, R13 ;  /* 0x0000001fff097819 */ /* 0x000fe4000001140d */
[----:B0-----:R-:W-:-:S07]  /*1520*/  SHF.R.S32.HI R4, RZ, 0x1f, R4 ;  /* 0x0000001fff047819 */ /* 0x001fce0000011404 */
.L_x_2905:
[----:B0-23--:R-:W0:Y:S02]  /*1530*/  LDC.64 R2, c[0x0][0xc88] ;  /* 0x00032200ff027b82 */ /* 0x00de240000000a00 */
        /* <DEDUP_REMOVED lines=8> */
[----:B------:R-:W-:-:S02]  /*15c0*/  ISETP.NE.U32.AND P0, PT, RZ, UR6, PT ;  /* 0x00000006ff007c0c */ /* 0x000fc4000bf05070 */
[----:B------:R-:W-:Y:S02]  /*15d0*/  ISETP.NE.AND.EX P1, PT, RZ, UR5, PT, P1 ;  /* 0x00000005ff007c0c */ /* 0x000fe4000bf25310 */
[----:B------:R-:W-:Y:S02]  /*15e0*/  ISETP.NE.AND.EX P0, PT, RZ, UR7, PT, P0 ;  /* 0x00000007ff007c0c */ /* 0x000fe4000bf05300 */
[----:B-----5:R-:W-:Y:S02]  /*15f0*/  MOV R26, RZ ;  /* 0x000000ff001a7202 */ /* 0x020fe40000000f00 */
[----:B--2---:R-:W-:Y:S01]  /*1600*/  SHF.R.S32.HI R227, RZ, 0x1f, R220 ;  /* 0x0000001fffe37819 */ /* 0x004fe200000114dc */
[----:B------:R-:W-:-:S06]  /*1610*/  IMAD.SHL.U32 R225, R220, 0x4, RZ ;  /* 0x00000004dce17824 */ /* 0x000fcc00078e00ff */
[C---:B------:R-:W-:Y:S02]  /*1620*/  @P1 LEA R8, P2, R220.reuse, UR4, 0x2 ;  /* 0x00000004dc081c11 */ /* 0x040fe4000f8410ff */
[C-C-:B------:R-:W-:Y:S02]  /*1630*/  SHF.L.U64.HI R226, R220.reuse, 0x2, R227.reuse ;  /* 0x00000002dce27819 */ /* 0x140fe400000102e3 */
[----:B------:R-:W-:Y:S02]  /*1640*/  @P1 LEA.HI.X R9, R220, UR5, R227, 0x2, P2 ;  /* 0x00000005dc091c11 */ /* 0x000fe400090f14e3 */
[----:B------:R-:W-:Y:S01]  /*1650*/  ISETP.NE.U32.AND P2, PT, RZ, UR8, PT ;  /* 0x00000008ff007c0c */ /* 0x000fe2000bf45070 */
[----:B------:R-:W-:Y:S01]  /*1660*/  ULDC UR4, c[0x0][0x288] ;  /* 0x0000a20000047ab9 */ /* 0x000fe20000000800 */
[----:B------:R-:W-:Y:S01]  /*1670*/  IADD3 R12, P3, R225, UR6, RZ ;  /* 0x00000006e10c7c10 */ /* 0x000fe2000ff7e0ff */
[----:B------:R0:W5:Y:S01]  /*1680*/  @P1 LDG.E R4, desc[UR52][R8.64] ;  /* 0x0000003408041981 */ /* 0x000162000c1e1900 */
[----:B------:R-:W-:Y:S01]  /*1690*/  ISETP.NE.AND.EX P2, PT, RZ, UR9, PT, P2 ;  /* 0x00000009ff007c0c */ /* 0x000fe2000bf45320 */
[----:B------:R-:W-:Y:S01]  /*16a0*/  IMAD.U32 R215, RZ, RZ, UR4 ;  /* 0x00000004ffd77e24 */ /* 0x000fe2000f8e00ff */
[----:B------:R-:W-:Y:S01]  /*16b0*/  IADD3.X R13, R226, UR7, RZ, P3, !PT ;  /* 0x00000007e20d7c10 */ /* 0x000fe20009ffe4ff */
[----:B------:R-:W-:-:S04]  /*16c0*/  ULDC.64 UR4, c[0x0][0x418] ;  /* 0x0001060000047ab9 */ /* 0x000fc80000000a00 */
[----:B------:R0:W5:Y:S06]  /*16d0*/  @P0 LDG.E R26, desc[UR52][R12.64] ;  /* 0x000000340c1a0981 */ /* 0x00016c000c1e1900 */
        /* <DEDUP_REMOVED lines=10> */
[----:B------:R-:W-:Y:S02]  /*1780*/  IMAD.U32 R2, RZ, RZ, UR5 ;  /* 0x00000005ff027e24 */ /* 0x000fe4000f8e00ff */
[----:B------:R-:W-:Y:S01]  /*1790*/  IMAD.U32 R25, RZ, RZ, UR4 ;  /* 0x00000004ff197e24 */ /* 0x000fe2000f8e00ff */
[----:B01--4-:R-:W-:Y:S06]  /*17a0*/  @P2 BRA `(.L_x_2681) ;  /* 0x0000000000242947 */ /* 0x013fec0003800000 */
        /* <DEDUP_REMOVED lines=9> */
.L_x_2681:
[----:B------:R-:W-:Y:S01]  /*1840*/  ULDC.64 UR4, c[0x0][0xa20] ;  /* 0x0002880000047ab9 */ /* 0x000fe20000000a00 */
[C---:B------:R-:W-:Y:S02]  /*1850*/  LOP3.LUT R3, R6.reuse, 0xff000000, RZ, 0xc0, !PT ;  /* 0xff00000006037812 */ /* 0x040fe400078ec0ff */
        /* <DEDUP_REMOVED lines=11> */
.L_x_2682:
[----:B------:R-:W-:Y:S05]  /*1910*/  @!P0 BRA `(.L_x_2683) ;  /* 0x00000000000c8947 */ /* 0x000fea0003800000 */
[----:B------:R-:W2:Y:S04]  /*1920*/  LDG.E R0, desc[UR52][R12.64] ;  /* 0x000000340c007981 */ /* 0x000ea8000c1e1900 */
[----:B------:R-:W2:Y:S02]  /*1930*/  LDG.E R25, desc[UR52][R12.64+0x4] ;  /* 0x000004340c197981 */ /* 0x000ea4000c1e1900 */
[----:B--2---:R-:W-:-:S07]  /*1940*/  IADD3 R25, -R0, R25, RZ ;  /* 0x0000001900197210 */ /* 0x004fce0007ffe1ff */
.L_x_2683:
[----:B------:R-:W-:Y:S01]  /*1950*/  ULDC.64 UR4, c[0x0][0xa10] ;  /* 0x0002840000047ab9 */ /* 0x000fe20000000a00 */
[----:B------:R-:W1:Y:S01]  /*1960*/  LDC R10, c[0x0][0x448] ;  /* 0x00011200ff0a7b82 */ /* 0x000e620000000800 */
[----:B------:R-:W-:-:S04]  /*1970*/  ISETP.NE.U32.AND P0, PT, RZ, UR4, PT ;  /* 0x00000004ff007c0c */ /* 0x000fc8000bf05070 */
[----:B------:R-:W-:Y:S01]  /*1980*/  ISETP.NE.AND.EX P0, PT, RZ, UR5, PT, P0 ;  /* 0x00000005ff007c0c */ /* 0x000fe2000bf05300 */
[----:B------:R-:W-:-:S12]  /*1990*/  ULDC.64 UR4, c[0x0][0xa30] ;  /* 0x00028c0000047ab9 */ /* 0x000fd80000000a00 */
[----:B0-----:R-:W0:Y:S02]  /*19a0*/  @P0 LDC.64 R6, c[0x0][0xa10] ;  /* 0x00028400ff060b82 */ /* 0x001e240000000a00 */
[----:B0-----:R-:W-:-:S05]  /*19b0*/  @P0 IMAD.WIDE R6, R220, 0x4, R6 ;  /* 0x00000004dc060825 */ /* 0x001fca00078e0206 */
[----:B------:R-:W2:Y:S04]  /*19c0*/  @P0 LDG.E R0, desc[UR52][R6.64] ;  /* 0x0000003406000981 */ /* 0x000ea8000c1e1900 */
[----:B------:R0:W2:Y:S01]  /*19d0*/  @P0 LDG.E R3, desc[UR52][R6.64+0x4] ;  /* 0x0000043406030981 */ /* 0x0000a2000c1e1900 */
[----:B------:R-:W-:Y:S01]  /*19e0*/  ISETP.NE.U32.AND P1, PT, RZ, UR4, PT ;  /* 0x00000004ff007c0c */ /* 0x000fe2000bf25070 */
[----:B-----5:R-:W-:-:S03]  /*19f0*/  IMAD.MOV.U32 R135, RZ, RZ, R25 ;  /* 0x000000ffff877224 */ /* 0x020fc600078e0019 */
[----:B------:R-:W-:-:S13]  /*1a00*/  ISETP.NE.AND.EX P1, PT, RZ, UR5, PT, P1 ;  /* 0x00000005ff007c0c */ /* 0x000fda000bf25310 */
[----:B------:R-:W-:-:S04]  /*1a10*/  @P1 IADD3 R8, P2, R225, UR4, RZ ;  /* 0x00000004e1081c10 */ /* 0x000fc8000ff5e0ff */
[----:B------:R-:W-:-:S05]  /*1a20*/  @P1 IADD3.X R9, R226, UR5, RZ, P2, !PT ;  /* 0x00000005e2091c10 */ /* 0x000fca00097fe4ff */
[----:B------:R3:W5:Y:S01]  /*1a30*/  @P1 LDG.E R135, desc[UR52][R8.64] ;  /* 0x0000003408871981 */ /* 0x000762000c1e1900 */
[----:B-1----:R-:W-:Y:S01]  /*1a40*/  ISETP.NE.AND P1, PT, R10, 0x1, PT ;  /* 0x000000010a00780c */ /* 0x002fe20003f25270 */
[----:B------:R-:W-:Y:S01]  /*1a50*/  IMAD.SHL.U32 R214, R5, 0x80, RZ ;  /* 0x0000008005d67824 */ /* 0x000fe200078e00ff */
[----:B------:R-:W-:Y:S01]  /*1a60*/  IADD3 R11, -R4, R25, RZ ;  /* 0x00000019040b7210 */ /* 0x000fe20007ffe1ff */
[----:B------:R-:W-:Y:S01]  /*1a70*/  BSSY B0, `(.L_x_2684) ;  /* 0x0000035000007945 */ /* 0x000fe20003800000 */
[----:B------:R-:W-:Y:S01]  /*1a80*/  LOP3.LUT R13, R224, 0xff, RZ, 0xc0, !PT ;  /* 0x000000ffe00d7812 */ /* 0x000fe200078ec0ff */
[----:B------:R-:W-:Y:S01]  /*1a90*/  VIADD R5, R214, 0x7f ;  /* 0x0000007fd6057836 */ /* 0x000fe20000000000 */
[----:B------:R-:W-:-:S03]  /*1aa0*/  SHF.R.U32.HI R224, RZ, 0x10, R224 ;  /* 0x00000010ffe07819 */ /* 0x000fc600000116e0 */
[----:B------:R1:W-:Y:S04]  /*1ab0*/  STL [R1], R13 ;  /* 0x0000000d01007387 */ /* 0x0003e80000100800 */
[----:B------:R-:W4:Y:S08]  /*1ac0*/  @P1 LDC R10, c[0x0][0x44c] ;  /* 0x00011300ff0a1b82 */ /* 0x000f300000000800 */
[----:B0-----:R-:W0:Y:S01]  /*1ad0*/  @P1 LDC R7, c[0x0][0x450] ;  /* 0x00011400ff071b82 */ /* 0x001e220000000800 */
[----:B--2---:R-:W-:-:S02]  /*1ae0*/  @P0 IMAD.IADD R2, R3, 0x1, -R0 ;  /* 0x0000000103020824 */ /* 0x004fc400078e0a00 */
[----:B----4-:R-:W-:-:S04]  /*1af0*/  @P1 IMAD.HI.U32 R0, R5, R10, RZ ;  /* 0x0000000a05001227 */ /* 0x010fc800078e00ff */
[----:B------:R-:W-:Y:S01]  /*1b00*/  IMAD.IADD R217, R11, 0x1, R2 ;  /* 0x000000010bd97824 */ /* 0x000fe200078e0202 */
[----:B0-----:R-:W-:-:S03]  /*1b10*/  @P1 SHF.R.U32.HI R5, RZ, R7, R0 ;  /* 0x00000007ff051219 */ /* 0x001fc60000011600 */
[C---:B------:R-:W-:Y:S01]  /*1b20*/  VIADD R0, R217.reuse, 0x9f ;  /* 0x0000009fd9007836 */ /* 0x040fe20000000000 */
[----:B------:R-:W-:-:S03]  /*1b30*/  IADD3 R4, R217, 0xa0, -R215 ;  /* 0x000000a0d9047810 */ /* 0x000fc60007ffe8d7 */
[----:B------:R-:W-:-:S04]  /*1b40*/  IMAD.HI R0, R0, 0x66666667, RZ ;  /* 0x6666666700007827 */ /* 0x000fc800078e02ff */
[----:B------:R-:W-:Y:S01]  /*1b50*/  IMAD.IADD R5, R4, 0x1, R5 ;  /* 0x0000000104057824 */ /* 0x000fe200078e0205 */
[----:B------:R-:W-:-:S03]  /*1b60*/  SHF.R.U32.HI R3, RZ, 0x1f, R0 ;  /* 0x0000001fff037819 */ /* 0x000fc60000011600 */
[----:B------:R-:W-:Y:S01]  /*1b70*/  IMAD.HI R5, R5, 0x66666667, RZ ;  /* 0x6666666705057827 */ /* 0x000fe200078e02ff */
[----:B------:R-:W-:-:S03]  /*1b80*/  LEA.HI.SX32 R156, R0, R3, 0x1a ;  /* 0x00000003009c7211 */ /* 0x000fc600078fd2ff */
[----:B------:R-:W-:Y:S01]  /*1b90*/  IMAD.MOV.U32 R0, RZ, RZ, RZ ;  /* 0x000000ffff007224 */ /* 0x000fe200078e00ff */
[----:B------:R-:W-:-:S04]  /*1ba0*/  SHF.R.U32.HI R4, RZ, 0x1f, R5 ;  /* 0x0000001fff047819 */ /* 0x000fc80000011605 */
[----:B------:R-:W-:-:S04]  /*1bb0*/  LEA.HI.SX32 R5, R5, R4, 0x1a ;  /* 0x0000000405057211 */ /* 0x000fc800078fd2ff */
[----:B---3--:R-:W-:-:S04]  /*1bc0*/  VIMNMX R9, R156, R5, PT ;  /* 0x000000059c097248 */ /* 0x008fc80003fe0100 */
[----:B------:R-:W-:-:S13]  /*1bd0*/  ISETP.GE.AND P0, PT, R9, 0x1, PT ;  /* 0x000000010900780c */ /* 0x000fda0003f06270 */
[----:B-1----:R-:W-:Y:S05]  /*1be0*/  @!P0 BRA `(.L_x_2685) ;  /* 0x0000000000748947 */ /* 0x002fea0003800000 */
[----:B------:R-:W-:Y:S01]  /*1bf0*/  ISETP.NE.AND P0, PT, R224, RZ, PT ;  /* 0x000000ffe000720c */ /* 0x000fe20003f05270 */
[----:B------:R-:W-:-:S03]  /*1c00*/  ULDC UR4, c[0x0][0x9f0] ;  /* 0x00027c0000047ab9 */ /* 0x000fc60000000800 */
[----:B------:R-:W-:-:S04]  /*1c10*/  SEL R10, R224, UR4, P0 ;  /* 0x00000004e00a7c07 */ /* 0x000fc80008000000 */
[-C--:B------:R-:W-:Y:S02]  /*1c20*/  IABS R6, R10.reuse ;  /* 0x0000000a00067213 */ /* 0x080fe40000000000 */
[----:B------:R-:W-:Y:S02]  /*1c30*/  IADD3 R0, R10, -0x1, R9 ;  /* 0xffffffff0a007810 */ /* 0x000fe40007ffe009 */
[----:B------:R-:W0:Y:S01]  /*1c40*/  I2F.RP R3, R6 ;  /* 0x0000000600037306 */ /* 0x000e220000209400 */
[----:B------:R-:W-:Y:S02]  /*1c50*/  IABS R12, R10 ;  /* 0x0000000a000c7213 */ /* 0x000fe40000000000 */
[----:B------:R-:W-:Y:S02]  /*1c60*/  IABS R8, R0 ;  /* 0x0000000000087213 */ /* 0x000fe40000000000 */
[----:B------:R-:W-:-:S04]  /*1c70*/  LOP3.LUT R0, R0, R10, RZ, 0x3c, !PT ;  /* 0x0000000a00007212 */ /* 0x000fc800078e3cff */
[----:B------:R-:W-:Y:S01]  /*1c80*/  ISETP.GE.AND P2, PT, R0, RZ, PT ;  /* 0x000000ff0000720c */ /* 0x000fe20003f46270 */
[----:B0-----:R-:W0:Y:S02]  /*1c90*/  MUFU.RCP R3, R3 ;  /* 0x0000000300037308 */ /* 0x001e240000001000 */
[----:B0-----:R-:W-:Y:S01]  /*1ca0*/  IADD3 R4, R3, 0xffffffe, RZ ;  /* 0x0ffffffe03047810 */ /* 0x001fe20007ffe0ff */
[----:B------:R-:W-:-:S05]  /*1cb0*/  IMAD.MOV R3, RZ, RZ, -R12 ;  /* 0x000000ffff037224 */ /* 0x000fca00078e0a0c */
[----:B------:R0:W1:Y:S02]  /*1cc0*/  F2I.FTZ.U32.TRUNC.NTZ R5, R4 ;  /* 0x0000000400057305 */ /* 0x000064000021f000 */
[----:B0-----:R-:W-:Y:S02]  /*1cd0*/  IMAD.MOV.U32 R4, RZ, RZ, RZ ;  /* 0x000000ffff047224 */ /* 0x001fe400078e00ff */
[----:B-1----:R-:W-:-:S04]  /*1ce0*/  IMAD.MOV R7, RZ, RZ, -R5 ;  /* 0x000000ffff077224 */ /* 0x002fc800078e0a05 */
        /* <DEDUP_REMOVED lines=13> */
.L_x_2685:
[----:B------:R-:W-:Y:S05]  /*1dc0*/  BSYNC B0 ;  /* 0x0000000000007941 */ /* 0x000fea0003800000 */
.L_x_2684:
        /* <DEDUP_REMOVED lines=8> */
[----:B------:R-:W-:-:S04]  /*1e50*/  SHF.R.U32.HI R119, RZ, 0x7, R5 ;  /* 0x00000007ff777819 */ /* 0x000fc80000011605 */
[----:B------:R-:W-:-:S07]  /*1e60*/  MOV R24, R119 ;  /* 0x0000007700187202 */ /* 0x000fce0000000f00 */
[----:B------:R-:W-:-:S04]  /*1e70*/  @P0 VIADD R0, R0, 0x9f ;  /* 0x0000009f00000836 */ /* 0x000fc80000000000 */
        /* <DEDUP_REMOVED lines=25> */
[----:B-1---5:R-:W-:Y:S05]  /*2010*/  CALL.ABS.NOINC R14 ;  /* 0x000000000e007343 */ /* 0x022fea0003c00000 */
.L_x_2688:
[----:B------:R-:W-:Y:S05]  /*2020*/  BSYNC B6 ;  /* 0x0000000000067941 */ /* 0x000fea0003800000 */
.L_x_2687:
        /* <DEDUP_REMOVED lines=20> */
.L_x_2690:
[----:B------:R-:W-:Y:S05]  /*2170*/  BSYNC B6 ;  /* 0x0000000000067941 */ /* 0x000fea0003800000 */
.L_x_2689:
[----:B------:R-:W-:Y:S01]  /*2180*/  ULDC.64 UR4, c[0x0][0x9f8] ;  /* 0x00027e0000047ab9 */ /* 0x000fe20000000a00 */
[----:B------:R-:W2:Y:S01]  /*2190*/  LDL R28, [R1+0x50] ;  /* 0x00005000011c7983 */ /* 0x000ea20000100800 */
[----:B------:R-:W-:Y:S01]  /*21a0*/  ISETP.NE.U32.AND P0, PT, RZ, UR4, PT ;  /* 0x00000004ff007c0c */ /* 0x000fe2000bf05070 */
[----:B------:R-:W-:Y:S01]  /*21b0*/  IMAD.MOV.U32 R0, RZ, RZ, R220 ;  /* 0x000000ffff007224 */ /* 0x000fe200078e00dc */
[----:B------:R-:W0:Y:S01]  /*21c0*/  LDC R15, c[0x0][0x3f4] ;  /* 0x0000fd00ff0f7b82 */ /* 0x000e220000000800 */
[----:B------:R-:W1:Y:S01]  /*21d0*/  S2R R27, SR_TID.X ;  /* 0x00000000001b7919 */ /* 0x000e620000002100 */
[----:B------:R-:W-:Y:S01]  /*21e0*/  ISETP.NE.AND.EX P0, PT, RZ, UR5, PT, P0 ;  /* 0x00000005ff007c0c */ /* 0x000fe2000bf05300 */
[C---:B------:R-:W-:Y:S02]  /*21f0*/  VIADD R3, R16.reuse, 0x20 ;  /* 0x0000002010037836 */ /* 0x040fe40000000000 */
[----:B------:R-:W-:-:S03]  /*2200*/  VIADD R4, R16, 0x40 ;  /* 0x0000004010047836 */ /* 0x000fc60000000000 */
[----:B------:R-:W3:Y:S07]  /*2210*/  LDC.64 R104, c[0x0][0x3f8] ;  /* 0x0000fe00ff687b82 */ /* 0x000eee0000000a00 */
[----:B------:R-:W-:Y:S01]  /*2220*/  @P0 IADD3 R6, P1, R225, UR4, RZ ;  /* 0x00000004e1060c10 */ /* 0x000fe2000ff3e0ff */
[----:B------:R-:W-:Y:S01]  /*2230*/  ULDC UR4, c[0x0][0x320] ;  /* 0x0000c80000047ab9 */ /* 0x000fe20000000800 */
[----:B------:R-:W4:Y:S02]  /*2240*/  LDC.64 R98, c[0x0][0x408] ;  /* 0x00010200ff627b82 */ /* 0x000f240000000a00 */
[----:B------:R-:W-:-:S05]  /*2250*/  @P0 IADD3.X R7, R226, UR5, RZ, P1, !PT ;  /* 0x00000005e2070c10 */ /* 0x000fca0008ffe4ff */
[----:B------:R4:W2:Y:S01]  /*2260*/  @P0 LDG.E R0, desc[UR52][R6.64] ;  /* 0x0000003406000981 */ /* 0x0008a2000c1e1900 */
[----:B------:R-:W-:Y:S01]  /*2270*/  ISETP.GE.AND P2, PT, R16, UR4, PT ;  /* 0x0000000410007c0c */ /* 0x000fe2000bf46270 */
[----:B------:R-:W-:Y:S01]  /*2280*/  IMAD.MOV.U32 R122, RZ, RZ, 0x20 ;  /* 0x00000020ff7a7424 */ /* 0x000fe200078e00ff */
[----:B------:R-:W-:Y:S01]  /*2290*/  ISETP.GE.AND P3, PT, R3, UR4, PT ;  /* 0x0000000403007c0c */ /* 0x000fe2000bf66270 */
[----:B------:R-:W-:Y:S01]  /*22a0*/  IMAD.MOV.U32 R123, RZ, RZ, 0x40 ;  /* 0x00000040ff7b7424 */ /* 0x000fe200078e00ff */
[----:B------:R-:W-:Y:S01]  /*22b0*/  ISETP.GE.AND P0, PT, R4, UR4, PT ;  /* 0x0000000404007c0c */ /* 0x000fe2000bf06270 */
[----:B0-----:R-:W-:Y:S01]  /*22c0*/  IMAD.SHL.U32 R118, R15, 0x2, RZ ;  /* 0x000000020f767824 */ /* 0x001fe200078e00ff */
[----:B------:R-:W-:Y:S01]  /*22d0*/  ISETP.GE.AND P1, PT, R190, UR4, PT ;  /* 0x00000004be007c0c */ /* 0x000fe2000bf26270 */
[-C--:B---3--:R-:W-:Y:S01]  /*22e0*/  IMAD.WIDE.U32 R106, R198, R104.reuse, R16 ;  /* 0x00000068c66a7225 */ /* 0x088fe200078e0010 */
[----:B-1----:R-:W-:Y:S02]  /*22f0*/  SHF.R.U32.HI R20, RZ, 0x7, R27 ;  /* 0x00000007ff147819 */ /* 0x002fe4000001161b */
[----:B------:R-:W-:Y:S01]  /*2300*/  SHF.R.S32.HI R11, RZ, 0x1f, R198 ;  /* 0x0000001fff0b7819 */ /* 0x000fe200000114c6 */
[----:B------:R-:W-:Y:S01]  /*2310*/  VIADD R27, R27, 0xffffff80 ;  /* 0xffffff801b1b7836 */ /* 0x000fe20000000000 */
[C---:B------:R-:W-:Y:S01]  /*2320*/  ISETP.NE.AND P6, PT, R20.reuse, 0x1, PT ;  /* 0x000000011400780c */ /* 0x040fe20003fc5270 */
[----:B------:R-:W-:Y:S01]  /*2330*/  VIADD R150, R20, 0x8 ;  /* 0x0000000814967836 */ /* 0x000fe20000000000 */
[----:B------:R-:W-:Y:S01]  /*2340*/  SHF.R.S32.HI R189, RZ, 0x1f, R188 ;  /* 0x0000001fffbd7819 */ /* 0x000fe200000114bc */
[----:B------:R-:W-:Y:S01]  /*2350*/  IMAD R9, R11, R104, RZ ;  /* 0x000000680b097224 */ /* 0x000fe200078e02ff */
[----:B------:R-:W-:Y:S01]  /*2360*/  LEA.HI R14, R27, R27, RZ, 0x1 ;  /* 0x0000001b1b0e7211 */ /* 0x000fe200078f08ff */
[-C--:B----4-:R-:W-:Y:S01]  /*2370*/  IMAD R11, R11, R98.reuse, RZ ;  /* 0x000000620b0b7224 */ /* 0x090fe200078e02ff */
[----:B------:R-:W-:Y:S01]  /*2380*/  LOP3.LUT R22, R22, 0xfffffffe, RZ, 0xc0, !PT ;  /* 0xfffffffe16167812 */ /* 0x000fe200078ec0ff */
[----:B------:R-:W-:Y:S01]  /*2390*/  IMAD R13, R198, R105, R9 ;  /* 0x00000069c60d7224 */ /* 0x000fe200078e0209 */
[----:B------:R-:W-:Y:S01]  /*23a0*/  LOP3.LUT R14, R14, 0xfffffffe, RZ, 0xc0, !PT ;  /* 0xfffffffe0e0e7812 */ /* 0x000fe200078ec0ff */
[----:B------:R-:W-:Y:S01]  /*23b0*/  IMAD R11, R198, R99, R11 ;  /* 0x00000063c60b7224 */ /* 0x000fe200078e020b */
[----:B------:R-:W-:Y:S01]  /*23c0*/  IADD3 R125, R26, R25, RZ ;  /* 0x000000191a7d7210 */ /* 0x000fe20007ffe0ff */
[C---:B------:R-:W-:Y:S01]  /*23d0*/  IMAD.WIDE.U32 R100, R198.reuse, R98, R16 ;  /* 0x00000062c6647225 */ /* 0x040fe200078e0010 */
[----:B------:R-:W-:Y:S01]  /*23e0*/  IADD3 R14, R27, -R14, RZ ;  /* 0x8000000e1b0e7210 */ /* 0x000fe20007ffe0ff */
[----:B------:R-:W-:Y:S05]  /*23f0*/  @!P6 WARPSYNC.ALL ;  /* 0x000000000000e948 */ /* 0x000fea0003800000 */
[----:B------:R-:W-:Y:S01]  /*2400*/  ULDC UR4, c[0x0][0x2f4] ;  /* 0x0000bd0000047ab9 */ /* 0x000fe20000000800 */
[----:B------:R-:W-:Y:S01]  /*2410*/  IMAD.WIDE.U32 R102, R198, R98, R188 ;  /* 0x00000062c6667225 */ /* 0x000fe200078e00bc */
[----:B------:R-:W-:-:S02]  /*2420*/  ISETP.GE.AND P5, PT, R3, UR4, PT ;  /* 0x0000000403007c0c */ /* 0x000fc4000bfa6270 */
[----:B------:R-:W-:Y:S01]  /*2430*/  ISETP.GE.AND P4, PT, R16, UR4, PT ;  /* 0x0000000410007c0c */ /* 0x000fe2000bf86270 */
[----:B------:R-:W-:Y:S01]  /*2440*/  IMAD.IADD R103, R103, 0x1, R11 ;  /* 0x0000000167677824 */ /* 0x000fe200078e020b */
[----:B------:R-:W-:Y:S01]  /*2450*/  SEL R6, RZ, 0xffffffff, P5 ;  /* 0xffffffffff067807 */ /* 0x000fe20002800000 */
[----:B------:R-:W-:Y:S01]  /*2460*/  IMAD.WIDE.U32 R108, R198, R104, R188 ;  /* 0x00000068c66c7225 */ /* 0x000fe200078e00bc */
[----:B------:R-:W-:Y:S02]  /*2470*/  SEL R5, RZ, 0x1, P4 ;  /* 0x00000001ff057807 */ /* 0x000fe40002000000 */
[----:B------:R-:W-:Y:S01]  /*2480*/  ISETP.GE.AND P4, PT, R190, UR4, PT ;  /* 0x00000004be007c0c */ /* 0x000fe2000bf86270 */
[----:B------:R-:W-:Y:S01]  /*2490*/  IMAD.SHL.U32 R6, R6, 0x2, RZ ;  /* 0x0000000206067824 */ /* 0x000fe200078e00ff */
[----:B------:R-:W-:Y:S01]  /*24a0*/  ISETP.GE.AND P5, PT, R4, R15, PT ;  /* 0x0000000f0400720c */ /* 0x000fe20003fa6270 */
[----:B------:R-:W-:Y:S01]  /*24b0*/  IMAD.IADD R109, R109, 0x1, R13 ;  /* 0x000000016d6d7824 */ /* 0x000fe200078e020d */
[----:B------:R-:W-:Y:S01]  /*24c0*/  SEL R8, RZ, 0x8, P4 ;  /* 0x00000008ff087807 */ /* 0x000fe20002000000 */
[----:B------:R-:W-:Y:S01]  /*24d0*/  IMAD.IADD R107, R13, 0x1, R107 ;  /* 0x000000010d6b7824 */ /* 0x000fe200078e026b */
[----:B------:R-:W-:Y:S01]  /*24e0*/  LOP3.LUT R7, R6, 0x2, R5, 0xe2, !PT ;  /* 0x0000000206077812 */ /* 0x000fe200078ee205 */
[----:B-----5:R-:W-:Y:S01]  /*24f0*/  IMAD.WIDE.U32 R102, R135, R98, R102 ;  /* 0x0000006287667225 */ /* 0x020fe200078e0066 */
[----:B------:R-:W-:-:S02]  /*2500*/  SEL R6, RZ, 0xffffffff, P3 ;  /* 0xffffffffff067807 */ /* 0x000fc40001800000 */
[----:B------:R-:W-:Y:S01]  /*2510*/  ISETP.GE.AND P3, PT, R4, UR4, PT ;  /* 0x0000000404007c0c */ /* 0x000fe2000bf66270 */
[-C--:B------:R-:W-:Y:S01]  /*2520*/  IMAD.WIDE.U32 R108, R135, R104.reuse, R108 ;  /* 0x00000068876c7225 */ /* 0x080fe200078e006c */
[----:B------:R-:W-:Y:S02]  /*2530*/  SEL R5, RZ, 0x1, P2 ;  /* 0x00000001ff057807 */ /* 0x000fe40001000000 */
[----:B------:R-:W-:Y:S01]  /*2540*/  ISETP.GE.AND P2, PT, R195, UR4, PT ;  /* 0x00000004c3007c0c */ /* 0x000fe2000bf46270 */
[----:B------:R-:W-:Y:S01]  /*2550*/  IMAD.SHL.U32 R10, R6, 0x2, RZ ;  /* 0x00000002060a7824 */ /* 0x000fe200078e00ff */
[----:B------:R-:W-:Y:S01]  /*2560*/  SEL R6, RZ, 0x4, P3 ;  /* 0x00000004ff067807 */ /* 0x000fe20001800000 */
[----:B------:R-:W-:Y:S01]  /*2570*/  IMAD.WIDE.U32 R106, R135, R104, R106 ;  /* 0x00000068876a7225 */ /* 0x000fe200078e006a */
[----:B------:R-:W-:Y:S02]  /*2580*/  ISETP.GE.AND P3, PT, R3, R15, PT ;  /* 0x0000000f0300720c */ /* 0x000fe40003f66270 */
[----:B------:R-:W-:Y:S01]  /*2590*/  LOP3.LUT R8, R8, R7, R6, 0xfe, !PT ;  /* 0x0000000708087212 */ /* 0x000fe200078efe06 */
[----:B------:R-:W-:Y:S01]  /*25a0*/  IMAD R127, R99, 0xa0, RZ ;  /* 0x000000a0637f7824 */ /* 0x000fe200078e02ff */
[----:B------:R-:W-:Y:S01]  /*25b0*/  LOP3.LUT R5, R10, 0x2, R5, 0xe2, !PT ;  /* 0x000000020a057812 */ /* 0x000fe200078ee205 */
[----:B------:R-:W-:Y:S01]  /*25c0*/  IMAD.SHL.U32 R97, R98, 0x80, RZ ;  /* 0x0000008062617824 */ /* 0x000fe200078e00ff */
[----:B------:R-:W-:Y:S01]  /*25d0*/  SEL R6, RZ, 0x4, P0 ;  /* 0x00000004ff067807 */ /* 0x000fe20000000000 */
[----:B------:R-:W-:Y:S01]  /*25e0*/  IMAD R113, R14, 0x80, R198 ;  /* 0x000000800e717824 */ /* 0x000fe200078e02c6 */
[----:B------:R-:W-:Y:S01]  /*25f0*/  SEL R7, RZ, 0x8, P1 ;  /* 0x00000008ff077807 */ /* 0x000fe20000800000 */
[----:B------:R-:W-:Y:S01]  /*2600*/  @!P6 BAR.SYNC.DEFER_BLOCKING 0x9, 0x100 ;  /* 0x024400000000eb1d */ /* 0x000fe20000010000 */
[----:B------:R-:W-:-:S02]  /*2610*/  ISETP.GE.AND P0, PT, R16, R15, PT ;  /* 0x0000000f1000720c */ /* 0x000fc40003f06270 */
[----:B------:R-:W-:Y:S02]  /*2620*/  LOP3.LUT R21, R7, R5, R6, 0xfe, !PT ;  /* 0x0000000507157212 */ /* 0x000fe400078efe06 */
[C---:B------:R-:W-:Y:S02]  /*2630*/  SEL R6, R15.reuse, RZ, P3 ;  /* 0x000000ff0f067207 */ /* 0x040fe40001800000 */
[----:B------:R-:W-:Y:S02]  /*2640*/  SEL R5, R15, RZ, P0 ;  /* 0x000000ff0f057207 */ /* 0x000fe40000000000 */
[----:B------:R-:W-:Y:S01]  /*2650*/  SEL R9, RZ, 0x10, P2 ;  /* 0x00000010ff097807 */ /* 0x000fe20001000000 */
[----:B------:R-:W-:Y:S01]  /*2660*/  IMAD.IADD R7, R3, 0x1, R6 ;  /* 0x0000000103077824 */ /* 0x000fe200078e0206 */
[----:B------:R-:W-:Y:S01]  /*2670*/  IADD3 R101, R11, R101, RZ ;  /* 0x000000650b657210 */ /* 0x000fe20007ffe0ff */
[----:B------:R-:W-:Y:S01]  /*2680*/  IMAD.IADD R5, R16, 0x1, R5 ;  /* 0x0000000110057824 */ /* 0x000fe200078e0205 */
[----:B------:R-:W-:-:S02]  /*2690*/  LOP3.LUT R32, R8, R9, RZ, 0xfc, !PT ;  /* 0x0000000908207212 */ /* 0x000fc400078efcff */
[----:B------:R-:W-:Y:S01]  /*26a0*/  SHF.R.S32.HI R8, RZ, 0x1f, R7 ;  /* 0x0000001fff087819 */ /* 0x000fe20000011407 */
[----:B------:R-:W-:Y:S01]  /*26b0*/  IMAD.WIDE.U32 R100, R135, R98, R100 ;  /* 0x0000006287647225 */ /* 0x000fe200078e0064 */
[----:B------:R-:W-:Y:S02]  /*26c0*/  SHF.R.S32.HI R6, RZ, 0x1f, R5 ;  /* 0x0000001fff067819 */ /* 0x000fe40000011405 */
[----:B------:R-:W-:Y:S02]  /*26d0*/  SEL R9, R15, RZ, P5 ;  /* 0x000000ff0f097207 */ /* 0x000fe40002800000 */
[----:B------:R-:W-:Y:S02]  /*26e0*/  LEA.HI R30, R8, R7, RZ, 0x4 ;  /* 0x00000007081e7211 */ /* 0x000fe400078f20ff */
[----:B------:R-:W-:Y:S01]  /*26f0*/  LEA.HI R29, R6, R5, RZ, 0x4 ;  /* 0x00000005061d7211 */ /* 0x000fe200078f20ff */
[----:B------:R-:W-:Y:S01]  /*2700*/  IMAD.IADD R12, R4, 0x1, R9 ;  /* 0x00000001040c7824 */ /* 0x000fe200078e0209 */
[----:B------:R-:W-:-:S02]  /*2710*/  LEA.HI R8, R8, R7, RZ, 0x6 ;  /* 0x0000000708087211 */ /* 0x000fc400078f30ff */
[----:B------:R-:W-:Y:S02]  /*2720*/  LEA.HI R6, R6, R5, RZ, 0x6 ;  /* 0x0000000506067211 */ /* 0x000fe400078f30ff */
[----:B------:R-:W-:Y:S02]  /*2730*/  SHF.R.S32.HI R9, RZ, 0x6, R8 ;  /* 0x00000006ff097819 */ /* 0x000fe40000011408 */
[----:B------:R-:W-:Y:S02]  /*2740*/  SHF.R.U32.HI R5, RZ, 0x3, R211 ;  /* 0x00000003ff057819 */ /* 0x000fe400000116d3 */
[----:B------:R-:W-:Y:S01]  /*2750*/  SHF.R.S32.HI R7, RZ, 0x6, R6 ;  /* 0x00000006ff077819 */ /* 0x000fe20000011406 */
[----:B------:R-:W-:Y:S01]  /*2760*/  IMAD R133, R9, 0x2800, R210 ;  /* 0x0000280009857824 */ /* 0x000fe200078e02d2 */
[----:B------:R-:W-:Y:S01]  /*2770*/  LOP3.LUT R10, R211, 0x30, R29, 0xf8, !PT ;  /* 0x00000030d30a7812 */ /* 0x000fe200078ef81d */
[----:B------:R-:W-:Y:S01]  /*2780*/  IMAD R130, R9, 0x2800, R212 ;  /* 0x0000280009827824 */ /* 0x000fe200078e02d4 */
[----:B------:R-:W-:Y:S01]  /*2790*/  LOP3.LUT R8, R208, 0x30, R30, 0xf8, !PT ;  /* 0x00000030d0087812 */ /* 0x000fe200078ef81e */
[C---:B------:R-:W-:Y:S01]  /*27a0*/  IMAD R132, R7.reuse, 0x2800, R212 ;  /* 0x0000280007847824 */ /* 0x040fe200078e02d4 */
[----:B------:R-:W-:Y:S01]  /*27b0*/  LOP3.LUT R11, R10, R5, RZ, 0x3c, !PT ;  /* 0x000000050a0b7212 */ /* 0x000fe200078e3cff */
[----:B------:R-:W-:Y:S01]  /*27c0*/  IMAD R134, R7, 0x2800, R210 ;  /* 0x0000280007867824 */ /* 0x000fe200078e02d2 */
[----:B------:R-:W-:-:S02]  /*27d0*/  LOP3.LUT R8, R8, R209, RZ, 0x3c, !PT ;  /* 0x000000d108087212 */ /* 0x000fc400078e3cff */
[----:B------:R-:W-:Y:S01]  /*27e0*/  LOP3.LUT R6, R208, 0x30, R29, 0xf8, !PT ;  /* 0x00000030d0067812 */ /* 0x000fe200078ef81d */
[----:B------:R-:W-:Y:S01]  /*27f0*/  IMAD.IADD R132, R132, 0x1, R11 ;  /* 0x0000000184847824 */ /* 0x000fe200078e020b */
[----:B------:R-:W-:Y:S02]  /*2800*/  IADD3 R133, R133, R8, RZ ;  /* 0x0000000885857210 */ /* 0x000fe40007ffe0ff */
[----:B------:R-:W-:Y:S02]  /*2810*/  SHF.R.S32.HI R11, RZ, 0x1f, R135 ;  /* 0x0000001fff0b7819 */ /* 0x000fe40000011487 */
[----:B------:R-:W-:Y:S02]  /*2820*/  LOP3.LUT R8, R211, 0x30, R30, 0xf8, !PT ;  /* 0x00000030d3087812 */ /* 0x000fe400078ef81e */
[----:B------:R-:W-:Y:S02]  /*2830*/  SHF.R.S32.HI R13, RZ, 0x1f, R12 ;  /* 0x0000001fff0d7819 */ /* 0x000fe4000001140c */
[----:B------:R-:W-:-:S02]  /*2840*/  LOP3.LUT R7, R6, R209, RZ, 0x3c, !PT ;  /* 0x000000d106077212 */ /* 0x000fc400078e3cff */
[----:B------:R-:W-:Y:S01]  /*2850*/  LOP3.LUT R9, R8, R5, RZ, 0x3c, !PT ;  /* 0x0000000508097212 */ /* 0x000fe200078e3cff */
[----:B------:R-:W-:Y:S01]  /*2860*/  IMAD R8, R11, R104, RZ ;  /* 0x000000680b087224 */ /* 0x000fe200078e02ff */
[CC--:B------:R-:W-:Y:S01]  /*2870*/  LEA.HI R31, R13.reuse, R12.reuse, RZ, 0x4 ;  /* 0x0000000c0d1f7211 */ /* 0x0c0fe200078f20ff */
[----:B------:R-:W-:Y:S01]  /*2880*/  IMAD.IADD R134, R134, 0x1, R7 ;  /* 0x0000000186867824 */ /* 0x000fe200078e0207 */
[----:B------:R-:W-:Y:S01]  /*2890*/  LEA.HI R12, R13, R12, RZ, 0x6 ;  /* 0x0000000c0d0c7211 */ /* 0x000fe200078f30ff */
[----:B------:R-:W-:Y:S01]  /*28a0*/  IMAD R13, R135, R105, R8 ;  /* 0x00000069870d7224 */ /* 0x000fe200078e0208 */
[----:B------:R-:W-:Y:S01]  /*28b0*/  LOP3.LUT R6, R208, 0x30, R31, 0xf8, !PT ;  /* 0x00000030d0067812 */ /* 0x000fe200078ef81f */
[----:B------:R-:W-:Y:S01]  /*28c0*/  IMAD R8, R11, R98, RZ ;  /* 0x000000620b087224 */ /* 0x000fe200078e02ff */
[----:B------:R-:W-:Y:S01]  /*28d0*/  SHF.R.S32.HI R7, RZ, 0x6, R12 ;  /* 0x00000006ff077819 */ /* 0x000fe2000001140c */
[----:B------:R-:W-:Y:S01]  /*28e0*/  IMAD.IADD R130, R130, 0x1, R9 ;  /* 0x0000000182827824 */ /* 0x000fe200078e0209 */
[----:B------:R-:W-:Y:S01]  /*28f0*/  LOP3.LUT R6, R6, R209, RZ, 0x3c, !PT ;  /* 0x000000d106067212 */ /* 0x000fe200078e3cff */
[----:B------:R-:W-:Y:S01]  /*2900*/  IMAD R11, R135, R99, R8 ;  /* 0x00000063870b7224 */ /* 0x000fe200078e0208 */
[----:B------:R-:W-:Y:S01]  /*2910*/  LOP3.LUT R10, R211, 0x30, R31, 0xf8, !PT ;  /* 0x00000030d30a7812 */ /* 0x000fe200078ef81f */
[C---:B------:R-:W-:Y:S01]  /*2920*/  IMAD R131, R7.reuse, 0x2800, R210 ;  /* 0x0000280007837824 */ /* 0x040fe200078e02d2 */
[----:B------:R-:W-:Y:S01]  /*2930*/  SHF.L.U64.HI R8, R98, 0x7, R99 ;  /* 0x0000000762087819 */ /* 0x000fe20000010263 */
[----:B------:R-:W-:Y:S01]  /*2940*/  IMAD R129, R7, 0x2800, R212 ;  /* 0x0000280007817824 */ /* 0x000fe200078e02d4 */
[C---:B------:R-:W-:Y:S01]  /*2950*/  SHF.L.U32 R7, R104.reuse, 0x7, RZ ;  /* 0x0000000768077819 */ /* 0x040fe200000006ff */
[----:B------:R-:W-:Y:S01]  /*2960*/  IMAD.IADD R131, R131, 0x1, R6 ;  /* 0x0000000183837824 */ /* 0x000fe200078e0206 */
[----:B------:R-:W-:Y:S01]  /*2970*/  SHF.L.U64.HI R6, R104, 0x7, R105 ;  /* 0x0000000768067819 */ /* 0x000fe20000010269 */
[----:B------:R-:W-:Y:S01]  /*2980*/  IMAD.IADD R27, R103, 0x1, R11 ;  /* 0x00000001671b7824 */ /* 0x000fe200078e020b */
[----:B------:R-:W-:Y:S01]  /*2990*/  LOP3.LUT R10, R10, R5, RZ, 0x3c, !PT ;  /* 0x000000050a0a7212 */ /* 0x000fe200078e3cff */
[----:B------:R-:W-:Y:S01]  /*29a0*/  IMAD R9, R105, 0xa0, RZ ;  /* 0x000000a069097824 */ /* 0x000fe200078e02ff */
[----:B------:R-:W-:Y:S01]  /*29b0*/  SHF.R.S32.HI R116, RZ, 0x4, R29 ;  /* 0x00000004ff747819 */ /* 0x000fe2000001141d */
[----:B------:R-:W-:Y:S01]  /*29c0*/  IMAD.WIDE.U32 R104, R104, 0xa0, RZ ;  /* 0x000000a068687825 */ /* 0x000fe200078e00ff */
[----:B------:R-:W-:-:S02]  /*29d0*/  SHF.R.S32.HI R115, RZ, 0x4, R30 ;  /* 0x00000004ff737819 */ /* 0x000fc4000001141e */
[----:B------:R-:W-:Y:S01]  /*29e0*/  SHF.R.S32.HI R114, RZ, 0x4, R31 ;  /* 0x00000004ff727819 */ /* 0x000fe2000001141f */
[----:B------:R-:W-:Y:S01]  /*29f0*/  IMAD.WIDE.U32 R98, R98, 0xa0, RZ ;  /* 0x000000a062627825 */ /* 0x000fe200078e00ff */
[----:B------:R-:W-:Y:S02]  /*2a00*/  LOP3.LUT R29, R29, 0xfffffff0, RZ, 0xc0, !PT ;  /* 0xfffffff01d1d7812 */ /* 0x000fe400078ec0ff */
[----:B------:R-:W-:Y:S01]  /*2a10*/  LOP3.LUT R30, R30, 0xfffffff0, RZ, 0xc0, !PT ;  /* 0xfffffff01e1e7812 */ /* 0x000fe200078ec0ff */
[----:B------:R-:W-:Y:S01]  /*2a20*/  IMAD.IADD R129, R129, 0x1, R10 ;  /* 0x0000000181817824 */ /* 0x000fe200078e020a */
[----:B------:R-:W-:Y:S01]  /*2a30*/  LOP3.LUT R31, R31, 0xfffffff0, RZ, 0xc0, !PT ;  /* 0xfffffff01f1f7812 */ /* 0x000fe200078ec0ff */
[----:B------:R-:W-:Y:S01]  /*2a40*/  IMAD.IADD R127, R99, 0x1, R127 ;  /* 0x00000001637f7824 */ /* 0x000fe200078e027f */
[----:B------:R-:W-:Y:S01]  /*2a50*/  IADD3 R126, R105, R9, RZ ;  /* 0x00000009697e7210 */ /* 0x000fe20007ffe0ff */
[----:B------:R-:W-:Y:S01]  /*2a60*/  IMAD.IADD R25, R109, 0x1, R13 ;  /* 0x000000016d197824 */ /* 0x000fe200078e020d */
[----:B------:R-:W-:Y:S01]  /*2a70*/  LOP3.LUT R9, R21, 0x1, RZ, 0xc0, !PT ;  /* 0x0000000115097812 */ /* 0x000fe200078ec0ff */
[----:B------:R-:W-:Y:S01]  /*2a80*/  IMAD.IADD R26, R13, 0x1, R107 ;  /* 0x000000010d1a7824 */ /* 0x000fe200078e026b */
[----:B------:R-:W-:-:S02]  /*2a90*/  LOP3.LUT R10, R21, 0x2, RZ, 0xc0, !PT ;  /* 0x00000002150a7812 */ /* 0x000fc400078ec0ff */
[C---:B------:R-:W-:Y:S02]  /*2aa0*/  LOP3.LUT R20, R21.reuse, 0x4, RZ, 0xc0, !PT ;  /* 0x0000000415147812 */ /* 0x040fe400078ec0ff */
[----:B------:R-:W-:Y:S02]  /*2ab0*/  @P5 LOP3.LUT R22, R22, 0x1, RZ, 0xfc, !PT ;  /* 0x0000000116165812 */ /* 0x000fe400078efcff */
[----:B------:R-:W-:Y:S02]  /*2ac0*/  LOP3.LUT R21, R21, 0x8, RZ, 0xc0, !PT ;  /* 0x0000000815157812 */ /* 0x000fe400078ec0ff */
[----:B------:R-:W-:Y:S02]  /*2ad0*/  SHF.R.S32.HI R112, RZ, 0x1f, R29 ;  /* 0x0000001fff707819 */ /* 0x000fe4000001141d */
[----:B------:R-:W-:Y:S02]  /*2ae0*/  SHF.R.S32.HI R111, RZ, 0x1f, R30 ;  /* 0x0000001fff6f7819 */ /* 0x000fe4000001141e */
[----:B------:R-:W-:-:S02]  /*2af0*/  SHF.R.S32.HI R110, RZ, 0x1f, R31 ;  /* 0x0000001fff6e7819 */ /* 0x000fc4000001141f */
[----:B--2---:R-:W-:Y:S02]  /*2b00*/  R2P PR, R28, 0x6 ;  /* 0x000000061c007804 */ /* 0x004fe40000000000 */
[----:B------:R-:W-:-:S03]  /*2b10*/  IADD3 R28, R11, R101, RZ ;  /* 0x000000650b1c7210 */ /* 0x000fc60007ffe0ff */
[----:B------:R-:W-:Y:S02]  /*2b20*/  SEL R122, R122, 0xffffffe0, !P1 ;  /* 0xffffffe07a7a7807 */ /* 0x000fe40004800000 */
[----:B------:R-:W-:Y:S02]  /*2b30*/  ISETP.GE.AND P1, PT, R196, UR4, PT ;  /* 0x00000004c4007c0c */ /* 0x000fe4000bf26270 */
[----:B------:R-:W-:Y:S02]  /*2b40*/  SEL R123, R123, 0xffffffc0, !P2 ;  /* 0xffffffc07b7b7807 */ /* 0x000fe40005000000 */
[----:B------:R-:W-:-:S03]  /*2b50*/  SEL R11, RZ, 0x20, P1 ;  /* 0x00000020ff0b7807 */ /* 0x000fc60000800000 */
[----:B------:R-:W-:Y:S01]  /*2b60*/  IMAD.IADD R128, R123, 0x1, R122 ;  /* 0x000000017b807824 */ /* 0x000fe200078e027a */
[C---:B------:R-:W-:Y:S02]  /*2b70*/  LOP3.LUT R11, R32.reuse, R11, RZ, 0xfc, !PT ;  /* 0x0000000b200b7212 */ /* 0x040fe400078efcff */
[----:B------:R-:W-:Y:S02]  /*2b80*/  LOP3.LUT R32, R32, 0x1, RZ, 0xc0, !PT ;  /* 0x0000000120207812 */ /* 0x000fe400078ec0ff */
[C---:B------:R-:W-:Y:S02]  /*2b90*/  LOP3.LUT R33, R11.reuse, 0x2, RZ, 0xc0, !PT ;  /* 0x000000020b217812 */ /* 0x040fe400078ec0ff */
[C---:B------:R-:W-:Y:S02]  /*2ba0*/  LOP3.LUT R34, R11.reuse, 0x4, RZ, 0xc0, !PT ;  /* 0x000000040b227812 */ /* 0x040fe400078ec0ff */
[C---:B------:R-:W-:Y:S02]  /*2bb0*/  LOP3.LUT R35, R11.reuse, 0x8, RZ, 0xc0, !PT ;  /* 0x000000080b237812 */ /* 0x040fe400078ec0ff */
[----:B------:R-:W-:-:S02]  /*2bc0*/  LOP3.LUT R36, R11, 0x10, RZ, 0xc0, !PT ;  /* 0x000000100b247812 */ /* 0x000fc400078ec0ff */
[----:B------:R-:W-:Y:S02]  /*2bd0*/  SHF.R.S32.HI R124, RZ, 0x1f, R0 ;  /* 0x0000001fff7c7819 */ /* 0x000fe40000011400 */
[----:B------:R-:W-:-:S07]  /*2be0*/  LOP3.LUT R37, R11, 0x20, RZ, 0xc0, !PT ;  /* 0x000000200b257812 */ /* 0x000fce00078ec0ff */
.L_x_2796:
[----:B0-----:R-:W0:Y:S01]  /*2bf0*/  LDC R40, c[0x0][0x430] ;  /* 0x00010c00ff287b82 */ /* 0x001e220000000800 */
[----:B------:R-:W-:-:S04]  /*2c00*/  VIADD R24, R24, 0xffffffff ;  /* 0xffffffff18187836 */ /* 0x000fc80000000000 */
[----:B----4-:R-:W-:-:S03]  /*2c10*/  IMAD R11, R24, 0xa0, R113 ;  /* 0x000000a0180b7824 */ /* 0x010fc600078e0271 */
[----:B-1----:R-:W1:Y:S01]  /*2c20*/  LDC R117, c[0x0][0x3f4] ;  /* 0x0000fd00ff757b82 */ /* 0x002e620000000800 */
        /* <DEDUP_REMOVED lines=12> */
[--C-:B------:R-:W-:Y:S01]  /*2cf0*/  @!P1 SHF.R.S32.HI R39, RZ, 0x1f, R11.reuse ;  /* 0x0000001fff279819 */ /* 0x100fe2000001140b */
[----:B------:R-:W-:Y:S02]  /*2d00*/  @!P1 IMAD R41, R0, R15, R38 ;  /* 0x0000000f00299224 */ /* 0x000fe400078e0226 */
[----:B------:R-:W-:-:S04]  /*2d10*/  @!P1 IMAD.MOV.U32 R38, RZ, RZ, R11 ;  /* 0x000000ffff269224 */ /* 0x000fc800078e000b */
[----:B------:R-:W-:-:S04]  /*2d20*/  @!P1 IMAD.WIDE.U32 R14, R0, R14, R38 ;  /* 0x0000000e000e9225 */ /* 0x000fc800078e0026 */
[----:B------:R-:W-:Y:S01]  /*2d30*/  IMAD.MOV.U32 R38, RZ, RZ, RZ ;  /* 0x000000ffff267224 */ /* 0x000fe200078e00ff */
[----:B------:R-:W-:Y:S02]  /*2d40*/  @!P1 IADD3 R15, R15, R41, RZ ;  /* 0x000000290f0f9210 */ /* 0x000fe40007ffe0ff */
[----:B--2---:R-:W-:-:S04]  /*2d50*/  @!P1 LEA R12, P2, R14, R12, 0x2 ;  /* 0x0000000c0e0c9211 */ /* 0x004fc800078410ff */
[----:B------:R-:W-:Y:S02]  /*2d60*/  @!P1 LEA.HI.X R13, R14, R13, R15, 0x2, P2 ;  /* 0x0000000d0e0d9211 */ /* 0x000fe400010f140f */
[----:B------:R-:W-:-:S03]  /*2d70*/  ISETP.GT.AND P2, PT, R24, R119, PT ;  /* 0x000000771800720c */ /* 0x000fc60003f44270 */
[----:B------:R0:W5:Y:S01]  /*2d80*/  @!P1 LDG.E R38, desc[UR52][R12.64] ;  /* 0x000000340c269981 */ /* 0x000162000c1e1900 */
[----:B-1----:R-:W-:Y:S01]  /*2d90*/  ISETP.GE.AND P1, PT, R117, 0x1, PT ;  /* 0x000000017500780c */ /* 0x002fe20003f26270 */
[----:B------:R-:W-:Y:S01]  /*2da0*/  IMAD.MOV R39, RZ, RZ, -R11 ;  /* 0x000000ffff277224 */ /* 0x000fe200078e0a0b */
[----:B------:R-:W-:Y:S01]  /*2db0*/  LOP3.LUT R22, R22, 0xfffffffd, RZ, 0xc0, !PT ;  /* 0xfffffffd16167812 */ /* 0x000fe200078ec0ff */
[C---:B------:R-:W-:Y:S01]  /*2dc0*/  IMAD R41, R19.reuse, 0x7800, R218 ;  /* 0x0000780013297824 */ /* 0x040fe200078e02da */
[----:B------:R-:W-:Y:S05]  /*2dd0*/  YIELD ;  /* 0x0000000000007946 */ /* 0x000fea0003800000 */
[----:B------:R-:W-:Y:S01]  /*2de0*/  IMAD R11, R19, 0x7800, R221 ;  /* 0x00007800130b7824 */ /* 0x000fe200078e02dd */
[----:B------:R-:W-:Y:S01]  /*2df0*/  BSSY B0, `(.L_x_2691) ;  /* 0x0000cee000007945 */ /* 0x000fe20003800000 */
[----:B------:R-:W-:Y:S01]  /*2e00*/  IMAD R39, R40, R39, R43 ;  /* 0x0000002728277224 */ /* 0x000fe200078e022b */
[----:B------:R-:W-:Y:S01]  /*2e10*/  @P2 LOP3.LUT R22, R22, 0x2, RZ, 0xfc, !PT ;  /* 0x0000000216162812 */ /* 0x000fe200078efcff */
[----:B------:R-:W-:-:S02]  /*2e20*/  IMAD.IADD R41, R18, 0x1, R41 ;  /* 0x0000000112297824 */ /* 0x000fc400078e0229 */
[----:B------:R-:W-:Y:S01]  /*2e30*/  IMAD.IADD R40, R18, 0x1, R11 ;  /* 0x0000000112287824 */ /* 0x000fe200078e020b */
[----:B0-----:R-:W-:Y:S06]  /*2e40*/  @!P1 BRA `(.L_x_2692) ;  /* 0x000000c400e49947 */ /* 0x001fec0003800000 */
[----:B------:R-:W-:Y:S01]  /*2e50*/  SHF.R.S32.HI R92, RZ, 0x1f, R39 ;  /* 0x0000001fff5c7819 */ /* 0x000fe20000011427 */
[----:B------:R-:W-:Y:S01]  /*2e60*/  ULDC.64 UR4, c[0x0][0x300] ;  /* 0x0000c00000047ab9 */ /* 0x000fe20000000a00 */
[----:B-----5:R-:W-:Y:S01]  /*2e70*/  SHF.R.S32.HI R93, RZ, 0x1f, R38 ;  /* 0x0000001fff5d7819 */ /* 0x020fe20000011426 */
[----:B------:R-:W-:Y:S01]  /*2e80*/  IMAD.WIDE.U32 R12, R39, UR4, RZ ;  /* 0x00000004270c7c25 */ /* 0x000fe2000f8e00ff */
[----:B------:R-:W-:-:S03]  /*2e90*/  ULDC.64 UR6, c[0x0][0x2e8] ;  /* 0x0000ba0000067ab9 */ /* 0x000fc60000000a00 */
[----:B------:R-:W-:Y:S02]  /*2ea0*/  IMAD R14, R92, UR4, RZ ;  /* 0x000000045c0e7c24 */ /* 0x000fe4000f8e02ff */
[----:B------:R-:W-:Y:S02]  /*2eb0*/  IMAD R94, R24, -0xa0, R2 ;  /* 0xffffff60185e7824 */ /* 0x000fe400078e0202 */
[----:B------:R-:W-:Y:S01]  /*2ec0*/  IMAD R11, R39, UR5, R14 ;  /* 0x00000005270b7c24 */ /* 0x000fe2000f8e020e */
[----:B------:R-:W-:Y:S01]  /*2ed0*/  ULDC.64 UR4, c[0x0][0x310] ;  /* 0x0000c40000047ab9 */ /* 0x000fe20000000a00 */
[----:B------:R-:W-:Y:S01]  /*2ee0*/  IMAD R14, R126, R24, RZ ;  /* 0x000000187e0e7224 */ /* 0x000fe200078e02ff */
[----:B------:R-:W-:Y:S01]  /*2ef0*/  VIMNMX R94, R94, 0xa0, PT ;  /* 0x000000a05e5e7848 */ /* 0x000fe20003fe0100 */
[----:B------:R-:W-:Y:S01]  /*2f00*/  IMAD R15, R93, UR4, RZ ;  /* 0x000000045d0f7c24 */ /* 0x000fe2000f8e02ff */
[----:B------:R-:W-:Y:S02]  /*2f10*/  IADD3 R13, R13, R11, RZ ;  /* 0x0000000b0d0d7210 */ /* 0x000fe40007ffe0ff */
[----:B------:R-:W-:Y:S01]  /*2f20*/  SHF.R.S32.HI R11, RZ, 0x1f, R24 ;  /* 0x0000001fff0b7819 */ /* 0x000fe20000011418 */
[----:B------:R-:W-:-:S02]  /*2f30*/  IMAD R15, R38, UR5, R15 ;  /* 0x00000005260f7c24 */ /* 0x000fc4000f8e020f */
[----:B------:R-:W-:Y:S01]  /*2f40*/  IMAD.WIDE.U32 R12, R38, UR4, R12 ;  /* 0x00000004260c7c25 */ /* 0x000fe2000f8e000c */
[----:B------:R-:W-:-:S03]  /*2f50*/  ULDC.64 UR4, c[0x0][0x308] ;  /* 0x0000c20000047ab9 */ /* 0x000fc60000000a00 */
[----:B------:R-:W-:Y:S02]  /*2f60*/  IMAD.IADD R13, R13, 0x1, R15 ;  /* 0x000000010d0d7824 */ /* 0x000fe400078e020f */
[----:B------:R-:W-:Y:S02]  /*2f70*/  IMAD R15, R127, R24, RZ ;  /* 0x000000187f0f7224 */ /* 0x000fe400078e02ff */
[C---:B------:R-:W-:Y:S01]  /*2f80*/  IMAD.WIDE.U32 R12, R191.reuse, UR4, R12 ;  /* 0x00000004bf0c7c25 */ /* 0x040fe2000f8e000c */
[----:B------:R-:W-:Y:S02]  /*2f90*/  ULDC.U8 UR4, c[0x0][0x410] ;  /* 0x0001040000047ab9 */ /* 0x000fe40000000000 */
[----:B------:R-:W-:Y:S01]  /*2fa0*/  ISETP.NE.AND P1, PT, RZ, UR4, PT ;  /* 0x00000004ff007c0c */ /* 0x000fe2000bf25270 */
[----:B------:R-:W-:Y:S01]  /*2fb0*/  IMAD R120, R191, UR5, R13 ;  /* 0x00000005bf787c24 */ /* 0x000fe2000f8e020d */
[----:B------:R-:W-:Y:S01]  /*2fc0*/  IADD3 R121, P2, R12, UR6, RZ ;  /* 0x000000060c797c10 */ /* 0x000fe2000ff5e0ff */
[----:B------:R-:W-:-:S02]  /*2fd0*/  IMAD R43, R11, R104, R14 ;  /* 0x000000680b2b7224 */ /* 0x000fc400078e020e */
[----:B------:R-:W-:Y:S01]  /*2fe0*/  IMAD R45, R11, R98, R15 ;  /* 0x000000620b2d7224 */ /* 0x000fe200078e020f */
[----:B------:R-:W-:Y:S01]  /*2ff0*/  IADD3.X R120, R120, UR7, RZ, P2, !PT ;  /* 0x0000000778787c10 */ /* 0x000fe200097fe4ff */
[----:B------:R-:W-:-:S04]  /*3000*/  IMAD.WIDE.U32 R14, R104, R24, RZ ;  /* 0x00000018680e7225 */ /* 0x000fc800078e00ff */
        /* <DEDUP_REMOVED lines=56> */
.L_x_2695:
[----:B------:R-:W-:Y:S05]  /*3390*/  BSYNC B1 ;  /* 0x0000000000017941 */ /* 0x000fea0003800000 */
.L_x_2694:
[----:B0-----:R-:W-:Y:S01]  /*33a0*/  VIADD R44, R198, 0x80 ;  /* 0x00000080c62c7836 */ /* 0x001fe20000000000 */
        /* <DEDUP_REMOVED lines=12> */
[----:B-----5:R-:W-:Y:S01]  /*3470*/  MOV R144, R66 ;  /* 0x0000004200907202 */ /* 0x020fe20000000f00 */
[----:B------:R-:W-:Y:S01]  /*3480*/  IMAD.MOV.U32 R147, RZ, RZ, R70 ;  /* 0x000000ffff937224 */ /* 0x000fe200078e0046 */
[----:B------:R-:W-:Y:S01]  /*3490*/  CS2R R64, SRZ ;  /* 0x0000000000407805 */ /* 0x000fe2000001ff00 */
[----:B------:R-:W-:Y:S06]  /*34a0*/  @P4 BRA `(.L_x_2697) ;  /* 0x0000000000a04947 */ /* 0x000fec0003800000 */
        /* <DEDUP_REMOVED lines=40> */
.L_x_2697:
[----:B------:R-:W-:Y:S05]  /*3730*/  BSYNC B1 ;  /* 0x0000000000017941 */ /* 0x000fea0003800000 */
.L_x_2696:
        /* <DEDUP_REMOVED lines=21> */
[----:B------:R-:W-:Y:S02]  /*3890*/  IMAD.MOV.U32 R141, RZ, RZ, R56 ;  /* 0x000000ffff8d7224 */ /* 0x000fe400078e0038 */
[----:B------:R-:W-:Y:S02]  /*38a0*/  IMAD.MOV.U32 R143, RZ, RZ, R60 ;  /* 0x000000ffff8f7224 */ /* 0x000fe400078e003c */
[----:B------:R-:W-:Y:S01]  /*38b0*/  IMAD.MOV.U32 R146, RZ, RZ, R64 ;  /* 0x000000ffff927224 */ /* 0x000fe200078e0040 */
[----:B------:R-:W-:Y:S06]  /*38c0*/  @!P1 BRA `(.L_x_2698) ;  /* 0x0000000000049947 */ /* 0x000fec0003800000 */
[----:B------:R-:W-:Y:S01]  /*38d0*/  BPT.TRAP 0x1 ;  /* 0x000000040000795c */ /* 0x000fe20000300000 */
.L_x_2698:
[----:B------:R-:W-:Y:S01]  /*38e0*/  IMAD R95, R19, 0x8, R18 ;  /* 0x00000008135f7824 */ /* 0x000fe200078e0212 */
[----:B------:R-:W-:Y:S01]  /*38f0*/  SHF.L.U32 R96, R199, 0x1f, RZ ;  /* 0x0000001fc7607819 */ /* 0x000fe200000006ff */
[----:B------:R-:W-:Y:S03]  /*3900*/  BSSY B1, `(.L_x_2699) ;  /* 0x0000003000017945 */ /* 0x000fe60003800000 */
[----:B------:R-:W1:Y:S02]  /*3910*/  SYNCS.PHASECHK.TRANS64.TRYWAIT P5, [R95+URZ+0x29890], R96 ;  /* 0x029890605f0075a7 */ /* 0x000e6400080a017f */
[----:B-1----:R-:W-:Y:S05]  /*3920*/  @!P5 BRA `(.L_x_2700) ;  /* 0x000002e400e8d947 */ /* 0x002fea0003800000 */
.L_x_3050:
[----:B------:R-:W-:Y:S05]  /*3930*/  BSYNC B1 ;  /* 0x0000000000017941 */ /* 0x000fea0003800000 */
.L_x_2699:
[----:B------:R-:W-:-:S03]  /*3940*/  UMOV UR4, 0xffffffff ;  /* 0xffffffff00047882 */ /* 0x000fc60000000000 */
[----:B------:R-:W-:Y:S05]  /*3950*/  BRA.DIV UR4, `(.L_x_2701) ;  /* 0x000002e604f07947 */ /* 0x000fea000b800000 */
[----:B------:R2:W3:Y:S04]  /*3960*/  SHFL.IDX PT, R149, R120, RZ, 0x1e1f ;  /* 0x001e1fff78957589 */ /* 0x0004e800000e0000 */
[----:B------:R2:W4:Y:S02]  /*3970*/  SHFL.IDX PT, R11, R121, RZ, 0x1e1f ;  /* 0x001e1fff790b7589 */ /* 0x00052400000e0000 */
.L_x_3054:
        /* <DEDUP_REMOVED lines=19> */
[-C--:B------:R-:W-:Y:S02]  /*3ab0*/  F2FP.F16.E4M3.UNPACK_B R88, R160.reuse.H1 ;  /* 0x000000a0ff58723e */ /* 0x080fe400030006ff */
        /* <DEDUP_REMOVED lines=8> */
[-C--:B------:R-:W-:Y:S01]  /*3b40*/  FMUL.FTZ R166, R89, R165.reuse ;  /* 0x000000a559a67220 */ /* 0x080fe20000410000 */
[--C-:B------:R-:W-:Y:S02]  /*3b50*/  HADD2.F32 R164, -RZ, R162.reuse.H0_H0 ;  /* 0x200000a2ffa47230 */ /* 0x100fe40000004100 */
[----:B------:R-:W-:Y:S01]  /*3b60*/  FMUL.FTZ R165, R161, R165 ;  /* 0x000000a5a1a57220 */ /* 0x000fe20000410000 */
[----:B------:R-:W-:Y:S01]  /*3b70*/  HADD2.F32 R162, -RZ, R162.H1_H1 ;  /* 0x300000a2ffa27230 */ /* 0x000fe20000004100 */
[----:B------:R-:W-:Y:S02]  /*3b80*/  F2FP.F16.E4M3.UNPACK_B R159, R159 ;  /* 0x0000009fff9f723e */ /* 0x000fe400020006ff */
[-C--:B------:R-:W-:Y:S01]  /*3b90*/  FFMA.FTZ R89, R89, R164.reuse, R165 ;  /* 0x000000a459597223 */ /* 0x080fe200000100a5 */
        /* <DEDUP_REMOVED lines=9> */
[----:B------:R-:W-:Y:S02]  /*3c30*/  IMAD.U32 R13, R86, 0x10000, RZ ;  /* 0x00010000560d7824 */ /* 0x000fe400078e00ff */
[----:B------:R-:W-:Y:S01]  /*3c40*/  IMAD.MOV.U32 R86, RZ, RZ, R15 ;  /* 0x000000ffff567224 */ /* 0x000fe200078e000f */
        /* <DEDUP_REMOVED lines=15> */
[-C--:B------:R-:W-:Y:S02]  /*3d40*/  F2FP.F16.E4M3.UNPACK_B R88, R14.reuse ;  /* 0x0000000eff58723e */ /* 0x080fe400020006ff */
        /* <DEDUP_REMOVED lines=10> */
[C---:B------:R-:W-:Y:S01]  /*3df0*/  FFMA.FTZ R165, R86.reuse, R15, -R165 ;  /* 0x0000000f56a57223 */ /* 0x040fe200000108a5 */
        /* <DEDUP_REMOVED lines=25> */
[----:B------:R-:W-:Y:S01]  /*3f90*/  FMUL.FTZ R161, R15, R164 ;  /* 0x000000a40fa17220 */ /* 0x000fe20000410000 */
[----:B------:R-:W-:Y:S01]  /*3fa0*/  F2FP.SATFINITE.E4M3.F32.PACK_AB_MERGE_C R14, R163, R162, R13 ;  /* 0x000000a2a30e723e */ /* 0x000fe2000480700d */
[C---:B------:R-:W-:Y:S01]  /*3fb0*/  FMUL.FTZ R164, R88.reuse, R164 ;  /* 0x000000a458a47220 */ /* 0x040fe20000410000 */
[----:B------:R-:W-:Y:S01]  /*3fc0*/  MOV R13, R89 ;  /* 0x00000059000d7202 */ /* 0x000fe20000000f00 */
[-C--:B------:R-:W-:Y:S02]  /*3fd0*/  FFMA.FTZ R161, R88, R87.reuse, -R161 ;  /* 0x0000005758a17223 */ /* 0x080fe400000108a1 */
[----:B------:R-:W-:Y:S01]  /*3fe0*/  FFMA.FTZ R164, R15, R87, R164 ;  /* 0x000000570fa47223 */ /* 0x000fe200000100a4 */
[----:B------:R-:W-:-:S04]  /*3ff0*/  F2FP.F16.E4M3.UNPACK_B R15, R12 ;  /* 0x0000000cff0f723e */ /* 0x000fc800020006ff */
[----:B------:R-:W-:Y:S01]  /*4000*/  F2FP.SATFINITE.E4M3.F32.PACK_AB_MERGE_C R161, R164, R161, RZ ;  /* 0x000000a1a4a1723e */ /* 0x000fe200048070ff */
[--C-:B------:R-:W-:Y:S02]  /*4010*/  HADD2.F32 R12, -RZ, R15.reuse.H1_H1 ;  /* 0x3000000fff0c7230 */ /* 0x100fe40000004100 */
[----:B------:R-:W-:-:S03]  /*4020*/  HADD2.F32 R15, -RZ, R15.H0_H0 ;  /* 0x2000000fff0f7230 */ /* 0x000fc60000004100 */
[-C--:B------:R-:W-:Y:S02]  /*4030*/  FMUL.FTZ R87, R12, R160.reuse ;  /* 0x000000a00c577220 */ /* 0x080fe40000410000 */
[C---:B------:R-:W-:Y:S02]  /*4040*/  FMUL.FTZ R160, R15.reuse, R160 ;  /* 0x000000a00fa07220 */ /* 0x040fe40000410000 */
[-C--:B------:R-:W-:Y:S01]  /*4050*/  FFMA.FTZ R87, R15, R159.reuse, -R87 ;  /* 0x0000009f0f577223 */ /* 0x080fe20000010857 */
[----:B------:R-:W-:Y:S01]  /*4060*/  F2FP.SATFINITE.E4M3.F32.PACK_AB_MERGE_C R15, R166, R168, R165 ;  /* 0x000000a8a60f723e */ /* 0x000fe200048070a5 */
[----:B------:R-:W-:-:S05]  /*4070*/  FFMA.FTZ R160, R12, R159, R160 ;  /* 0x0000009f0ca07223 */ /* 0x000fca00000100a0 */
[----:B------:R-:W-:-:S07]  /*4080*/  F2FP.SATFINITE.E4M3.F32.PACK_AB_MERGE_C R12, R160, R87, R161 ;  /* 0x00000057a00c723e */ /* 0x000fce00048070a1 */
.L_x_2707:
[----:B------:R-:W-:Y:S05]  /*4090*/  BSYNC B3 ;  /* 0x0000000000037941 */ /* 0x000fea0003800000 */
.L_x_2706:
[----:B----4-:R-:W-:-:S05]  /*40a0*/  IADD3 R86, P2, R16, R11, RZ ;  /* 0x0000000b10567210 */ /* 0x010fca0007f5e0ff */
[----:B---3--:R-:W-:-:S05]  /*40b0*/  IMAD.X R87, R149, 0x1, R17, P2 ;  /* 0x0000000195577824 */ /* 0x008fca00010e0611 */
[----:B0-----:R0:W-:Y:S03]  /*40c0*/  ST.E.128 desc[UR52][R86.64], R12 ;  /* 0x0000000c56007985 */ /* 0x0011e6000c101d34 */
.L_x_2705:
[----:B------:R-:W-:Y:S05]  /*40d0*/  BSYNC B2 ;  /* 0x0000000000027941 */ /* 0x000fea0003800000 */
.L_x_2704:
        /* <DEDUP_REMOVED lines=12> */
[----:B------:R-:W-:Y:S02]  /*41a0*/  LOP3.LUT R88, R85, 0xff0000ff, RZ, 0xc0, !PT ;  /* 0xff0000ff55587812 */ /* 0x000fe400078ec0ff */
[----:B------:R-:W-:Y:S01]  /*41b0*/  LOP3.LUT R83, R84, 0xff00, R83, 0xf8, !PT ;  /* 0x0000ff0054537812 */ /* 0x000fe200078ef853 */
[----:B------:R-:W-:Y:S01]  /*41c0*/  IMAD.U32 R84, R87, 0x10000, RZ ;  /* 0x0001000057547824 */ /* 0x000fe200078e00ff */
[----:B------:R-:W-:Y:S01]  /*41d0*/  SHF.R.U32.HI R82, RZ, 0x10, R85 ;  /* 0x00000010ff527819 */ /* 0x000fe20000011655 */
[----:B------:R-:W-:Y:S01]  /*41e0*/  IMAD.SHL.U32 R85, R86, 0x100, RZ ;  /* 0x0000010056557824 */ /* 0x000fe200078e00ff */
[----:B0-----:R-:W-:-:S02]  /*41f0*/  F2FP.F16.E4M3.UNPACK_B R89, R13 ;  /* 0x0000000dff59723e */ /* 0x001fc400020006ff */
        /* <DEDUP_REMOVED lines=17> */
[----:B------:R-:W-:-:S02]  /*4310*/  HADD2.F32 R13, -RZ, R89.H1_H1 ;  /* 0x30000059ff0d7230 */ /* 0x000fc40000004100 */
[----:B------:R-:W-:-:S03]  /*4320*/  HADD2.F32 R89, -RZ, R89.H0_H0 ;  /* 0x20000059ff597230 */ /* 0x000fc60000004100 */
[-C--:B------:R-:W-:Y:S02]  /*4330*/  FMUL.FTZ R162, R13, R84.reuse ;  /* 0x000000540da27220 */ /* 0x080fe40000410000 */
        /* <DEDUP_REMOVED lines=9> */
[----:B------:R-:W-:Y:S01]  /*43d0*/  F2FP.F16.E4M3.UNPACK_B R88, R13.H1 ;  /* 0x0000000dff58723e */ /* 0x000fe200030006ff */
[----:B------:R-:W-:Y:S01]  /*43e0*/  HADD2.F32 R15, -RZ, R15.H1_H1 ;  /* 0x3000000fff0f7230 */ /* 0x000fe20000004100 */
[----:B------:R-:W-:Y:S01]  /*43f0*/  F2FP.F16.E4M3.UNPACK_B R82, R82.H1 ;  /* 0x00000052ff52723e */ /* 0x000fe200030006ff */
[----:B------:R-:W-:Y:S01]  /*4400*/  HADD2.F32 R89, -RZ, R160.H1_H1 ;  /* 0x300000a0ff597230 */ /* 0x000fe20000004100 */
[----:B------:R-:W-:Y:S01]  /*4410*/  F2FP.SATFINITE.E4M3.F32.PACK_AB_MERGE_C R84, R87, R84, RZ ;  /* 0x000000545754723e */ /* 0x000fe200048070ff */
[----:B------:R-:W-:Y:S01]  /*4420*/  HADD2.F32 R161, -RZ, R88.H0_H0 ;  /* 0x20000058ffa17230 */ /* 0x000fe20000004100 */
[----:B------:R-:W-:Y:S01]  /*4430*/  F2FP.F16.E4M3.UNPACK_B R87, R14 ;  /* 0x0000000eff57723e */ /* 0x000fe200020006ff */
[----:B------:R-:W-:Y:S01]  /*4440*/  HADD2.F32 R160, -RZ, R160.H0_H0 ;  /* 0x200000a0ffa07230 */ /* 0x000fe20000004100 */
[----:B------:R-:W-:Y:S01]  /*4450*/  F2FP.F16.E4M3.UNPACK_B R83, R83 ;  /* 0x00000053ff53723e */ /* 0x000fe200020006ff */
[----:B------:R-:W-:-:S02]  /*4460*/  HADD2.F32 R88, -RZ, R88.H1_H1 ;  /* 0x30000058ff587230 */ /* 0x000fc40000004100 */
[----:B------:R-:W-:Y:S01]  /*4470*/  FMUL.FTZ R162, R89, R161 ;  /* 0x000000a159a27220 */ /* 0x000fe20000410000 */
[----:B------:R-:W-:Y:S01]  /*4480*/  F2FP.SATFINITE.E4M3.F32.PACK_AB_MERGE_C R85, R85, R86, R84 ;  /* 0x000000565555723e */ /* 0x000fe20004807054 */
[--C-:B------:R-:W-:Y:S02]  /*4490*/  HADD2.F32 R86, -RZ, R83.reuse.H0_H0 ;  /* 0x20000053ff567230 */ /* 0x100fe40000004100 */
[C---:B------:R-:W-:Y:S01]  /*44a0*/  FFMA.FTZ R162, R160.reuse, R159, -R162 ;  /* 0x0000009fa0a27223 */ /* 0x040fe200000108a2 */
[----:B------:R-:W-:Y:S01]  /*44b0*/  FMUL.FTZ R160, R160, R161 ;  /* 0x000000a1a0a07220 */ /* 0x000fe20000410000 */
[----:B------:R-:W-:Y:S01]  /*44c0*/  F2FP.F16.E4M3.UNPACK_B R14, R14.H1 ;  /* 0x0000000eff0e723e */ /* 0x000fe200030006ff */
[----:B------:R-:W-:Y:S02]  /*44d0*/  HADD2.F32 R83, -RZ, R83.H1_H1 ;  /* 0x30000053ff537230 */ /* 0x000fe40000004100 */
[----:B------:R-:W-:Y:S01]  /*44e0*/  FFMA.FTZ R160, R89, R159, R160 ;  /* 0x0000009f59a07223 */ /* 0x000fe200000100a0 */
[----:B------:R-:W-:-:S02]  /*44f0*/  HADD2.F32 R89, -RZ, R82.H1_H1 ;  /* 0x30000052ff597230 */ /* 0x000fc40000004100 */
[----:B------:R-:W-:-:S03]  /*4500*/  HADD2.F32 R82, -RZ, R82.H0_H0 ;  /* 0x20000052ff527230 */ /* 0x000fc60000004100 */
[----:B------:R-:W-:-:S04]  /*4510*/  FMUL.FTZ R159, R89, R88 ;  /* 0x00000058599f7220 */ /* 0x000fc80000410000 */
[C---:B------:R-:W-:Y:S01]  /*4520*/  FFMA.FTZ R159, R82.reuse, R15, -R159 ;  /* 0x0000000f529f7223 */ /* 0x040fe2000001089f */
[----:B------:R-:W-:-:S04]  /*4530*/  FMUL.FTZ R82, R82, R88 ;  /* 0x0000005852527220 */ /* 0x000fc80000410000 */
[----:B------:R-:W-:Y:S01]  /*4540*/  FFMA.FTZ R82, R89, R15, R82 ;  /* 0x0000000f59527223 */ /* 0x000fe20000010052 */
[----:B------:R-:W-:Y:S01]  /*4550*/  F2FP.F16.E4M3.UNPACK_B R15, R13 ;  /* 0x0000000dff0f723e */ /* 0x000fe200020006ff */
[--C-:B------:R-:W-:Y:S02]  /*4560*/  HADD2.F32 R13, -RZ, R87.reuse.H1_H1 ;  /* 0x30000057ff0d7230 */ /* 0x100fe40000004100 */
[----:B------:R-:W-:Y:S01]  /*4570*/  HADD2.F32 R87, -RZ, R87.H0_H0 ;  /* 0x20000057ff577230 */ /* 0x000fe20000004100 */
[----:B------:R-:W-:Y:S01]  /*4580*/  F2FP.SATFINITE.E4M3.F32.PACK_AB_MERGE_C R159, R82, R159, RZ ;  /* 0x0000009f529f723e */ /* 0x000fe200048070ff */
[----:B------:R-:W-:-:S05]  /*4590*/  HADD2.F32 R88, -RZ, R15.H0_H0 ;  /* 0x2000000fff587230 */ /* 0x000fca0000004100 */
[-C--:B------:R-:W-:Y:S01]  /*45a0*/  FMUL.FTZ R84, R13, R88.reuse ;  /* 0x000000580d547220 */ /* 0x080fe20000410000 */
[----:B------:R-:W-:-:S03]  /*45b0*/  FMUL.FTZ R88, R87, R88 ;  /* 0x0000005857587220 */ /* 0x000fc60000410000 */
[-C--:B------:R-:W-:Y:S01]  /*45c0*/  FFMA.FTZ R84, R87, R86.reuse, -R84 ;  /* 0x0000005657547223 */ /* 0x080fe20000010854 */
[----:B------:R-:W-:Y:S01]  /*45d0*/  FFMA.FTZ R13, R13, R86, R88 ;  /* 0x000000560d0d7223 */ /* 0x000fe20000010058 */
[----:B------:R-:W-:Y:S02]  /*45e0*/  HADD2.F32 R86, -RZ, R15.H1_H1 ;  /* 0x3000000fff567230 */ /* 0x000fe40000004100 */
[--C-:B------:R-:W-:Y:S02]  /*45f0*/  HADD2.F32 R15, -RZ, R14.reuse.H1_H1 ;  /* 0x3000000eff0f7230 */ /* 0x100fe40000004100 */
[----:B------:R-:W-:Y:S02]  /*4600*/  HADD2.F32 R14, -RZ, R14.H0_H0 ;  /* 0x2000000eff0e7230 */ /* 0x000fe40000004100 */
[--C-:B------:R-:W-:Y:S02]  /*4610*/  HADD2.F32 R88, -RZ, R157.reuse.H1_H1 ;  /* 0x3000009dff587230 */ /* 0x100fe40000004100 */
[----:B------:R-:W-:Y:S01]  /*4620*/  FMUL.FTZ R87, R15, R86 ;  /* 0x000000560f577220 */ /* 0x000fe20000410000 */
[----:B------:R-:W-:-:S02]  /*4630*/  HADD2.F32 R157, -RZ, R157.H0_H0 ;  /* 0x2000009dff9d7230 */ /* 0x000fc40000004100 */
[C---:B------:R-:W-:Y:S01]  /*4640*/  FMUL.FTZ R86, R14.reuse, R86 ;  /* 0x000000560e567220 */ /* 0x040fe20000410000 */
[-C--:B------:R-:W-:Y:S01]  /*4650*/  FFMA.FTZ R14, R14, R83.reuse, -R87 ;  /* 0x000000530e0e7223 */ /* 0x080fe20000010857 */
[----:B------:R-:W-:Y:S02]  /*4660*/  F2FP.F16.E4M3.UNPACK_B R87, R12.H1 ;  /* 0x0000000cff57723e */ /* 0x000fe400030006ff */
[----:B------:R-:W-:Y:S01]  /*4670*/  FFMA.FTZ R15, R15, R83, R86 ;  /* 0x000000530f0f7223 */ /* 0x000fe20000010056 */
[----:B------:R-:W-:Y:S02]  /*4680*/  HADD2.F32 R86, -RZ, R158.H1_H1 ;  /* 0x3000009eff567230 */ /* 0x000fe40000004100 */
[--C-:B------:R-:W-:Y:S02]  /*4690*/  HADD2.F32 R83, -RZ, R87.reuse.H1_H1 ;  /* 0x30000057ff537230 */ /* 0x100fe40000004100 */
[----:B------:R-:W-:Y:S01]  /*46a0*/  F2FP.SATFINITE.E4M3.F32.PACK_AB_MERGE_C R14, R15, R14, RZ ;  /* 0x0000000e0f0e723e */ /* 0x000fe200048070ff */
[----:B------:R-:W-:Y:S01]  /*46b0*/  HADD2.F32 R87, -RZ, R87.H0_H0 ;  /* 0x20000057ff577230 */ /* 0x000fe20000004100 */
[----:B------:R-:W-:Y:S01]  /*46c0*/  F2FP.SATFINITE.E4M3.F32.PACK_AB_MERGE_C R15, R160, R162, R159 ;  /* 0x000000a2a00f723e */ /* 0x000fe2000480709f */
[----:B------:R-:W-:Y:S01]  /*46d0*/  FMUL.FTZ R164, R83, R88 ;  /* 0x0000005853a47220 */ /* 0x000fe20000410000 */
[----:B------:R-:W-:-:S02]  /*46e0*/  F2FP.SATFINITE.E4M3.F32.PACK_AB_MERGE_C R14, R13, R84, R14 ;  /* 0x000000540d0e723e */ /* 0x000fc4000480700e */
[C---:B------:R-:W-:Y:S01]  /*46f0*/  FMUL.FTZ R88, R87.reuse, R88 ;  /* 0x0000005857587220 */ /* 0x040fe20000410000 */
[----:B------:R-:W-:Y:S02]  /*4700*/  IMAD.MOV.U32 R13, RZ, RZ, R85 ;  /* 0x000000ffff0d7224 */ /* 0x000fe400078e0055 */
[-C--:B------:R-:W-:Y:S01]  /*4710*/  FFMA.FTZ R87, R87, R86.reuse, -R164 ;  /* 0x0000005657577223 */ /* 0x080fe200000108a4 */
[----:B------:R-:W-:Y:S01]  /*4720*/  FFMA.FTZ R88, R83, R86, R88 ;  /* 0x0000005653587223 */ /* 0x000fe20000010058 */
[----:B------:R-:W-:Y:S01]  /*4730*/  F2FP.F16.E4M3.UNPACK_B R86, R12 ;  /* 0x0000000cff56723e */ /* 0x000fe200020006ff */
[----:B------:R-:W-:-:S03]  /*4740*/  HADD2.F32 R83, -RZ, R158.H0_H0 ;  /* 0x2000009eff537230 */ /* 0x000fc60000004100 */
        /* <DEDUP_REMOVED lines=8> */
.L_x_2711:
[----:B------:R-:W-:Y:S05]  /*47d0*/  BSYNC B3 ;  /* 0x0000000000037941 */ /* 0x000fea0003800000 */
.L_x_2710:
[----:B------:R-:W-:-:S05]  /*47e0*/  IMAD.SHL.U32 R84, R192, 0x10, RZ ;  /* 0x00000010c0547824 */ /* 0x000fca00078e00ff */
[----:B----4-:R-:W-:-:S04]  /*47f0*/  IADD3 R82, P2, R11, R84, RZ ;  /* 0x000000540b527210 */ /* 0x010fc80007f5e0ff */
[----:B---3--:R-:W-:-:S05]  /*4800*/  LEA.HI.X.SX32 R83, R84, R149, 0x1, P2 ;  /* 0x0000009554537211 */ /* 0x008fca00010f0eff */
[----:B0-----:R0:W-:Y:S04]  /*4810*/  ST.E.128 desc[UR52][R82.64], R12 ;  /* 0x0000000c52007985 */ /* 0x0011e8000c101d34 */
.L_x_2709:
[----:B------:R-:W-:Y:S05]  /*4820*/  BSYNC B2 ;  /* 0x0000000000027941 */ /* 0x000fea0003800000 */
.L_x_2708:
        /* <DEDUP_REMOVED lines=10> */
[----:B---3--:R-:W-:Y:S02]  /*48d0*/  MOV R80, R13 ;  /* 0x0000000d00507202 */ /* 0x008fe40000000f00 */
[-C--:B------:R-:W-:Y:S02]  /*48e0*/  F2FP.F16.E4M3.UNPACK_B R84, R155.reuse.H1 ;  /* 0x0000009bff54723e */ /* 0x080fe400030006ff */
[----:B------:R-:W-:Y:S02]  /*48f0*/  F2FP.F16.E4M3.UNPACK_B R78, R80 ;  /* 0x00000050ff4e723e */ /* 0x000fe400020006ff */
[----:B------:R-:W-:Y:S01]  /*4900*/  F2FP.F16.E4M3.UNPACK_B R13, R154.H1 ;  /* 0x0000009aff0d723e */ /* 0x000fe200030006ff */
[----:B------:R-:W-:Y:S01]  /*4910*/  HADD2.F32 R85, -RZ, R84.H0_H0 ;  /* 0x20000054ff557230 */ /* 0x000fe20000004100 */
[----:B------:R-:W-:Y:S01]  /*4920*/  F2FP.F16.E4M3.UNPACK_B R88, R155 ;  /* 0x0000009bff58723e */ /* 0x000fe200020006ff */
[--C-:B------:R-:W-:Y:S02]  /*4930*/  HADD2.F32 R86, -RZ, R78.reuse.H1_H1 ;  /* 0x3000004eff567230 */ /* 0x100fe40000004100 */
[----:B------:R-:W-:-:S02]  /*4940*/  HADD2.F32 R78, -RZ, R78.H0_H0 ;  /* 0x2000004eff4e7230 */ /* 0x000fc40000004100 */
[--C-:B------:R-:W-:Y:S02]  /*4950*/  HADD2.F32 R87, -RZ, R13.reuse.H0_H0 ;  /* 0x2000000dff577230 */ /* 0x100fe40000004100 */
[-C--:B------:R-:W-:Y:S01]  /*4960*/  FMUL.FTZ R89, R86, R85.reuse ;  /* 0x0000005556597220 */ /* 0x080fe20000410000 */
[----:B------:R-:W-:Y:S02]  /*4970*/  HADD2.F32 R84, -RZ, R84.H1_H1 ;  /* 0x30000054ff547230 */ /* 0x000fe40000004100 */
[C---:B------:R-:W-:Y:S01]  /*4980*/  FMUL.FTZ R157, R78.reuse, R85 ;  /* 0x000000554e9d7220 */ /* 0x040fe20000410000 */
[----:B------:R-:W-:Y:S02]  /*4990*/  HADD2.F32 R13, -RZ, R13.H1_H1 ;  /* 0x3000000dff0d7230 */ /* 0x000fe40000004100 */
[-C--:B------:R-:W-:Y:S01]  /*49a0*/  FFMA.FTZ R85, R78, R87.reuse, -R89 ;  /* 0x000000574e557223 */ /* 0x080fe20000010859 */
[----:B------:R-:W-:Y:S01]  /*49b0*/  FFMA.FTZ R78, R86, R87, R157 ;  /* 0x00000057564e7223 */ /* 0x000fe2000001009d */
[----:B------:R-:W-:Y:S01]  /*49c0*/  F2FP.F16.E4M3.UNPACK_B R86, R80.H1 ;  /* 0x00000050ff56723e */ /* 0x000fe200030006ff */
[----:B------:R-:W-:-:S04]  /*49d0*/  IMAD.MOV.U32 R80, RZ, RZ, R12 ;  /* 0x000000ffff507224 */ /* 0x000fc800078e000c */
[--C-:B------:R-:W-:Y:S01]  /*49e0*/  HADD2.F32 R87, -RZ, R86.reuse.H1_H1 ;  /* 0x30000056ff577230 */ /* 0x100fe20000004100 */
[-C--:B------:R-:W-:Y:S01]  /*49f0*/  F2FP.F16.E4M3.UNPACK_B R12, R80.reuse.H1 ;  /* 0x00000050ff0c723e */ /* 0x080fe200030006ff */
[----:B------:R-:W-:Y:S01]  /*4a00*/  HADD2.F32 R86, -RZ, R86.H0_H0 ;  /* 0x20000056ff567230 */ /* 0x000fe20000004100 */
[----:B------:R-:W-:Y:S02]  /*4a10*/  F2FP.F16.E4M3.UNPACK_B R80, R80 ;  /* 0x00000050ff50723e */ /* 0x000fe400020006ff */
[CC--:B------:R-:W-:Y:S02]  /*4a20*/  FMUL.FTZ R89, R87.reuse, R84.reuse ;  /* 0x0000005457597220 */ /* 0x0c0fe40000410000 */
[C---:B------:R-:W-:Y:S02]  /*4a30*/  FMUL.FTZ R84, R86.reuse, R84 ;  /* 0x0000005456547220 */ /* 0x040fe40000410000 */
[-C--:B------:R-:W-:Y:S02]  /*4a40*/  FFMA.FTZ R86, R86, R13.reuse, -R89 ;  /* 0x0000000d56567223 */ /* 0x080fe40000010859 */
[----:B------:R-:W-:Y:S01]  /*4a50*/  FFMA.FTZ R87, R87, R13, R84 ;  /* 0x0000000d57577223 */ /* 0x000fe20000010054 */
[----:B------:R-:W-:Y:S01]  /*4a60*/  F2FP.F16.E4M3.UNPACK_B R84, R154 ;  /* 0x0000009aff54723e */ /* 0x000fe200020006ff */
[----:B------:R-:W-:-:S02]  /*4a70*/  HADD2.F32 R154, -RZ, R88.H1_H1 ;  /* 0x30000058ff9a7230 */ /* 0x000fc40000004100 */
[--C-:B------:R-:W-:Y:S01]  /*4a80*/  HADD2.F32 R13, -RZ, R12.reuse.H1_H1 ;  /* 0x3000000cff0d7230 */ /* 0x100fe20000004100 */
[----:B------:R-:W-:Y:S01]  /*4a90*/  F2FP.SATFINITE.E4M3.F32.PACK_AB_MERGE_C R86, R87, R86, RZ ;  /* 0x000000565756723e */ /* 0x000fe200048070ff */
[----:B------:R-:W-:Y:S02]  /*4aa0*/  HADD2.F32 R12, -RZ, R12.H0_H0 ;  /* 0x2000000cff0c7230 */ /* 0x000fe40000004100 */
[----:B------:R-:W-:Y:S02]  /*4ab0*/  HADD2.F32 R89, -RZ, R84.H1_H1 ;  /* 0x30000054ff597230 */ /* 0x000fe40000004100 */
[-C--:B------:R-:W-:Y:S01]  /*4ac0*/  FMUL.FTZ R155, R13, R154.reuse ;  /* 0x0000009a0d9b7220 */ /* 0x080fe20000410000 */
[----:B------:R-:W-:Y:S02]  /*4ad0*/  HADD2.F32 R87, -RZ, R88.H0_H0 ;  /* 0x20000058ff577230 */ /* 0x000fe40000004100 */
[----:B------:R-:W-:Y:S01]  /*4ae0*/  FMUL.FTZ R154, R12, R154 ;  /* 0x0000009a0c9a7220 */ /* 0x000fe20000410000 */
[----:B------:R-:W-:-:S02]  /*4af0*/  HADD2.F32 R88, -RZ, R80.H1_H1 ;  /* 0x30000050ff587230 */ /* 0x000fc40000004100 */
[-C--:B------:R-:W-:Y:S01]  /*4b00*/  FFMA.FTZ R12, R12, R89.reuse, -R155 ;  /* 0x000000590c0c7223 */ /* 0x080fe2000001089b */
[----:B------:R-:W-:Y:S02]  /*4b10*/  HADD2.F32 R80, -RZ, R80.H0_H0 ;  /* 0x20000050ff507230 */ /* 0x000fe40000004100 */
[----:B------:R-:W-:Y:S01]  /*4b20*/  FFMA.FTZ R13, R13, R89, R154 ;  /* 0x000000590d0d7223 */ /* 0x000fe2000001009a */
[----:B------:R-:W-:Y:S02]  /*4b30*/  HADD2.F32 R89, -RZ, R84.H0_H0 ;  /* 0x20000054ff597230 */ /* 0x000fe40000004100 */
[----:B------:R-:W-:Y:S01]  /*4b40*/  FMUL.FTZ R155, R88, R87 ;  /* 0x00000057589b7220 */ /* 0x000fe20000410000 */
[----:B------:R-:W-:Y:S01]  /*4b50*/  F2FP.SATFINITE.E4M3.F32.PACK_AB_MERGE_C R78, R78, R85, R86 ;  /* 0x000000554e4e723e */ /* 0x000fe20004807056 */
[C---:B------:R-:W-:Y:S01]  /*4b60*/  FMUL.FTZ R157, R80.reuse, R87 ;  /* 0x00000057509d7220 */ /* 0x040fe20000410000 */
[----:B------:R-:W-:Y:S01]  /*4b70*/  SHF.R.U32.HI R85, RZ, 0x8, R81 ;  /* 0x00000008ff557819 */ /* 0x000fe20000011651 */
[-C--:B------:R-:W-:Y:S01]  /*4b80*/  FFMA.FTZ R87, R80, R89.reuse, -R155 ;  /* 0x0000005950577223 */ /* 0x080fe2000001089b */
[----:B------:R-:W-:Y:S01]  /*4b90*/  LOP3.LUT R86, R81, 0xff0000ff, RZ, 0xc0, !PT ;  /* 0xff0000ff51567812 */ /* 0x000fe200078ec0ff */
[----:B------:R-:W-:Y:S01]  /*4ba0*/  FFMA.FTZ R80, R88, R89, R157 ;  /* 0x0000005958507223 */ /* 0x000fe2000001009d */
[----:B------:R-:W-:Y:S01]  /*4bb0*/  SHF.R.U32.HI R88, RZ, 0x10, R81 ;  /* 0x00000010ff587819 */ /* 0x000fe20000011651 */
[----:B------:R-:W-:Y:S01]  /*4bc0*/  IMAD.SHL.U32 R81, R85, 0x100, RZ ;  /* 0x0000010055517824 */ /* 0x000fe200078e00ff */
[----:B------:R-:W-:-:S02]  /*4bd0*/  SHF.R.U32.HI R89, RZ, 0x8, R79 ;  /* 0x00000008ff597819 */ /* 0x000fc4000001164f */
[----:B------:R-:W-:Y:S02]  /*4be0*/  SHF.R.U32.HI R154, RZ, 0x10, R79 ;  /* 0x00000010ff9a7819 */ /* 0x000fe4000001164f */
[----:B------:R-:W-:Y:S02]  /*4bf0*/  LOP3.LUT R81, R86, 0xff00, R81, 0xf8, !PT ;  /* 0x0000ff0056517812 */ /* 0x000fe400078ef851 */
[----:B------:R-:W-:Y:S01]  /*4c00*/  LOP3.LUT R84, R79, 0xff0000ff, RZ, 0xc0, !PT ;  /* 0xff0000ff4f547812 */ /* 0x000fe200078ec0ff */
[----:B------:R-:W-:Y:S01]  /*4c10*/  IMAD.SHL.U32 R79, R89, 0x100, RZ ;  /* 0x00000100594f7824 */ /* 0x000fe200078e00ff */
[----:B------:R-:W-:Y:S01]  /*4c20*/  SHF.L.U32 R86, R88, 0x10, RZ ;  /* 0x0000001058567819 */ /* 0x000fe200000006ff */
[----:B------:R-:W-:Y:S01]  /*4c30*/  IMAD.U32 R85, R154, 0x10000, RZ ;  /* 0x000100009a557824 */ /* 0x000fe200078e00ff */
[----:B------:R-:W-:Y:S01]  /*4c40*/  F2FP.SATFINITE.E4M3.F32.PACK_AB_MERGE_C R12, R13, R12, RZ ;  /* 0x0000000c0d0c723e */ /* 0x000fe200048070ff */
[----:B------:R-:W-:Y:S01]  /*4c50*/  IMAD.MOV.U32 R13, RZ, RZ, R78 ;  /* 0x000000ffff0d7224 */ /* 0x000fe200078e004e */
[----:B------:R-:W-:Y:S01]  /*4c60*/  LOP3.LUT R86, R81, 0xff0000, R86, 0xf8, !PT ;  /* 0x00ff000051567812 */ /* 0x000fe200078ef856 */
[----:B------:R-:W-:Y:S01]  /*4c70*/  IMAD.MOV.U32 R81, RZ, RZ, R15 ;  /* 0x000000ffff517224 */ /* 0x000fe200078e000f */
[----:B------:R-:W-:-:S02]  /*4c80*/  LOP3.LUT R84, R84, 0xff00, R79, 0xf8, !PT ;  /* 0x0000ff0054547812 */ /* 0x000fc400078ef84f */
[----:B------:R-:W-:Y:S02]  /*4c90*/  F2FP.F16.E4M3.UNPACK_B R88, R86.H1 ;  /* 0x00000056ff58723e */ /* 0x000fe400030006ff */
[----:B------:R-:W-:Y:S02]  /*4ca0*/  LOP3.LUT R85, R84, 0xff0000, R85, 0xf8, !PT ;  /* 0x00ff000054557812 */ /* 0x000fe400078ef855 */
[----:B------:R-:W-:Y:S01]  /*4cb0*/  F2FP.F16.E4M3.UNPACK_B R15, R81 ;  /* 0x00000051ff0f723e */ /* 0x000fe200020006ff */
[----:B------:R-:W-:Y:S01]  /*4cc0*/  HADD2.F32 R84, -RZ, R88.H0_H0 ;  /* 0x20000058ff547230 */ /* 0x000fe20000004100 */
[-C--:B------:R-:W-:Y:S02]  /*4cd0*/  F2FP.F16.E4M3.UNPACK_B R79, R85.reuse.H1 ;  /* 0x00000055ff4f723e */ /* 0x080fe400030006ff */
[----:B------:R-:W-:Y:S01]  /*4ce0*/  F2FP.F16.E4M3.UNPACK_B R85, R85 ;  /* 0x00000055ff55723e */ /* 0x000fe200020006ff */
[--C-:B------:R-:W-:Y:S01]  /*4cf0*/  HADD2.F32 R89, -RZ, R15.reuse.H1_H1 ;  /* 0x3000000fff597230 */ /* 0x100fe20000004100 */
[----:B------:R-:W-:Y:S01]  /*4d00*/  F2FP.SATFINITE.E4M3.F32.PACK_AB_MERGE_C R12, R80, R87, R12 ;  /* 0x00000057500c723e */ /* 0x000fe2000480700c */
[----:B------:R-:W-:-:S02]  /*4d10*/  HADD2.F32 R15, -RZ, R15.H0_H0 ;  /* 0x2000000fff0f7230 */ /* 0x000fc40000004100 */
[--C-:B------:R-:W-:Y:S02]  /*4d20*/  HADD2.F32 R154, -RZ, R79.reuse.H0_H0 ;  /* 0x2000004fff9a7230 */ /* 0x100fe40000004100 */
[-C--:B------:R-:W-:Y:S01]  /*4d30*/  FMUL.FTZ R158, R89, R84.reuse ;  /* 0x00000054599e7220 */ /* 0x080fe20000410000 */
[----:B------:R-:W-:Y:S02]  /*4d40*/  HADD2.F32 R79, -RZ, R79.H1_H1 ;  /* 0x3000004fff4f7230 */ /* 0x000fe40000004100 */
        /* <DEDUP_REMOVED lines=10> */
[-C--:B------:R-:W-:Y:S01]  /*4df0*/  FFMA.FTZ R14, R89, R79.reuse, -R154 ;  /* 0x0000004f590e7223 */ /* 0x080fe2000001089a */
[--C-:B------:R-:W-:Y:S02]  /*4e00*/  HADD2.F32 R154, -RZ, R85.reuse.H1_H1 ;  /* 0x30000055ff9a7230 */ /* 0x100fe40000004100 */
[----:B------:R-:W-:Y:S01]  /*4e10*/  FFMA.FTZ R79, R88, R79, R155 ;  /* 0x0000004f584f7223 */ /* 0x000fe2000001009b */
[----:B------:R-:W-:Y:S01]  /*4e20*/  F2FP.F16.E4M3.UNPACK_B R88, R86 ;  /* 0x00000056ff58723e */ /* 0x000fe200020006ff */
[----:B------:R-:W-:Y:S01]  /*4e30*/  HADD2.F32 R85, -RZ, R85.H0_H0 ;  /* 0x20000055ff557230 */ /* 0x000fe20000004100 */
[----:B------:R-:W-:-:S02]  /*4e40*/  F2FP.F16.E4M3.UNPACK_B R86, R81.H1 ;  /* 0x00000051ff56723e */ /* 0x000fc400030006ff */
[----:B------:R-:W-:Y:S01]  /*4e50*/  F2FP.F16.E4M3.UNPACK_B R81, R81 ;  /* 0x00000051ff51723e */ /* 0x000fe200020006ff */
[----:B------:R-:W-:Y:S01]  /*4e60*/  HADD2.F32 R155, -RZ, R88.H1_H1 ;  /* 0x30000058ff9b7230 */ /* 0x000fe20000004100 */
[----:B------:R-:W-:Y:S01]  /*4e70*/  F2FP.SATFINITE.E4M3.F32.PACK_AB_MERGE_C R79, R79, R14, RZ ;  /* 0x0000000e4f4f723e */ /* 0x000fe200048070ff */
[--C-:B------:R-:W-:Y:S02]  /*4e80*/  HADD2.F32 R89, -RZ, R86.reuse.H1_H1 ;  /* 0x30000056ff597230 */ /* 0x100fe40000004100 */
[----:B------:R-:W-:Y:S01]  /*4e90*/  HADD2.F32 R86, -RZ, R86.H0_H0 ;  /* 0x20000056ff567230 */ /* 0x000fe20000004100 */
[----:B------:R-:W-:Y:S02]  /*4ea0*/  F2FP.SATFINITE.E4M3.F32.PACK_AB_MERGE_C R15, R15, R84, R79 ;  /* 0x000000540f0f723e */ /* 0x000fe4000480704f */
[-C--:B------:R-:W-:Y:S02]  /*4eb0*/  FMUL.FTZ R157, R89, R155.reuse ;  /* 0x0000009b599d7220 */ /* 0x080fe40000410000 */
[----:B------:R-:W-:-:S02]  /*4ec0*/  FMUL.FTZ R158, R86, R155 ;  /* 0x0000009b569e7220 */ /* 0x000fc40000410000 */
[-C--:B------:R-:W-:Y:S02]  /*4ed0*/  FFMA.FTZ R86, R86, R154.reuse, -R157 ;  /* 0x0000009a56567223 */ /* 0x080fe4000001089d */
[----:B------:R-:W-:Y:S01]  /*4ee0*/  FFMA.FTZ R89, R89, R154, R158 ;  /* 0x0000009a59597223 */ /* 0x000fe2000001009e */
[----:B------:R-:W-:Y:S02]  /*4ef0*/  HADD2.F32 R154, -RZ, R88.H0_H0 ;  /* 0x20000058ff9a7230 */ /* 0x000fe40000004100 */
[--C-:B------:R-:W-:Y:S02]  /*4f00*/  HADD2.F32 R88, -RZ, R81.reuse.H1_H1 ;  /* 0x30000051ff587230 */ /* 0x100fe40000004100 */
[----:B------:R-:W-:Y:S01]  /*4f10*/  HADD2.F32 R81, -RZ, R81.H0_H0 ;  /* 0x20000051ff517230 */ /* 0x000fe20000004100 */
[----:B------:R-:W-:Y:S02]  /*4f20*/  F2FP.SATFINITE.E4M3.F32.PACK_AB_MERGE_C R86, R89, R86, RZ ;  /* 0x000000565956723e */ /* 0x000fe400048070ff */
[----:B------:R-:W-:-:S02]  /*4f30*/  FMUL.FTZ R158, R88, R154 ;  /* 0x0000009a589e7220 */ /* 0x000fc40000410000 */
[C---:B------:R-:W-:Y:S02]  /*4f40*/  FMUL.FTZ R155, R81.reuse, R154 ;  /* 0x0000009a519b7220 */ /* 0x040fe40000410000 */
[-C--:B------:R-:W-:Y:S02]  /*4f50*/  FFMA.FTZ R158, R81, R85.reuse, -R158 ;  /* 0x00000055519e7223 */ /* 0x080fe4000001089e */
[----:B------:R-:W-:-:S05]  /*4f60*/  FFMA.FTZ R155, R88, R85, R155 ;  /* 0x00000055589b7223 */ /* 0x000fca000001009b */
[----:B------:R-:W-:-:S07]  /*4f70*/  F2FP.SATFINITE.E4M3.F32.PACK_AB_MERGE_C R14, R155, R158, R86 ;  /* 0x0000009e9b0e723e */ /* 0x000fce0004807056 */
.L_x_2715:
[----:B------:R-:W-:Y:S05]  /*4f80*/  BSYNC B3 ;  /* 0x0000000000037941 */ /* 0x000fea0003800000 */
.L_x_2714:
[----:B---3--:R0:W-:Y:S02]  /*4f90*/  ST.E.128 desc[UR52][R82.64], R12 ;  /* 0x0000000c52007985 */ /* 0x0081e4000c101d34 */
.L_x_2713:
[----:B------:R-:W-:Y:S05]  /*4fa0*/  BSYNC B2 ;  /* 0x0000000000027941 */ /* 0x000fea0003800000 */
.L_x_2712:
        /* <DEDUP_REMOVED lines=11> */
[----:B------:R-:W-:Y:S02]  /*5060*/  F2FP.F16.E4M3.UNPACK_B R13, R76 ;  /* 0x0000004cff0d723e */ /* 0x000fe400020006ff */
[----:B------:R-:W-:Y:S01]  /*5070*/  F2FP.F16.E4M3.UNPACK_B R81, R152.H1 ;  /* 0x00000098ff51723e */ /* 0x000fe200030006ff */
[----:B------:R-:W-:Y:S02]  /*5080*/  HADD2.F32 R83, -RZ, R82.H0_H0 ;  /* 0x20000052ff537230 */ /* 0x000fe40000004100 */
[--C-:B------:R-:W-:Y:S02]  /*5090*/  HADD2.F32 R74, -RZ, R13.reuse.H1_H1 ;  /* 0x3000000dff4a7230 */ /* 0x100fe40000004100 */
[----:B------:R-:W-:-:S02]  /*50a0*/  HADD2.F32 R13, -RZ, R13.H0_H0 ;  /* 0x2000000dff0d7230 */ /* 0x000fc40000004100 */
[--C-:B------:R-:W-:Y:S02]  /*50b0*/  HADD2.F32 R80, -RZ, R81.reuse.H0_H0 ;  /* 0x20000051ff507230 */ /* 0x100fe40000004100 */
[CC--:B------:R-:W-:Y:S01]  /*50c0*/  FMUL.FTZ R84, R74.reuse, R83.reuse ;  /* 0x000000534a547220 */ /* 0x0c0fe20000410000 */
[----:B------:R-:W-:Y:S02]  /*50d0*/  HADD2.F32 R81, -RZ, R81.H1_H1 ;  /* 0x30000051ff517230 */ /* 0x000fe40000004100 */
[C---:B------:R-:W-:Y:S01]  /*50e0*/  FMUL.FTZ R83, R13.reuse, R83 ;  /* 0x000000530d537220 */ /* 0x040fe20000410000 */
[-C--:B------:R-:W-:Y:S01]  /*50f0*/  FFMA.FTZ R13, R13, R80.reuse, -R84 ;  /* 0x000000500d0d7223 */ /* 0x080fe20000010854 */
[----:B------:R-:W-:Y:S02]  /*5100*/  F2FP.F16.E4M3.UNPACK_B R84, R153 ;  /* 0x00000099ff54723e */ /* 0x000fe400020006ff */
[----:B------:R-:W-:Y:S01]  /*5110*/  FFMA.FTZ R74, R74, R80, R83 ;  /* 0x000000504a4a7223 */ /* 0x000fe20000010053 */
[----:B------:R-:W-:Y:S01]  /*5120*/  F2FP.F16.E4M3.UNPACK_B R80, R76.H1 ;  /* 0x0000004cff50723e */ /* 0x000fe200030006ff */
[----:B------:R-:W-:-:S02]  /*5130*/  IMAD.MOV.U32 R76, RZ, RZ, R12 ;  /* 0x000000ffff4c7224 */ /* 0x000fc400078e000c */
[----:B------:R-:W-:Y:S01]  /*5140*/  HADD2.F32 R83, -RZ, R82.H1_H1 ;  /* 0x30000052ff537230 */ /* 0x000fe20000004100 */
[----:B------:R-:W-:Y:S01]  /*5150*/  F2FP.F16.E4M3.UNPACK_B R82, R152 ;  /* 0x00000098ff52723e */ /* 0x000fe200020006ff */
[--C-:B------:R-:W-:Y:S02]  /*5160*/  HADD2.F32 R12, -RZ, R80.reuse.H1_H1 ;  /* 0x30000050ff0c7230 */ /* 0x100fe40000004100 */
[----:B------:R-:W-:-:S03]  /*5170*/  HADD2.F32 R80, -RZ, R80.H0_H0 ;  /* 0x20000050ff507230 */ /* 0x000fc60000004100 */
[-C--:B------:R-:W-:Y:S02]  /*5180*/  FMUL.FTZ R85, R12, R83.reuse ;  /* 0x000000530c557220 */ /* 0x080fe40000410000 */
[C---:B------:R-:W-:Y:S02]  /*5190*/  FMUL.FTZ R83, R80.reuse, R83 ;  /* 0x0000005350537220 */ /* 0x040fe40000410000 */
[-C--:B------:R-:W-:Y:S01]  /*51a0*/  FFMA.FTZ R80, R80, R81.reuse, -R85 ;  /* 0x0000005150507223 */ /* 0x080fe20000010855 */
[----:B------:R-:W-:Y:S02]  /*51b0*/  HADD2.F32 R85, -RZ, R84.H1_H1 ;  /* 0x30000054ff557230 */ /* 0x000fe40000004100 */
[----:B------:R-:W-:Y:S01]  /*51c0*/  FFMA.FTZ R89, R12, R81, R83 ;  /* 0x000000510c597223 */ /* 0x000fe20000010053 */
[-C--:B------:R-:W-:Y:S01]  /*51d0*/  F2FP.F16.E4M3.UNPACK_B R12, R76.reuse.H1 ;  /* 0x0000004cff0c723e */ /* 0x080fe200030006ff */
[----:B------:R-:W-:Y:S01]  /*51e0*/  HADD2.F32 R83, -RZ, R82.H1_H1 ;  /* 0x30000052ff537230 */ /* 0x000fe20000004100 */
[----:B------:R-:W-:Y:S01]  /*51f0*/  F2FP.F16.E4M3.UNPACK_B R76, R76 ;  /* 0x0000004cff4c723e */ /* 0x000fe200020006ff */
[----:B------:R-:W-:Y:S01]  /*5200*/  HADD2.F32 R84, -RZ, R84.H0_H0 ;  /* 0x20000054ff547230 */ /* 0x000fe20000004100 */
[----:B------:R-:W-:Y:S01]  /*5210*/  F2FP.SATFINITE.E4M3.F32.PACK_AB_MERGE_C R80, R89, R80, RZ ;  /* 0x000000505950723e */ /* 0x000fe200048070ff */
[----:B------:R-:W-:-:S02]  /*5220*/  HADD2.F32 R81, -RZ, R12.H1_H1 ;  /* 0x3000000cff517230 */ /* 0x000fc40000004100 */
[----:B------:R-:W-:Y:S01]  /*5230*/  HADD2.F32 R12, -RZ, R12.H0_H0 ;  /* 0x2000000cff0c7230 */ /* 0x000fe20000004100 */
[----:B------:R-:W-:Y:S01]  /*5240*/  F2FP.SATFINITE.E4M3.F32.PACK_AB_MERGE_C R13, R74, R13, R80 ;  /* 0x0000000d4a0d723e */ /* 0x000fe20004807050 */
[----:B------:R-:W-:Y:S02]  /*5250*/  HADD2.F32 R82, -RZ, R82.H0_H0 ;  /* 0x20000052ff527230 */ /* 0x000fe40000004100 */
[-C--:B------:R-:W-:Y:S01]  /*5260*/  FMUL.FTZ R87, R81, R85.reuse ;  /* 0x0000005551577220 */ /* 0x080fe20000410000 */
[----:B------:R-:W-:Y:S01]  /*5270*/  SHF.R.U32.HI R74, RZ, 0x8, R77 ;  /* 0x00000008ff4a7819 */ /* 0x000fe2000001164d */
[C---:B------:R-:W-:Y:S01]  /*5280*/  FMUL.FTZ R86, R12.reuse, R85 ;  /* 0x000000550c567220 */ /* 0x040fe20000410000 */
[----:B------:R-:W-:Y:S01]  /*5290*/  LOP3.LUT R80, R77, 0xff0000ff, RZ, 0xc0, !PT ;  /* 0xff0000ff4d507812 */ /* 0x000fe200078ec0ff */
[-C--:B------:R-:W-:Y:S02]  /*52a0*/  FFMA.FTZ R12, R12, R83.reuse, -R87 ;  /* 0x000000530c0c7223 */ /* 0x080fe40000010857 */
[----:B------:R-:W-:Y:S01]  /*52b0*/  FFMA.FTZ R81, R81, R83, R86 ;  /* 0x0000005351517223 */ /* 0x000fe20000010056 */
[----:B------:R-:W-:-:S02]  /*52c0*/  HADD2.F32 R83, -RZ, R76.H1_H1 ;  /* 0x3000004cff537230 */ /* 0x000fc40000004100 */
[----:B------:R-:W-:Y:S02]  /*52d0*/  HADD2.F32 R76, -RZ, R76.H0_H0 ;  /* 0x2000004cff4c7230 */ /* 0x000fe40000004100 */
[----:B------:R-:W-:Y:S01]  /*52e0*/  F2FP.SATFINITE.E4M3.F32.PACK_AB_MERGE_C R12, R81, R12, RZ ;  /* 0x0000000c510c723e */ /* 0x000fe200048070ff */
[CC--:B------:R-:W-:Y:S02]  /*52f0*/  FMUL.FTZ R85, R83.reuse, R84.reuse ;  /* 0x0000005453557220 */ /* 0x0c0fe40000410000 */
[C---:B------:R-:W-:Y:S02]  /*5300*/  FMUL.FTZ R84, R76.reuse, R84 ;  /* 0x000000544c547220 */ /* 0x040fe40000410000 */
[-C--:B------:R-:W-:Y:S01]  /*5310*/  FFMA.FTZ R76, R76, R82.reuse, -R85 ;  /* 0x000000524c4c7223 */ /* 0x080fe20000010855 */
[----:B------:R-:W-:Y:S01]  /*5320*/  SHF.R.U32.HI R85, RZ, 0x8, R75 ;  /* 0x00000008ff557819 */ /* 0x000fe2000001164b */
[----:B------:R-:W-:Y:S01]  /*5330*/  FFMA.FTZ R83, R83, R82, R84 ;  /* 0x0000005253537223 */ /* 0x000fe20000010054 */
[----:B------:R-:W-:Y:S01]  /*5340*/  SHF.R.U32.HI R82, RZ, 0x10, R77 ;  /* 0x00000010ff527819 */ /* 0x000fe2000001164d */
[----:B------:R-:W-:Y:S01]  /*5350*/  IMAD.SHL.U32 R77, R74, 0x100, RZ ;  /* 0x000001004a4d7824 */ /* 0x000fe200078e00ff */
[----:B------:R-:W-:-:S02]  /*5360*/  LOP3.LUT R74, R75, 0xff0000ff, RZ, 0xc0, !PT ;  /* 0xff0000ff4b4a7812 */ /* 0x000fc400078ec0ff */
[----:B------:R-:W-:Y:S01]  /*5370*/  SHF.R.U32.HI R84, RZ, 0x10, R75 ;  /* 0x00000010ff547819 */ /* 0x000fe2000001164b */
[----:B------:R-:W-:Y:S01]  /*5380*/  IMAD.SHL.U32 R75, R85, 0x100, RZ ;  /* 0x00000100554b7824 */ /* 0x000fe200078e00ff */
[----:B------:R-:W-:Y:S01]  /*5390*/  LOP3.LUT R77, R80, 0xff00, R77, 0xf8, !PT ;  /* 0x0000ff00504d7812 */ /* 0x000fe200078ef84d */
[----:B------:R-:W-:Y:S01]  /*53a0*/  IMAD.U32 R80, R82, 0x10000, RZ ;  /* 0x0001000052507824 */ /* 0x000fe200078e00ff */
[----:B------:R-:W-:Y:S02]  /*53b0*/  F2FP.SATFINITE.E4M3.F32.PACK_AB_MERGE_C R12, R83, R76, R12 ;  /* 0x0000004c530c723e */ /* 0x000fe4000480700c */
[----:B------:R-:W-:Y:S02]  /*53c0*/  LOP3.LUT R75, R74, 0xff00, R75, 0xf8, !PT ;  /* 0x0000ff004a4b7812 */ /* 0x000fe400078ef84b */
[----:B------:R-:W-:Y:S01]  /*53d0*/  LOP3.LUT R77, R77, 0xff0000, R80, 0xf8, !PT ;  /* 0x00ff00004d4d7812 */ /* 0x000fe200078ef850 */
[----:B------:R-:W-:Y:S01]  /*53e0*/  IMAD.MOV.U32 R80, RZ, RZ, R15 ;  /* 0x000000ffff507224 */ /* 0x000fe200078e000f */
[----:B------:R-:W-:-:S02]  /*53f0*/  SHF.L.U32 R74, R84, 0x10, RZ ;  /* 0x00000010544a7819 */ /* 0x000fc400000006ff */
[----:B------:R-:W-:Y:S02]  /*5400*/  F2FP.F16.E4M3.UNPACK_B R85, R77.H1 ;  /* 0x0000004dff55723e */ /* 0x000fe400030006ff */
[----:B------:R-:W-:Y:S02]  /*5410*/  F2FP.F16.E4M3.UNPACK_B R15, R80 ;  /* 0x00000050ff0f723e */ /* 0x000fe400020006ff */
[----:B------:R-:W-:Y:S01]  /*5420*/  LOP3.LUT R75, R75, 0xff0000, R74, 0xf8, !PT ;  /* 0x00ff00004b4b7812 */ /* 0x000fe200078ef84a */
[----:B------:R-:W-:Y:S02]  /*5430*/  HADD2.F32 R86, -RZ, R85.H0_H0 ;  /* 0x20000055ff567230 */ /* 0x000fe40000004100 */
[--C-:B------:R-:W-:Y:S01]  /*5440*/  HADD2.F32 R74, -RZ, R15.reuse.H1_H1 ;  /* 0x3000000fff4a7230 */ /* 0x100fe20000004100 */
[----:B------:R-:W-:Y:S01]  /*5450*/  F2FP.F16.E4M3.UNPACK_B R84, R75.H1 ;  /* 0x0000004bff54723e */ /* 0x000fe200030006ff */
[----:B------:R-:W-:-:S03]  /*5460*/  HADD2.F32 R15, -RZ, R15.H0_H0 ;  /* 0x2000000fff0f7230 */ /* 0x000fc60000004100 */
[CC--:B------:R-:W-:Y:S01]  /*5470*/  FMUL.FTZ R88, R74.reuse, R86.reuse ;  /* 0x000000564a587220 */ /* 0x0c0fe20000410000 */
[--C-:B------:R-:W-:Y:S02]  /*5480*/  HADD2.F32 R82, -RZ, R84.reuse.H0_H0 ;  /* 0x20000054ff527230 */ /* 0x100fe40000004100 */
[C---:B------:R-:W-:Y:S01]  /*5490*/  FMUL.FTZ R87, R15.reuse, R86 ;  /* 0x000000560f577220 */ /* 0x040fe20000410000 */
[----:B------:R-:W-:Y:S02]  /*54a0*/  HADD2.F32 R84, -RZ, R84.H1_H1 ;  /* 0x30000054ff547230 */ /* 0x000fe40000004100 */
[-C--:B------:R-:W-:Y:S01]  /*54b0*/  FFMA.FTZ R15, R15, R82.reuse, -R88 ;  /* 0x000000520f0f7223 */ /* 0x080fe20000010858 */
[----:B------:R-:W-:Y:S01]  /*54c0*/  FFMA.FTZ R74, R74, R82, R87 ;  /* 0x000000524a4a7223 */ /* 0x000fe20000010057 */
[----:B------:R-:W-:Y:S01]  /*54d0*/  F2FP.F16.E4M3.UNPACK_B R82, R80.H1 ;  /* 0x00000050ff52723e */ /* 0x000fe200030006ff */
[----:B------:R-:W-:Y:S02]  /*54e0*/  IMAD.MOV.U32 R80, RZ, RZ, R14 ;  /* 0x000000ffff507224 */ /* 0x000fe400078e000e */
[----:B------:R-:W-:-:S02]  /*54f0*/  HADD2.F32 R14, -RZ, R85.H1_H1 ;  /* 0x30000055ff0e7230 */ /* 0x000fc40000004100 */
[--C-:B------:R-:W-:Y:S02]  /*5500*/  HADD2.F32 R85, -RZ, R82.reuse.H1_H1 ;  /* 0x30000052ff557230 */ /* 0x100fe40000004100 */
[----:B------:R-:W-:-:S03]  /*5510*/  HADD2.F32 R82, -RZ, R82.H0_H0 ;  /* 0x20000052ff527230 */ /* 0x000fc60000004100 */
[CC--:B------:R-:W-:Y:S02]  /*5520*/  FMUL.FTZ R87, R85.reuse, R14.reuse ;  /* 0x0000000e55577220 */ /* 0x0c0fe40000410000 */
[C---:B------:R-:W-:Y:S02]  /*5530*/  FMUL.FTZ R86, R82.reuse, R14 ;  /* 0x0000000e52567220 */ /* 0x040fe40000410000 */
[-C--:B------:R-:W-:Y:S01]  /*5540*/  FFMA.FTZ R14, R82, R84.reuse, -R87 ;  /* 0x00000054520e7223 */ /* 0x080fe20000010857 */
[----:B------:R-:W-:Y:S01]  /*5550*/  F2FP.F16.E4M3.UNPACK_B R82, R75 ;  /* 0x0000004bff52723e */ /* 0x000fe200020006ff */
[----:B------:R-:W-:Y:S01]  /*5560*/  FFMA.FTZ R85, R85, R84, R86 ;  /* 0x0000005455557223 */ /* 0x000fe20000010056 */
[----:B------:R-:W-:Y:S02]  /*5570*/  F2FP.F16.E4M3.UNPACK_B R86, R77 ;  /* 0x0000004dff56723e */ /* 0x000fe400020006ff */
[-C--:B------:R-:W-:Y:S01]  /*5580*/  F2FP.F16.E4M3.UNPACK_B R77, R80.reuse.H1 ;  /* 0x00000050ff4d723e */ /* 0x080fe200030006ff */
[----:B------:R-:W-:Y:S01]  /*5590*/  HADD2.F32 R84, -RZ, R82.H1_H1 ;  /* 0x30000052ff547230 */ /* 0x000fe20000004100 */
[----:B------:R-:W-:Y:S01]  /*55a0*/  F2FP.F16.E4M3.UNPACK_B R80, R80 ;  /* 0x00000050ff50723e */ /* 0x000fe200020006ff */
[----:B------:R-:W-:Y:S01]  /*55b0*/  HADD2.F32 R88, -RZ, R86.H1_H1 ;  /* 0x30000056ff587230 */ /* 0x000fe20000004100 */
[----:B------:R-:W-:Y:S01]  /*55c0*/  F2FP.SATFINITE.E4M3.F32.PACK_AB_MERGE_C R85, R85, R14, RZ ;  /* 0x0000000e5555723e */ /* 0x000fe200048070ff */
[----:B------:R-:W-:-:S02]  /*55d0*/  HADD2.F32 R75, -RZ, R77.H1_H1 ;  /* 0x3000004dff4b7230 */ /* 0x000fc40000004100 */
[----:B------:R-:W-:Y:S01]  /*55e0*/  HADD2.F32 R77, -RZ, R77.H0_H0 ;  /* 0x2000004dff4d7230 */ /* 0x000fe20000004100 */
[----:B------:R-:W-:Y:S01]  /*55f0*/  F2FP.SATFINITE.E4M3.F32.PACK_AB_MERGE_C R15, R74, R15, R85 ;  /* 0x0000000f4a0f723e */ /* 0x000fe20004807055 */
[----:B------:R-:W-:Y:S02]  /*5600*/  HADD2.F32 R86, -RZ, R86.H0_H0 ;  /* 0x20000056ff567230 */ /* 0x000fe40000004100 */
[-C--:B------:R-:W-:Y:S01]  /*5610*/  FMUL.FTZ R152, R75, R88.reuse ;  /* 0x000000584b987220 */ /* 0x080fe20000410000 */
[----:B------:R-:W-:Y:S02]  /*5620*/  HADD2.F32 R82, -RZ, R82.H0_H0 ;  /* 0x20000052ff527230 */ /* 0x000fe40000004100 */
[C---:B------:R-:W-:Y:S01]  /*5630*/  FMUL.FTZ R88, R77.reuse, R88 ;  /* 0x000000584d587220 */ /* 0x040fe20000410000 */
[----:B------:R-:W-:-:S03]  /*5640*/  FFMA.FTZ R152, R77, R84, -R152 ;  /* 0x000000544d987223 */ /* 0x000fc60000010898 */
[----:B------:R-:W-:Y:S01]  /*5650*/  FFMA.FTZ R87, R75, R84, R88 ;  /* 0x000000544b577223 */ /* 0x000fe20000010058 */
[--C-:B------:R-:W-:Y:S02]  /*5660*/  HADD2.F32 R75, -RZ, R80.reuse.H1_H1 ;  /* 0x30000050ff4b7230 */ /* 0x100fe40000004100 */
[----:B------:R-:W-:Y:S02]  /*5670*/  HADD2.F32 R80, -RZ, R80.H0_H0 ;  /* 0x20000050ff507230 */ /* 0x000fe40000004100 */
[----:B------:R-:W-:Y:S01]  /*5680*/  F2FP.SATFINITE.E4M3.F32.PACK_AB_MERGE_C R87, R87, R152, RZ ;  /* 0x000000985757723e */ /* 0x000fe200048070ff */
[-C--:B------:R-:W-:Y:S02]  /*5690*/  FMUL.FTZ R77, R75, R86.reuse ;  /* 0x000000564b4d7220 */ /* 0x080fe40000410000 */
[C---:B------:R-:W-:Y:S02]  /*56a0*/  FMUL.FTZ R86, R80.reuse, R86 ;  /* 0x0000005650567220 */ /* 0x040fe40000410000 */
[----:B------:R-:W-:-:S02]  /*56b0*/  FFMA.FTZ R77, R80, R82, -R77 ;  /* 0x00000052504d7223 */ /* 0x000fc4000001084d */
[----:B------:R-:W-:-:S05]  /*56c0*/  FFMA.FTZ R86, R75, R82, R86 ;  /* 0x000000524b567223 */ /* 0x000fca0000010056 */
[----:B------:R-:W-:-:S07]  /*56d0*/  F2FP.SATFINITE.E4M3.F32.PACK_AB_MERGE_C R14, R86, R77, R87 ;  /* 0x0000004d560e723e */ /* 0x000fce0004807057 */
.L_x_2719:
[----:B------:R-:W-:Y:S05]  /*56e0*/  BSYNC B3 ;  /* 0x0000000000037941 */ /* 0x000fea0003800000 */
.L_x_2718:
[----:B0-----:R0:W-:Y:S02]  /*56f0*/  ST.E.128 desc[UR52][R78.64], R12 ;  /* 0x0000000c4e007985 */ /* 0x0011e4000c101d34 */
.L_x_2717:
[----:B------:R-:W-:Y:S05]  /*5700*/  BSYNC B2 ;  /* 0x0000000000027941 */ /* 0x000fea0003800000 */
.L_x_2716:
        /* <DEDUP_REMOVED lines=13> */
[--C-:B------:R-:W-:Y:S01]  /*57e0*/  HADD2.F32 R77, -RZ, R79.reuse.H0_H0 ;  /* 0x2000004fff4d7230 */ /* 0x100fe20000004100 */
[--C-:B------:R-:W-:Y:S01]  /*57f0*/  SHF.R.U32.HI R72, RZ, 0x10, R71.reuse ;  /* 0x00000010ff487819 */ /* 0x100fe20000011647 */
[----:B------:R-:W-:Y:S01]  /*5800*/  HADD2.F32 R82, -RZ, R79.H1_H1 ;  /* 0x3000004fff527230 */ /* 0x000fe20000004100 */
[----:B------:R-:W-:Y:S01]  /*5810*/  SHF.R.U32.HI R85, RZ, 0x8, R71 ;  /* 0x00000008ff557819 */ /* 0x000fe20000011647 */
[--C-:B------:R-:W-:Y:S01]  /*5820*/  HADD2.F32 R70, -RZ, R13.reuse.H0_H0 ;  /* 0x2000000dff467230 */ /* 0x100fe20000004100 */
[----:B------:R-:W-:Y:S01]  /*5830*/  LOP3.LUT R81, R71, 0xff0000ff, RZ, 0xc0, !PT ;  /* 0xff0000ff47517812 */ /* 0x000fe200078ec0ff */
[----:B------:R-:W-:Y:S01]  /*5840*/  HADD2.F32 R13, -RZ, R13.H1_H1 ;  /* 0x3000000dff0d7230 */ /* 0x000fe20000004100 */
[----:B------:R-:W-:Y:S01]  /*5850*/  SHF.R.U32.HI R84, RZ, 0x8, R73 ;  /* 0x00000008ff547819 */ /* 0x000fe20000011649 */
[----:B------:R-:W-:-:S02]  /*5860*/  HADD2.F32 R71, -RZ, R78.H0_H0 ;  /* 0x2000004eff477230 */ /* 0x000fc40000004100 */
[C---:B------:R-:W-:Y:S01]  /*5870*/  FMUL.FTZ R80, R70.reuse, R77 ;  /* 0x0000004d46507220 */ /* 0x040fe20000410000 */
[----:B------:R-:W-:Y:S01]  /*5880*/  F2FP.F16.E4M3.UNPACK_B R151, R151 ;  /* 0x00000097ff97723e */ /* 0x000fe200020006ff */
[C---:B------:R-:W-:Y:S01]  /*5890*/  FMUL.FTZ R83, R13.reuse, R77 ;  /* 0x0000004d0d537220 */ /* 0x040fe20000410000 */
[----:B------:R-:W-:Y:S01]  /*58a0*/  SHF.R.U32.HI R77, RZ, 0x10, R73 ;  /* 0x00000010ff4d7819 */ /* 0x000fe20000011649 */
[-C--:B------:R-:W-:Y:S01]  /*58b0*/  FFMA.FTZ R13, R13, R71.reuse, R80 ;  /* 0x000000470d0d7223 */ /* 0x080fe20000010050 */
[----:B------:R-:W-:Y:S02]  /*58c0*/  HADD2.F32 R80, -RZ, R78.H1_H1 ;  /* 0x3000004eff507230 */ /* 0x000fe40000004100 */
[----:B------:R-:W-:Y:S01]  /*58d0*/  FFMA.FTZ R70, R70, R71, -R83 ;  /* 0x0000004746467223 */ /* 0x000fe20000010853 */
[----:B------:R-:W-:Y:S01]  /*58e0*/  F2FP.F16.E4M3.UNPACK_B R71, R76.H1 ;  /* 0x0000004cff47723e */ /* 0x000fe200030006ff */
[----:B------:R-:W-:Y:S01]  /*58f0*/  IMAD.U32 R72, R72, 0x10000, RZ ;  /* 0x0001000048487824 */ /* 0x000fe200078e00ff */
[----:B------:R-:W-:Y:S01]  /*5900*/  LOP3.LUT R76, R73, 0xff0000ff, RZ, 0xc0, !PT ;  /* 0xff0000ff494c7812 */ /* 0x000fe200078ec0ff */
[----:B------:R-:W-:Y:S01]  /*5910*/  IMAD.U32 R77, R77, 0x10000, RZ ;  /* 0x000100004d4d7824 */ /* 0x000fe200078e00ff */
[----:B------:R-:W-:Y:S01]  /*5920*/  MOV R73, R12 ;  /* 0x0000000c00497202 */ /* 0x000fe20000000f00 */
[----:B------:R-:W-:Y:S01]  /*5930*/  HADD2.F32 R79, -RZ, R71.H1_H1 ;  /* 0x30000047ff4f7230 */ /* 0x000fe20000004100 */
[----:B------:R-:W-:Y:S01]  /*5940*/  F2FP.F16.E4M3.UNPACK_B R147, R147 ;  /* 0x00000093ff93723e */ /* 0x000fe200020006ff */
[----:B------:R-:W-:-:S02]  /*5950*/  IMAD.SHL.U32 R12, R85, 0x100, RZ ;  /* 0x00000100550c7824 */ /* 0x000fc400078e00ff */
[----:B------:R-:W-:Y:S02]  /*5960*/  HADD2.F32 R71, -RZ, R71.H0_H0 ;  /* 0x20000047ff477230 */ /* 0x000fe40000004100 */
[----:B------:R-:W-:Y:S01]  /*5970*/  FMUL.FTZ R78, R79, R82 ;  /* 0x000000524f4e7220 */ /* 0x000fe20000410000 */
[----:B------:R-:W-:Y:S01]  /*5980*/  LOP3.LUT R83, R81, 0xff00, R12, 0xf8, !PT ;  /* 0x0000ff0051537812 */ /* 0x000fe200078ef80c */
[----:B------:R-:W-:Y:S02]  /*5990*/  IMAD.SHL.U32 R81, R84, 0x100, RZ ;  /* 0x0000010054517824 */ /* 0x000fe400078e00ff */
[C---:B------:R-:W-:Y:S01]  /*59a0*/  FFMA.FTZ R12, R71.reuse, R80, -R78 ;  /* 0x00000050470c7223 */ /* 0x040fe2000001084e */
[----:B------:R-:W-:Y:S01]  /*59b0*/  FMUL.FTZ R82, R71, R82 ;  /* 0x0000005247527220 */ /* 0x000fe20000410000 */
[----:B------:R-:W-:Y:S02]  /*59c0*/  F2FP.F16.E4M3.UNPACK_B R78, R73.H1 ;  /* 0x00000049ff4e723e */ /* 0x000fe400030006ff */
[----:B------:R-:W-:Y:S01]  /*59d0*/  LOP3.LUT R84, R76, 0xff00, R81, 0xf8, !PT ;  /* 0x0000ff004c547812 */ /* 0x000fe200078ef851 */
[----:B------:R-:W-:Y:S01]  /*59e0*/  FFMA.FTZ R71, R79, R80, R82 ;  /* 0x000000504f477223 */ /* 0x000fe20000010052 */
[----:B------:R-:W-:Y:S01]  /*59f0*/  HADD2.F32 R82, -RZ, R151.H1_H1 ;  /* 0x30000097ff527230 */ /* 0x000fe20000004100 */
[----:B------:R-:W-:Y:S01]  /*5a00*/  LOP3.LUT R76, R83, 0xff0000, R72, 0xf8, !PT ;  /* 0x00ff0000534c7812 */ /* 0x000fe200078ef848 */
[----:B------:R-:W-:-:S02]  /*5a10*/  HADD2.F32 R79, -RZ, R78.H0_H0 ;  /* 0x2000004eff4f7230 */ /* 0x000fc40000004100 */
[----:B------:R-:W-:Y:S01]  /*5a20*/  HADD2.F32 R80, -RZ, R78.H1_H1 ;  /* 0x3000004eff507230 */ /* 0x000fe20000004100 */
[----:B------:R-:W-:Y:S01]  /*5a30*/  F2FP.F16.E4M3.UNPACK_B R78, R73 ;  /* 0x00000049ff4e723e */ /* 0x000fe200020006ff */
[----:B------:R-:W-:Y:S02]  /*5a40*/  HADD2.F32 R81, -RZ, R147.H1_H1 ;  /* 0x30000093ff517230 */ /* 0x000fe40000004100 */
[-C--:B------:R-:W-:Y:S01]  /*5a50*/  FMUL.FTZ R85, R79, R82.reuse ;  /* 0x000000524f557220 */ /* 0x080fe20000410000 */
[----:B------:R-:W-:Y:S02]  /*5a60*/  HADD2.F32 R151, -RZ, R151.H0_H0 ;  /* 0x20000097ff977230 */ /* 0x000fe40000004100 */
[C---:B------:R-:W-:Y:S01]  /*5a70*/  FMUL.FTZ R86, R80.reuse, R82 ;  /* 0x0000005250567220 */ /* 0x040fe20000410000 */
[----:B------:R-:W-:Y:S02]  /*5a80*/  HADD2.F32 R147, -RZ, R147.H0_H0 ;  /* 0x20000093ff937230 */ /* 0x000fe40000004100 */
[----:B------:R-:W-:Y:S01]  /*5a90*/  FFMA.FTZ R73, R80, R81, R85 ;  /* 0x0000005150497223 */ /* 0x000fe20000010055 */
[----:B------:R-:W-:-:S02]  /*5aa0*/  HADD2.F32 R80, -RZ, R78.H1_H1 ;  /* 0x3000004eff507230 */ /* 0x000fc40000004100 */
[----:B------:R-:W-:Y:S01]  /*5ab0*/  FFMA.FTZ R72, R79, R81, -R86 ;  /* 0x000000514f487223 */ /* 0x000fe20000010856 */
[----:B------:R-:W-:Y:S01]  /*5ac0*/  HADD2.F32 R78, -RZ, R78.H0_H0 ;  /* 0x2000004eff4e7230 */ /* 0x000fe20000004100 */
[----:B------:R-:W-:Y:S02]  /*5ad0*/  MOV R81, R15 ;  /* 0x0000000f00517202 */ /* 0x000fe40000000f00 */
[----:B------:R-:W-:Y:S01]  /*5ae0*/  LOP3.LUT R79, R84, 0xff0000, R77, 0xf8, !PT ;  /* 0x00ff0000544f7812 */ /* 0x000fe200078ef84d */
[----:B------:R-:W-:Y:S01]  /*5af0*/  FMUL.FTZ R15, R80, R151 ;  /* 0x00000097500f7220 */ /* 0x000fe20000410000 */
[----:B------:R-:W-:Y:S01]  /*5b00*/  F2FP.F16.E4M3.UNPACK_B R77, R81 ;  /* 0x00000051ff4d723e */ /* 0x000fe200020006ff */
[C---:B------:R-:W-:Y:S01]  /*5b10*/  FMUL.FTZ R151, R78.reuse, R151 ;  /* 0x000000974e977220 */ /* 0x040fe20000410000 */
[----:B------:R-:W-:Y:S01]  /*5b20*/  F2FP.F16.E4M3.UNPACK_B R85, R79.H1 ;  /* 0x0000004fff55723e */ /* 0x000fe200030006ff */
[-C--:B------:R-:W-:Y:S01]  /*5b30*/  FFMA.FTZ R15, R78, R147.reuse, -R15 ;  /* 0x000000934e0f7223 */ /* 0x080fe2000001080f */
[----:B------:R-:W-:Y:S01]  /*5b40*/  F2FP.F16.E4M3.UNPACK_B R84, R76.H1 ;  /* 0x0000004cff54723e */ /* 0x000fe200030006ff */
[----:B------:R-:W-:Y:S01]  /*5b50*/  FFMA.FTZ R78, R80, R147, R151 ;  /* 0x00000093504e7223 */ /* 0x000fe20000010097 */
[----:B------:R-:W-:Y:S01]  /*5b60*/  HADD2.F32 R80, -RZ, R77.H1_H1 ;  /* 0x3000004dff507230 */ /* 0x000fe20000004100 */
[----:B------:R-:W-:Y:S01]  /*5b70*/  F2FP.SATFINITE.E4M3.F32.PACK_AB_MERGE_C R71, R71, R12, RZ ;  /* 0x0000000c4747723e */ /* 0x000fe200048070ff */
[----:B------:R-:W-:Y:S01]  /*5b80*/  HADD2.F32 R82, -RZ, R85.H0_H0 ;  /* 0x20000055ff527230 */ /* 0x000fe20000004100 */
[----:B------:R-:W-:Y:S01]  /*5b90*/  F2FP.SATFINITE.E4M3.F32.PACK_AB_MERGE_C R72, R73, R72, RZ ;  /* 0x000000484948723e */ /* 0x000fe200048070ff */
[----:B------:R-:W-:Y:S01]  /*5ba0*/  HADD2.F32 R77, -RZ, R77.H0_H0 ;  /* 0x2000004dff4d7230 */ /* 0x000fe20000004100 */
[----:B------:R-:W-:Y:S01]  /*5bb0*/  F2FP.SATFINITE.E4M3.F32.PACK_AB_MERGE_C R13, R13, R70, R71 ;  /* 0x000000460d0d723e */ /* 0x000fe20004807047 */
[----:B------:R-:W-:-:S02]  /*5bc0*/  HADD2.F32 R83, -RZ, R84.H0_H0 ;  /* 0x20000054ff537230 */ /* 0x000fc40000004100 */
[CC--:B------:R-:W-:Y:S01]  /*5bd0*/  FMUL.FTZ R86, R80.reuse, R82.reuse ;  /* 0x0000005250567220 */ /* 0x0c0fe20000410000 */
[----:B------:R-:W-:Y:S02]  /*5be0*/  HADD2.F32 R85, -RZ, R85.H1_H1 ;  /* 0x30000055ff557230 */ /* 0x000fe40000004100 */
[C---:B------:R-:W-:Y:S01]  /*5bf0*/  FMUL.FTZ R87, R77.reuse, R82 ;  /* 0x000000524d577220 */ /* 0x040fe20000410000 */
[----:B------:R-:W-:Y:S01]  /*5c00*/  F2FP.F16.E4M3.UNPACK_B R82, R81.H1 ;  /* 0x00000051ff52723e */ /* 0x000fe200030006ff */
[-C--:B------:R-:W-:Y:S01]  /*5c10*/  FFMA.FTZ R77, R77, R83.reuse, -R86 ;  /* 0x000000534d4d7223 */ /* 0x080fe20000010856 */
[----:B------:R-:W-:Y:S02]  /*5c20*/  HADD2.F32 R84, -RZ, R84.H1_H1 ;  /* 0x30000054ff547230 */ /* 0x000fe40000004100 */
[----:B------:R-:W-:Y:S01]  /*5c30*/  FFMA.FTZ R80, R80, R83, R87 ;  /* 0x0000005350507223 */ /* 0x000fe20000010057 */
[----:B------:R-:W-:Y:S01]  /*5c40*/  IMAD.MOV.U32 R81, RZ, RZ, R14 ;  /* 0x000000ffff517224 */ /* 0x000fe200078e000e */
[----:B------:R-:W-:Y:S01]  /*5c50*/  F2FP.SATFINITE.E4M3.F32.PACK_AB_MERGE_C R15, R78, R15, R72 ;  /* 0x0000000f4e0f723e */ /* 0x000fe20004807048 */
[----:B------:R-:W-:-:S02]  /*5c60*/  HADD2.F32 R83, -RZ, R82.H1_H1 ;  /* 0x30000052ff537230 */ /* 0x000fc40000004100 */
[----:B------:R-:W-:-:S03]  /*5c70*/  HADD2.F32 R82, -RZ, R82.H0_H0 ;  /* 0x20000052ff527230 */ /* 0x000fc60000004100 */
[CC--:B------:R-:W-:Y:S02]  /*5c80*/  FMUL.FTZ R87, R83.reuse, R85.reuse ;  /* 0x0000005553577220 */ /* 0x0c0fe40000410000 */
[C---:B------:R-:W-:Y:S01]  /*5c90*/  FMUL.FTZ R86, R82.reuse, R85 ;  /* 0x0000005552567220 */ /* 0x040fe20000410000 */
[----:B------:R-:W-:Y:S01]  /*5ca0*/  F2FP.F16.E4M3.UNPACK_B R85, R79 ;  /* 0x0000004fff55723e */ /* 0x000fe200020006ff */
[-C--:B------:R-:W-:Y:S01]  /*5cb0*/  FFMA.FTZ R14, R82, R84.reuse, -R87 ;  /* 0x00000054520e7223 */ /* 0x080fe20000010857 */
[-C--:B------:R-:W-:Y:S01]  /*5cc0*/  F2FP.F16.E4M3.UNPACK_B R82, R81.reuse.H1 ;  /* 0x00000051ff52723e */ /* 0x080fe200030006ff */
[----:B------:R-:W-:Y:S01]  /*5cd0*/  FFMA.FTZ R79, R83, R84, R86 ;  /* 0x00000054534f7223 */ /* 0x000fe20000010056 */
[----:B------:R-:W-:Y:S01]  /*5ce0*/  F2FP.F16.E4M3.UNPACK_B R84, R76 ;  /* 0x0000004cff54723e */ /* 0x000fe200020006ff */
[----:B------:R-:W-:Y:S01]  /*5cf0*/  HADD2.F32 R86, -RZ, R85.H1_H1 ;  /* 0x30000055ff567230 */ /* 0x000fe20000004100 */
[----:B------:R-:W-:Y:S01]  /*5d00*/  F2FP.F16.E4M3.UNPACK_B R81, R81 ;  /* 0x00000051ff51723e */ /* 0x000fe200020006ff */
[--C-:B------:R-:W-:Y:S01]  /*5d10*/  HADD2.F32 R83, -RZ, R82.reuse.H1_H1 ;  /* 0x30000052ff537230 */ /* 0x100fe20000004100 */
[----:B------:R-:W-:Y:S01]  /*5d20*/  F2FP.SATFINITE.E4M3.F32.PACK_AB_MERGE_C R79, R79, R14, RZ ;  /* 0x0000000e4f4f723e */ /* 0x000fe200048070ff */
[----:B------:R-:W-:-:S02]  /*5d30*/  HADD2.F32 R82, -RZ, R82.H0_H0 ;  /* 0x20000052ff527230 */ /* 0x000fc40000004100 */
[--C-:B------:R-:W-:Y:S02]  /*5d40*/  HADD2.F32 R76, -RZ, R84.reuse.H1_H1 ;  /* 0x30000054ff4c7230 */ /* 0x100fe40000004100 */
[CC--:B------:R-:W-:Y:S01]  /*5d50*/  FMUL.FTZ R87, R83.reuse, R86.reuse ;  /* 0x0000005653577220 */ /* 0x0c0fe20000410000 */
[----:B------:R-:W-:Y:S02]  /*5d60*/  HADD2.F32 R85, -RZ, R85.H0_H0 ;  /* 0x20000055ff557230 */ /* 0x000fe40000004100 */
[C---:B------:R-:W-:Y:S01]  /*5d70*/  FMUL.FTZ R86, R82.reuse, R86 ;  /* 0x0000005652567220 */ /* 0x040fe20000410000 */
[----:B------:R-:W-:Y:S02]  /*5d80*/  HADD2.F32 R84, -RZ, R84.H0_H0 ;  /* 0x20000054ff547230 */ /* 0x000fe40000004100 */
[-C--:B------:R-:W-:Y:S01]  /*5d90*/  FFMA.FTZ R87, R82, R76.reuse, -R87 ;  /* 0x0000004c52577223 */ /* 0x080fe20000010857 */
[----:B------:R-:W-:Y:S01]  /*5da0*/  F2FP.SATFINITE.E4M3.F32.PACK_AB_MERGE_C R77, R80, R77, R79 ;  /* 0x0000004d504d723e */ /* 0x000fe2000480704f */
[----:B------:R-:W-:Y:S01]  /*5db0*/  FFMA.FTZ R86, R83, R76, R86 ;  /* 0x0000004c53567223 */ /* 0x000fe20000010056 */
[----:B------:R-:W-:-:S02]  /*5dc0*/  HADD2.F32 R76, -RZ, R81.H1_H1 ;  /* 0x30000051ff4c7230 */ /* 0x000fc40000004100 */
[----:B------:R-:W-:Y:S02]  /*5dd0*/  HADD2.F32 R81, -RZ, R81.H0_H0 ;  /* 0x20000051ff517230 */ /* 0x000fe40000004100 */
[----:B------:R-:W-:Y:S01]  /*5de0*/  F2FP.SATFINITE.E4M3.F32.PACK_AB_MERGE_C R86, R86, R87, RZ ;  /* 0x000000575656723e */ /* 0x000fe200048070ff */
[CC--:B------:R-:W-:Y:S02]  /*5df0*/  FMUL.FTZ R12, R76.reuse, R85.reuse ;  /* 0x000000554c0c7220 */ /* 0x0c0fe40000410000 */
[C---:B------:R-:W-:Y:S02]  /*5e00*/  FMUL.FTZ R85, R81.reuse, R85 ;  /* 0x0000005551557220 */ /* 0x040fe40000410000 */
[-C--:B------:R-:W-:Y:S02]  /*5e10*/  FFMA.FTZ R12, R81, R84.reuse, -R12 ;  /* 0x00000054510c7223 */ /* 0x080fe4000001080c */
[----:B------:R-:W-:-:S05]  /*5e20*/  FFMA.FTZ R85, R76, R84, R85 ;  /* 0x000000544c557223 */ /* 0x000fca0000010055 */
[----:B------:R-:W-:Y:S01]  /*5e30*/  F2FP.SATFINITE.E4M3.F32.PACK_AB_MERGE_C R14, R85, R12, R86 ;  /* 0x0000000c550e723e */ /* 0x000fe20004807056 */
[----:B------:R-:W-:Y:S02]  /*5e40*/  IMAD.MOV.U32 R12, RZ, RZ, R15 ;  /* 0x000000ffff0c7224 */ /* 0x000fe400078e000f */
[----:B------:R-:W-:-:S07]  /*5e50*/  IMAD.MOV.U32 R15, RZ, RZ, R77 ;  /* 0x000000ffff0f7224 */ /* 0x000fce00078e004d */
.L_x_2723:
[----:B------:R-:W-:Y:S05]  /*5e60*/  BSYNC B3 ;  /* 0x0000000000037941 */ /* 0x000fea0003800000 */
.L_x_2722:
[----:B0-----:R0:W-:Y:S02]  /*5e70*/  ST.E.128 desc[UR52][R74.64], R12 ;  /* 0x0000000c4a007985 */ /* 0x0011e4000c101d34 */
.L_x_2721:
[----:B------:R-:W-:Y:S05]  /*5e80*/  BSYNC B2 ;  /* 0x0000000000027941 */ /* 0x000fea0003800000 */
.L_x_2720:
[----:B------:R-:W-:-:S13]  /*5e90*/  ISETP.NE.AND P2, PT, R37, RZ, PT ;  /* 0x000000ff2500720c */ /* 0x000fda0003f45270 */
        /* <DEDUP_REMOVED lines=8> */
[--C-:B------:R-:W-:Y:S02]  /*5f20*/  SHF.R.U32.HI R73, RZ, 0x8, R69.reuse ;  /* 0x00000008ff497819 */ /* 0x100fe40000011645 */
[----:B------:R-:W-:Y:S02]  /*5f30*/  LOP3.LUT R68, R69, 0xff0000ff, RZ, 0xc0, !PT ;  /* 0xff0000ff45447812 */ /* 0x000fe400078ec0ff */
[----:B------:R-:W-:Y:S01]  /*5f40*/  SHF.R.U32.HI R72, RZ, 0x10, R69 ;  /* 0x00000010ff487819 */ /* 0x000fe20000011645 */
[----:B------:R-:W-:Y:S01]  /*5f50*/  IMAD.SHL.U32 R73, R73, 0x100, RZ ;  /* 0x0000010049497824 */ /* 0x000fe200078e00ff */
[----:B------:R-:W-:Y:S02]  /*5f60*/  LOP3.LUT R66, R67, 0xff0000ff, RZ, 0xc0, !PT ;  /* 0xff0000ff43427812 */ /* 0x000fe400078ec0ff */
[----:B------:R-:W-:Y:S01]  /*5f70*/  SHF.R.U32.HI R74, RZ, 0x10, R67 ;  /* 0x00000010ff4a7819 */ /* 0x000fe20000011643 */
[----:B0-----:R-:W-:Y:S01]  /*5f80*/  IMAD.MOV.U32 R67, RZ, RZ, R12 ;  /* 0x000000ffff437224 */ /* 0x001fe200078e000c */
[----:B------:R-:W-:Y:S01]  /*5f90*/  SHF.L.U32 R69, R11, 0x8, RZ ;  /* 0x000000080b457819 */ /* 0x000fe200000006ff */
        /* <DEDUP_REMOVED lines=39> */
[----:B------:R-:W-:Y:S02]  /*6210*/  HADD2.F32 R148, -RZ, R148.H0_H0 ;  /* 0x20000094ff947230 */ /* 0x000fe40000004100 */
[--C-:B------:R-:W-:Y:S02]  /*6220*/  HADD2.F32 R67, -RZ, R144.reuse.H1_H1 ;  /* 0x30000090ff437230 */ /* 0x100fe40000004100 */
[----:B------:R-:W-:Y:S02]  /*6230*/  HADD2.F32 R144, -RZ, R144.H0_H0 ;  /* 0x20000090ff907230 */ /* 0x000fe40000004100 */
[-C--:B------:R-:W-:Y:S01]  /*6240*/  FMUL.FTZ R75, R69, R148.reuse ;  /* 0x00000094454b7220 */ /* 0x080fe20000410000 */
[----:B------:R-:W-:Y:S01]  /*6250*/  FMUL.FTZ R148, R68, R148 ;  /* 0x0000009444947220 */ /* 0x000fe20000410000 */
[-C--:B------:R-:W-:Y:S01]  /*6260*/  FFMA.FTZ R73, R73, R67.reuse, R74 ;  /* 0x0000004349497223 */ /* 0x080fe2000001004a */
[----:B------:R-:W-:Y:S01]  /*6270*/  FFMA.FTZ R72, R72, R67, -R77 ;  /* 0x0000004348487223 */ /* 0x000fe2000001084d */
[----:B------:R-:W-:Y:S01]  /*6280*/  F2FP.F16.E4M3.UNPACK_B R74, R15.H1 ;  /* 0x0000000fff4a723e */ /* 0x000fe200030006ff */
[-C--:B------:R-:W-:Y:S01]  /*6290*/  FFMA.FTZ R67, R68, R144.reuse, -R75 ;  /* 0x0000009044437223 */ /* 0x080fe2000001084b */
[----:B------:R-:W-:Y:S01]  /*62a0*/  FFMA.FTZ R68, R69, R144, R148 ;  /* 0x0000009045447223 */ /* 0x000fe20000010094 */
[----:B------:R-:W-:Y:S01]  /*62b0*/  F2FP.SATFINITE.E4M3.F32.PACK_AB_MERGE_C R69, R79, R76, RZ ;  /* 0x0000004c4f45723e */ /* 0x000fe200048070ff */
[----:B------:R-:W-:Y:S01]  /*62c0*/  HADD2.F32 R82, -RZ, R80.H1_H1 ;  /* 0x30000050ff527230 */ /* 0x000fe20000004100 */
[----:B------:R-:W-:Y:S01]  /*62d0*/  F2FP.SATFINITE.E4M3.F32.PACK_AB_MERGE_C R72, R73, R72, RZ ;  /* 0x000000484948723e */ /* 0x000fe200048070ff */
[--C-:B------:R-:W-:Y:S01]  /*62e0*/  HADD2.F32 R75, -RZ, R74.reuse.H0_H0 ;  /* 0x2000004aff4b7230 */ /* 0x100fe20000004100 */
        /* <DEDUP_REMOVED lines=42> */
.L_x_2725:
[----:B------:R-:W-:Y:S05]  /*6590*/  BSYNC B2 ;  /* 0x0000000000027941 */ /* 0x000fea0003800000 */
.L_x_2724:
[----:B0-----:R0:W-:Y:S02]  /*65a0*/  ST.E.128 desc[UR52][R70.64], R12 ;  /* 0x0000000c46007985 */ /* 0x0011e4000c101d34 */
.L_x_2703:
[----:B------:R-:W-:Y:S05]  /*65b0*/  BSYNC B1 ;  /* 0x0000000000017941 */ /* 0x000fea0003800000 */
.L_x_2702:
[----:B------:R-:W-:-:S03]  /*65c0*/  UMOV UR4, 0xffffffff ;  /* 0xffffffff00047882 */ /* 0x000fc60000000000 */
[----:B------:R-:W-:Y:S05]  /*65d0*/  BRA.DIV UR4, `(.L_x_2726) ;  /* 0x000002be041c7947 */ /* 0x000fea000b800000 */
[----:B--2---:R-:W2:Y:S04]  /*65e0*/  SHFL.IDX PT, R120, R120, 0x1, 0x1e1f ;  /* 0x003e1f0078787f89 */ /* 0x004ea800000e0000 */
[----:B------:R-:W0:Y:S02]  /*65f0*/  SHFL.IDX PT, R121, R121, 0x1, 0x1e1f ;  /* 0x003e1f0079797f89 */ /* 0x000e2400000e0000 */
.L_x_3058:
[----:B------:R-:W-:Y:S05]  /*6600*/  @P4 BRA `(.L_x_2727) ;  /* 0x0000009400b04947 */ /* 0x000fea0003800000 */
[----:B------:R-:W-:Y:S01]  /*6610*/  ISETP.NE.AND P2, PT, R32, RZ, PT ;  /* 0x000000ff2000720c */ /* 0x000fe20003f45270 */
[----:B------:R-:W-:-:S12]  /*6620*/  BSSY B1, `(.L_x_2728) ;  /* 0x0000072000017945 */ /* 0x000fd80003800000 */
[----:B------:R-:W-:Y:S05]  /*6630*/  @!P2 BRA `(.L_x_2729) ;  /* 0x0000000400c0a947 */ /* 0x000fea0003800000 */
[----:B0-----:R0:W0:Y:S01]  /*6640*/  LDS.128 R12, [R41+0x1c400] ;  /* 0x01c40000290c7984 */ /* 0x0010220000000c00 */
[----:B------:R-:W-:Y:S01]  /*6650*/  IADD3 R66, P2, R16, R121, RZ ;  /* 0x0000007910427210 */ /* 0x000fe20007f5e0ff */
[----:B------:R-:W-:Y:S04]  /*6660*/  BSSY B2, `(.L_x_2730) ;  /* 0x000006c000027945 */ /* 0x000fe80003800000 */
[----:B--2---:R-:W-:Y:S01]  /*6670*/  IMAD.X R67, R120, 0x1, R17, P2 ;  /* 0x0000000178437824 */ /* 0x004fe200010e0611 */
[----:B------:R-:W-:-:S13]  /*6680*/  ISETP.GE.AND P2, PT, R188, R117, PT ;  /* 0x00000075bc00720c */ /* 0x000fda0003f46270 */
[----:B------:R-:W-:Y:S05]  /*6690*/  @P2 BRA `(.L_x_2731) ;  /* 0x0000000400a02947 */ /* 0x000fea0003800000 */
[----:B------:R-:W-:Y:S02]  /*66a0*/  SHF.R.U32.HI R69, RZ, 0x8, R65 ;  /* 0x00000008ff457819 */ /* 0x000fe40000011641 */
[--C-:B----4-:R-:W-:Y:S02]  /*66b0*/  SHF.R.U32.HI R11, RZ, 0x8, R63.reuse ;  /* 0x00000008ff0b7819 */ /* 0x110fe4000001163f */
[----:B------:R-:W-:Y:S01]  /*66c0*/  SHF.R.U32.HI R70, RZ, 0x10, R63 ;  /* 0x00000010ff467819 */ /* 0x000fe2000001163f */
[----:B------:R-:W-:Y:S01]  /*66d0*/  IMAD.SHL.U32 R69, R69, 0x100, RZ ;  /* 0x0000010045457824 */ /* 0x000fe200078e00ff */
[----:B------:R-:W-:Y:S02]  /*66e0*/  LOP3.LUT R64, R65, 0xff0000ff, RZ, 0xc0, !PT ;  /* 0xff0000ff41407812 */ /* 0x000fe400078ec0ff */
[----:B------:R-:W-:Y:S01]  /*66f0*/  SHF.R.U32.HI R68, RZ, 0x10, R65 ;  /* 0x00000010ff447819 */ /* 0x000fe20000011641 */
[----:B------:R-:W-:Y:S01]  /*6700*/  IMAD.SHL.U32 R65, R11, 0x100, RZ ;  /* 0x000001000b417824 */ /* 0x000fe200078e00ff */
[----:B------:R-:W-:Y:S01]  /*6710*/  LOP3.LUT R62, R63, 0xff0000ff, RZ, 0xc0, !PT ;  /* 0xff0000ff3f3e7812 */ /* 0x000fe200078ec0ff */
[----:B0-----:R-:W-:Y:S01]  /*6720*/  IMAD.MOV.U32 R11, RZ, RZ, R13 ;  /* 0x000000ffff0b7224 */ /* 0x001fe200078e000d */
[----:B------:R-:W-:Y:S01]  /*6730*/  MOV R63, R12 ;  /* 0x0000000c003f7202 */ /* 0x000fe20000000f00 */
[----:B------:R-:W-:Y:S01]  /*6740*/  IMAD.U32 R13, R70, 0x10000, RZ ;  /* 0x00010000460d7824 */ /* 0x000fe200078e00ff */
[----:B------:R-:W-:Y:S01]  /*6750*/  LOP3.LUT R64, R64, 0xff00, R69, 0xf8, !PT ;  /* 0x0000ff0040407812 */ /* 0x000fe200078ef845 */
[----:B------:R-:W-:Y:S01]  /*6760*/  IMAD.U32 R69, R68, 0x10000, RZ ;  /* 0x0001000044457824 */ /* 0x000fe200078e00ff */
[----:B------:R-:W-:-:S02]  /*6770*/  LOP3.LUT R12, R62, 0xff00, R65, 0xf8, !PT ;  /* 0x0000ff003e0c7812 */ /* 0x000fc400078ef841 */
        /* <DEDUP_REMOVED lines=48> */
[----:B------:R-:W-:Y:S01]  /*6a80*/  F2FP.F16.E4M3.UNPACK_B R73, R12.H1 ;  /* 0x0000000cff49723e */ /* 0x000fe200030006ff */
[----:B------:R-:W-:Y:S01]  /*6a90*/  HADD2.F32 R70, -RZ, R70.H1_H1 ;  /* 0x30000046ff467230 */ /* 0x000fe20000004100 */
[----:B------:R-:W-:Y:S01]  /*6aa0*/  F2FP.F16.E4M3.UNPACK_B R69, R14.H1 ;  /* 0x0000000eff45723e */ /* 0x000fe200030006ff */
[----:B------:R-:W-:Y:S01]  /*6ab0*/  HADD2.F32 R76, -RZ, R76.H0_H0 ;  /* 0x2000004cff4c7230 */ /* 0x000fe20000004100 */
[----:B------:R-:W-:Y:S01]  /*6ac0*/  F2FP.F16.E4M3.UNPACK_B R75, R13 ;  /* 0x0000000dff4b723e */ /* 0x000fe200020006ff */
[----:B------:R-:W-:Y:S01]  /*6ad0*/  HADD2.F32 R74, -RZ, R73.H1_H1 ;  /* 0x30000049ff4a7230 */ /* 0x000fe20000004100 */
[----:B------:R-:W-:Y:S01]  /*6ae0*/  F2FP.F16.E4M3.UNPACK_B R72, R12 ;  /* 0x0000000cff48723e */ /* 0x000fe200020006ff */
[----:B------:R-:W-:-:S02]  /*6af0*/  HADD2.F32 R13, -RZ, R69.H1_H1 ;  /* 0x30000045ff0d7230 */ /* 0x000fc40000004100 */
[CC--:B------:R-:W-:Y:S01]  /*6b00*/  FMUL.FTZ R12, R70.reuse, R77.reuse ;  /* 0x0000004d460c7220 */ /* 0x0c0fe20000410000 */
        /* <DEDUP_REMOVED lines=19> */
[----:B------:R-:W-:Y:S02]  /*6c40*/  HADD2.F32 R69, -RZ, R72.H0_H0 ;  /* 0x20000048ff457230 */ /* 0x000fe40000004100 */
[----:B------:R-:W-:Y:S01]  /*6c50*/  FMUL.FTZ R72, R15, R76 ;  /* 0x0000004c0f487220 */ /* 0x000fe20000410000 */
[----:B------:R-:W-:-:S02]  /*6c60*/  HADD2.F32 R70, -RZ, R73.H0_H0 ;  /* 0x20000049ff467230 */ /* 0x000fc40000004100 */
[-C--:B------:R-:W-:Y:S01]  /*6c70*/  FMUL.FTZ R71, R14, R75.reuse ;  /* 0x0000004b0e477220 */ /* 0x080fe20000410000 */
[C---:B------:R-:W-:Y:S01]  /*6c80*/  FMUL.FTZ R76, R13.reuse, R76 ;  /* 0x0000004c0d4c7220 */ /* 0x040fe20000410000 */
[C---:B------:R-:W-:Y:S01]  /*6c90*/  FMUL.FTZ R75, R12.reuse, R75 ;  /* 0x0000004b0c4b7220 */ /* 0x040fe20000410000 */
[-C--:B------:R-:W-:Y:S02]  /*6ca0*/  FFMA.FTZ R72, R13, R70.reuse, -R72 ;  /* 0x000000460d487223 */ /* 0x080fe40000010848 */
[----:B------:R-:W-:Y:S01]  /*6cb0*/  FFMA.FTZ R15, R15, R70, R76 ;  /* 0x000000460f0f7223 */ /* 0x000fe2000001004c */
[-C--:B------:R-:W-:Y:S01]  /*6cc0*/  FFMA.FTZ R71, R12, R69.reuse, -R71 ;  /* 0x000000450c477223 */ /* 0x080fe20000010847 */
[----:B------:R-:W-:Y:S01]  /*6cd0*/  FFMA.FTZ R14, R14, R69, R75 ;  /* 0x000000450e0e7223 */ /* 0x000fe2000001004b */
[----:B------:R-:W-:Y:S02]  /*6ce0*/  F2FP.SATFINITE.E4M3.F32.PACK_AB_MERGE_C R13, R62, R11, R65 ;  /* 0x0000000b3e0d723e */ /* 0x000fe40004807041 */
[----:B------:R-:W-:-:S02]  /*6cf0*/  F2FP.SATFINITE.E4M3.F32.PACK_AB_MERGE_C R12, R64, R63, R68 ;  /* 0x0000003f400c723e */ /* 0x000fc40004807044 */
[----:B------:R-:W-:Y:S02]  /*6d00*/  F2FP.SATFINITE.E4M3.F32.PACK_AB_MERGE_C R14, R14, R71, R77 ;  /* 0x000000470e0e723e */ /* 0x000fe4000480704d */
[----:B------:R-:W-:-:S07]  /*6d10*/  F2FP.SATFINITE.E4M3.F32.PACK_AB_MERGE_C R15, R15, R72, R74 ;  /* 0x000000480f0f723e */ /* 0x000fce000480704a */
.L_x_2731:
[----:B------:R-:W-:Y:S05]  /*6d20*/  BSYNC B2 ;  /* 0x0000000000027941 */ /* 0x000fea0003800000 */
.L_x_2730:
[----:B0-----:R0:W-:Y:S02]  /*6d30*/  ST.E.128 desc[UR52][R66.64], R12 ;  /* 0x0000000c42007985 */ /* 0x0011e4000c101d34 */
.L_x_2729:
[----:B------:R-:W-:Y:S05]  /*6d40*/  BSYNC B1 ;  /* 0x0000000000017941 */ /* 0x000fea0003800000 */
.L_x_2728:
[----:B------:R-:W-:Y:S01]  /*6d50*/  ISETP.NE.AND P2, PT, R33, RZ, PT ;  /* 0x000000ff2100720c */ /* 0x000fe20003f45270 */
[----:B------:R-:W-:-:S12]  /*6d60*/  BSSY B1, `(.L_x_2732) ;  /* 0x0000073000017945 */ /* 0x000fd80003800000 */
[----:B------:R-:W-:Y:S05]  /*6d70*/  @!P2 BRA `(.L_x_2733) ;  /* 0x0000000400c4a947 */ /* 0x000fea0003800000 */
[----:B0-----:R0:W0:Y:S01]  /*6d80*/  LDS.128 R12, [R40+0x1c400] ;  /* 0x01c40000280c7984 */ /* 0x0010220000000c00 */
[----:B----4-:R-:W-:Y:S01]  /*6d90*/  IMAD.SHL.U32 R11, R192, 0x10, RZ ;  /* 0x00000010c00b7824 */ /* 0x010fe200078e00ff */
[----:B------:R-:W-:Y:S04]  /*6da0*/  BSSY B2, `(.L_x_2734) ;  /* 0x000006d000027945 */ /* 0x000fe80003800000 */
[----:B------:R-:W-:-:S04]  /*6db0*/  IADD3 R62, P2, R11, R121, RZ ;  /* 0x000000790b3e7210 */ /* 0x000fc80007f5e0ff */
[----:B--2---:R-:W-:Y:S02]  /*6dc0*/  LEA.HI.X.SX32 R63, R11, R120, 0x1, P2 ;  /* 0x000000780b3f7211 */ /* 0x004fe400010f0eff */
[----:B------:R-:W-:-:S13]  /*6dd0*/  ISETP.GE.AND P2, PT, R200, R117, PT ;  /* 0x00000075c800720c */ /* 0x000fda0003f46270 */
[----:B------:R-:W-:Y:S05]  /*6de0*/  @P2 BRA `(.L_x_2735) ;  /* 0x0000000400a02947 */ /* 0x000fea0003800000 */
[----:B------:R-:W-:Y:S01]  /*6df0*/  SHF.R.U32.HI R58, RZ, 0x8, R59 ;  /* 0x00000008ff3a7819 */ /* 0x000fe2000001163b */
[----:B0-----:R-:W-:Y:S01]  /*6e00*/  IMAD.MOV.U32 R11, RZ, RZ, R13 ;  /* 0x000000ffff0b7224 */ /* 0x001fe200078e000d */
        /* <DEDUP_REMOVED lines=10> */
[----:B------:R-:W-:Y:S01]  /*6eb0*/  LOP3.LUT R65, R61, 0xff00, R60, 0xf8, !PT ;  /* 0x0000ff003d417812 */ /* 0x000fe200078ef83c */
[----:B------:R-:W-:Y:S01]  /*6ec0*/  IMAD.U32 R60, R64, 0x10000, RZ ;  /* 0x00010000403c7824 */ /* 0x000fe200078e00ff */
        /* <DEDUP_REMOVED lines=44> */
[----:B------:R-:W-:Y:S01]  /*7190*/  F2FP.F16.E4M3.UNPACK_B R71, R58.H1 ;  /* 0x0000003aff47723e */ /* 0x000fe200030006ff */
[--C-:B------:R-:W-:Y:S01]  /*71a0*/  HADD2.F32 R66, -RZ, R65.reuse.H0_H0 ;  /* 0x20000041ff427230 */ /* 0x100fe20000004100 */
[----:B------:R-:W-:Y:S01]  /*71b0*/  F2FP.SATFINITE.E4M3.F32.PACK_AB_MERGE_C R76, R68, R69, RZ ;  /* 0x00000045444c723e */ /* 0x000fe200048070ff */
[----:B------:R-:W-:Y:S01]  /*71c0*/  HADD2.F32 R65, -RZ, R65.H1_H1 ;  /* 0x30000041ff417230 */ /* 0x000fe20000004100 */
[-C--:B------:R-:W-:Y:S01]  /*71d0*/  F2FP.F16.E4M3.UNPACK_B R68, R13.reuse.H1 ;  /* 0x0000000dff44723e */ /* 0x080fe200030006ff */
[--C-:B------:R-:W-:Y:S01]  /*71e0*/  HADD2.F32 R72, -RZ, R71.reuse.H1_H1 ;  /* 0x30000047ff487230 */ /* 0x100fe20000004100 */
[----:B------:R-:W-:Y:S01]  /*71f0*/  F2FP.F16.E4M3.UNPACK_B R64, R14.H1 ;  /* 0x0000000eff40723e */ /* 0x000fe200030006ff */
[----:B------:R-:W-:Y:S01]  /*7200*/  HADD2.F32 R71, -RZ, R71.H0_H0 ;  /* 0x20000047ff477230 */ /* 0x000fe20000004100 */
[----:B------:R-:W-:Y:S01]  /*7210*/  F2FP.F16.E4M3.UNPACK_B R70, R58 ;  /* 0x0000003aff46723e */ /* 0x000fe200020006ff */
[----:B------:R-:W-:Y:S01]  /*7220*/  HADD2.F32 R69, -RZ, R68.H1_H1 ;  /* 0x30000044ff457230 */ /* 0x000fe20000004100 */
        /* <DEDUP_REMOVED lines=24> */
[----:B------:R-:W-:Y:S02]  /*73b0*/  HADD2.F32 R67, -RZ, R67.H0_H0 ;  /* 0x20000043ff437230 */ /* 0x000fe40000004100 */
[----:B------:R-:W-:Y:S01]  /*73c0*/  FMUL.FTZ R64, R14, R70 ;  /* 0x000000460e407220 */ /* 0x000fe20000410000 */
[----:B------:R-:W-:Y:S01]  /*73d0*/  F2FP.SATFINITE.E4M3.F32.PACK_AB_MERGE_C R66, R66, R75, RZ ;  /* 0x0000004b4242723e */ /* 0x000fe200048070ff */
        /* <DEDUP_REMOVED lines=9> */
.L_x_2735:
[----:B------:R-:W-:Y:S05]  /*7470*/  BSYNC B2 ;  /* 0x0000000000027941 */ /* 0x000fea0003800000 */
.L_x_2734:
[----:B0-----:R0:W-:Y:S02]  /*7480*/  ST.E.128 desc[UR52][R62.64], R12 ;  /* 0x0000000c3e007985 */ /* 0x0011e4000c101d34 */
.L_x_2733:
[----:B------:R-:W-:Y:S05]  /*7490*/  BSYNC B1 ;  /* 0x0000000000017941 */ /* 0x000fea0003800000 */
.L_x_2732:
[----:B------:R-:W-:Y:S01]  /*74a0*/  ISETP.NE.AND P2, PT, R34, RZ, PT ;  /* 0x000000ff2200720c */ /* 0x000fe20003f45270 */
[----:B------:R-:W-:-:S12]  /*74b0*/  BSSY B1, `(.L_x_2736) ;  /* 0x0000073000017945 */ /* 0x000fd80003800000 */
[----:B------:R-:W-:Y:S05]  /*74c0*/  @!P2 BRA `(.L_x_2737) ;  /* 0x0000000400c4a947 */ /* 0x000fea0003800000 */
[----:B0-----:R0:W0:Y:S01]  /*74d0*/  LDS.128 R12, [R41+0x1ec00] ;  /* 0x01ec0000290c7984 */ /* 0x0010220000000c00 */
[----:B----4-:R-:W-:Y:S01]  /*74e0*/  SHF.L.U32 R11, R193, 0x4, RZ ;  /* 0x00000004c10b7819 */ /* 0x010fe200000006ff */
[----:B------:R-:W-:Y:S03]  /*74f0*/  BSSY B2, `(.L_x_2738) ;  /* 0x000006d000027945 */ /* 0x000fe60003800000 */
[----:B------:R-:W-:-:S04]  /*7500*/  IADD3 R58, P2, R11, R121, RZ ;  /* 0x000000790b3a7210 */ /* 0x000fc80007f5e0ff */
[----:B--2---:R-:W-:Y:S02]  /*7510*/  LEA.HI.X.SX32 R59, R11, R120, 0x1, P2 ;  /* 0x000000780b3b7211 */ /* 0x004fe400010f0eff */
[----:B------:R-:W-:-:S13]  /*7520*/  ISETP.GE.AND P2, PT, R202, R117, PT ;  /* 0x00000075ca00720c */ /* 0x000fda0003f46270 */
[----:B------:R-:W-:Y:S05]  /*7530*/  @P2 BRA `(.L_x_2739) ;  /* 0x0000000400a02947 */ /* 0x000fea0003800000 */
[----:B------:R-:W-:Y:S02]  /*7540*/  SHF.R.U32.HI R54, RZ, 0x8, R55 ;  /* 0x00000008ff367819 */ /* 0x000fe40000011637 */
[----:B------:R-:W-:Y:S02]  /*7550*/  SHF.R.U32.HI R11, RZ, 0x8, R57 ;  /* 0x00000008ff0b7819 */ /* 0x000fe40000011639 */
[----:B------:R-:W-:Y:S02]  /*7560*/  LOP3.LUT R56, R55, 0xff0000ff, RZ, 0xc0, !PT ;  /* 0xff0000ff37387812 */ /* 0x000fe400078ec0ff */
[----:B------:R-:W-:Y:S01]  /*7570*/  SHF.R.U32.HI R62, RZ, 0x10, R55 ;  /* 0x00000010ff3e7819 */ /* 0x000fe20000011637 */
[----:B------:R-:W-:Y:S01]  /*7580*/  IMAD.SHL.U32 R55, R54, 0x100, RZ ;  /* 0x0000010036377824 */ /* 0x000fe200078e00ff */
[----:B------:R-:W-:Y:S01]  /*7590*/  LOP3.LUT R60, R57, 0xff0000ff, RZ, 0xc0, !PT ;  /* 0xff0000ff393c7812 */ /* 0x000fe200078ec0ff */
[----:B0-----:R-:W-:Y:S01]  /*75a0*/  IMAD.MOV.U32 R54, RZ, RZ, R12 ;  /* 0x000000ffff367224 */ /* 0x001fe200078e000c */
[----:B------:R-:W-:Y:S01]  /*75b0*/  SHF.R.U32.HI R61, RZ, 0x10, R57 ;  /* 0x00000010ff3d7819 */ /* 0x000fe20000011639 */
[----:B------:R-:W-:-:S02]  /*75c0*/  IMAD.SHL.U32 R57, R11, 0x100, RZ ;  /* 0x000001000b397824 */ /* 0x000fc400078e00ff */
[----:B------:R-:W-:Y:S01]  /*75d0*/  IMAD.MOV.U32 R11, RZ, RZ, R13 ;  /* 0x000000ffff0b7224 */ /* 0x000fe200078e000d */
[----:B------:R-:W-:Y:S01]  /*75e0*/  LOP3.LUT R13, R56, 0xff00, R55, 0xf8, !PT ;  /* 0x0000ff00380d7812 */ /* 0x000fe200078ef837 */
[----:B------:R-:W-:Y:S01]  /*75f0*/  IMAD.U32 R55, R61, 0x10000, RZ ;  /* 0x000100003d377824 */ /* 0x000fe200078e00ff */
[----:B------:R-:W-:Y:S02]  /*7600*/  LOP3.LUT R60, R60, 0xff00, R57, 0xf8, !PT ;  /* 0x0000ff003c3c7812 */ /* 0x000fe400078ef839 */
[----:B------:R-:W-:Y:S02]  /*7610*/  F2FP.F16.E4M3.UNPACK_B R57, R141.H1 ;  /* 0x0000008dff39723e */ /* 0x000fe400030006ff */
[-C--:B------:R-:W-:Y:S02]  /*7620*/  F2FP.F16.E4M3.UNPACK_B R12, R11.reuse ;  /* 0x0000000bff0c723e */ /* 0x080fe400020006ff */
[----:B------:R-:W-:Y:S01]  /*7630*/  LOP3.LUT R64, R60, 0xff0000, R55, 0xf8, !PT ;  /* 0x00ff00003c407812 */ /* 0x000fe200078ef837 */
[--C-:B------:R-:W-:Y:S01]  /*7640*/  HADD2.F32 R63, -RZ, R57.reuse.H1_H1 ;  /* 0x30000039ff3f7230 */ /* 0x100fe20000004100 */
[----:B------:R-:W-:Y:S01]  /*7650*/  SHF.L.U32 R56, R62, 0x10, RZ ;  /* 0x000000103e387819 */ /* 0x000fe200000006ff */
[----:B------:R-:W-:Y:S01]  /*7660*/  HADD2.F32 R62, -RZ, R57.H0_H0 ;  /* 0x20000039ff3e7230 */ /* 0x000fe20000004100 */
[----:B------:R-:W-:Y:S01]  /*7670*/  F2FP.F16.E4M3.UNPACK_B R60, R140.H1 ;  /* 0x0000008cff3c723e */ /* 0x000fe200030006ff */
[--C-:B------:R-:W-:Y:S01]  /*7680*/  HADD2.F32 R55, -RZ, R12.reuse.H1_H1 ;  /* 0x3000000cff377230 */ /* 0x100fe20000004100 */
[----:B------:R-:W-:Y:S01]  /*7690*/  F2FP.F16.E4M3.UNPACK_B R11, R11.H1 ;  /* 0x0000000bff0b723e */ /* 0x000fe200030006ff */
[----:B------:R-:W-:Y:S01]  /*76a0*/  HADD2.F32 R12, -RZ, R12.H0_H0 ;  /* 0x2000000cff0c7230 */ /* 0x000fe20000004100 */
[----:B------:R-:W-:Y:S01]  /*76b0*/  LOP3.LUT R13, R13, 0xff0000, R56, 0xf8, !PT ;  /* 0x00ff00000d0d7812 */ /* 0x000fe200078ef838 */
[----:B------:R-:W-:-:S02]  /*76c0*/  HADD2.F32 R61, -RZ, R60.H0_H0 ;  /* 0x2000003cff3d7230 */ /* 0x000fc40000004100 */
[CC--:B------:R-:W-:Y:S01]  /*76d0*/  FMUL.FTZ R65, R55.reuse, R62.reuse ;  /* 0x0000003e37417220 */ /* 0x0c0fe20000410000 */
[--C-:B------:R-:W-:Y:S02]  /*76e0*/  HADD2.F32 R57, -RZ, R11.reuse.H1_H1 ;  /* 0x3000000bff397230 */ /* 0x100fe40000004100 */
[C---:B------:R-:W-:Y:S01]  /*76f0*/  FMUL.FTZ R62, R12.reuse, R62 ;  /* 0x0000003e0c3e7220 */ /* 0x040fe20000410000 */
[----:B------:R-:W-:Y:S02]  /*7700*/  HADD2.F32 R56, -RZ, R11.H0_H0 ;  /* 0x2000000bff387230 */ /* 0x000fe40000004100 */
[-C--:B------:R-:W-:Y:S01]  /*7710*/  FFMA.FTZ R11, R12, R61.reuse, -R65 ;  /* 0x0000003d0c0b7223 */ /* 0x080fe20000010841 */
[----:B------:R-:W-:Y:S02]  /*7720*/  HADD2.F32 R60, -RZ, R60.H1_H1 ;  /* 0x3000003cff3c7230 */ /* 0x000fe40000004100 */
[----:B------:R-:W-:Y:S01]  /*7730*/  FFMA.FTZ R12, R55, R61, R62 ;  /* 0x0000003d370c7223 */ /* 0x000fe2000001003e */
[----:B------:R-:W-:Y:S01]  /*7740*/  F2FP.F16.E4M3.UNPACK_B R141, R141 ;  /* 0x0000008dff8d723e */ /* 0x000fe200020006ff */
[-C--:B------:R-:W-:Y:S01]  /*7750*/  FMUL.FTZ R65, R57, R63.reuse ;  /* 0x0000003f39417220 */ /* 0x080fe20000410000 */
[-C--:B------:R-:W-:Y:S01]  /*7760*/  F2FP.F16.E4M3.UNPACK_B R55, R54.reuse.H1 ;  /* 0x00000036ff37723e */ /* 0x080fe200030006ff */
[C---:B------:R-:W-:Y:S01]  /*7770*/  FMUL.FTZ R66, R56.reuse, R63 ;  /* 0x0000003f38427220 */ /* 0x040fe20000410000 */
[----:B------:R-:W-:Y:S01]  /*7780*/  F2FP.F16.E4M3.UNPACK_B R54, R54 ;  /* 0x00000036ff36723e */ /* 0x000fe200020006ff */
[----:B------:R-:W-:Y:S01]  /*7790*/  FFMA.FTZ R65, R56, R60, -R65 ;  /* 0x0000003c38417223 */ /* 0x000fe20000010841 */
[----:B------:R-:W-:-:S02]  /*77a0*/  HADD2.F32 R61, -RZ, R141.H1_H1 ;  /* 0x3000008dff3d7230 */ /* 0x000fc40000004100 */
[----:B------:R-:W-:Y:S01]  /*77b0*/  FFMA.FTZ R68, R57, R60, R66 ;  /* 0x0000003c39447223 */ /* 0x000fe20000010042 */
[----:B------:R-:W-:Y:S01]  /*77c0*/  F2FP.F16.E4M3.UNPACK_B R140, R140 ;  /* 0x0000008cff8c723e */ /* 0x000fe200020006ff */
[----:B------:R-:W-:Y:S02]  /*77d0*/  HADD2.F32 R141, -RZ, R141.H0_H0 ;  /* 0x2000008dff8d7230 */ /* 0x000fe40000004100 */
[--C-:B------:R-:W-:Y:S01]  /*77e0*/  HADD2.F32 R57, -RZ, R55.reuse.H0_H0 ;  /* 0x20000037ff397230 */ /* 0x100fe20000004100 */
[----:B------:R-:W-:Y:S01]  /*77f0*/  F2FP.SATFINITE.E4M3.F32.PACK_AB_MERGE_C R72, R68, R65, RZ ;  /* 0x000000414448723e */ /* 0x000fe200048070ff */
[----:B------:R-:W-:Y:S01]  /*7800*/  HADD2.F32 R60, -RZ, R55.H1_H1 ;  /* 0x30000037ff3c7230 */ /* 0x000fe20000004100 */
[-C--:B------:R-:W-:Y:S01]  /*7810*/  F2FP.F16.E4M3.UNPACK_B R65, R64.reuse.H1 ;  /* 0x00000040ff41723e */ /* 0x080fe200030006ff */
[--C-:B------:R-:W-:Y:S01]  /*7820*/  HADD2.F32 R56, -RZ, R54.reuse.H1_H1 ;  /* 0x30000036ff387230 */ /* 0x100fe20000004100 */
[----:B------:R-:W-:Y:S01]  /*7830*/  F2FP.F16.E4M3.UNPACK_B R64, R64 ;  /* 0x00000040ff40723e */ /* 0x000fe200020006ff */
[----:B------:R-:W-:-:S02]  /*7840*/  HADD2.F32 R55, -RZ, R54.H0_H0 ;  /* 0x20000036ff377230 */ /* 0x000fc40000004100 */
[----:B------:R-:W-:Y:S01]  /*7850*/  FMUL.FTZ R66, R60, R61 ;  /* 0x0000003d3c427220 */ /* 0x000fe20000410000 */
[--C-:B------:R-:W-:Y:S02]  /*7860*/  HADD2.F32 R54, -RZ, R140.reuse.H1_H1 ;  /* 0x3000008cff367230 */ /* 0x100fe40000004100 */
[CC--:B------:R-:W-:Y:S01]  /*7870*/  FMUL.FTZ R62, R56.reuse, R141.reuse ;  /* 0x0000008d383e7220 */ /* 0x0c0fe20000410000 */
[----:B------:R-:W-:Y:S02]  /*7880*/  HADD2.F32 R140, -RZ, R140.H0_H0 ;  /* 0x2000008cff8c7230 */ /* 0x000fe40000004100 */
[----:B------:R-:W-:Y:S01]  /*7890*/  FMUL.FTZ R141, R55, R141 ;  /* 0x0000008d378d7220 */ /* 0x000fe20000410000 */
[C---:B------:R-:W-:Y:S01]  /*78a0*/  FMUL.FTZ R61, R57.reuse, R61 ;  /* 0x0000003d393d7220 */ /* 0x040fe20000410000 */
[----:B------:R-:W-:Y:S01]  /*78b0*/  FFMA.FTZ R66, R57, R54, -R66 ;  /* 0x0000003639427223 */ /* 0x000fe20000010842 */
[----:B------:R-:W-:Y:S02]  /*78c0*/  HADD2.F32 R67, -RZ, R65.H1_H1 ;  /* 0x30000041ff437230 */ /* 0x000fe40000004100 */
[----:B------:R-:W-:Y:S01]  /*78d0*/  FFMA.FTZ R141, R56, R140, R141 ;  /* 0x0000008c388d7223 */ /* 0x000fe2000001008d */
[----:B------:R-:W-:Y:S01]  /*78e0*/  F2FP.F16.E4M3.UNPACK_B R56, R15.H1 ;  /* 0x0000000fff38723e */ /* 0x000fe200030006ff */
[----:B------:R-:W-:Y:S01]  /*78f0*/  FFMA.FTZ R61, R60, R54, R61 ;  /* 0x000000363c3d7223 */ /* 0x000fe2000001003d */
[----:B------:R-:W-:Y:S01]  /*7900*/  FFMA.FTZ R54, R55, R140, -R62 ;  /* 0x0000008c37367223 */ /* 0x000fe2000001083e */
[----:B------:R-:W-:-:S02]  /*7910*/  F2FP.F16.E4M3.UNPACK_B R62, R13.H1 ;  /* 0x0000000dff3e723e */ /* 0x000fc400030006ff */
[----:B------:R-:W-:Y:S01]  /*7920*/  F2FP.F16.E4M3.UNPACK_B R55, R14.H1 ;  /* 0x0000000eff37723e */ /* 0x000fe200030006ff */
[--C-:B------:R-:W-:Y:S01]  /*7930*/  HADD2.F32 R60, -RZ, R56.reuse.H1_H1 ;  /* 0x30000038ff3c7230 */ /* 0x100fe20000004100 */
[----:B------:R-:W-:Y:S01]  /*7940*/  F2FP.SATFINITE.E4M3.F32.PACK_AB_MERGE_C R71, R61, R66, RZ ;  /* 0x000000423d47723e */ /* 0x000fe200048070ff */
[----:B------:R-:W-:Y:S01]  /*7950*/  HADD2.F32 R57, -RZ, R56.H0_H0 ;  /* 0x20000038ff397230 */ /* 0x000fe20000004100 */
[----:B------:R-:W-:Y:S01]  /*7960*/  F2FP.F16.E4M3.UNPACK_B R61, R13 ;  /* 0x0000000dff3d723e */ /* 0x000fe200020006ff */
[----:B------:R-:W-:Y:S02]  /*7970*/  HADD2.F32 R63, -RZ, R62.H1_H1 ;  /* 0x3000003eff3f7230 */ /* 0x000fe40000004100 */
[-C--:B------:R-:W-:Y:S01]  /*7980*/  FMUL.FTZ R68, R60, R67.reuse ;  /* 0x000000433c447220 */ /* 0x080fe20000410000 */
[----:B------:R-:W-:Y:S02]  /*7990*/  HADD2.F32 R56, -RZ, R55.H1_H1 ;  /* 0x30000037ff387230 */ /* 0x000fe40000004100 */
[----:B------:R-:W-:Y:S01]  /*79a0*/  FMUL.FTZ R69, R57, R67 ;  /* 0x0000004339457220 */ /* 0x000fe20000410000 */
[----:B------:R-:W-:-:S02]  /*79b0*/  HADD2.F32 R66, -RZ, R64.H1_H1 ;  /* 0x30000040ff427230 */ /* 0x000fc40000004100 */
[----:B------:R-:W-:Y:S01]  /*79c0*/  FFMA.FTZ R67, R57, R63, -R68 ;  /* 0x0000003f39437223 */ /* 0x000fe20000010844 */
[----:B------:R-:W-:Y:S01]  /*79d0*/  HADD2.F32 R55, -RZ, R55.H0_H0 ;  /* 0x20000037ff377230 */ /* 0x000fe20000004100 */
[----:B------:R-:W-:Y:S01]  /*79e0*/  F2FP.F16.E4M3.UNPACK_B R15, R15 ;  /* 0x0000000fff0f723e */ /* 0x000fe200020006ff */
[----:B------:R-:W-:Y:S02]  /*79f0*/  HADD2.F32 R13, -RZ, R61.H1_H1 ;  /* 0x3000003dff0d7230 */ /* 0x000fe40000004100 */
[----:B------:R-:W-:Y:S01]  /*7a00*/  FMUL.FTZ R68, R56, R66 ;  /* 0x0000004238447220 */ /* 0x000fe20000410000 */
[----:B------:R-:W-:Y:S01]  /*7a10*/  F2FP.F16.E4M3.UNPACK_B R14, R14 ;  /* 0x0000000eff0e723e */ /* 0x000fe200020006ff */
[C---:B------:R-:W-:Y:S01]  /*7a20*/  FMUL.FTZ R57, R55.reuse, R66 ;  /* 0x0000004237397220 */ /* 0x040fe20000410000 */
[----:B------:R-:W-:Y:S01]  /*7a30*/  FFMA.FTZ R70, R60, R63, R69 ;  /* 0x0000003f3c467223 */ /* 0x000fe20000010045 */
[----:B------:R-:W-:Y:S01]  /*7a40*/  FFMA.FTZ R68, R55, R13, -R68 ;  /* 0x0000000d37447223 */ /* 0x000fe20000010844 */
[----:B------:R-:W-:-:S02]  /*7a50*/  HADD2.F32 R55, -RZ, R15.H0_H0 ;  /* 0x2000000fff377230 */ /* 0x000fc40000004100 */
[----:B------:R-:W-:Y:S01]  /*7a60*/  FFMA.FTZ R63, R56, R13, R57 ;  /* 0x0000000d383f7223 */ /* 0x000fe20000010039 */
[----:B------:R-:W-:Y:S01]  /*7a70*/  HADD2.F32 R15, -RZ, R15.H1_H1 ;  /* 0x3000000fff0f7230 */ /* 0x000fe20000004100 */
[----:B------:R-:W-:Y:S01]  /*7a80*/  F2FP.SATFINITE.E4M3.F32.PACK_AB_MERGE_C R67, R70, R67, RZ ;  /* 0x000000434643723e */ /* 0x000fe200048070ff */
[----:B------:R-:W-:Y:S02]  /*7a90*/  HADD2.F32 R56, -RZ, R65.H0_H0 ;  /* 0x20000041ff387230 */ /* 0x000fe40000004100 */
[--C-:B------:R-:W-:Y:S01]  /*7aa0*/  HADD2.F32 R13, -RZ, R14.reuse.H0_H0 ;  /* 0x2000000eff0d7230 */ /* 0x100fe20000004100 */
[----:B------:R-:W-:Y:S01]  /*7ab0*/  F2FP.SATFINITE.E4M3.F32.PACK_AB_MERGE_C R63, R63, R68, RZ ;  /* 0x000000443f3f723e */ /* 0x000fe200048070ff */
[----:B------:R-:W-:Y:S02]  /*7ac0*/  HADD2.F32 R14, -RZ, R14.H1_H1 ;  /* 0x3000000eff0e7230 */ /* 0x000fe40000004100 */
[----:B------:R-:W-:Y:S01]  /*7ad0*/  FMUL.FTZ R60, R15, R56 ;  /* 0x000000380f3c7220 */ /* 0x000fe20000410000 */
[----:B------:R-:W-:-:S02]  /*7ae0*/  HADD2.F32 R64, -RZ, R64.H0_H0 ;  /* 0x20000040ff407230 */ /* 0x000fc40000004100 */
[----:B------:R-:W-:Y:S01]  /*7af0*/  FMUL.FTZ R66, R55, R56 ;  /* 0x0000003837427220 */ /* 0x000fe20000410000 */
[----:B------:R-:W-:Y:S02]  /*7b00*/  HADD2.F32 R62, -RZ, R62.H0_H0 ;  /* 0x2000003eff3e7230 */ /* 0x000fe40000004100 */
        /* <DEDUP_REMOVED lines=11> */
.L_x_2739:
[----:B------:R-:W-:Y:S05]  /*7bc0*/  BSYNC B2 ;  /* 0x0000000000027941 */ /* 0x000fea0003800000 */
.L_x_2738:
[----:B0-----:R0:W-:Y:S02]  /*7bd0*/  ST.E.128 desc[UR52][R58.64], R12 ;  /* 0x0000000c3a007985 */ /* 0x0011e4000c101d34 */
.L_x_2737:
[----:B------:R-:W-:Y:S05]  /*7be0*/  BSYNC B1 ;  /* 0x0000000000017941 */ /* 0x000fea0003800000 */
.L_x_2736:
        /* <DEDUP_REMOVED lines=9> */
[----:B----4-:R-:W-:Y:S02]  /*7c80*/  SHF.R.U32.HI R11, RZ, 0x8, R51 ;  /* 0x00000008ff0b7819 */ /* 0x010fe40000011633 */
[--C-:B------:R-:W-:Y:S02]  /*7c90*/  SHF.R.U32.HI R50, RZ, 0x8, R53.reuse ;  /* 0x00000008ff327819 */ /* 0x100fe40000011635 */
[----:B------:R-:W-:Y:S01]  /*7ca0*/  LOP3.LUT R52, R51, 0xff0000ff, RZ, 0xc0, !PT ;  /* 0xff0000ff33347812 */ /* 0x000fe200078ec0ff */
[----:B------:R-:W-:Y:S01]  /*7cb0*/  IMAD.SHL.U32 R11, R11, 0x100, RZ ;  /* 0x000001000b0b7824 */ /* 0x000fe200078e00ff */
[----:B------:R-:W-:Y:S02]  /*7cc0*/  SHF.R.U32.HI R58, RZ, 0x10, R53 ;  /* 0x00000010ff3a7819 */ /* 0x000fe40000011635 */
[----:B------:R-:W-:Y:S01]  /*7cd0*/  LOP3.LUT R56, R53, 0xff0000ff, RZ, 0xc0, !PT ;  /* 0xff0000ff35387812 */ /* 0x000fe200078ec0ff */
[----:B------:R-:W-:Y:S01]  /*7ce0*/  IMAD.SHL.U32 R53, R50, 0x100, RZ ;  /* 0x0000010032357824 */ /* 0x000fe200078e00ff */
[----:B------:R-:W-:-:S02]  /*7cf0*/  SHF.R.U32.HI R59, RZ, 0x10, R51 ;  /* 0x00000010ff3b7819 */ /* 0x000fc40000011633 */
[----:B------:R-:W-:Y:S01]  /*7d00*/  LOP3.LUT R51, R52, 0xff00, R11, 0xf8, !PT ;  /* 0x0000ff0034337812 */ /* 0x000fe200078ef80b */
[----:B------:R-:W-:Y:S01]  /*7d10*/  IMAD.U32 R52, R58, 0x10000, RZ ;  /* 0x000100003a347824 */ /* 0x000fe200078e00ff */
[----:B0-----:R-:W-:Y:S01]  /*7d20*/  MOV R50, R12 ;  /* 0x0000000c00327202 */ /* 0x001fe20000000f00 */
[----:B------:R-:W-:Y:S01]  /*7d30*/  IMAD.U32 R12, R59, 0x10000, RZ ;  /* 0x000100003b0c7824 */ /* 0x000fe200078e00ff */
[----:B------:R-:W-:Y:S02]  /*7d40*/  LOP3.LUT R57, R56, 0xff00, R53, 0xf8, !PT ;  /* 0x0000ff0038397812 */ /* 0x000fe400078ef835 */
        /* <DEDUP_REMOVED lines=90> */
.L_x_2743:
[----:B------:R-:W-:Y:S05]  /*82f0*/  BSYNC B2 ;  /* 0x0000000000027941 */ /* 0x000fea0003800000 */
.L_x_2742:
[----:B0-----:R0:W-:Y:S02]  /*8300*/  ST.E.128 desc[UR52][R54.64], R12 ;  /* 0x0000000c36007985 */ /* 0x0011e4000c101d34 */
.L_x_2741:
[----:B------:R-:W-:Y:S05]  /*8310*/  BSYNC B1 ;  /* 0x0000000000017941 */ /* 0x000fea0003800000 */
.L_x_2740:
        /* <DEDUP_REMOVED lines=9> */
[----:B------:R-:W-:Y:S01]  /*83b0*/  SHF.R.U32.HI R46, RZ, 0x8, R47 ;  /* 0x00000008ff2e7819 */ /* 0x000fe2000001162f */
[----:B0-----:R-:W-:Y:S01]  /*83c0*/  IMAD.MOV.U32 R41, RZ, RZ, R12 ;  /* 0x000000ffff297224 */ /* 0x001fe200078e000c */
[----:B------:R-:W-:Y:S02]  /*83d0*/  SHF.R.U32.HI R48, RZ, 0x8, R49 ;  /* 0x00000008ff307819 */ /* 0x000fe40000011631 */
[----:B----4-:R-:W-:Y:S01]  /*83e0*/  LOP3.LUT R11, R47, 0xff0000ff, RZ, 0xc0, !PT ;  /* 0xff0000ff2f0b7812 */ /* 0x010fe200078ec0ff */
[----:B------:R-:W-:Y:S01]  /*83f0*/  IMAD.SHL.U32 R46, R46, 0x100, RZ ;  /* 0x000001002e2e7824 */ /* 0x000fe200078e00ff */
[----:B------:R-:W-:Y:S02]  /*8400*/  SHF.R.U32.HI R52, RZ, 0x10, R47 ;  /* 0x00000010ff347819 */ /* 0x000fe4000001162f */
[----:B------:R-:W-:Y:S02]  /*8410*/  LOP3.LUT R47, R49, 0xff0000ff, RZ, 0xc0, !PT ;  /* 0xff0000ff312f7812 */ /* 0x000fe400078ec0ff */
[----:B------:R-:W-:-:S02]  /*8420*/  SHF.R.U32.HI R53, RZ, 0x10, R49 ;  /* 0x00000010ff357819 */ /* 0x000fc40000011631 */
[----:B------:R-:W-:Y:S02]  /*8430*/  SHF.L.U32 R48, R48, 0x8, RZ ;  /* 0x0000000830307819 */ /* 0x000fe400000006ff */
[----:B------:R-:W-:Y:S01]  /*8440*/  LOP3.LUT R46, R11, 0xff00, R46, 0xf8, !PT ;  /* 0x0000ff000b2e7812 */ /* 0x000fe200078ef82e */
[----:B------:R-:W-:Y:S01]  /*8450*/  IMAD.U32 R53, R53, 0x10000, RZ ;  /* 0x0001000035357824 */ /* 0x000fe200078e00ff */
[----:B------:R-:W-:Y:S01]  /*8460*/  LOP3.LUT R12, R47, 0xff00, R48, 0xf8, !PT ;  /* 0x0000ff002f0c7812 */ /* 0x000fe200078ef830 */
[----:B------:R-:W-:Y:S01]  /*8470*/  IMAD.U32 R47, R52, 0x10000, RZ ;  /* 0x00010000342f7824 */ /* 0x000fe200078e00ff */
[----:B------:R-:W-:Y:S02]  /*8480*/  F2FP.F16.E4M3.UNPACK_B R11, R13 ;  /* 0x0000000dff0b723e */ /* 0x000fe400020006ff */
[----:B------:R-:W-:Y:S02]  /*8490*/  F2FP.F16.E4M3.UNPACK_B R48, R137.H1 ;  /* 0x00000089ff30723e */ /* 0x000fe400030006ff */
[----:B------:R-:W-:-:S02]  /*84a0*/  F2FP.F16.E4M3.UNPACK_B R13, R13.H1 ;  /* 0x0000000dff0d723e */ /* 0x000fc400030006ff */
        /* <DEDUP_REMOVED lines=87> */
.L_x_2747:
[----:B------:R-:W-:Y:S05]  /*8a20*/  BSYNC B2 ;  /* 0x0000000000027941 */ /* 0x000fea0003800000 */
.L_x_2746:
[----:B0-----:R0:W-:Y:S02]  /*8a30*/  ST.E.128 desc[UR52][R50.64], R12 ;  /* 0x0000000c32007985 */ /* 0x0011e4000c101d34 */
.L_x_2745:
[----:B------:R-:W-:Y:S05]  /*8a40*/  BSYNC B1 ;  /* 0x0000000000017941 */ /* 0x000fea0003800000 */
.L_x_2744:
[----:B------:R-:W-:-:S13]  /*8a50*/  ISETP.NE.AND P2, PT, R37, RZ, PT ;  /* 0x000000ff2500720c */ /* 0x000fda0003f45270 */
        /* <DEDUP_REMOVED lines=11> */
[----:B0-----:R-:W-:Y:S02]  /*8b10*/  LOP3.LUT R40, R43, 0xff0000ff, RZ, 0xc0, !PT ;  /* 0xff0000ff2b287812 */ /* 0x001fe400078ec0ff */
[----:B------:R-:W-:Y:S02]  /*8b20*/  SHF.R.U32.HI R44, RZ, 0x10, R45 ;  /* 0x00000010ff2c7819 */ /* 0x000fe4000001162d */
[----:B------:R-:W-:-:S02]  /*8b30*/  LOP3.LUT R43, R45, 0xff0000ff, RZ, 0xc0, !PT ;  /* 0xff0000ff2d2b7812 */ /* 0x000fc400078ec0ff */
[----:B------:R-:W-:Y:S02]  /*8b40*/  SHF.L.U32 R11, R11, 0x8, RZ ;  /* 0x000000080b0b7819 */ /* 0x000fe400000006ff */
[----:B------:R-:W-:Y:S01]  /*8b50*/  LOP3.LUT R45, R43, 0xff00, R42, 0xf8, !PT ;  /* 0x0000ff002b2d7812 */ /* 0x000fe200078ef82a */
[----:B------:R-:W-:Y:S01]  /*8b60*/  IMAD.U32 R42, R44, 0x10000, RZ ;  /* 0x000100002c2a7824 */ /* 0x000fe200078e00ff */
[----:B------:R-:W-:Y:S01]  /*8b70*/  LOP3.LUT R41, R40, 0xff00, R11, 0xf8, !PT ;  /* 0x0000ff0028297812 */ /* 0x000fe200078ef80b */
[----:B------:R-:W-:Y:S01]  /*8b80*/  IMAD.U32 R40, R48, 0x10000, RZ ;  /* 0x0001000030287824 */ /* 0x000fe200078e00ff */
        /* <DEDUP_REMOVED lines=20> */
[C---:B------:R-:W-:Y:S01]  /*8cd0*/  FMUL.FTZ R48, R13.reuse, R48 ;  /* 0x000000300d307220 */ /* 0x040fe20000410000 */
[----:B------:R-:W-:Y:S01]  /*8ce0*/  F2FP.F16.E4M3.UNPACK_B R90, R90 ;  /* 0x0000005aff5a723e */ /* 0x000fe200020006ff */
[----:B------:R-:W-:Y:S01]  /*8cf0*/  FFMA.FTZ R53, R13, R42, -R50 ;  /* 0x0000002a0d357223 */ /* 0x000fe20000010832 */
[----:B------:R-:W-:Y:S01]  /*8d00*/  F2FP.F16.E4M3.UNPACK_B R13, R12.H1 ;  /* 0x0000000cff0d723e */ /* 0x000fe200030006ff */
        /* <DEDUP_REMOVED lines=10> */
[----:B------:R-:W-:-:S02]  /*8db0*/  HADD2.F32 R91, -RZ, R91.H0_H0 ;  /* 0x2000005bff5b7230 */ /* 0x000fc40000004100 */
[----:B------:R-:W-:Y:S02]  /*8dc0*/  HADD2.F32 R12, -RZ, R12.H1_H1 ;  /* 0x3000000cff0c7230 */ /* 0x000fe40000004100 */
[-C--:B------:R-:W-:Y:S01]  /*8dd0*/  FFMA.FTZ R45, R40, R42.reuse, -R45 ;  /* 0x0000002a282d7223 */ /* 0x080fe2000001082d */
[----:B------:R-:W-:Y:S02]  /*8de0*/  HADD2.F32 R90, -RZ, R90.H0_H0 ;  /* 0x2000005aff5a7230 */ /* 0x000fe40000004100 */
[----:B------:R-:W-:Y:S01]  /*8df0*/  FFMA.FTZ R50, R41, R42, R50 ;  /* 0x0000002a29327223 */ /* 0x000fe20000010032 */
[-C--:B------:R-:W-:Y:S01]  /*8e00*/  F2FP.F16.E4M3.UNPACK_B R42, R44.reuse.H1 ;  /* 0x0000002cff2a723e */ /* 0x080fe200030006ff */
[-C--:B------:R-:W-:Y:S01]  /*8e10*/  FMUL.FTZ R48, R12, R91.reuse ;  /* 0x0000005b0c307220 */ /* 0x080fe20000410000 */
[C---:B------:R-:W-:Y:S01]  /*8e20*/  FMUL.FTZ R91, R13.reuse, R91 ;  /* 0x0000005b0d5b7220 */ /* 0x040fe20000410000 */
[----:B------:R-:W-:Y:S02]  /*8e30*/  F2FP.F16.E4M3.UNPACK_B R44, R44 ;  /* 0x0000002cff2c723e */ /* 0x000fe400020006ff */
[-C--:B------:R-:W-:Y:S01]  /*8e40*/  FFMA.FTZ R51, R13, R90.reuse, -R48 ;  /* 0x0000005a0d337223 */ /* 0x080fe20000010830 */
[----:B------:R-:W-:Y:S01]  /*8e50*/  F2FP.SATFINITE.E4M3.F32.PACK_AB_MERGE_C R56, R50, R45, RZ ;  /* 0x0000002d3238723e */ /* 0x000fe200048070ff */
[----:B------:R-:W-:Y:S01]  /*8e60*/  FFMA.FTZ R90, R12, R90, R91 ;  /* 0x0000005a0c5a7223 */ /* 0x000fe2000001005b */
[----:B------:R-:W-:Y:S01]  /*8e70*/  F2FP.F16.E4M3.UNPACK_B R13, R15.H1 ;  /* 0x0000000fff0d723e */ /* 0x000fe200030006ff */
[--C-:B------:R-:W-:Y:S01]  /*8e80*/  HADD2.F32 R43, -RZ, R42.reuse.H1_H1 ;  /* 0x3000002aff2b7230 */ /* 0x100fe20000004100 */
[-C--:B------:R-:W-:Y:S01]  /*8e90*/  F2FP.F16.E4M3.UNPACK_B R45, R49.reuse.H1 ;  /* 0x00000031ff2d723e */ /* 0x080fe200030006ff */
[----:B------:R-:W-:Y:S01]  /*8ea0*/  HADD2.F32 R42, -RZ, R42.H0_H0 ;  /* 0x2000002aff2a7230 */ /* 0x000fe20000004100 */
[-C--:B------:R-:W-:Y:S01]  /*8eb0*/  F2FP.F16.E4M3.UNPACK_B R12, R14.reuse.H1 ;  /* 0x0000000eff0c723e */ /* 0x080fe200030006ff */
        /* <DEDUP_REMOVED lines=23> */
[----:B------:R-:W-:Y:S01]  /*9030*/  HADD2.F32 R40, -RZ, R45.H0_H0 ;  /* 0x2000002dff287230 */ /* 0x000fe20000004100 */
[----:B------:R-:W-:Y:S01]  /*9040*/  F2FP.SATFINITE.E4M3.F32.PACK_AB_MERGE_C R48, R48, R53, RZ ;  /* 0x000000353030723e */ /* 0x000fe200048070ff */
[----:B------:R-:W-:-:S02]  /*9050*/  HADD2.F32 R14, -RZ, R14.H1_H1 ;  /* 0x3000000eff0e7230 */ /* 0x000fc40000004100 */
[----:B------:R-:W-:Y:S02]  /*9060*/  HADD2.F32 R41, -RZ, R44.H0_H0 ;  /* 0x2000002cff297230 */ /* 0x000fe40000004100 */
[-C--:B------:R-:W-:Y:S01]  /*9070*/  FMUL.FTZ R44, R15, R40.reuse ;  /* 0x000000280f2c7220 */ /* 0x080fe20000410000 */
[C---:B------:R-:W-:Y:S01]  /*9080*/  FMUL.FTZ R40, R13.reuse, R40 ;  /* 0x000000280d287220 */ /* 0x040fe20000410000 */
[-C--:B------:R-:W-:Y:S01]  /*9090*/  FMUL.FTZ R43, R14, R49.reuse ;  /* 0x000000310e2b7220 */ /* 0x080fe20000410000 */
[C---:B------:R-:W-:Y:S01]  /*90a0*/  FMUL.FTZ R49, R12.reuse, R49 ;  /* 0x000000310c317220 */ /* 0x040fe20000410000 */
        /* <DEDUP_REMOVED lines=8> */
.L_x_2749:
[----:B------:R-:W-:Y:S05]  /*9130*/  BSYNC B1 ;  /* 0x0000000000017941 */ /* 0x000fea0003800000 */
.L_x_2748:
[----:B0-----:R0:W-:Y:S01]  /*9140*/  ST.E.128 desc[UR52][R46.64], R12 ;  /* 0x0000000c2e007985 */ /* 0x0011e2000c101d34 */
[----:B------:R-:W-:Y:S05]  /*9150*/  BRA `(.L_x_2727) ;  /* 0x0000006800dc7947 */ /* 0x000fea0003800000 */
.L_x_2693:
        /* <DEDUP_REMOVED lines=43> */
.L_x_2751:
[----:B------:R-:W-:Y:S05]  /*9410*/  BSYNC B1 ;  /* 0x0000000000017941 */ /* 0x000fea0003800000 */
.L_x_2750:
        /* <DEDUP_REMOVED lines=48> */
.L_x_2753:
[----:B------:R-:W-:Y:S05]  /*9720*/  BSYNC B1 ;  /* 0x0000000000017941 */ /* 0x000fea0003800000 */
.L_x_2752:
        /* <DEDUP_REMOVED lines=26> */
.L_x_2754:
[----:B------:R-:W-:Y:S01]  /*98d0*/  IMAD R95, R19, 0x8, R18 ;  /* 0x00000008135f7824 */ /* 0x000fe200078e0212 */
[----:B------:R-:W-:Y:S01]  /*98e0*/  SHF.L.U32 R96, R199, 0x1f, RZ ;  /* 0x0000001fc7607819 */ /* 0x000fe200000006ff */
[----:B------:R-:W1:Y:S01]  /*98f0*/  LDC R136, c[0x0][0x2f4] ;  /* 0x0000bd00ff887b82 */ /* 0x000e620000000800 */
[----:B------:R-:W-:Y:S02]  /*9900*/  BSSY B1, `(.L_x_2755) ;  /* 0x0000003000017945 */ /* 0x000fe40003800000 */
[----:B------:R-:W2:Y:S02]  /*9910*/  SYNCS.PHASECHK.TRANS64.TRYWAIT P5, [R95+URZ+0x29890], R96 ;  /* 0x029890605f0075a7 */ /* 0x000ea400080a017f */
[----:B--2---:R-:W-:Y:S05]  /*9920*/  @!P5 BRA `(.L_x_2756) ;  /* 0x000002880094d947 */ /* 0x004fea0003800000 */
.L_x_3059:
[----:B------:R-:W-:Y:S05]  /*9930*/  BSYNC B1 ;  /* 0x0000000000017941 */ /* 0x000fea0003800000 */
.L_x_2755:
[----:B------:R-:W-:Y:S01]  /*9940*/  UMOV UR4, 0xffffffff ;  /* 0xffffffff00047882 */ /* 0x000fe20000000000 */
[----:B-1----:R-:W-:Y:S02]  /*9950*/  IADD3 R145, -R118, R136, RZ ;  /* 0x0000008876917210 */ /* 0x002fe40007ffe1ff */
[----:B------:R-:W-:Y:S05]  /*9960*/  BRA.DIV UR4, `(.L_x_2757) ;  /* 0x0000028a04987947 */ /* 0x000fea000b800000 */
[----:B------:R1:W3:Y:S04]  /*9970*/  SHFL.IDX PT, R151, R120, RZ, 0x1e1f ;  /* 0x001e1fff78977589 */ /* 0x0002e800000e0000 */
[----:B------:R1:W4:Y:S02]  /*9980*/  SHFL.IDX PT, R11, R121, RZ, 0x1e1f ;  /* 0x001e1fff790b7589 */ /* 0x00032400000e0000 */
.L_x_3063:
        /* <DEDUP_REMOVED lines=24> */
[----:B------:R-:W0:Y:S01]  /*9b10*/  LDS.128 R88, [R88+0x1a400] ;  /* 0x01a4000058587984 */ /* 0x000e220000000c00 */
[----:B------:R-:W-:Y:S05]  /*9b20*/  @P2 BRA `(.L_x_2763) ;  /* 0x0000000c00542947 */ /* 0x000fea0003800000 */
[----:B------:R-:W-:Y:S02]  /*9b30*/  SHF.R.U32.HI R42, RZ, 0x8, R53 ;  /* 0x00000008ff2a7819 */ /* 0x000fe40000011635 */
[--C-:B------:R-:W-:Y:S02]  /*9b40*/  SHF.R.U32.HI R40, RZ, 0x10, R55.reuse ;  /* 0x00000010ff287819 */ /* 0x100fe40000011637 */
[----:B------:R-:W-:Y:S02]  /*9b50*/  SHF.R.U32.HI R166, RZ, 0x8, R55 ;  /* 0x00000008ffa67819 */ /* 0x000fe40000011637 */
[----:B------:R-:W-:Y:S01]  /*9b60*/  LOP3.LUT R168, R55, 0xff0000ff, RZ, 0xc0, !PT ;  /* 0xff0000ff37a87812 */ /* 0x000fe200078ec0ff */
[----:B------:R-:W-:Y:S01]  /*9b70*/  IMAD.U32 R40, R40, 0x10000, RZ ;  /* 0x0001000028287824 */ /* 0x000fe200078e00ff */
[----:B------:R-:W-:Y:S01]  /*9b80*/  SHF.R.U32.HI R55, RZ, 0x8, R41 ;  /* 0x00000008ff377819 */ /* 0x000fe20000011629 */
[----:B------:R-:W-:Y:S01]  /*9b90*/  IMAD.SHL.U32 R166, R166, 0x100, RZ ;  /* 0x00000100a6a67824 */ /* 0x000fe200078e00ff */
[----:B------:R-:W-:-:S02]  /*9ba0*/  SHF.R.U32.HI R52, RZ, 0x10, R53 ;  /* 0x00000010ff347819 */ /* 0x000fc40000011635 */
[----:B------:R-:W-:Y:S02]  /*9bb0*/  LOP3.LUT R54, R53, 0xff0000ff, RZ, 0xc0, !PT ;  /* 0xff0000ff35367812 */ /* 0x000fe400078ec0ff */
[----:B------:R-:W-:Y:S01]  /*9bc0*/  SHF.R.U32.HI R167, RZ, 0x10, R41 ;  /* 0x00000010ffa77819 */ /* 0x000fe20000011629 */
[----:B------:R-:W-:Y:S01]  /*9bd0*/  IMAD.U32 R52, R52, 0x10000, RZ ;  /* 0x0001000034347824 */ /* 0x000fe200078e00ff */
[----:B------:R-:W-:Y:S02]  /*9be0*/  LOP3.LUT R169, R41, 0xff0000ff, RZ, 0xc0, !PT ;  /* 0xff0000ff29a97812 */ /* 0x000fe400078ec0ff */
[----:B------:R-:W-:Y:S01]  /*9bf0*/  SHF.L.U32 R170, R42, 0x8, RZ ;  /* 0x000000082aaa7819 */ /* 0x000fe200000006ff */
[----:B------:R-:W-:Y:S01]  /*9c00*/  IMAD.U32 R167, R167, 0x10000, RZ ;  /* 0x00010000a7a77824 */ /* 0x000fe200078e00ff */
[--C-:B------:R-:W-:Y:S02]  /*9c10*/  SHF.R.U32.HI R41, RZ, 0x10, R43.reuse ;  /* 0x00000010ff297819 */ /* 0x100fe4000001162b */
[----:B------:R-:W-:-:S02]  /*9c20*/  SHF.R.U32.HI R42, RZ, 0x8, R43 ;  /* 0x00000008ff2a7819 */ /* 0x000fc4000001162b */
[----:B------:R-:W-:Y:S01]  /*9c30*/  LOP3.LUT R53, R43, 0xff0000ff, RZ, 0xc0, !PT ;  /* 0xff0000ff2b357812 */ /* 0x000fe200078ec0ff */
[----:B------:R-:W-:Y:S01]  /*9c40*/  IMAD.SHL.U32 R43, R55, 0x100, RZ ;  /* 0x00000100372b7824 */ /* 0x000fe200078e00ff */
[----:B------:R-:W-:Y:S01]  /*9c50*/  LOP3.LUT R54, R54, 0xff00, R170, 0xf8, !PT ;  /* 0x0000ff0036367812 */ /* 0x000fe200078ef8aa */
[----:B------:R-:W-:Y:S01]  /*9c60*/  IMAD.U32 R41, R41, 0x10000, RZ ;  /* 0x0001000029297824 */ /* 0x000fe200078e00ff */
[----:B------:R-:W-:Y:S02]  /*9c70*/  LOP3.LUT R55, R168, 0xff00, R166, 0xf8, !PT ;  /* 0x0000ff00a8377812 */ /* 0x000fe400078ef8a6 */
[----:B------:R-:W-:Y:S02]  /*9c80*/  LOP3.LUT R43, R169, 0xff00, R43, 0xf8, !PT ;  /* 0x0000ff00a92b7812 */ /* 0x000fe400078ef82b */
[----:B------:R-:W-:Y:S02]  /*9c90*/  LOP3.LUT R168, R54, 0xff0000, R52, 0xf8, !PT ;  /* 0x00ff000036a87812 */ /* 0x000fe400078ef834 */
[----:B------:R-:W-:-:S02]  /*9ca0*/  LOP3.LUT R54, R43, 0xff0000, R167, 0xf8, !PT ;  /* 0x00ff00002b367812 */ /* 0x000fc400078ef8a7 */
[----:B0-----:R-:W-:Y:S02]  /*9cb0*/  F2FP.F16.E4M3.UNPACK_B R166, R89 ;  /* 0x00000059ffa6723e */ /* 0x001fe400020006ff */
[----:B------:R-:W-:Y:S02]  /*9cc0*/  F2FP.F16.E4M3.UNPACK_B R169, R54 ;  /* 0x00000036ffa9723e */ /* 0x000fe400020006ff */
[----:B------:R-:W-:Y:S01]  /*9cd0*/  F2FP.F16.E4M3.UNPACK_B R43, R13 ;  /* 0x0000000dff2b723e */ /* 0x000fe200020006ff */
[----:B------:R-:W-:Y:S01]  /*9ce0*/  HADD2.F32 R52, -RZ, R166.H0_H0 ;  /* 0x200000a6ff347230 */ /* 0x000fe20000004100 */
[-C--:B------:R-:W-:Y:S01]  /*9cf0*/  F2FP.F16.E4M3.UNPACK_B R170, R168.reuse ;  /* 0x000000a8ffaa723e */ /* 0x080fe200020006ff */
        /* <DEDUP_REMOVED lines=12> */
[----:B------:R-:W-:Y:S01]  /*9dc0*/  HADD2.F32 R171, -RZ, R166.H1_H1 ;  /* 0x300000a6ffab7230 */ /* 0x000fe20000004100 */
[----:B------:R-:W-:-:S02]  /*9dd0*/  SHF.L.U32 R42, R42, 0x8, RZ ;  /* 0x000000082a2a7819 */ /* 0x000fc400000006ff */
[----:B------:R-:W-:Y:S02]  /*9de0*/  LOP3.LUT R55, R55, 0xff0000, R40, 0xf8, !PT ;  /* 0x00ff000037377812 */ /* 0x000fe400078ef828 */
[-C--:B------:R-:W-:Y:S01]  /*9df0*/  FMUL.FTZ R166, R171, R169.reuse ;  /* 0x000000a9aba67220 */ /* 0x080fe20000410000 */
        /* <DEDUP_REMOVED lines=22> */
[----:B------:R-:W-:Y:S01]  /*9f60*/  FMUL.FTZ R168, R89, R169 ;  /* 0x000000a959a87220 */ /* 0x000fe20000410000 */
        /* <DEDUP_REMOVED lines=63> */
[----:B------:R-:W-:Y:S01]  /*a360*/  FMUL.FTZ R172, R167, R172 ;  /* 0x000000aca7ac7220 */ /* 0x000fe20000410000 */
[----:B------:R-:W-:Y:S01]  /*a370*/  F2FP.SATFINITE.E4M3.F32.PACK_AB_MERGE_C R170, R41, R170, RZ ;  /* 0x000000aa29aa723e */ /* 0x000fe200048070ff */
[-C--:B------:R-:W-:Y:S02]  /*a380*/  FFMA.FTZ R169, R167, R168.reuse, -R169 ;  /* 0x000000a8a7a97223 */ /* 0x080fe400000108a9 */
        /* <DEDUP_REMOVED lines=18> */
[----:B------:R-:W-:Y:S01]  /*a4b0*/  FMUL.FTZ R54, R88, R162 ;  /* 0x000000a258367220 */ /* 0x000fe20000410000 */
[----:B------:R-:W-:Y:S01]  /*a4c0*/  F2FP.F16.E4M3.UNPACK_B R55, R90.H1 ;  /* 0x0000005aff37723e */ /* 0x000fe200030006ff */
[C---:B------:R-:W-:Y:S01]  /*a4d0*/  FMUL.FTZ R162, R12.reuse, R162 ;  /* 0x000000a20ca27220 */ /* 0x040fe20000410000 */
[----:B------:R-:W-:Y:S01]  /*a4e0*/  F2FP.F16.E4M3.UNPACK_B R89, R164.H1 ;  /* 0x000000a4ff59723e */ /* 0x000fe200030006ff */
[-C--:B------:R-:W-:Y:S01]  /*a4f0*/  FFMA.FTZ R54, R12, R163.reuse, -R54 ;  /* 0x000000a30c367223 */ /* 0x080fe20000010836 */
        /* <DEDUP_REMOVED lines=9> */
[----:B------:R-:W-:-:S02]  /*a590*/  F2FP.F16.E4M3.UNPACK_B R14, R161.H1 ;  /* 0x000000a1ff0e723e */ /* 0x000fc400030006ff */
[----:B------:R-:W-:Y:S02]  /*a5a0*/  F2FP.F16.E4M3.UNPACK_B R54, R53.H1 ;  /* 0x00000035ff36723e */ /* 0x000fe400030006ff */
[----:B------:R-:W-:Y:S01]  /*a5b0*/  F2FP.F16.E4M3.UNPACK_B R161, R161 ;  /* 0x000000a1ffa1723e */ /* 0x000fe200020006ff */
[----:B------:R-:W-:Y:S01]  /*a5c0*/  HADD2.F32 R173, -RZ, R14.H0_H0 ;  /* 0x2000000effad7230 */ /* 0x000fe20000004100 */
[----:B------:R-:W-:Y:S01]  /*a5d0*/  F2FP.F16.E4M3.UNPACK_B R53, R53 ;  /* 0x00000035ff35723e */ /* 0x000fe200020006ff */
[----:B------:R-:W-:Y:S01]  /*a5e0*/  HADD2.F32 R162, -RZ, R54.H0_H0 ;  /* 0x20000036ffa27230 */ /* 0x000fe20000004100 */
[----:B------:R-:W-:Y:S01]  /*a5f0*/  F2FP.SATFINITE.E4M3.F32.PACK_AB_MERGE_C R40, R40, R172, RZ ;  /* 0x000000ac2828723e */ /* 0x000fe200048070ff */
[----:B------:R-:W-:Y:S02]  /*a600*/  HADD2.F32 R14, -RZ, R14.H1_H1 ;  /* 0x3000000eff0e7230 */ /* 0x000fe40000004100 */
[----:B------:R-:W-:Y:S01]  /*a610*/  FMUL.FTZ R169, R88, R173 ;  /* 0x000000ad58a97220 */ /* 0x000fe20000410000 */
[----:B------:R-:W-:-:S02]  /*a620*/  HADD2.F32 R54, -RZ, R54.H1_H1 ;  /* 0x30000036ff367230 */ /* 0x000fc40000004100 */
[----:B------:R-:W-:Y:S01]  /*a630*/  FMUL.FTZ R173, R162, R173 ;  /* 0x000000ada2ad7220 */ /* 0x000fe20000410000 */
[----:B------:R-:W-:Y:S01]  /*a640*/  F2FP.SATFINITE.E4M3.F32.PACK_AB_MERGE_C R40, R12, R168, R40 ;  /* 0x000000a80c28723e */ /* 0x000fe20004807028 */
[-C--:B------:R-:W-:Y:S01]  /*a650*/  FFMA.FTZ R169, R162, R163.reuse, -R169 ;  /* 0x000000a3a2a97223 */ /* 0x080fe200000108a9 */
[----:B------:R-:W-:Y:S02]  /*a660*/  IMAD.MOV.U32 R12, RZ, RZ, R167 ;  /* 0x000000ffff0c7224 */ /* 0x000fe400078e00a7 */
[----:B------:R-:W-:Y:S01]  /*a670*/  FFMA.FTZ R173, R88, R163, R173 ;  /* 0x000000a358ad7223 */ /* 0x000fe200000100ad */
[CC--:B------:R-:W-:Y:S01]  /*a680*/  FMUL.FTZ R88, R55.reuse, R14.reuse ;  /* 0x0000000e37587220 */ /* 0x0c0fe20000410000 */
[C---:B------:R-:W-:Y:S01]  /*a690*/  FMUL.FTZ R14, R54.reuse, R14 ;  /* 0x0000000e360e7220 */ /* 0x040fe20000410000 */
[----:B------:R-:W-:Y:S02]  /*a6a0*/  HADD2.F32 R163, -RZ, R161.H0_H0 ;  /* 0x200000a1ffa37230 */ /* 0x000fe40000004100 */
        /* <DEDUP_REMOVED lines=14> */
[----:B------:R-:W-:Y:S01]  /*a790*/  FMUL.FTZ R55, R90, R161 ;  /* 0x000000a15a377220 */ /* 0x000fe20000410000 */
[----:B------:R-:W-:Y:S01]  /*a7a0*/  F2FP.SATFINITE.E4M3.F32.PACK_AB_MERGE_C R14, R14, R173, RZ ;  /* 0x000000ad0e0e723e */ /* 0x000fe200048070ff */
[----:B------:R-:W-:Y:S01]  /*a7b0*/  FMUL.FTZ R161, R53, R161 ;  /* 0x000000a135a17220 */ /* 0x000fe20000410000 */
[----:B------:R-:W-:Y:S01]  /*a7c0*/  F2FP.SATFINITE.E4M3.F32.PACK_AB_MERGE_C R89, R43, R52, R13 ;  /* 0x000000342b59723e */ /* 0x000fe2000480700d */
[-C--:B------:R-:W-:Y:S01]  /*a7d0*/  FFMA.FTZ R55, R53, R164.reuse, -R55 ;  /* 0x000000a435377223 */ /* 0x080fe20000010837 */
[----:B------:R-:W-:Y:S02]  /*a7e0*/  IMAD.MOV.U32 R13, RZ, RZ, R166 ;  /* 0x000000ffff0d7224 */ /* 0x000fe400078e00a6 */
[----:B------:R-:W-:Y:S01]  /*a7f0*/  FFMA.FTZ R161, R90, R164, R161 ;  /* 0x000000a45aa17223 */ /* 0x000fe200000100a1 */
[----:B------:R-:W-:Y:S01]  /*a800*/  IMAD.MOV.U32 R88, RZ, RZ, R40 ;  /* 0x000000ffff587224 */ /* 0x000fe200078e0028 */
[----:B------:R-:W-:-:S03]  /*a810*/  F2FP.SATFINITE.E4M3.F32.PACK_AB_MERGE_C R54, R55, R162, R54 ;  /* 0x000000a23736723e */ /* 0x000fc60004807036 */
[----:B------:R-:W-:Y:S02]  /*a820*/  F2FP.SATFINITE.E4M3.F32.PACK_AB_MERGE_C R161, R161, R163, R14 ;  /* 0x000000a3a1a1723e */ /* 0x000fe4000480700e */
[----:B------:R-:W-:Y:S01]  /*a830*/  F2FP.SATFINITE.E4M3.F32.PACK_AB_MERGE_C R55, R42, R174, R91 ;  /* 0x000000ae2a37723e */ /* 0x000fe2000480705b */
[----:B------:R-:W-:Y:S01]  /*a840*/  IMAD.MOV.U32 R14, RZ, RZ, R54 ;  /* 0x000000ffff0e7224 */ /* 0x000fe200078e0036 */
[----:B------:R-:W-:Y:S01]  /*a850*/  F2FP.SATFINITE.E4M3.F32.PACK_AB_MERGE_C R91, R15, R171, R170 ;  /* 0x000000ab0f5b723e */ /* 0x000fe200048070aa */
[----:B------:R-:W-:Y:S01]  /*a860*/  IMAD.MOV.U32 R90, RZ, RZ, R161 ;  /* 0x000000ffff5a7224 */ /* 0x000fe200078e00a1 */
[----:B------:R-:W-:-:S07]  /*a870*/  MOV R15, R55 ;  /* 0x00000037000f7202 */ /* 0x000fce0000000f00 */
.L_x_2763:
[----:B------:R-:W-:Y:S05]  /*a880*/  BSYNC B3 ;  /* 0x0000000000037941 */ /* 0x000fea0003800000 */
.L_x_2762:
[----:B----4-:R-:W-:-:S05]  /*a890*/  IADD3 R40, P2, R29, R11, RZ ;  /* 0x0000000b1d287210 */ /* 0x010fca0007f5e0ff */
[----:B---3--:R-:W-:Y:S01]  /*a8a0*/  IMAD.X R41, R151, 0x1, R112, P2 ;  /* 0x0000000197297824 */ /* 0x008fe200010e0670 */
[----:B------:R-:W-:-:S04]  /*a8b0*/  ISETP.GE.AND P2, PT, R165, R136, PT ;  /* 0x00000088a500720c */ /* 0x000fc80003f46270 */
[----:B0-----:R0:W-:Y:S09]  /*a8c0*/  ST.E.128 desc[UR52][R40.64], R12 ;  /* 0x0000000c28007985 */ /* 0x0011f2000c101d34 */
[----:B------:R-:W-:-:S04]  /*a8d0*/  @!P2 IADD3 R42, P5, R11, R165, RZ ;  /* 0x000000a50b2aa210 */ /* 0x000fc80007fbe0ff */
[----:B------:R-:W-:-:S05]  /*a8e0*/  @!P2 LEA.HI.X.SX32 R43, R165, R151, 0x1, P5 ;  /* 0x00000097a52ba211 */ /* 0x000fca00028f0eff */
[----:B------:R0:W-:Y:S04]  /*a8f0*/  @!P2 ST.E.128 desc[UR52][R42.64], R88 ;  /* 0x000000582a00a985 */ /* 0x0001e8000c101d34 */
.L_x_2761:
[----:B------:R-:W-:Y:S05]  /*a900*/  BSYNC B2 ;  /* 0x0000000000027941 */ /* 0x000fea0003800000 */
.L_x_2760:
        /* <DEDUP_REMOVED lines=25> */
[--C-:B------:R-:W-:Y:S02]  /*aaa0*/  SHF.R.U32.HI R54, RZ, 0x8, R57.reuse ;  /* 0x00000008ff367819 */ /* 0x100fe40000011639 */
[----:B------:R-:W-:Y:S01]  /*aab0*/  LOP3.LUT R46, R57, 0xff0000ff, RZ, 0xc0, !PT ;  /* 0xff0000ff392e7812 */ /* 0x000fe200078ec0ff */
[----:B------:R-:W-:Y:S01]  /*aac0*/  IMAD.SHL.U32 R58, R58, 0x100, RZ ;  /* 0x000001003a3a7824 */ /* 0x000fe200078e00ff */
[----:B------:R-:W-:Y:S02]  /*aad0*/  SHF.R.U32.HI R53, RZ, 0x10, R57 ;  /* 0x00000010ff357819 */ /* 0x000fe40000011639 */
[----:B------:R-:W-:Y:S02]  /*aae0*/  SHF.R.U32.HI R55, RZ, 0x8, R59 ;  /* 0x00000008ff377819 */ /* 0x000fe4000001163b */
[----:B------:R-:W-:-:S02]  /*aaf0*/  LOP3.LUT R88, R59, 0xff0000ff, RZ, 0xc0, !PT ;  /* 0xff0000ff3b587812 */ /* 0x000fc400078ec0ff */
[----:B------:R-:W-:Y:S01]  /*ab00*/  SHF.R.U32.HI R44, RZ, 0x10, R59 ;  /* 0x00000010ff2c7819 */ /* 0x000fe2000001163b */
[----:B------:R-:W-:Y:S01]  /*ab10*/  IMAD.SHL.U32 R59, R54, 0x100, RZ ;  /* 0x00000100363b7824 */ /* 0x000fe200078e00ff */
[----:B------:R-:W-:Y:S01]  /*ab20*/  LOP3.LUT R57, R45, 0xff0000ff, RZ, 0xc0, !PT ;  /* 0xff0000ff2d397812 */ /* 0x000fe200078ec0ff */
[----:B------:R-:W-:Y:S01]  /*ab30*/  IMAD.SHL.U32 R55, R55, 0x100, RZ ;  /* 0x0000010037377824 */ /* 0x000fe200078e00ff */
[----:B------:R-:W-:Y:S02]  /*ab40*/  SHF.R.U32.HI R45, RZ, 0x10, R45 ;  /* 0x00000010ff2d7819 */ /* 0x000fe4000001162d */
[----:B------:R-:W-:Y:S02]  /*ab50*/  LOP3.LUT R57, R57, 0xff00, R58, 0xf8, !PT ;  /* 0x0000ff0039397812 */ /* 0x000fe400078ef83a */
[----:B------:R-:W-:Y:S01]  /*ab60*/  LOP3.LUT R46, R46, 0xff00, R59, 0xf8, !PT ;  /* 0x0000ff002e2e7812 */ /* 0x000fe200078ef83b */
[----:B------:R-:W-:Y:S01]  /*ab70*/  IMAD.U32 R58, R45, 0x10000, RZ ;  /* 0x000100002d3a7824 */ /* 0x000fe200078e00ff */
[----:B------:R-:W-:-:S02]  /*ab80*/  SHF.L.U32 R53, R53, 0x10, RZ ;  /* 0x0000001035357819 */ /* 0x000fc400000006ff */
[----:B------:R-:W-:Y:S02]  /*ab90*/  LOP3.LUT R88, R88, 0xff00, R55, 0xf8, !PT ;  /* 0x0000ff0058587812 */ /* 0x000fe400078ef837 */
[----:B------:R-:W-:Y:S02]  /*aba0*/  LOP3.LUT R55, R46, 0xff0000, R53, 0xf8, !PT ;  /* 0x00ff00002e377812 */ /* 0x000fe400078ef835 */
[----:B------:R-:W-:Y:S02]  /*abb0*/  LOP3.LUT R53, R57, 0xff0000, R58, 0xf8, !PT ;  /* 0x00ff000039357812 */ /* 0x000fe400078ef83a */
        /* <DEDUP_REMOVED lines=28> */
[----:B------:R-:W-:-:S02]  /*ad80*/  HADD2.F32 R13, -RZ, R41.H0_H0 ;  /* 0x20000029ff0d7230 */ /* 0x000fc40000004100 */
[----:B------:R-:W-:Y:S02]  /*ad90*/  HADD2.F32 R91, -RZ, R59.H0_H0 ;  /* 0x2000003bff5b7230 */ /* 0x000fe40000004100 */
[----:B------:R-:W-:Y:S02]  /*ada0*/  HADD2.F32 R53, -RZ, R89.H0_H0 ;  /* 0x20000059ff357230 */ /* 0x000fe40000004100 */
[----:B------:R-:W-:Y:S02]  /*adb0*/  HADD2.F32 R41, -RZ, R41.H1_H1 ;  /* 0x30000029ff297230 */ /* 0x000fe40000004100 */
[-C--:B------:R-:W-:Y:S01]  /*adc0*/  FMUL.FTZ R161, R13, R91.reuse ;  /* 0x0000005b0da17220 */ /* 0x080fe20000410000 */
[----:B------:R-:W-:Y:S02]  /*add0*/  HADD2.F32 R59, -RZ, R59.H1_H1 ;  /* 0x3000003bff3b7230 */ /* 0x000fe40000004100 */
[----:B------:R-:W-:Y:S01]  /*ade0*/  FMUL.FTZ R91, R53, R91 ;  /* 0x0000005b355b7220 */ /* 0x000fe20000410000 */
[----:B------:R-:W-:-:S02]  /*adf0*/  HADD2.F32 R89, -RZ, R89.H1_H1 ;  /* 0x30000059ff597230 */ /* 0x000fc40000004100 */
[-C--:B------:R-:W-:Y:S01]  /*ae00*/  FFMA.FTZ R53, R53, R90.reuse, -R161 ;  /* 0x0000005a35357223 */ /* 0x080fe200000108a1 */
[----:B------:R-:W-:Y:S02]  /*ae10*/  HADD2.F32 R55, -RZ, R55.H1_H1 ;  /* 0x30000037ff377230 */ /* 0x000fe40000004100 */
[----:B------:R-:W-:Y:S01]  /*ae20*/  FFMA.FTZ R13, R13, R90, R91 ;  /* 0x0000005a0d0d7223 */ /* 0x000fe2000001005b */
[-C--:B------:R-:W-:Y:S01]  /*ae30*/  FMUL.FTZ R90, R41, R59.reuse ;  /* 0x0000003b295a7220 */ /* 0x080fe20000410000 */
[----:B------:R-:W-:Y:S01]  /*ae40*/  FMUL.FTZ R91, R89, R59 ;  /* 0x0000003b595b7220 */ /* 0x000fe20000410000 */
[----:B------:R-:W-:Y:S02]  /*ae50*/  IMAD.U32 R47, R47, 0x10000, RZ ;  /* 0x000100002f2f7824 */ /* 0x000fe400078e00ff */
[-C--:B------:R-:W-:Y:S01]  /*ae60*/  FFMA.FTZ R59, R89, R55.reuse, -R90 ;  /* 0x00000037593b7223 */ /* 0x080fe2000001085a */
[----:B------:R-:W-:Y:S01]  /*ae70*/  FFMA.FTZ R55, R41, R55, R91 ;  /* 0x0000003729377223 */ /* 0x000fe2000001005b */
[----:B------:R-:W-:-:S03]  /*ae80*/  IMAD.SHL.U32 R41, R54, 0x100, RZ ;  /* 0x0000010036297824 */ /* 0x000fc600078e00ff */
[----:B------:R-:W-:Y:S02]  /*ae90*/  F2FP.SATFINITE.E4M3.F32.PACK_AB_MERGE_C R53, R59, R53, RZ ;  /* 0x000000353b35723e */ /* 0x000fe400048070ff */
[----:B------:R-:W-:Y:S01]  /*aea0*/  LOP3.LUT R56, R56, 0xff00, R41, 0xf8, !PT ;  /* 0x0000ff0038387812 */ /* 0x000fe200078ef829 */
[----:B------:R-:W-:Y:S01]  /*aeb0*/  IMAD.U32 R41, R44, 0x10000, RZ ;  /* 0x000100002c297824 */ /* 0x000fe200078e00ff */
[-C--:B------:R-:W-:Y:S02]  /*aec0*/  F2FP.F16.E4M3.UNPACK_B R44, R43.reuse ;  /* 0x0000002bff2c723e */ /* 0x080fe400020006ff */
[----:B------:R-:W-:Y:S02]  /*aed0*/  F2FP.F16.E4M3.UNPACK_B R43, R43.H1 ;  /* 0x0000002bff2b723e */ /* 0x000fe400030006ff */
[----:B------:R-:W-:Y:S01]  /*aee0*/  LOP3.LUT R54, R88, 0xff0000, R41, 0xf8, !PT ;  /* 0x00ff000058367812 */ /* 0x000fe200078ef829 */
[----:B------:R-:W-:Y:S01]  /*aef0*/  HADD2.F32 R90, -RZ, R44.H0_H0 ;  /* 0x2000002cff5a7230 */ /* 0x000fe20000004100 */
[----:B------:R-:W-:-:S02]  /*af00*/  LOP3.LUT R41, R56, 0xff0000, R47, 0xf8, !PT ;  /* 0x00ff000038297812 */ /* 0x000fc400078ef82f */
[----:B------:R-:W-:Y:S02]  /*af10*/  MOV R56, R15 ;  /* 0x0000000f00387202 */ /* 0x000fe40000000f00 */
[-C--:B------:R-:W-:Y:S02]  /*af20*/  F2FP.F16.E4M3.UNPACK_B R88, R41.reuse ;  /* 0x00000029ff58723e */ /* 0x080fe400020006ff */
[----:B------:R-:W-:Y:S02]  /*af30*/  F2FP.F16.E4M3.UNPACK_B R15, R56 ;  /* 0x00000038ff0f723e */ /* 0x000fe400020006ff */
        /* <DEDUP_REMOVED lines=14> */
[----:B------:R-:W-:Y:S01]  /*b020*/  F2FP.SATFINITE.E4M3.F32.PACK_AB_MERGE_C R57, R57, R58, R53 ;  /* 0x0000003a3939723e */ /* 0x000fe20004807035 */
[--C-:B------:R-:W-:Y:S01]  /*b030*/  HADD2.F32 R91, -RZ, R41.reuse.H0_H0 ;  /* 0x20000029ff5b7230 */ /* 0x100fe20000004100 */
[----:B------:R-:W-:Y:S01]  /*b040*/  F2FP.F16.E4M3.UNPACK_B R53, R40.H1 ;  /* 0x00000028ff35723e */ /* 0x000fe200030006ff */
[----:B------:R-:W-:-:S02]  /*b050*/  HADD2.F32 R41, -RZ, R41.H1_H1 ;  /* 0x30000029ff297230 */ /* 0x000fc40000004100 */
[-C--:B------:R-:W-:Y:S01]  /*b060*/  FMUL.FTZ R44, R47, R88.reuse ;  /* 0x000000582f2c7220 */ /* 0x080fe20000410000 */
[----:B------:R-:W-:Y:S02]  /*b070*/  F2FP.SATFINITE.E4M3.F32.PACK_AB_MERGE_C R13, R55, R13, RZ ;  /* 0x0000000d370d723e */ /* 0x000fe400048070ff */
[----:B------:R-:W-:Y:S01]  /*b080*/  F2FP.F16.E4M3.UNPACK_B R55, R159.H1 ;  /* 0x0000009fff37723e */ /* 0x000fe200030006ff */
        /* <DEDUP_REMOVED lines=8> */
[----:B------:R-:W-:Y:S01]  /*b110*/  F2FP.F16.E4M3.UNPACK_B R159, R159 ;  /* 0x0000009fff9f723e */ /* 0x000fe200020006ff */
[----:B------:R-:W-:-:S02]  /*b120*/  HADD2.F32 R43, -RZ, R43.H1_H1 ;  /* 0x3000002bff2b7230 */ /* 0x000fc40000004100 */
        /* <DEDUP_REMOVED lines=26> */
[-C--:B------:R-:W-:Y:S01]  /*b2d0*/  FFMA.FTZ R88, R58, R59.reuse, -R88 ;  /* 0x0000003b3a587223 */ /* 0x080fe20000010858 */
        /* <DEDUP_REMOVED lines=24> */
[----:B------:R-:W-:Y:S01]  /*b460*/  FFMA.FTZ R53, R12, R159, -R53 ;  /* 0x0000009f0c357223 */ /* 0x000fe20000010835 */
[----:B------:R-:W-:Y:S01]  /*b470*/  F2FP.SATFINITE.E4M3.F32.PACK_AB_MERGE_C R41, R41, R91, RZ ;  /* 0x0000005b2929723e */ /* 0x000fe200048070ff */
[----:B------:R-:W-:Y:S01]  /*b480*/  FFMA.FTZ R12, R40, R159, R157 ;  /* 0x0000009f280c7223 */ /* 0x000fe2000001009d */
[----:B------:R-:W-:Y:S01]  /*b490*/  IMAD.MOV.U32 R40, RZ, RZ, R14 ;  /* 0x000000ffff287224 */ /* 0x000fe200078e000e */
[----:B------:R-:W-:Y:S01]  /*b4a0*/  F2FP.F16.E4M3.UNPACK_B R14, R158.H1 ;  /* 0x0000009eff0e723e */ /* 0x000fe200030006ff */
[----:B------:R-:W-:Y:S01]  /*b4b0*/  HADD2.F32 R157, -RZ, R55.H0_H0 ;  /* 0x20000037ff9d7230 */ /* 0x000fe20000004100 */
[----:B------:R-:W-:Y:S01]  /*b4c0*/  F2FP.SATFINITE.E4M3.F32.PACK_AB_MERGE_C R58, R53, R58, R47 ;  /* 0x0000003a353a723e */ /* 0x000fe2000480702f */
[----:B------:R-:W-:Y:S01]  /*b4d0*/  IMAD.MOV.U32 R15, RZ, RZ, R43 ;  /* 0x000000ffff0f7224 */ /* 0x000fe200078e002b */
        /* <DEDUP_REMOVED lines=13> */
[----:B------:R-:W-:Y:S01]  /*b5b0*/  MOV R43, R89 ;  /* 0x00000059002b7202 */ /* 0x000fe20000000f00 */
[-C--:B------:R-:W-:Y:S01]  /*b5c0*/  FFMA.FTZ R159, R88, R157.reuse, -R159 ;  /* 0x0000009d589f7223 */ /* 0x080fe2000001089f */
[-C--:B------:R-:W-:Y:S01]  /*b5d0*/  FMUL.FTZ R88, R53, R14.reuse ;  /* 0x0000000e35587220 */ /* 0x080fe20000410000 */
[----:B------:R-:W-:Y:S01]  /*b5e0*/  FFMA.FTZ R161, R54, R157, R161 ;  /* 0x0000009d36a17223 */ /* 0x000fe200000100a1 */
[----:B------:R-:W-:Y:S02]  /*b5f0*/  HADD2.F32 R54, -RZ, R55.H1_H1 ;  /* 0x30000037ff367230 */ /* 0x000fe40000004100 */
[----:B------:R-:W-:Y:S01]  /*b600*/  FMUL.FTZ R14, R47, R14 ;  /* 0x0000000e2f0e7220 */ /* 0x000fe20000410000 */
[----:B------:R-:W-:-:S02]  /*b610*/  HADD2.F32 R157, -RZ, R158.H0_H0 ;  /* 0x2000009eff9d7230 */ /* 0x000fc40000004100 */
[----:B------:R-:W-:Y:S02]  /*b620*/  HADD2.F32 R55, -RZ, R40.H0_H0 ;  /* 0x20000028ff377230 */ /* 0x000fe40000004100 */
[-C--:B------:R-:W-:Y:S01]  /*b630*/  FFMA.FTZ R14, R53, R54.reuse, R14 ;  /* 0x00000036350e7223 */ /* 0x080fe2000001000e */
[----:B------:R-:W-:Y:S02]  /*b640*/  HADD2.F32 R53, -RZ, R42.H0_H0 ;  /* 0x2000002aff357230 */ /* 0x000fe40000004100 */
[----:B------:R-:W-:Y:S01]  /*b650*/  FFMA.FTZ R47, R47, R54, -R88 ;  /* 0x000000362f2f7223 */ /* 0x000fe20000010858 */
[----:B------:R-:W-:Y:S02]  /*b660*/  HADD2.F32 R54, -RZ, R160.H0_H0 ;  /* 0x200000a0ff367230 */ /* 0x000fe40000004100 */
[----:B------:R-:W-:Y:S02]  /*b670*/  HADD2.F32 R158, -RZ, R158.H1_H1 ;  /* 0x3000009eff9e7230 */ /* 0x000fe40000004100 */
[-C--:B------:R-:W-:Y:S01]  /*b680*/  FMUL.FTZ R88, R53, R157.reuse ;  /* 0x0000009d35587220 */ /* 0x080fe20000410000 */
[----:B------:R-:W-:Y:S01]  /*b690*/  FMUL.FTZ R157, R55, R157 ;  /* 0x0000009d379d7220 */ /* 0x000fe20000410000 */
[----:B------:R-:W-:Y:S01]  /*b6a0*/  HADD2.F32 R160, -RZ, R160.H1_H1 ;  /* 0x300000a0ffa07230 */ /* 0x000fe20000004100 */
[----:B------:R-:W-:Y:S01]  /*b6b0*/  F2FP.SATFINITE.E4M3.F32.PACK_AB_MERGE_C R47, R47, R159, RZ ;  /* 0x0000009f2f2f723e */ /* 0x000fe200048070ff */
[-C--:B------:R-:W-:Y:S01]  /*b6c0*/  FFMA.FTZ R88, R55, R54.reuse, -R88 ;  /* 0x0000003637587223 */ /* 0x080fe20000010858 */
[----:B------:R-:W-:Y:S01]  /*b6d0*/  FFMA.FTZ R157, R53, R54, R157 ;  /* 0x00000036359d7223 */ /* 0x000fe2000001009d */
[----:B------:R-:W-:Y:S01]  /*b6e0*/  HADD2.F32 R53, -RZ, R42.H1_H1 ;  /* 0x3000002aff357230 */ /* 0x000fe20000004100 */
[----:B------:R-:W-:Y:S01]  /*b6f0*/  F2FP.SATFINITE.E4M3.F32.PACK_AB_MERGE_C R161, R14, R161, RZ ;  /* 0x000000a10ea1723e */ /* 0x000fe200048070ff */
[----:B------:R-:W-:-:S03]  /*b700*/  HADD2.F32 R55, -RZ, R40.H1_H1 ;  /* 0x30000028ff377230 */ /* 0x000fc60000004100 */
[-C--:B------:R-:W-:Y:S02]  /*b710*/  FMUL.FTZ R40, R53, R158.reuse ;  /* 0x0000009e35287220 */ /* 0x080fe40000410000 */
[C---:B------:R-:W-:Y:S02]  /*b720*/  FMUL.FTZ R158, R55.reuse, R158 ;  /* 0x0000009e379e7220 */ /* 0x040fe40000410000 */
[-C--:B------:R-:W-:Y:S01]  /*b730*/  FFMA.FTZ R55, R55, R160.reuse, -R40 ;  /* 0x000000a037377223 */ /* 0x080fe20000010828 */
[----:B------:R-:W-:Y:S01]  /*b740*/  F2FP.SATFINITE.E4M3.F32.PACK_AB_MERGE_C R40, R12, R59, R41 ;  /* 0x0000003b0c28723e */ /* 0x000fe20004807029 */
[----:B------:R-:W-:Y:S01]  /*b750*/  FFMA.FTZ R160, R53, R160, R158 ;  /* 0x000000a035a07223 */ /* 0x000fe2000001009e */
[----:B------:R-:W-:Y:S01]  /*b760*/  F2FP.SATFINITE.E4M3.F32.PACK_AB_MERGE_C R41, R45, R46, R13 ;  /* 0x0000002e2d29723e */ /* 0x000fe2000480700d */
[----:B------:R-:W-:Y:S01]  /*b770*/  IMAD.MOV.U32 R12, RZ, RZ, R58 ;  /* 0x000000ffff0c7224 */ /* 0x000fe200078e003a */
[----:B------:R-:W-:Y:S01]  /*b780*/  F2FP.SATFINITE.E4M3.F32.PACK_AB_MERGE_C R14, R55, R88, R47 ;  /* 0x00000058370e723e */ /* 0x000fe2000480702f */
[----:B------:R-:W-:Y:S01]  /*b790*/  IMAD.MOV.U32 R13, RZ, RZ, R57 ;  /* 0x000000ffff0d7224 */ /* 0x000fe200078e0039 */
[----:B------:R-:W-:-:S07]  /*b7a0*/  F2FP.SATFINITE.E4M3.F32.PACK_AB_MERGE_C R42, R160, R157, R161 ;  /* 0x0000009da02a723e */ /* 0x000fce00048070a1 */
.L_x_2767:
[----:B------:R-:W-:Y:S05]  /*b7b0*/  BSYNC B3 ;  /* 0x0000000000037941 */ /* 0x000fea0003800000 */
.L_x_2766:
[----:B----4-:R-:W-:-:S05]  /*b7c0*/  IADD3 R44, P2, R30, R11, RZ ;  /* 0x0000000b1e2c7210 */ /* 0x010fca0007f5e0ff */
[----:B---3--:R-:W-:Y:S01]  /*b7d0*/  IMAD.X R45, R151, 0x1, R111, P2 ;  /* 0x00000001972d7824 */ /* 0x008fe200010e066f */
[----:B------:R-:W-:-:S04]  /*b7e0*/  ISETP.GE.AND P2, PT, R52, R136, PT ;  /* 0x000000883400720c */ /* 0x000fc80003f46270 */
[----:B0-----:R0:W-:Y:S09]  /*b7f0*/  ST.E.128 desc[UR52][R44.64], R12 ;  /* 0x0000000c2c007985 */ /* 0x0011f2000c101d34 */
[----:B------:R-:W-:-:S04]  /*b800*/  @!P2 IADD3 R46, P5, R11, R52, RZ ;  /* 0x000000340b2ea210 */ /* 0x000fc80007fbe0ff */
[----:B------:R-:W-:-:S05]  /*b810*/  @!P2 LEA.HI.X.SX32 R47, R52, R151, 0x1, P5 ;  /* 0x00000097342fa211 */ /* 0x000fca00028f0eff */
[----:B------:R0:W-:Y:S04]  /*b820*/  @!P2 ST.E.128 desc[UR52][R46.64], R40 ;  /* 0x000000282e00a985 */ /* 0x0001e8000c101d34 */
.L_x_2765:
[----:B------:R-:W-:Y:S05]  /*b830*/  BSYNC B2 ;  /* 0x0000000000027941 */ /* 0x000fea0003800000 */
.L_x_2764:
[----:B------:R-:W-:-:S13]  /*b840*/  ISETP.NE.AND P2, PT, R34, RZ, PT ;  /* 0x000000ff2200720c */ /* 0x000fda0003f45270 */
[----:B------:R-:W-:Y:S05]  /*b850*/  @!P2 BRA `(.L_x_2759) ;  /* 0x0000000c00d0a947 */ /* 0x000fea0003800000 */
[----:B------:R-:W-:Y:S01]  /*b860*/  LOP3.LUT P5, RZ, R22, 0x1, RZ, 0xc0, !PT ;  /* 0x0000000116ff7812 */ /* 0x000fe200078ac0ff */
[----:B------:R-:W-:Y:S01]  /*b870*/  BSSY B2, `(.L_x_2768) ;  /* 0x00000ed000027945 */ /* 0x000fe20003800000 */
[----:B0---4-:R-:W-:Y:S02]  /*b880*/  IADD3 R44, P2, R31, R11, RZ ;  /* 0x0000000b1f2c7210 */ /* 0x011fe40007f5e0ff */
[----:B------:R-:W-:-:S03]  /*b890*/  SEL R12, R118, R145, !P5 ;  /* 0x00000091760c7207 */ /* 0x000fc60006800000 */
[----:B---3--:R-:W-:Y:S01]  /*b8a0*/  IMAD.X R45, R151, 0x1, R110, P2 ;  /* 0x00000001972d7824 */ /* 0x008fe200010e066e */
[----:B------:R-:W-:Y:S02]  /*b8b0*/  SHF.R.S32.HI R13, RZ, 0x1f, R12 ;  /* 0x0000001fff0d7819 */ /* 0x000fe4000001140c */
[----:B------:R-:W-:Y:S02]  /*b8c0*/  ISETP.GE.AND P2, PT, R4, R117, PT ;  /* 0x000000750400720c */ /* 0x000fe40003f46270 */
        /* <DEDUP_REMOVED lines=15> */
[----:B------:R-:W3:Y:S01]  /*b9c0*/  LDS.128 R40, [R40+0x1a400] ;  /* 0x01a4000028287984 */ /* 0x000ee20000000c00 */
[----:B------:R-:W-:Y:S05]  /*b9d0*/  @P2 BRA `(.L_x_2769) ;  /* 0x0000000c00582947 */ /* 0x000fea0003800000 */
[--C-:B------:R-:W-:Y:S01]  /*b9e0*/  SHF.R.U32.HI R48, RZ, 0x10, R61.reuse ;  /* 0x00000010ff307819 */ /* 0x100fe2000001163d */
[----:B---3--:R-:W-:Y:S01]  /*b9f0*/  IMAD.MOV.U32 R62, RZ, RZ, R40 ;  /* 0x000000ffff3e7224 */ /* 0x008fe200078e0028 */
[----:B------:R-:W-:Y:S02]  /*ba00*/  SHF.R.U32.HI R46, RZ, 0x8, R61 ;  /* 0x00000008ff2e7819 */ /* 0x000fe4000001163d */
[----:B------:R-:W-:Y:S01]  /*ba10*/  LOP3.LUT R53, R61, 0xff0000ff, RZ, 0xc0, !PT ;  /* 0xff0000ff3d357812 */ /* 0x000fe200078ec0ff */
[----:B0-----:R-:W-:Y:S01]  /*ba20*/  IMAD.MOV.U32 R61, RZ, RZ, R12 ;  /* 0x000000ffff3d7224 */ /* 0x001fe200078e000c */
[--C-:B------:R-:W-:Y:S01]  /*ba30*/  SHF.R.U32.HI R50, RZ, 0x10, R63.reuse ;  /* 0x00000010ff327819 */ /* 0x100fe2000001163f */
[----:B------:R-:W-:Y:S01]  /*ba40*/  IMAD.SHL.U32 R46, R46, 0x100, RZ ;  /* 0x000001002e2e7824 */ /* 0x000fe200078e00ff */
[----:B------:R-:W-:Y:S02]  /*ba50*/  SHF.R.U32.HI R52, RZ, 0x8, R63 ;  /* 0x00000008ff347819 */ /* 0x000fe4000001163f */
[----:B------:R-:W-:-:S02]  /*ba60*/  LOP3.LUT R55, R63, 0xff0000ff, RZ, 0xc0, !PT ;  /* 0xff0000ff3f377812 */ /* 0x000fc400078ec0ff */
[----:B------:R-:W-:Y:S01]  /*ba70*/  F2FP.F16.E4M3.UNPACK_B R63, R62.H1 ;  /* 0x0000003eff3f723e */ /* 0x000fe200030006ff */
[----:B------:R-:W-:Y:S01]  /*ba80*/  IMAD.SHL.U32 R52, R52, 0x100, RZ ;  /* 0x0000010034347824 */ /* 0x000fe200078e00ff */
[----:B------:R-:W-:Y:S02]  /*ba90*/  F2FP.F16.E4M3.UNPACK_B R88, R152.H1 ;  /* 0x00000098ff58723e */ /* 0x000fe400030006ff */
[----:B------:R-:W-:Y:S01]  /*baa0*/  F2FP.F16.E4M3.UNPACK_B R59, R61.H1 ;  /* 0x0000003dff3b723e */ /* 0x000fe200030006ff */
[----:B------:R-:W-:Y:S01]  /*bab0*/  HADD2.F32 R40, -RZ, R63.H0_H0 ;  /* 0x2000003fff287230 */ /* 0x000fe20000004100 */
[--C-:B------:R-:W-:Y:S01]  /*bac0*/  SHF.R.U32.HI R54, RZ, 0x10, R49.reuse ;  /* 0x00000010ff367819 */ /* 0x100fe20000011631 */
[--C-:B------:R-:W-:Y:S01]  /*bad0*/  HADD2.F32 R90, -RZ, R88.reuse.H1_H1 ;  /* 0x30000058ff5a7230 */ /* 0x100fe20000004100 */
[----:B------:R-:W-:Y:S01]  /*bae0*/  SHF.R.U32.HI R56, RZ, 0x8, R49 ;  /* 0x00000008ff387819 */ /* 0x000fe20000011631 */
[----:B------:R-:W-:Y:S01]  /*baf0*/  HADD2.F32 R12, -RZ, R59.H0_H0 ;  /* 0x2000003bff0c7230 */ /* 0x000fe20000004100 */
[----:B------:R-:W-:Y:S01]  /*bb00*/  LOP3.LUT R58, R49, 0xff0000ff, RZ, 0xc0, !PT ;  /* 0xff0000ff313a7812 */ /* 0x000fe200078ec0ff */
[----:B------:R-:W-:Y:S01]  /*bb10*/  HADD2.F32 R63, -RZ, R63.H1_H1 ;  /* 0x3000003fff3f7230 */ /* 0x000fe20000004100 */
[--C-:B------:R-:W-:Y:S01]  /*bb20*/  SHF.R.U32.HI R49, RZ, 0x10, R51.reuse ;  /* 0x00000010ff317819 */ /* 0x100fe20000011633 */
[----:B------:R-:W-:Y:S01]  /*bb30*/  HADD2.F32 R59, -RZ, R59.H1_H1 ;  /* 0x3000003bff3b7230 */ /* 0x000fe20000004100 */
[----:B------:R-:W-:Y:S01]  /*bb40*/  SHF.R.U32.HI R57, RZ, 0x8, R51 ;  /* 0x00000008ff397819 */ /* 0x000fe20000011633 */
[----:B------:R-:W-:Y:S01]  /*bb50*/  HADD2.F32 R91, -RZ, R88.H0_H0 ;  /* 0x20000058ff5b7230 */ /* 0x000fe20000004100 */
[----:B------:R-:W-:Y:S01]  /*bb60*/  LOP3.LUT R60, R51, 0xff0000ff, RZ, 0xc0, !PT ;  /* 0xff0000ff333c7812 */ /* 0x000fe200078ec0ff */
[----:B------:R-:W-:Y:S01]  /*bb70*/  FMUL.FTZ R158, R63, R90 ;  /* 0x0000005a3f9e7220 */ /* 0x000fe20000410000 */
[----:B------:R-:W-:Y:S01]  /*bb80*/  F2FP.F16.E4M3.UNPACK_B R51, R154.H1 ;  /* 0x0000009aff33723e */ /* 0x000fe200030006ff */
[----:B------:R-:W-:Y:S01]  /*bb90*/  FMUL.FTZ R90, R59, R90 ;  /* 0x0000005a3b5a7220 */ /* 0x000fe20000410000 */
[-C--:B------:R-:W-:Y:S01]  /*bba0*/  FMUL.FTZ R157, R40, R91.reuse ;  /* 0x0000005b289d7220 */ /* 0x080fe20000410000 */
[----:B------:R-:W-:Y:S01]  /*bbb0*/  FMUL.FTZ R91, R12, R91 ;  /* 0x0000005b0c5b7220 */ /* 0x000fe20000410000 */
[----:B------:R-:W-:Y:S01]  /*bbc0*/  F2FP.F16.E4M3.UNPACK_B R152, R152 ;  /* 0x00000098ff98723e */ /* 0x000fe200020006ff */
[--C-:B------:R-:W-:Y:S01]  /*bbd0*/  HADD2.F32 R88, -RZ, R51.reuse.H1_H1 ;  /* 0x30000033ff587230 */ /* 0x100fe20000004100 */
[----:B------:R-:W-:Y:S01]  /*bbe0*/  F2FP.F16.E4M3.UNPACK_B R61, R61 ;  /* 0x0000003dff3d723e */ /* 0x000fe200020006ff */
[----:B------:R-:W-:Y:S01]  /*bbf0*/  HADD2.F32 R89, -RZ, R51.H0_H0 ;  /* 0x20000033ff597230 */ /* 0x000fe20000004100 */
[----:B------:R-:W-:Y:S01]  /*bc00*/  F2FP.F16.E4M3.UNPACK_B R154, R154 ;  /* 0x0000009aff9a723e */ /* 0x000fe200020006ff */
[----:B------:R-:W-:-:S02]  /*bc10*/  IMAD.SHL.U32 R57, R57, 0x100, RZ ;  /* 0x0000010039397824 */ /* 0x000fc400078e00ff */
[----:B------:R-:W-:Y:S01]  /*bc20*/  FFMA.FTZ R51, R63, R88, R90 ;  /* 0x000000583f337223 */ /* 0x000fe2000001005a */
[----:B------:R-:W-:Y:S01]  /*bc30*/  F2FP.F16.E4M3.UNPACK_B R63, R62 ;  /* 0x0000003eff3f723e */ /* 0x000fe200020006ff */
[-C--:B------:R-:W-:Y:S01]  /*bc40*/  FFMA.FTZ R40, R40, R89.reuse, R91 ;  /* 0x0000005928287223 */ /* 0x080fe2000001005b */
[----:B------:R-:W-:Y:S01]  /*bc50*/  FFMA.FTZ R59, R59, R88, -R158 ;  /* 0x000000583b3b7223 */ /* 0x000fe2000001089e */
[----:B------:R-:W-:Y:S02]  /*bc60*/  HADD2.F32 R91, -RZ, R152.H0_H0 ;  /* 0x20000098ff5b7230 */ /* 0x000fe40000004100 */
[----:B------:R-:W-:Y:S01]  /*bc70*/  FFMA.FTZ R12, R12, R89, -R157 ;  /* 0x000000590c0c7223 */ /* 0x000fe2000001089d */
[----:B------:R-:W-:Y:S01]  /*bc80*/  HADD2.F32 R62, -RZ, R63.H0_H0 ;  /* 0x2000003fff3e7230 */ /* 0x000fe20000004100 */
[----:B------:R-:W-:Y:S01]  /*bc90*/  LOP3.LUT R55, R55, 0xff00, R52, 0xf8, !PT ;  /* 0x0000ff0037377812 */ /* 0x000fe200078ef834 */
[----:B------:R-:W-:Y:S01]  /*bca0*/  HADD2.F32 R88, -RZ, R61.H0_H0 ;  /* 0x2000003dff587230 */ /* 0x000fe20000004100 */
[----:B------:R-:W-:Y:S01]  /*bcb0*/  LOP3.LUT R53, R53, 0xff00, R46, 0xf8, !PT ;  /* 0x0000ff0035357812 */ /* 0x000fe200078ef82e */
        /* <DEDUP_REMOVED lines=9> */
[----:B------:R-:W-:Y:S01]  /*bd50*/  SHF.L.U32 R48, R48, 0x10, RZ ;  /* 0x0000001030307819 */ /* 0x000fe200000006ff */
[----:B------:R-:W-:Y:S01]  /*bd60*/  IMAD.U32 R52, R54, 0x10000, RZ ;  /* 0x0001000036347824 */ /* 0x000fe200078e00ff */
[----:B------:R-:W-:Y:S01]  /*bd70*/  F2FP.SATFINITE.E4M3.F32.PACK_AB_MERGE_C R40, R51, R40, RZ ;  /* 0x000000283328723e */ /* 0x000fe200048070ff */
[----:B------:R-:W-:-:S02]  /*bd80*/  IMAD.U32 R46, R50, 0x10000, RZ ;  /* 0x00010000322e7824 */ /* 0x000fc400078e00ff */
[-C--:B------:R-:W-:Y:S01]  /*bd90*/  FMUL.FTZ R90, R89, R152.reuse ;  /* 0x00000098595a7220 */ /* 0x080fe20000410000 */
[----:B------:R-:W-:Y:S01]  /*bda0*/  FMUL.FTZ R152, R61, R152 ;  /* 0x000000983d987220 */ /* 0x000fe20000410000 */
[----:B------:R-:W-:Y:S01]  /*bdb0*/  LOP3.LUT R48, R53, 0xff0000, R48, 0xf8, !PT ;  /* 0x00ff000035307812 */ /* 0x000fe200078ef830 */
[----:B------:R-:W-:Y:S02]  /*bdc0*/  IMAD.U32 R49, R49, 0x10000, RZ ;  /* 0x0001000031317824 */ /* 0x000fe400078e00ff */
[-C--:B------:R-:W-:Y:S01]  /*bdd0*/  FFMA.FTZ R63, R61, R154.reuse, -R90 ;  /* 0x0000009a3d3f7223 */ /* 0x080fe2000001085a */
[----:B------:R-:W-:Y:S01]  /*bde0*/  FFMA.FTZ R61, R89, R154, R152 ;  /* 0x0000009a593d7223 */ /* 0x000fe20000010098 */
[----:B------:R-:W-:Y:S01]  /*bdf0*/  IMAD.MOV.U32 R89, RZ, RZ, R42 ;  /* 0x000000ffff597224 */ /* 0x000fe200078e002a */
[----:B------:R-:W-:Y:S02]  /*be00*/  MOV R42, R14 ;  /* 0x0000000e002a7202 */ /* 0x000fe40000000f00 */
[----:B------:R-:W-:-:S02]  /*be10*/  F2FP.F16.E4M3.UNPACK_B R14, R153.H1 ;  /* 0x00000099ff0e723e */ /* 0x000fc400030006ff */
[----:B------:R-:W-:Y:S02]  /*be20*/  F2FP.F16.E4M3.UNPACK_B R91, R89.H1 ;  /* 0x00000059ff5b723e */ /* 0x000fe400030006ff */
[----:B------:R-:W-:Y:S01]  /*be30*/  F2FP.F16.E4M3.UNPACK_B R90, R42.H1 ;  /* 0x0000002aff5a723e */ /* 0x000fe200030006ff */
[----:B------:R-:W-:Y:S01]  /*be40*/  HADD2.F32 R160, -RZ, R14.H0_H0 ;  /* 0x2000000effa07230 */ /* 0x000fe20000004100 */
[----:B------:R-:W-:Y:S01]  /*be50*/  F2FP.F16.E4M3.UNPACK_B R154, R155.H1 ;  /* 0x0000009bff9a723e */ /* 0x000fe200030006ff */
[----:B------:R-:W-:Y:S01]  /*be60*/  HADD2.F32 R152, -RZ, R91.H0_H0 ;  /* 0x2000005bff987230 */ /* 0x000fe20000004100 */
[----:B------:R-:W-:Y:S01]  /*be70*/  F2FP.F16.E4M3.UNPACK_B R153, R153 ;  /* 0x00000099ff99723e */ /* 0x000fe200020006ff */
[----:B------:R-:W-:Y:S01]  /*be80*/  HADD2.F32 R157, -RZ, R90.H0_H0 ;  /* 0x2000005aff9d7230 */ /* 0x000fe20000004100 */
[----:B------:R-:W-:Y:S01]  /*be90*/  F2FP.F16.E4M3.UNPACK_B R89, R89 ;  /* 0x00000059ff59723e */ /* 0x000fe200020006ff */
[----:B------:R-:W-:Y:S02]  /*bea0*/  HADD2.F32 R158, -RZ, R154.H0_H0 ;  /* 0x2000009aff9e7230 */ /* 0x000fe40000004100 */
[----:B------:R-:W-:Y:S01]  /*beb0*/  FMUL.FTZ R159, R152, R160 ;  /* 0x000000a0989f7220 */ /* 0x000fe20000410000 */
[----:B------:R-:W-:-:S02]  /*bec0*/  HADD2.F32 R14, -RZ, R14.H1_H1 ;  /* 0x3000000eff0e7230 */ /* 0x000fc40000004100 */
        /* <DEDUP_REMOVED lines=13> */
[----:B------:R-:W-:Y:S01]  /*bfa0*/  HADD2.F32 R91, -RZ, R89.H0_H0 ;  /* 0x20000059ff5b7230 */ /* 0x000fe20000004100 */
[----:B------:R-:W-:Y:S01]  /*bfb0*/  F2FP.F16.E4M3.UNPACK_B R51, R41 ;  /* 0x00000029ff33723e */ /* 0x000fe200020006ff */
[----:B------:R-:W-:Y:S01]  /*bfc0*/  HADD2.F32 R154, -RZ, R42.H0_H0 ;  /* 0x2000002aff9a7230 */ /* 0x000fe20000004100 */
[----:B------:R-:W-:Y:S01]  /*bfd0*/  F2FP.F16.E4M3.UNPACK_B R54, R13 ;  /* 0x0000000dff36723e */ /* 0x000fe200020006ff */
[----:B------:R-:W-:Y:S02]  /*bfe0*/  HADD2.F32 R152, -RZ, R155.H0_H0 ;  /* 0x2000009bff987230 */ /* 0x000fe40000004100 */
[-C--:B------:R-:W-:Y:S01]  /*bff0*/  FMUL.FTZ R157, R91, R158.reuse ;  /* 0x0000009e5b9d7220 */ /* 0x080fe20000410000 */
[----:B------:R-:W-:Y:S01]  /*c000*/  LOP3.LUT R60, R60, 0xff00, R57, 0xf8, !PT ;  /* 0x0000ff003c3c7812 */ /* 0x000fe200078ef839 */
[C---:B------:R-:W-:Y:S01]  /*c010*/  FMUL.FTZ R158, R154.reuse, R158 ;  /* 0x0000009e9a9e7220 */ /* 0x040fe20000410000 */
[----:B------:R-:W-:Y:S01]  /*c020*/  F2FP.F16.E4M3.UNPACK_B R57, R48 ;  /* 0x00000030ff39723e */ /* 0x000fe200020006ff */
[-C--:B------:R-:W-:Y:S01]  /*c030*/  FFMA.FTZ R157, R154, R152.reuse, -R157 ;  /* 0x000000989a9d7223 */ /* 0x080fe2000001089d */
[----:B------:R-:W-:Y:S01]  /*c040*/  LOP3.LUT R46, R55, 0xff0000, R46, 0xf8, !PT ;  /* 0x00ff0000372e7812 */ /* 0x000fe200078ef82e */
[----:B------:R-:W-:Y:S01]  /*c050*/  FFMA.FTZ R158, R91, R152, R158 ;  /* 0x000000985b9e7223 */ /* 0x000fe2000001009e */
[----:B------:R-:W-:Y:S01]  /*c060*/  IMAD.SHL.U32 R91, R56, 0x100, RZ ;  /* 0x00000100385b7824 */ /* 0x000fe200078e00ff */
[----:B------:R-:W-:Y:S01]  /*c070*/  F2FP.SATFINITE.E4M3.F32.PACK_AB_MERGE_C R160, R14, R160, RZ ;  /* 0x000000a00ea0723e */ /* 0x000fe200048070ff */
[----:B------:R-:W-:Y:S01]  /*c080*/  HADD2.F32 R56, -RZ, R51.H0_H0 ;  /* 0x20000033ff387230 */ /* 0x000fe20000004100 */
[----:B------:R-:W-:Y:S01]  /*c090*/  F2FP.SATFINITE.E4M3.F32.PACK_AB_MERGE_C R12, R59, R12, RZ ;  /* 0x0000000c3b0c723e */ /* 0x000fe200048070ff */
[--C-:B------:R-:W-:Y:S01]  /*c0a0*/  HADD2.F32 R55, -RZ, R54.reuse.H0_H0 ;  /* 0x20000036ff377230 */ /* 0x100fe20000004100 */
[----:B------:R-:W-:Y:S01]  /*c0b0*/  LOP3.LUT R91, R58, 0xff00, R91, 0xf8, !PT ;  /* 0x0000ff003a5b7812 */ /* 0x000fe200078ef85b */
[--C-:B------:R-:W-:Y:S01]  /*c0c0*/  HADD2.F32 R14, -RZ, R57.reuse.H0_H0 ;  /* 0x20000039ff0e7230 */ /* 0x100fe20000004100 */
[----:B------:R-:W-:Y:S01]  /*c0d0*/  F2FP.SATFINITE.E4M3.F32.PACK_AB_MERGE_C R40, R61, R62, R40 ;  /* 0x0000003e3d28723e */ /* 0x000fe20004807028 */
[----:B------:R-:W-:Y:S01]  /*c0e0*/  HADD2.F32 R54, -RZ, R54.H1_H1 ;  /* 0x30000036ff367230 */ /* 0x000fe20000004100 */
[----:B------:R-:W-:Y:S01]  /*c0f0*/  LOP3.LUT R52, R91, 0xff0000, R52, 0xf8, !PT ;  /* 0x00ff00005b347812 */ /* 0x000fe200078ef834 */
[----:B------:R-:W-:Y:S01]  /*c100*/  HADD2.F32 R57, -RZ, R57.H1_H1 ;  /* 0x30000039ff397230 */ /* 0x000fe20000004100 */
[----:B------:R-:W-:Y:S01]  /*c110*/  F2FP.SATFINITE.E4M3.F32.PACK_AB_MERGE_C R12, R63, R88, R12 ;  /* 0x000000583f0c723e */ /* 0x000fe2000480700c */
[----:B------:R-:W-:Y:S01]  /*c120*/  HADD2.F32 R153, -RZ, R153.H1_H1 ;  /* 0x30000099ff997230 */ /* 0x000fe20000004100 */
[----:B------:R-:W-:Y:S01]  /*c130*/  F2FP.F16.E4M3.UNPACK_B R53, R52 ;  /* 0x00000034ff35723e */ /* 0x000fe200020006ff */
[----:B------:R-:W-:Y:S01]  /*c140*/  HADD2.F32 R152, -RZ, R89.H1_H1 ;  /* 0x30000059ff987230 */ /* 0x000fe20000004100 */
[----:B------:R-:W-:Y:S01]  /*c150*/  F2FP.SATFINITE.E4M3.F32.PACK_AB_MERGE_C R90, R90, R159, RZ ;  /* 0x0000009f5a5a723e */ /* 0x000fe200048070ff */
[----:B------:R-:W-:-:S02]  /*c160*/  HADD2.F32 R42, -RZ, R42.H1_H1 ;  /* 0x3000002aff2a7230 */ /* 0x000fc40000004100 */
[----:B------:R-:W-:Y:S02]  /*c170*/  HADD2.F32 R50, -RZ, R53.H0_H0 ;  /* 0x20000035ff327230 */ /* 0x000fe40000004100 */
[-C--:B------:R-:W-:Y:S01]  /*c180*/  FMUL.FTZ R89, R152, R153.reuse ;  /* 0x0000009998597220 */ /* 0x080fe20000410000 */
[----:B------:R-:W-:Y:S02]  /*c190*/  HADD2.F32 R155, -RZ, R155.H1_H1 ;  /* 0x3000009bff9b7230 */ /* 0x000fe40000004100 */
[----:B------:R-:W-:Y:S01]  /*c1a0*/  FMUL.FTZ R153, R42, R153 ;  /* 0x000000992a997220 */ /* 0x000fe20000410000 */
[-C--:B------:R-:W-:Y:S01]  /*c1b0*/  FMUL.FTZ R58, R56, R50.reuse ;  /* 0x00000032383a7220 */ /* 0x080fe20000410000 */
[C---:B------:R-:W-:Y:S01]  /*c1c0*/  FMUL.FTZ R59, R55.reuse, R50 ;  /* 0x00000032373b7220 */ /* 0x040fe20000410000 */
[----:B------:R-:W-:Y:S01]  /*c1d0*/  LOP3.LUT R50, R60, 0xff0000, R49, 0xf8, !PT ;  /* 0x00ff00003c327812 */ /* 0x000fe200078ef831 */
[----:B------:R-:W-:Y:S01]  /*c1e0*/  FFMA.FTZ R42, R42, R155, -R89 ;  /* 0x0000009b2a2a7223 */ /* 0x000fe20000010859 */
[-C--:B------:R-:W-:Y:S01]  /*c1f0*/  FFMA.FTZ R49, R55, R14.reuse, -R58 ;  /* 0x0000000e37317223 */ /* 0x080fe2000001083a */
[----:B------:R-:W-:Y:S01]  /*c200*/  HADD2.F32 R55, -RZ, R51.H1_H1 ;  /* 0x30000033ff377230 */ /* 0x000fe20000004100 */
[----:B------:R-:W-:Y:S01]  /*c210*/  F2FP.F16.E4M3.UNPACK_B R51, R41.H1 ;  /* 0x00000029ff33723e */ /* 0x000fe200030006ff */
[----:B------:R-:W-:Y:S01]  /*c220*/  FFMA.FTZ R14, R56, R14, R59 ;  /* 0x0000000e380e7223 */ /* 0x000fe2000001003b */
[----:B------:R-:W-:Y:S01]  /*c230*/  HADD2.F32 R41, -RZ, R53.H1_H1 ;  /* 0x30000035ff297230 */ /* 0x000fe20000004100 */
[----:B------:R-:W-:Y:S01]  /*c240*/  F2FP.F16.E4M3.UNPACK_B R53, R13.H1 ;  /* 0x0000000dff35723e */ /* 0x000fe200030006ff */
[----:B------:R-:W-:Y:S01]  /*c250*/  FFMA.FTZ R89, R152, R155, R153 ;  /* 0x0000009b98597223 */ /* 0x000fe20000010099 */
[----:B------:R-:W-:Y:S01]  /*c260*/  F2FP.F16.E4M3.UNPACK_B R59, R52.H1 ;  /* 0x00000034ff3b723e */ /* 0x000fe200030006ff */
[----:B------:R-:W-:Y:S01]  /*c270*/  HADD2.F32 R52, -RZ, R51.H0_H0 ;  /* 0x20000033ff347230 */ /* 0x000fe20000004100 */
[----:B------:R-:W-:Y:S01]  /*c280*/  F2FP.F16.E4M3.UNPACK_B R56, R48.H1 ;  /* 0x00000030ff38723e */ /* 0x000fe200030006ff */
[-C--:B------:R-:W-:Y:S01]  /*c290*/  FMUL.FTZ R13, R55, R41.reuse ;  /* 0x00000029370d7220 */ /* 0x080fe20000410000 */
[----:B------:R-:W-:Y:S01]  /*c2a0*/  FMUL.FTZ R60, R54, R41 ;  /* 0x00000029363c7220 */ /* 0x000fe20000410000 */
[----:B------:R-:W-:Y:S01]  /*c2b0*/  HADD2.F32 R58, -RZ, R59.H0_H0 ;  /* 0x2000003bff3a7230 */ /* 0x000fe20000004100 */
[----:B------:R-:W-:Y:S01]  /*c2c0*/  F2FP.SATFINITE.E4M3.F32.PACK_AB_MERGE_C R42, R42, R157, R90 ;  /* 0x0000009d2a2a723e */ /* 0x000fe2000480705a */
[----:B------:R-:W-:-:S02]  /*c2d0*/  HADD2.F32 R41, -RZ, R53.H0_H0 ;  /* 0x20000035ff297230 */ /* 0x000fc40000004100 */
[-C--:B------:R-:W-:Y:S01]  /*c2e0*/  FFMA.FTZ R48, R54, R57.reuse, -R13 ;  /* 0x0000003936307223 */ /* 0x080fe2000001080d */
[----:B------:R-:W-:Y:S01]  /*c2f0*/  FFMA.FTZ R13, R55, R57, R60 ;  /* 0x00000039370d7223 */ /* 0x000fe2000001003c */
[--C-:B------:R-:W-:Y:S02]  /*c300*/  HADD2.F32 R54, -RZ, R56.reuse.H0_H0 ;  /* 0x20000038ff367230 */ /* 0x100fe40000004100 */
[CC--:B------:R-:W-:Y:S01]  /*c310*/  FMUL.FTZ R60, R52.reuse, R58.reuse ;  /* 0x0000003a343c7220 */ /* 0x0c0fe20000410000 */
[----:B------:R-:W-:Y:S01]  /*c320*/  FMUL.FTZ R55, R41, R58 ;  /* 0x0000003a29377220 */ /* 0x000fe20000410000 */
[----:B------:R-:W-:Y:S01]  /*c330*/  HADD2.F32 R58, -RZ, R51.H1_H1 ;  /* 0x30000033ff3a7230 */ /* 0x000fe20000004100 */
[----:B------:R-:W-:Y:S01]  /*c340*/  F2FP.SATFINITE.E4M3.F32.PACK_AB_MERGE_C R89, R89, R158, R160 ;  /* 0x0000009e5959723e */ /* 0x000fe200048070a0 */
[----:B------:R-:W-:Y:S02]  /*c350*/  HADD2.F32 R59, -RZ, R59.H1_H1 ;  /* 0x3000003bff3b7230 */ /* 0x000fe40000004100 */
[----:B------:R-:W-:Y:S01]  /*c360*/  FFMA.FTZ R51, R52, R54, R55 ;  /* 0x0000003634337223 */ /* 0x000fe20000010037 */
[----:B------:R-:W-:Y:S01]  /*c370*/  HADD2.F32 R52, -RZ, R53.H1_H1 ;  /* 0x30000035ff347230 */ /* 0x000fe20000004100 */
[----:B------:R-:W-:Y:S01]  /*c380*/  F2FP.F16.E4M3.UNPACK_B R53, R50 ;  /* 0x00000032ff35723e */ /* 0x000fe200020006ff */
[----:B------:R-:W-:-:S02]  /*c390*/  HADD2.F32 R57, -RZ, R56.H1_H1 ;  /* 0x30000038ff397230 */ /* 0x000fc40000004100 */
[----:B------:R-:W-:Y:S01]  /*c3a0*/  FMUL.FTZ R55, R58, R59 ;  /* 0x0000003b3a377220 */ /* 0x000fe20000410000 */
[----:B------:R-:W-:Y:S01]  /*c3b0*/  F2FP.F16.E4M3.UNPACK_B R56, R43 ;  /* 0x0000002bff38723e */ /* 0x000fe200020006ff */
[C---:B------:R-:W-:Y:S01]  /*c3c0*/  FMUL.FTZ R61, R52.reuse, R59 ;  /* 0x0000003b343d7220 */ /* 0x040fe20000410000 */
[----:B------:R-:W-:Y:S01]  /*c3d0*/  FFMA.FTZ R41, R41, R54, -R60 ;  /* 0x0000003629297223 */ /* 0x000fe2000001083c */
[----:B------:R-:W-:Y:S01]  /*c3e0*/  FFMA.FTZ R52, R52, R57, -R55 ;  /* 0x0000003934347223 */ /* 0x000fe20000010837 */
[----:B------:R-:W-:Y:S01]  /*c3f0*/  F2FP.F16.E4M3.UNPACK_B R55, R15 ;  /* 0x0000000fff37723e */ /* 0x000fe200020006ff */
[----:B------:R-:W-:Y:S01]  /*c400*/  HADD2.F32 R60, -RZ, R56.H0_H0 ;  /* 0x20000038ff3c7230 */ /* 0x000fe20000004100 */
[----:B------:R-:W-:Y:S01]  /*c410*/  F2FP.F16.E4M3.UNPACK_B R54, R46 ;  /* 0x0000002eff36723e */ /* 0x000fe200020006ff */
[----:B------:R-:W-:Y:S02]  /*c420*/  HADD2.F32 R59, -RZ, R53.H0_H0 ;  /* 0x20000035ff3b7230 */ /* 0x000fe40000004100 */
[----:B------:R-:W-:Y:S01]  /*c430*/  FFMA.FTZ R58, R58, R57, R61 ;  /* 0x000000393a3a7223 */ /* 0x000fe2000001003d */
[----:B------:R-:W-:Y:S01]  /*c440*/  HADD2.F32 R57, -RZ, R55.H0_H0 ;  /* 0x20000037ff397230 */ /* 0x000fe20000004100 */
[----:B------:R-:W-:Y:S01]  /*c450*/  F2FP.SATFINITE.E4M3.F32.PACK_AB_MERGE_C R41, R52, R41, RZ ;  /* 0x000000293429723e */ /* 0x000fe200048070ff */
[----:B------:R-:W-:-:S02]  /*c460*/  HADD2.F32 R61, -RZ, R54.H0_H0 ;  /* 0x20000036ff3d7230 */ /* 0x000fc40000004100 */
[CC--:B------:R-:W-:Y:S01]  /*c470*/  FMUL.FTZ R62, R60.reuse, R59.reuse ;  /* 0x0000003b3c3e7220 */ /* 0x0c0fe20000410000 */
[----:B------:R-:W-:Y:S02]  /*c480*/  HADD2.F32 R56, -RZ, R56.H1_H1 ;  /* 0x30000038ff387230 */ /* 0x000fe40000004100 */
[C---:B------:R-:W-:Y:S01]  /*c490*/  FMUL.FTZ R63, R57.reuse, R59 ;  /* 0x0000003b393f7220 */ /* 0x040fe20000410000 */
[----:B------:R-:W-:Y:S01]  /*c4a0*/  F2FP.F16.E4M3.UNPACK_B R59, R43.H1 ;  /* 0x0000002bff3b723e */ /* 0x000fe200030006ff */
[----:B------:R-:W-:Y:S01]  /*c4b0*/  FFMA.FTZ R57, R57, R61, -R62 ;  /* 0x0000003d39397223 */ /* 0x000fe2000001083e */
[----:B------:R-:W-:Y:S01]  /*c4c0*/  F2FP.F16.E4M3.UNPACK_B R62, R50.H1 ;  /* 0x00000032ff3e723e */ /* 0x000fe200030006ff */
[----:B------:R-:W-:Y:S01]  /*c4d0*/  HADD2.F32 R53, -RZ, R53.H1_H1 ;  /* 0x30000035ff357230 */ /* 0x000fe20000004100 */
[----:B------:R-:W-:Y:S01]  /*c4e0*/  F2FP.F16.E4M3.UNPACK_B R50, R15.H1 ;  /* 0x0000000fff32723e */ /* 0x000fe200030006ff */
[----:B------:R-:W-:Y:S01]  /*c4f0*/  FFMA.FTZ R15, R60, R61, R63 ;  /* 0x0000003d3c0f7223 */ /* 0x000fe2000001003f */
[----:B------:R-:W-:Y:S01]  /*c500*/  F2FP.F16.E4M3.UNPACK_B R61, R46.H1 ;  /* 0x0000002eff3d723e */ /* 0x000fe200030006ff */
[----:B------:R-:W-:Y:S01]  /*c510*/  HADD2.F32 R60, -RZ, R59.H0_H0 ;  /* 0x2000003bff3c7230 */ /* 0x000fe20000004100 */
[----:B------:R-:W-:Y:S01]  /*c520*/  F2FP.SATFINITE.E4M3.F32.PACK_AB_MERGE_C R51, R58, R51, RZ ;  /* 0x000000333a33723e */ /* 0x000fe200048070ff */
[----:B------:R-:W-:Y:S01]  /*c530*/  HADD2.F32 R63, -RZ, R62.H0_H0 ;  /* 0x2000003eff3f7230 */ /* 0x000fe20000004100 */
[----:B------:R-:W-:Y:S01]  /*c540*/  F2FP.SATFINITE.E4M3.F32.PACK_AB_MERGE_C R41, R48, R49, R41 ;  /* 0x000000313029723e */ /* 0x000fe20004807029 */
[----:B------:R-:W-:Y:S01]  /*c550*/  HADD2.F32 R43, -RZ, R50.H0_H0 ;  /* 0x20000032ff2b7230 */ /* 0x000fe20000004100 */
[----:B------:R-:W-:Y:S01]  /*c560*/  F2FP.SATFINITE.E4M3.F32.PACK_AB_MERGE_C R51, R13, R14, R51 ;  /* 0x0000000e0d33723e */ /* 0x000fe20004807033 */
        /* <DEDUP_REMOVED lines=9> */
[CC--:B------:R-:W-:Y:S01]  /*c600*/  FMUL.FTZ R63, R59.reuse, R62.reuse ;  /* 0x0000003e3b3f7220 */ /* 0x0c0fe20000410000 */
[----:B------:R-:W-:Y:S02]  /*c610*/  HADD2.F32 R55, -RZ, R55.H1_H1 ;  /* 0x30000037ff377230 */ /* 0x000fe40000004100 */
[C---:B------:R-:W-:Y:S01]  /*c620*/  FMUL.FTZ R62, R50.reuse, R62 ;  /* 0x0000003e323e7220 */ /* 0x040fe20000410000 */
[----:B------:R-:W-:Y:S02]  /*c630*/  HADD2.F32 R54, -RZ, R54.H1_H1 ;  /* 0x30000036ff367230 */ /* 0x000fe40000004100 */
[----:B------:R-:W-:Y:S01]  /*c640*/  FFMA.FTZ R60, R50, R61, -R63 ;  /* 0x0000003d323c7223 */ /* 0x000fe2000001083f */
[----:B------:R-:W-:Y:S01]  /*c650*/  FMUL.FTZ R50, R56, R53 ;  /* 0x0000003538327220 */ /* 0x000fe20000410000 */
[----:B------:R-:W-:Y:S01]  /*c660*/  FFMA.FTZ R59, R59, R61, R62 ;  /* 0x0000003d3b3b7223 */ /* 0x000fe2000001003e */
[----:B------:R-:W-:Y:S01]  /*c670*/  FMUL.FTZ R53, R55, R53 ;  /* 0x0000003537357220 */ /* 0x000fe20000410000 */
[----:B------:R-:W-:-:S02]  /*c680*/  IMAD.MOV.U32 R13, RZ, RZ, R41 ;  /* 0x000000ffff0d7224 */ /* 0x000fc400078e0029 */
[-C--:B------:R-:W-:Y:S01]  /*c690*/  FFMA.FTZ R50, R55, R54.reuse, -R50 ;  /* 0x0000003637327223 */ /* 0x080fe20000010832 */
[----:B------:R-:W-:Y:S01]  /*c6a0*/  F2FP.SATFINITE.E4M3.F32.PACK_AB_MERGE_C R43, R60, R43, RZ ;  /* 0x0000002b3c2b723e */ /* 0x000fe200048070ff */
[----:B------:R-:W-:Y:S01]  /*c6b0*/  FFMA.FTZ R54, R56, R54, R53 ;  /* 0x0000003638367223 */ /* 0x000fe20000010035 */
[----:B------:R-:W-:Y:S01]  /*c6c0*/  F2FP.SATFINITE.E4M3.F32.PACK_AB_MERGE_C R46, R59, R46, RZ ;  /* 0x0000002e3b2e723e */ /* 0x000fe200048070ff */
[----:B------:R-:W-:Y:S01]  /*c6d0*/  IMAD.MOV.U32 R14, RZ, RZ, R42 ;  /* 0x000000ffff0e7224 */ /* 0x000fe200078e002a */
[----:B------:R-:W-:Y:S01]  /*c6e0*/  F2FP.SATFINITE.E4M3.F32.PACK_AB_MERGE_C R43, R50, R57, R43 ;  /* 0x00000039322b723e */ /* 0x000fe2000480702b */
[----:B------:R-:W-:Y:S01]  /*c6f0*/  IMAD.MOV.U32 R42, RZ, RZ, R89 ;  /* 0x000000ffff2a7224 */ /* 0x000fe200078e0059 */
[----:B------:R-:W-:Y:S02]  /*c700*/  F2FP.SATFINITE.E4M3.F32.PACK_AB_MERGE_C R46, R54, R15, R46 ;  /* 0x0000000f362e723e */ /* 0x000fe4000480702e */
[----:B------:R-:W-:Y:S01]  /*c710*/  MOV R41, R51 ;  /* 0x0000003300297202 */ /* 0x000fe20000000f00 */
[----:B------:R-:W-:-:S02]  /*c720*/  IMAD.MOV.U32 R15, RZ, RZ, R43 ;  /* 0x000000ffff0f7224 */ /* 0x000fc400078e002b */
[----:B------:R-:W-:-:S07]  /*c730*/  IMAD.MOV.U32 R43, RZ, RZ, R46 ;  /* 0x000000ffff2b7224 */ /* 0x000fce00078e002e */
.L_x_2769:
[----:B------:R-:W-:Y:S05]  /*c740*/  BSYNC B2 ;  /* 0x0000000000027941 */ /* 0x000fea0003800000 */
.L_x_2768:
[----:B------:R-:W-:Y:S01]  /*c750*/  ISETP.GE.AND P2, PT, R47, R136, PT ;  /* 0x000000882f00720c */ /* 0x000fe20003f46270 */
[----:B0-----:R0:W-:-:S12]  /*c760*/  ST.E.128 desc[UR52][R44.64], R12 ;  /* 0x0000000c2c007985 */ /* 0x0011d8000c101d34 */
[----:B------:R-:W-:-:S04]  /*c770*/  @!P2 IADD3 R46, P5, R11, R47, RZ ;  /* 0x0000002f0b2ea210 */ /* 0x000fc80007fbe0ff */
[----:B------:R-:W-:-:S05]  /*c780*/  @!P2 LEA.HI.X.SX32 R47, R47, R151, 0x1, P5 ;  /* 0x000000972f2fa211 */ /* 0x000fca00028f0eff */
[----:B---3--:R0:W-:Y:S04]  /*c790*/  @!P2 ST.E.128 desc[UR52][R46.64], R40 ;  /* 0x000000282e00a985 */ /* 0x0081e8000c101d34 */
.L_x_2759:
[----:B------:R-:W-:Y:S05]  /*c7a0*/  BSYNC B1 ;  /* 0x0000000000017941 */ /* 0x000fea0003800000 */
.L_x_2758:
[----:B------:R-:W-:-:S03]  /*c7b0*/  UMOV UR4, 0xffffffff ;  /* 0xffffffff00047882 */ /* 0x000fc60000000000 */
[----:B------:R-:W-:Y:S05]  /*c7c0*/  BRA.DIV UR4, `(.L_x_2770) ;  /* 0x0000025e044c7947 */ /* 0x000fea000b800000 */
[----:B------:R0:W0:Y:S04]  /*c7d0*/  SHFL.IDX PT, R49, R120, 0x1, 0x1e1f ;  /* 0x003e1f0078317f89 */ /* 0x00002800000e0000 */
[----:B------:R0:W0:Y:S02]  /*c7e0*/  SHFL.IDX PT, R48, R121, 0x1, 0x1e1f ;  /* 0x003e1f0079307f89 */ /* 0x00002400000e0000 */
.L_x_3067:
        /* <DEDUP_REMOVED lines=8> */
[----:B------:R-:W-:Y:S01]  /*c870*/  IMAD.X R45, R49, 0x1, R112, P2 ;  /* 0x00000001312d7824 */ /* 0x000fe200010e0670 */
[----:B------:R-:W-:-:S04]  /*c880*/  LEA.HI R11, R12, R11, RZ, 0x5 ;  /* 0x0000000b0c0b7211 */ /* 0x000fc800078f28ff */
[----:B------:R-:W-:-:S04]  /*c890*/  LEA.HI.SX32 R11, R11, R116, 0x1b ;  /* 0x000000740b0b7211 */ /* 0x000fc800078fdaff */
[----:B------:R-:W-:Y:S02]  /*c8a0*/  SHF.L.U32 R12, R11, 0x4, RZ ;  /* 0x000000040b0c7819 */ /* 0x000fe400000006ff */
[----:B------:R-:W-:Y:S02]  /*c8b0*/  SHF.R.S32.HI R14, RZ, 0x1f, R11 ;  /* 0x0000001fff0e7819 */ /* 0x000fe4000001140b */
[----:B------:R-:W-:Y:S02]  /*c8c0*/  ISETP.GE.AND P2, PT, R12, R136, PT ;  /* 0x000000880c00720c */ /* 0x000fe40003f46270 */
[----:B------:R-:W-:-:S04]  /*c8d0*/  LEA.HI R14, R14, R11, RZ, 0x2 ;  /* 0x0000000b0e0e7211 */ /* 0x000fc800078f10ff */
[----:B------:R-:W-:-:S05]  /*c8e0*/  SHF.R.S32.HI R11, RZ, 0x2, R14 ;  /* 0x00000002ff0b7819 */ /* 0x000fca000001140e */
[----:B------:R-:W-:Y:S02]  /*c8f0*/  IMAD R11, R11, 0x2800, R212 ;  /* 0x000028000b0b7824 */ /* 0x000fe400078e02d4 */
[----:B------:R-:W-:-:S04]  /*c900*/  @!P2 IADD3 R46, P4, R12, R48, RZ ;  /* 0x000000300c2ea210 */ /* 0x000fc80007f9e0ff */
[----:B------:R-:W-:Y:S02]  /*c910*/  @!P2 LEA.HI.X.SX32 R47, R12, R49, 0x1, P4 ;  /* 0x000000310c2fa211 */ /* 0x000fe400020f0eff */
[----:B------:R-:W-:Y:S02]  /*c920*/  LOP3.LUT R12, R211, 0x30, R12, 0xf8, !PT ;  /* 0x00000030d30c7812 */ /* 0x000fe400078ef80c */
[----:B------:R-:W-:Y:S02]  /*c930*/  ISETP.GE.AND P4, PT, R16, R117, PT ;  /* 0x000000751000720c */ /* 0x000fe40003f86270 */
[----:B------:R-:W-:-:S05]  /*c940*/  LOP3.LUT R12, R12, R5, RZ, 0x3c, !PT ;  /* 0x000000050c0c7212 */ /* 0x000fca00078e3cff */
[----:B------:R-:W-:Y:S02]  /*c950*/  IMAD.IADD R12, R11, 0x1, R12 ;  /* 0x000000010b0c7824 */ /* 0x000fe400078e020c */
[C---:B------:R-:W-:Y:S02]  /*c960*/  IMAD R11, R19.reuse, 0x7800, R132 ;  /* 0x00007800130b7824 */ /* 0x040fe400078e0284 */
[----:B------:R-:W-:Y:S02]  /*c970*/  IMAD R13, R19, 0x7800, R12 ;  /* 0x00007800130d7824 */ /* 0x000fe400078e020c */
[C---:B------:R-:W-:Y:S02]  /*c980*/  IMAD.IADD R11, R18.reuse, 0x1, R11 ;  /* 0x00000001120b7824 */ /* 0x040fe400078e020b */
[----:B------:R-:W-:-:S03]  /*c990*/  IMAD.IADD R40, R18, 0x1, R13 ;  /* 0x0000000112287824 */ /* 0x000fc600078e020d */
[----:B------:R0:W4:Y:S04]  /*c9a0*/  LDS.128 R12, [R11+0x1a400] ;  /* 0x01a400000b0c7984 */ /* 0x0001280000000c00 */
[----:B------:R-:W0:Y:S01]  /*c9b0*/  LDS.128 R40, [R40+0x1a400] ;  /* 0x01a4000028287984 */ /* 0x000e220000000c00 */
[----:B------:R-:W-:Y:S05]  /*c9c0*/  @P4 BRA `(.L_x_2774) ;  /* 0x0000000c00504947 */ /* 0x000fea0003800000 */
[----:B------:R-:W-:Y:S01]  /*c9d0*/  SHF.R.U32.HI R51, RZ, 0x8, R77 ;  /* 0x00000008ff337819 */ /* 0x000fe2000001164d */
[----:B0-----:R-:W-:Y:S01]  /*c9e0*/  IMAD.MOV.U32 R54, RZ, RZ, R40 ;  /* 0x000000ffff367224 */ /* 0x001fe200078e0028 */
[----:B------:R-:W-:Y:S01]  /*c9f0*/  SHF.R.U32.HI R61, RZ, 0x8, R67 ;  /* 0x00000008ff3d7819 */ /* 0x000fe20000011643 */
[----:B------:R-:W-:Y:S01]  /*ca00*/  IMAD.MOV.U32 R52, RZ, RZ, R42 ;  /* 0x000000ffff347224 */ /* 0x000fe200078e002a */
[----:B------:R-:W-:Y:S02]  /*ca10*/  SHF.R.U32.HI R57, RZ, 0x8, R79 ;  /* 0x00000008ff397819 */ /* 0x000fe4000001164f */
[----:B----4-:R-:W-:Y:S01]  /*ca20*/  MOV R53, R12 ;  /* 0x0000000c00357202 */ /* 0x010fe20000000f00 */
[----:B------:R-:W-:Y:S01]  /*ca30*/  IMAD.SHL.U32 R12, R51, 0x100, RZ ;  /* 0x00000100330c7824 */ /* 0x000fe200078e00ff */
[----:B------:R-:W-:Y:S01]  /*ca40*/  LOP3.LUT R11, R77, 0xff0000ff, RZ, 0xc0, !PT ;  /* 0xff0000ff4d0b7812 */ /* 0x000fe200078ec0ff */
[----:B------:R-:W-:Y:S01]  /*ca50*/  IMAD.SHL.U32 R61, R61, 0x100, RZ ;  /* 0x000001003d3d7824 */ /* 0x000fe200078e00ff */
[----:B------:R-:W-:Y:S01]  /*ca60*/  SHF.R.U32.HI R59, RZ, 0x8, R65 ;  /* 0x00000008ff3b7819 */ /* 0x000fe20000011641 */
[----:B------:R-:W-:Y:S01]  /*ca70*/  IMAD.MOV.U32 R51, RZ, RZ, R14 ;  /* 0x000000ffff337224 */ /* 0x000fe200078e000e */
[----:B------:R-:W-:-:S02]  /*ca80*/  LOP3.LUT R56, R79, 0xff0000ff, RZ, 0xc0, !PT ;  /* 0xff0000ff4f387812 */ /* 0x000fc400078ec0ff */
[----:B------:R-:W-:Y:S01]  /*ca90*/  LOP3.LUT R60, R67, 0xff0000ff, RZ, 0xc0, !PT ;  /* 0xff0000ff433c7812 */ /* 0x000fe200078ec0ff */
[----:B------:R-:W-:Y:S01]  /*caa0*/  IMAD.SHL.U32 R59, R59, 0x100, RZ ;  /* 0x000001003b3b7824 */ /* 0x000fe200078e00ff */
[----:B------:R-:W-:Y:S02]  /*cab0*/  SHF.L.U32 R57, R57, 0x8, RZ ;  /* 0x0000000839397819 */ /* 0x000fe400000006ff */
[----:B------:R-:W-:Y:S02]  /*cac0*/  SHF.R.U32.HI R63, RZ, 0x10, R77 ;  /* 0x00000010ff3f7819 */ /* 0x000fe4000001164d */
[----:B------:R-:W-:Y:S02]  /*cad0*/  LOP3.LUT R11, R11, 0xff00, R12, 0xf8, !PT ;  /* 0x0000ff000b0b7812 */ /* 0x000fe400078ef80c */
[----:B------:R-:W-:Y:S01]  /*cae0*/  LOP3.LUT R12, R56, 0xff00, R57, 0xf8, !PT ;  /* 0x0000ff00380c7812 */ /* 0x000fe200078ef839 */
[----:B------:R-:W-:Y:S01]  /*caf0*/  IMAD.U32 R14, R63, 0x10000, RZ ;  /* 0x000100003f0e7824 */ /* 0x000fe200078e00ff */
[----:B------:R-:W-:-:S02]  /*cb00*/  LOP3.LUT R60, R60, 0xff00, R61, 0xf8, !PT ;  /* 0x0000ff003c3c7812 */ /* 0x000fc400078ef83d */
[----:B------:R-:W-:Y:S02]  /*cb10*/  LOP3.LUT R58, R65, 0xff0000ff, RZ, 0xc0, !PT ;  /* 0xff0000ff413a7812 */ /* 0x000fe400078ec0ff */
[----:B------:R-:W-:Y:S02]  /*cb20*/  F2FP.F16.E4M3.UNPACK_B R61, R146.H1 ;  /* 0x00000092ff3d723e */ /* 0x000fe400030006ff */
[----:B------:R-:W-:Y:S02]  /*cb30*/  F2FP.F16.E4M3.UNPACK_B R57, R54.H1 ;  /* 0x00000036ff39723e */ /* 0x000fe400030006ff */
[----:B------:R-:W-:Y:S01]  /*cb40*/  F2FP.F16.E4M3.UNPACK_B R56, R53.H1 ;  /* 0x00000035ff38723e */ /* 0x000fe200030006ff */
[----:B------:R-:W-:Y:S01]  /*cb50*/  HADD2.F32 R63, -RZ, R61.H0_H0 ;  /* 0x2000003dff3f7230 */ /* 0x000fe20000004100 */
[----:B------:R-:W-:Y:S02]  /*cb60*/  SHF.R.U32.HI R62, RZ, 0x10, R79 ;  /* 0x00000010ff3e7819 */ /* 0x000fe4000001164f */
[----:B------:R-:W-:Y:S01]  /*cb70*/  SHF.R.U32.HI R55, RZ, 0x10, R67 ;  /* 0x00000010ff377819 */ /* 0x000fe20000011643 */
[----:B------:R-:W-:Y:S01]  /*cb80*/  HADD2.F32 R42, -RZ, R56.H0_H0 ;  /* 0x20000038ff2a7230 */ /* 0x000fe20000004100 */
[----:B------:R-:W-:Y:S01]  /*cb90*/  LOP3.LUT R40, R58, 0xff00, R59, 0xf8, !PT ;  /* 0x0000ff003a287812 */ /* 0x000fe200078ef83b */
[----:B------:R-:W-:Y:S01]  /*cba0*/  HADD2.F32 R58, -RZ, R57.H0_H0 ;  /* 0x20000039ff3a7230 */ /* 0x000fe20000004100 */
[----:B------:R-:W-:Y:S01]  /*cbb0*/  F2FP.F16.E4M3.UNPACK_B R59, R148.H1 ;  /* 0x00000094ff3b723e */ /* 0x000fe200030006ff */
[----:B------:R-:W-:Y:S01]  /*cbc0*/  IMAD.U32 R67, R55, 0x10000, RZ ;  /* 0x0001000037437824 */ /* 0x000fe200078e00ff */
[----:B------:R-:W-:Y:S01]  /*cbd0*/  LOP3.LUT R14, R11, 0xff0000, R14, 0xf8, !PT ;  /* 0x00ff00000b0e7812 */ /* 0x000fe200078ef80e */
[----:B------:R-:W-:Y:S01]  /*cbe0*/  IMAD.U32 R11, R62, 0x10000, RZ ;  /* 0x000100003e0b7824 */ /* 0x000fe200078e00ff */
[----:B------:R-:W-:Y:S01]  /*cbf0*/  SHF.R.U32.HI R50, RZ, 0x10, R65 ;  /* 0x00000010ff327819 */ /* 0x000fe20000011641 */
[----:B------:R-:W-:-:S02]  /*cc00*/  HADD2.F32 R55, -RZ, R59.H0_H0 ;  /* 0x2000003bff377230 */ /* 0x000fc40000004100 */
[-C--:B------:R-:W-:Y:S01]  /*cc10*/  FMUL.FTZ R77, R58, R63.reuse ;  /* 0x0000003f3a4d7220 */ /* 0x080fe20000410000 */
[----:B------:R-:W-:Y:S01]  /*cc20*/  FMUL.FTZ R63, R42, R63 ;  /* 0x0000003f2a3f7220 */ /* 0x000fe20000410000 */
[----:B------:R-:W-:Y:S02]  /*cc30*/  LOP3.LUT R11, R12, 0xff0000, R11, 0xf8, !PT ;  /* 0x00ff00000c0b7812 */ /* 0x000fe400078ef80b */
[----:B------:R-:W-:Y:S01]  /*cc40*/  SHF.L.U32 R65, R50, 0x10, RZ ;  /* 0x0000001032417819 */ /* 0x000fe200000006ff */
[-C--:B------:R-:W-:Y:S01]  /*cc50*/  FFMA.FTZ R42, R42, R55.reuse, -R77 ;  /* 0x000000372a2a7223 */ /* 0x080fe2000001084d */
[----:B------:R-:W-:Y:S01]  /*cc60*/  LOP3.LUT R12, R60, 0xff0000, R67, 0xf8, !PT ;  /* 0x00ff00003c0c7812 */ /* 0x000fe200078ef843 */
[----:B------:R-:W-:Y:S01]  /*cc70*/  FFMA.FTZ R50, R58, R55, R63 ;  /* 0x000000373a327223 */ /* 0x000fe2000001003f */
[----:B------:R-:W-:Y:S01]  /*cc80*/  HADD2.F32 R60, -RZ, R59.H1_H1 ;  /* 0x3000003bff3c7230 */ /* 0x000fe20000004100 */
[----:B------:R-:W-:Y:S01]  /*cc90*/  F2FP.F16.E4M3.UNPACK_B R146, R146 ;  /* 0x00000092ff92723e */ /* 0x000fe200020006ff */
[----:B------:R-:W-:Y:S01]  /*cca0*/  HADD2.F32 R58, -RZ, R61.H1_H1 ;  /* 0x3000003dff3a7230 */ /* 0x000fe20000004100 */
[----:B------:R-:W-:Y:S01]  /*ccb0*/  F2FP.F16.E4M3.UNPACK_B R54, R54 ;  /* 0x00000036ff36723e */ /* 0x000fe200020006ff */
[----:B------:R-:W-:Y:S01]  /*ccc0*/  HADD2.F32 R55, -RZ, R56.H1_H1 ;  /* 0x30000038ff377230 */ /* 0x000fe20000004100 */
[----:B------:R-:W-:Y:S01]  /*ccd0*/  F2FP.F16.E4M3.UNPACK_B R148, R148 ;  /* 0x00000094ff94723e */ /* 0x000fe200020006ff */
[----:B------:R-:W-:Y:S01]  /*cce0*/  HADD2.F32 R59, -RZ, R57.H1_H1 ;  /* 0x30000039ff3b7230 */ /* 0x000fe20000004100 */
[----:B------:R-:W-:Y:S01]  /*ccf0*/  F2FP.F16.E4M3.UNPACK_B R57, R53 ;  /* 0x00000035ff39723e */ /* 0x000fe200020006ff */
[----:B------:R-:W-:-:S02]  /*cd00*/  HADD2.F32 R63, -RZ, R146.H0_H0 ;  /* 0x20000092ff3f7230 */ /* 0x000fc40000004100 */
[-C--:B------:R-:W-:Y:S01]  /*cd10*/  FMUL.FTZ R64, R55, R58.reuse ;  /* 0x0000003a37407220 */ /* 0x080fe20000410000 */
[----:B------:R-:W-:Y:S01]  /*cd20*/  LOP3.LUT R40, R40, 0xff0000, R65, 0xf8, !PT ;  /* 0x00ff000028287812 */ /* 0x000fe200078ef841 */
[----:B------:R-:W-:Y:S01]  /*cd30*/  FMUL.FTZ R62, R59, R58 ;  /* 0x0000003a3b3e7220 */ /* 0x000fe20000410000 */
[----:B------:R-:W-:Y:S02]  /*cd40*/  HADD2.F32 R58, -RZ, R54.H0_H0 ;  /* 0x20000036ff3a7230 */ /* 0x000fe40000004100 */
[----:B------:R-:W-:Y:S02]  /*cd50*/  HADD2.F32 R56, -RZ, R57.H0_H0 ;  /* 0x20000039ff387230 */ /* 0x000fe40000004100 */
[-C--:B------:R-:W-:Y:S01]  /*cd60*/  FFMA.FTZ R53, R55, R60.reuse, -R62 ;  /* 0x0000003c37357223 */ /* 0x080fe2000001083e */
[----:B------:R-:W-:Y:S01]  /*cd70*/  FFMA.FTZ R55, R59, R60, R64 ;  /* 0x0000003c3b377223 */ /* 0x000fe20000010040 */
[----:B------:R-:W-:Y:S02]  /*cd80*/  HADD2.F32 R61, -RZ, R148.H0_H0 ;  /* 0x20000094ff3d7230 */ /* 0x000fe40000004100 */
[-C--:B------:R-:W-:Y:S01]  /*cd90*/  FMUL.FTZ R65, R58, R63.reuse ;  /* 0x0000003f3a417220 */ /* 0x080fe20000410000 */
[----:B------:R-:W-:Y:S01]  /*cda0*/  FMUL.FTZ R63, R56, R63 ;  /* 0x0000003f383f7220 */ /* 0x000fe20000410000 */
[----:B------:R-:W-:Y:S01]  /*cdb0*/  HADD2.F32 R146, -RZ, R146.H1_H1 ;  /* 0x30000092ff927230 */ /* 0x000fe20000004100 */
[----:B------:R-:W-:Y:S01]  /*cdc0*/  F2FP.F16.E4M3.UNPACK_B R60, R147.H1 ;  /* 0x00000093ff3c723e */ /* 0x000fe200030006ff */
[----:B------:R-:W-:-:S02]  /*cdd0*/  HADD2.F32 R59, -RZ, R54.H1_H1 ;  /* 0x30000036ff3b7230 */ /* 0x000fc40000004100 */
[-C--:B------:R-:W-:Y:S01]  /*cde0*/  FFMA.FTZ R54, R58, R61.reuse, R63 ;  /* 0x0000003d3a367223 */ /* 0x080fe2000001003f */
[----:B------:R-:W-:Y:S02]  /*cdf0*/  HADD2.F32 R57, -RZ, R57.H1_H1 ;  /* 0x30000039ff397230 */ /* 0x000fe40000004100 */
[----:B------:R-:W-:Y:S01]  /*ce00*/  FFMA.FTZ R56, R56, R61, -R65 ;  /* 0x0000003d38387223 */ /* 0x000fe20000010841 */
[----:B------:R-:W-:Y:S02]  /*ce10*/  HADD2.F32 R148, -RZ, R148.H1_H1 ;  /* 0x30000094ff947230 */ /* 0x000fe40000004100 */
[----:B------:R-:W-:Y:S01]  /*ce20*/  FMUL.FTZ R58, R59, R146 ;  /* 0x000000923b3a7220 */ /* 0x000fe20000410000 */
[----:B------:R-:W-:Y:S01]  /*ce30*/  F2FP.F16.E4M3.UNPACK_B R61, R52.H1 ;  /* 0x00000034ff3d723e */ /* 0x000fe200030006ff */
[C---:B------:R-:W-:Y:S01]  /*ce40*/  FMUL.FTZ R146, R57.reuse, R146 ;  /* 0x0000009239927220 */ /* 0x040fe20000410000 */
[----:B------:R-:W-:Y:S01]  /*ce50*/  F2FP.F16.E4M3.UNPACK_B R64, R149.H1 ;  /* 0x00000095ff40723e */ /* 0x000fe200030006ff */
[----:B------:R-:W-:Y:S01]  /*ce60*/  FFMA.FTZ R57, R57, R148, -R58 ;  /* 0x0000009439397223 */ /* 0x000fe2000001083a */
[----:B------:R-:W-:Y:S01]  /*ce70*/  F2FP.F16.E4M3.UNPACK_B R58, R51.H1 ;  /* 0x00000033ff3a723e */ /* 0x000fe200030006ff */
[--C-:B------:R-:W-:Y:S01]  /*ce80*/  HADD2.F32 R67, -RZ, R60.reuse.H0_H0 ;  /* 0x2000003cff437230 */ /* 0x100fe20000004100 */
[----:B------:R-:W-:Y:S01]  /*ce90*/  F2FP.F16.E4M3.UNPACK_B R147, R147 ;  /* 0x00000093ff93723e */ /* 0x000fe200020006ff */
[--C-:B------:R-:W-:Y:S01]  /*cea0*/  HADD2.F32 R62, -RZ, R61.reuse.H0_H0 ;  /* 0x2000003dff3e7230 */ /* 0x100fe20000004100 */
[----:B------:R-:W-:Y:S01]  /*ceb0*/  F2FP.F16.E4M3.UNPACK_B R51, R51 ;  /* 0x00000033ff33723e */ /* 0x000fe200020006ff */
[----:B------:R-:W-:Y:S01]  /*cec0*/  HADD2.F32 R66, -RZ, R60.H1_H1 ;  /* 0x3000003cff427230 */ /* 0x000fe20000004100 */
[----:B------:R-:W-:Y:S01]  /*ced0*/  F2FP.F16.E4M3.UNPACK_B R149, R149 ;  /* 0x00000095ff95723e */ /* 0x000fe200020006ff */
[----:B------:R-:W-:-:S02]  /*cee0*/  HADD2.F32 R63, -RZ, R61.H1_H1 ;  /* 0x3000003dff3f7230 */ /* 0x000fc40000004100 */
[-C--:B------:R-:W-:Y:S01]  /*cef0*/  FMUL.FTZ R77, R62, R67.reuse ;  /* 0x000000433e4d7220 */ /* 0x080fe20000410000 */
[----:B------:R-:W-:Y:S02]  /*cf00*/  HADD2.F32 R60, -RZ, R58.H0_H0 ;  /* 0x2000003aff3c7230 */ /* 0x000fe40000004100 */
[----:B------:R-:W-:Y:S01]  /*cf10*/  FFMA.FTZ R59, R59, R148, R146 ;  /* 0x000000943b3b7223 */ /* 0x000fe20000010092 */
[----:B------:R-:W-:Y:S02]  /*cf20*/  HADD2.F32 R65, -RZ, R64.H0_H0 ;  /* 0x20000040ff417230 */ /* 0x000fe40000004100 */
[----:B------:R-:W-:Y:S01]  /*cf30*/  FMUL.FTZ R76, R63, R66 ;  /* 0x000000423f4c7220 */ /* 0x000fe20000410000 */
[----:B------:R-:W-:Y:S02]  /*cf40*/  HADD2.F32 R61, -RZ, R58.H1_H1 ;  /* 0x3000003aff3d7230 */ /* 0x000fe40000004100 */
[----:B------:R-:W-:Y:S01]  /*cf50*/  FMUL.FTZ R67, R60, R67 ;  /* 0x000000433c437220 */ /* 0x000fe20000410000 */
[----:B------:R-:W-:-:S02]  /*cf60*/  HADD2.F32 R64, -RZ, R64.H1_H1 ;  /* 0x30000040ff407230 */ /* 0x000fc40000004100 */
[-C--:B------:R-:W-:Y:S01]  /*cf70*/  FFMA.FTZ R58, R60, R65.reuse, -R77 ;  /* 0x000000413c3a7223 */ /* 0x080fe2000001084d */
[----:B------:R-:W-:Y:S01]  /*cf80*/  F2FP.SATFINITE.E4M3.F32.PACK_AB_MERGE_C R42, R53, R42, RZ ;  /* 0x0000002a352a723e */ /* 0x000fe200048070ff */
[C---:B------:R-:W-:Y:S01]  /*cf90*/  FMUL.FTZ R66, R61.reuse, R66 ;  /* 0x000000423d427220 */ /* 0x040fe20000410000 */
[----:B------:R-:W-:Y:S01]  /*cfa0*/  FFMA.FTZ R60, R62, R65, R67 ;  /* 0x000000413e3c7223 */ /* 0x000fe20000010043 */
[----:B------:R-:W-:Y:S01]  /*cfb0*/  FFMA.FTZ R77, R61, R64, -R76 ;  /* 0x000000403d4d7223 */ /* 0x000fe2000001084c */
[----:B------:R-:W-:Y:S01]  /*cfc0*/  F2FP.F16.E4M3.UNPACK_B R61, R52 ;  /* 0x00000034ff3d723e */ /* 0x000fe200020006ff */
[----:B------:R-:W-:Y:S01]  /*cfd0*/  FFMA.FTZ R79, R63, R64, R66 ;  /* 0x000000403f4f7223 */ /* 0x000fe20000010042 */
[--C-:B------:R-:W-:Y:S02]  /*cfe0*/  HADD2.F32 R66, -RZ, R147.reuse.H1_H1 ;  /* 0x30000093ff427230 */ /* 0x100fe40000004100 */
[----:B------:R-:W-:Y:S02]  /*cff0*/  HADD2.F32 R65, -RZ, R147.H0_H0 ;  /* 0x20000093ff417230 */ /* 0x000fe40000004100 */
[--C-:B------:R-:W-:Y:S01]  /*d000*/  HADD2.F32 R62, -RZ, R61.reuse.H0_H0 ;  /* 0x2000003dff3e7230 */ /* 0x100fe20000004100 */
[----:B------:R-:W-:Y:S01]  /*d010*/  F2FP.SATFINITE.E4M3.F32.PACK_AB_MERGE_C R60, R79, R60, RZ ;  /* 0x0000003c4f3c723e */ /* 0x000fe200048070ff */
[----:B------:R-:W-:-:S02]  /*d020*/  HADD2.F32 R61, -RZ, R61.H1_H1 ;  /* 0x3000003dff3d7230 */ /* 0x000fc40000004100 */
[--C-:B------:R-:W-:Y:S02]  /*d030*/  HADD2.F32 R52, -RZ, R51.reuse.H0_H0 ;  /* 0x20000033ff347230 */ /* 0x100fe40000004100 */
[-C--:B------:R-:W-:Y:S01]  /*d040*/  FMUL.FTZ R67, R62, R65.reuse ;  /* 0x000000413e437220 */ /* 0x080fe20000410000 */
[----:B------:R-:W-:Y:S02]  /*d050*/  HADD2.F32 R51, -RZ, R51.H1_H1 ;  /* 0x30000033ff337230 */ /* 0x000fe40000004100 */
[-C--:B------:R-:W-:Y:S01]  /*d060*/  FMUL.FTZ R76, R61, R66.reuse ;  /* 0x000000423d4c7220 */ /* 0x080fe20000410000 */
[--C-:B------:R-:W-:Y:S02]  /*d070*/  HADD2.F32 R64, -RZ, R149.reuse.H1_H1 ;  /* 0x30000095ff407230 */ /* 0x100fe40000004100 */
[C---:B------:R-:W-:Y:S01]  /*d080*/  FMUL.FTZ R65, R52.reuse, R65 ;  /* 0x0000004134417220 */ /* 0x040fe20000410000 */
[----:B------:R-:W-:Y:S02]  /*d090*/  HADD2.F32 R63, -RZ, R149.H0_H0 ;  /* 0x20000095ff3f7230 */ /* 0x000fe40000004100 */
[C---:B------:R-:W-:Y:S01]  /*d0a0*/  FMUL.FTZ R66, R51.reuse, R66 ;  /* 0x0000004233427220 */ /* 0x040fe20000410000 */
[----:B------:R-:W-:Y:S01]  /*d0b0*/  FFMA.FTZ R76, R51, R64, -R76 ;  /* 0x00000040334c7223 */ /* 0x000fe2000001084c */
[----:B------:R-:W-:Y:S01]  /*d0c0*/  F2FP.SATFINITE.E4M3.F32.PACK_AB_MERGE_C R51, R55, R50, RZ ;  /* 0x000000323733723e */ /* 0x000fe200048070ff */
[-C--:B------:R-:W-:Y:S01]  /*d0d0*/  FFMA.FTZ R67, R52, R63.reuse, -R67 ;  /* 0x0000003f34437223 */ /* 0x080fe20000010843 */
[----:B------:R-:W-:Y:S01]  /*d0e0*/  F2FP.SATFINITE.E4M3.F32.PACK_AB_MERGE_C R52, R57, R56, R42 ;  /* 0x000000383934723e */ /* 0x000fe2000480702a */
[----:B------:R-:W-:Y:S01]  /*d0f0*/  FFMA.FTZ R65, R62, R63, R65 ;  /* 0x0000003f3e417223 */ /* 0x000fe20000010041 */
[----:B------:R-:W-:Y:S01]  /*d100*/  F2FP.F16.E4M3.UNPACK_B R55, R41 ;  /* 0x00000029ff37723e */ /* 0x000fe200020006ff */
[----:B------:R-:W-:Y:S01]  /*d110*/  FFMA.FTZ R66, R61, R64, R66 ;  /* 0x000000403d427223 */ /* 0x000fe20000010042 */
[----:B------:R-:W-:-:S02]  /*d120*/  F2FP.F16.E4M3.UNPACK_B R56, R40 ;  /* 0x00000028ff38723e */ /* 0x000fc400020006ff */
[----:B------:R-:W-:Y:S01]  /*d130*/  F2FP.SATFINITE.E4M3.F32.PACK_AB_MERGE_C R51, R59, R54, R51 ;  /* 0x000000363b33723e */ /* 0x000fe20004807033 */
[----:B------:R-:W-:Y:S01]  /*d140*/  HADD2.F32 R57, -RZ, R55.H0_H0 ;  /* 0x20000037ff397230 */ /* 0x000fe20000004100 */
[----:B------:R-:W-:Y:S01]  /*d150*/  F2FP.F16.E4M3.UNPACK_B R54, R13 ;  /* 0x0000000dff36723e */ /* 0x000fe200020006ff */
[--C-:B------:R-:W-:Y:S01]  /*d160*/  HADD2.F32 R62, -RZ, R56.reuse.H0_H0 ;  /* 0x20000038ff3e7230 */ /* 0x100fe20000004100 */
[----:B------:R-:W-:Y:S01]  /*d170*/  F2FP.F16.E4M3.UNPACK_B R59, R14 ;  /* 0x0000000eff3b723e */ /* 0x000fe200020006ff */
[----:B------:R-:W-:Y:S01]  /*d180*/  HADD2.F32 R61, -RZ, R56.H1_H1 ;  /* 0x30000038ff3d7230 */ /* 0x000fe20000004100 */
[----:B------:R-:W-:Y:S01]  /*d190*/  F2FP.SATFINITE.E4M3.F32.PACK_AB_MERGE_C R42, R66, R65, R60 ;  /* 0x00000041422a723e */ /* 0x000fe2000480703c */
[----:B------:R-:W-:Y:S01]  /*d1a0*/  HADD2.F32 R53, -RZ, R54.H0_H0 ;  /* 0x20000036ff357230 */ /* 0x000fe20000004100 */
[----:B------:R-:W-:Y:S01]  /*d1b0*/  F2FP.SATFINITE.E4M3.F32.PACK_AB_MERGE_C R50, R77, R58, RZ ;  /* 0x0000003a4d32723e */ /* 0x000fe200048070ff */
        /* <DEDUP_REMOVED lines=8> */
[----:B------:R-:W-:Y:S01]  /*d240*/  F2FP.F16.E4M3.UNPACK_B R55, R13.H1 ;  /* 0x0000000dff37723e */ /* 0x000fe200030006ff */
[-C--:B------:R-:W-:Y:S01]  /*d250*/  FMUL.FTZ R57, R58, R61.reuse ;  /* 0x0000003d3a397220 */ /* 0x080fe20000410000 */
[----:B------:R-:W-:Y:S01]  /*d260*/  FMUL.FTZ R13, R56, R61 ;  /* 0x0000003d380d7220 */ /* 0x000fe20000410000 */
[----:B------:R-:W-:-:S02]  /*d270*/  F2FP.F16.E4M3.UNPACK_B R41, R41.H1 ;  /* 0x00000029ff29723e */ /* 0x000fc400030006ff */
[----:B------:R-:W-:Y:S01]  /*d280*/  F2FP.F16.E4M3.UNPACK_B R60, R40.H1 ;  /* 0x00000028ff3c723e */ /* 0x000fe200030006ff */
[-C--:B------:R-:W-:Y:S01]  /*d290*/  FFMA.FTZ R56, R56, R59.reuse, -R57 ;  /* 0x0000003b38387223 */ /* 0x080fe20000010839 */
[----:B------:R-:W-:Y:S01]  /*d2a0*/  FFMA.FTZ R13, R58, R59, R13 ;  /* 0x0000003b3a0d7223 */ /* 0x000fe2000001000d */
[----:B------:R-:W-:Y:S01]  /*d2b0*/  F2FP.F16.E4M3.UNPACK_B R14, R14.H1 ;  /* 0x0000000eff0e723e */ /* 0x000fe200030006ff */
        /* <DEDUP_REMOVED lines=19> */
[-C--:B------:R-:W-:Y:S01]  /*d3f0*/  FFMA.FTZ R41, R55, R60.reuse, -R64 ;  /* 0x0000003c37297223 */ /* 0x080fe20000010840 */
        /* <DEDUP_REMOVED lines=9> */
[----:B------:R-:W-:-:S02]  /*d490*/  HADD2.F32 R62, -RZ, R60.H0_H0 ;  /* 0x2000003cff3e7230 */ /* 0x000fc40000004100 */
[-C--:B------:R-:W-:Y:S01]  /*d4a0*/  FMUL.FTZ R78, R61, R76.reuse ;  /* 0x0000004c3d4e7220 */ /* 0x080fe20000410000 */
[----:B------:R-:W-:Y:S02]  /*d4b0*/  HADD2.F32 R11, -RZ, R67.H0_H0 ;  /* 0x20000043ff0b7230 */ /* 0x000fe40000004100 */
[----:B------:R-:W-:Y:S01]  /*d4c0*/  FMUL.FTZ R76, R43, R76 ;  /* 0x0000004c2b4c7220 */ /* 0x000fe20000410000 */
[----:B------:R-:W-:Y:S01]  /*d4d0*/  HADD2.F32 R12, -RZ, R63.H0_H0 ;  /* 0x2000003fff0c7230 */ /* 0x000fe20000004100 */
[----:B------:R-:W-:Y:S01]  /*d4e0*/  F2FP.SATFINITE.E4M3.F32.PACK_AB_MERGE_C R14, R41, R14, RZ ;  /* 0x0000000e290e723e */ /* 0x000fe200048070ff */
[----:B------:R-:W-:Y:S02]  /*d4f0*/  HADD2.F32 R60, -RZ, R60.H1_H1 ;  /* 0x3000003cff3c7230 */ /* 0x000fe40000004100 */
[-C--:B------:R-:W-:Y:S01]  /*d500*/  FMUL.FTZ R77, R62, R11.reuse ;  /* 0x0000000b3e4d7220 */ /* 0x080fe20000410000 */
[----:B------:R-:W-:Y:S02]  /*d510*/  HADD2.F32 R67, -RZ, R67.H1_H1 ;  /* 0x30000043ff437230 */ /* 0x000fe40000004100 */
[----:B------:R-:W-:Y:S01]  /*d520*/  FMUL.FTZ R79, R58, R11 ;  /* 0x0000000b3a4f7220 */ /* 0x000fe20000410000 */
[----:B------:R-:W-:-:S02]  /*d530*/  HADD2.F32 R15, -RZ, R15.H1_H1 ;  /* 0x3000000fff0f7230 */ /* 0x000fc40000004100 */
[-C--:B------:R-:W-:Y:S01]  /*d540*/  FFMA.FTZ R11, R43, R12.reuse, -R78 ;  /* 0x0000000c2b0b7223 */ /* 0x080fe2000001084e */
[----:B------:R-:W-:Y:S02]  /*d550*/  HADD2.F32 R65, -RZ, R64.H0_H0 ;  /* 0x20000040ff417230 */ /* 0x000fe40000004100 */
[----:B------:R-:W-:Y:S01]  /*d560*/  FFMA.FTZ R12, R61, R12, R76 ;  /* 0x0000000c3d0c7223 */ /* 0x000fe2000001004c */
        /* <DEDUP_REMOVED lines=10> */
[----:B------:R-:W-:Y:S01]  /*d610*/  FMUL.FTZ R66, R57, R66 ;  /* 0x0000004239427220 */ /* 0x000fe20000410000 */
[-C--:B------:R-:W-:Y:S01]  /*d620*/  FFMA.FTZ R60, R60, R64.reuse, R67 ;  /* 0x000000403c3c7223 */ /* 0x080fe20000010043 */
[----:B------:R-:W-:Y:S01]  /*d630*/  FFMA.FTZ R76, R15, R64, -R76 ;  /* 0x000000400f4c7223 */ /* 0x000fe2000001084c */
[-C--:B------:R-:W-:Y:S01]  /*d640*/  FFMA.FTZ R62, R57, R58.reuse, -R62 ;  /* 0x0000003a393e7223 */ /* 0x080fe2000001083e */
[----:B------:R-:W-:Y:S01]  /*d650*/  FFMA.FTZ R59, R59, R58, R66 ;  /* 0x0000003a3b3b7223 */ /* 0x000fe20000010042 */
[----:B------:R-:W-:-:S02]  /*d660*/  F2FP.SATFINITE.E4M3.F32.PACK_AB_MERGE_C R40, R55, R40, RZ ;  /* 0x000000283728723e */ /* 0x000fc400048070ff */
[----:B------:R-:W-:Y:S02]  /*d670*/  F2FP.SATFINITE.E4M3.F32.PACK_AB_MERGE_C R60, R60, R79, RZ ;  /* 0x0000004f3c3c723e */ /* 0x000fe400048070ff */
[----:B------:R-:W-:Y:S02]  /*d680*/  F2FP.SATFINITE.E4M3.F32.PACK_AB_MERGE_C R53, R56, R53, R14 ;  /* 0x000000353835723e */ /* 0x000fe4000480700e */
[----:B------:R-:W-:Y:S02]  /*d690*/  F2FP.SATFINITE.E4M3.F32.PACK_AB_MERGE_C R76, R76, R77, RZ ;  /* 0x0000004d4c4c723e */ /* 0x000fe400048070ff */
[----:B------:R-:W-:Y:S01]  /*d6a0*/  F2FP.SATFINITE.E4M3.F32.PACK_AB_MERGE_C R41, R13, R54, R40 ;  /* 0x000000360d29723e */ /* 0x000fe20004807028 */
[----:B------:R-:W-:Y:S01]  /*d6b0*/  IMAD.MOV.U32 R13, RZ, RZ, R53 ;  /* 0x000000ffff0d7224 */ /* 0x000fe200078e0035 */
[----:B------:R-:W-:Y:S01]  /*d6c0*/  F2FP.SATFINITE.E4M3.F32.PACK_AB_MERGE_C R43, R59, R12, R60 ;  /* 0x0000000c3b2b723e */ /* 0x000fe2000480703c */
[----:B------:R-:W-:Y:S01]  /*d6d0*/  IMAD.MOV.U32 R12, RZ, RZ, R52 ;  /* 0x000000ffff0c7224 */ /* 0x000fe200078e0034 */
[----:B------:R-:W-:Y:S01]  /*d6e0*/  F2FP.SATFINITE.E4M3.F32.PACK_AB_MERGE_C R15, R62, R11, R76 ;  /* 0x0000000b3e0f723e */ /* 0x000fe2000480704c */
[----:B------:R-:W-:Y:S01]  /*d6f0*/  IMAD.MOV.U32 R40, RZ, RZ, R51 ;  /* 0x000000ffff287224 */ /* 0x000fe200078e0033 */
[----:B------:R-:W-:-:S07]  /*d700*/  MOV R14, R50 ;  /* 0x00000032000e7202 */ /* 0x000fce0000000f00 */
.L_x_2774:
[----:B------:R-:W-:Y:S05]  /*d710*/  BSYNC B2 ;  /* 0x0000000000027941 */ /* 0x000fea0003800000 */
.L_x_2773:
[----:B----4-:R4:W-:Y:S04]  /*d720*/  ST.E.128 desc[UR52][R44.64], R12 ;  /* 0x0000000c2c007985 */ /* 0x0109e8000c101d34 */
[----:B0-----:R4:W-:Y:S02]  /*d730*/  @!P2 ST.E.128 desc[UR52][R46.64], R40 ;  /* 0x000000282e00a985 */ /* 0x0019e4000c101d34 */
.L_x_2772:
[----:B------:R-:W-:Y:S05]  /*d740*/  BSYNC B1 ;  /* 0x0000000000017941 */ /* 0x000fea0003800000 */
.L_x_2771:
        /* <DEDUP_REMOVED lines=10> */
[----:B------:R-:W-:Y:S01]  /*d7f0*/  SHF.R.S32.HI R13, RZ, 0x1f, R12 ;  /* 0x0000001fff0d7819 */ /* 0x000fe2000001140c */
[----:B------:R-:W-:-:S03]  /*d800*/  IMAD.SHL.U32 R11, R12, 0x10, RZ ;  /* 0x000000100c0b7824 */ /* 0x000fc600078e00ff */
[----:B------:R-:W-:Y:S02]  /*d810*/  LEA.HI R13, R13, R12, RZ, 0x2 ;  /* 0x0000000c0d0d7211 */ /* 0x000fe400078f10ff */
[----:B------:R-:W-:Y:S02]  /*d820*/  ISETP.GE.AND P2, PT, R11, R136, PT ;  /* 0x000000880b00720c */ /* 0x000fe40003f46270 */
[----:B------:R-:W-:Y:S02]  /*d830*/  SHF.R.S32.HI R13, RZ, 0x2, R13 ;  /* 0x00000002ff0d7819 */ /* 0x000fe4000001140d */
[----:B------:R-:W-:-:S04]  /*d840*/  LOP3.LUT R12, R211, 0x30, R11, 0xf8, !PT ;  /* 0x00000030d30c7812 */ /* 0x000fc800078ef80b */
[----:B------:R-:W-:-:S05]  /*d850*/  LOP3.LUT R12, R12, R5, RZ, 0x3c, !PT ;  /* 0x000000050c0c7212 */ /* 0x000fca00078e3cff */
[----:B------:R-:W-:-:S04]  /*d860*/  @!P2 IADD3 R46, P4, R11, R48, RZ ;  /* 0x000000300b2ea210 */ /* 0x000fc80007f9e0ff */
[----:B------:R-:W-:Y:S01]  /*d870*/  @!P2 LEA.HI.X.SX32 R47, R11, R49, 0x1, P4 ;  /* 0x000000310b2fa211 */ /* 0x000fe200020f0eff */
[----:B------:R-:W-:Y:S01]  /*d880*/  IMAD R11, R13, 0x2800, R212 ;  /* 0x000028000d0b7824 */ /* 0x000fe200078e02d4 */
[----:B------:R-:W-:-:S03]  /*d890*/  ISETP.GE.AND P4, PT, R3, R117, PT ;  /* 0x000000750300720c */ /* 0x000fc60003f86270 */
[----:B------:R-:W-:Y:S02]  /*d8a0*/  IMAD.IADD R12, R11, 0x1, R12 ;  /* 0x000000010b0c7824 */ /* 0x000fe400078e020c */
[C---:B------:R-:W-:Y:S02]  /*d8b0*/  IMAD R11, R19.reuse, 0x7800, R130 ;  /* 0x00007800130b7824 */ /* 0x040fe400078e0282 */
[----:B------:R-:W-:Y:S02]  /*d8c0*/  IMAD R13, R19, 0x7800, R12 ;  /* 0x00007800130d7824 */ /* 0x000fe400078e020c */
[----:B------:R-:W-:-:S03]  /*d8d0*/  IMAD.IADD R11, R18, 0x1, R11 ;  /* 0x00000001120b7824 */ /* 0x000fc600078e020b */
[----:B------:R-:W-:Y:S02]  /*d8e0*/  IADD3 R40, R18, R13, RZ ;  /* 0x0000000d12287210 */ /* 0x000fe40007ffe0ff */
[----:B------:R0:W4:Y:S04]  /*d8f0*/  LDS.128 R12, [R11+0x1a400] ;  /* 0x01a400000b0c7984 */ /* 0x0001280000000c00 */
[----:B------:R-:W0:Y:S01]  /*d900*/  LDS.128 R40, [R40+0x1a400] ;  /* 0x01a4000028287984 */ /* 0x000e220000000c00 */
[----:B------:R-:W-:Y:S05]  /*d910*/  @P4 BRA `(.L_x_2778) ;  /* 0x0000000c004c4947 */ /* 0x000fea0003800000 */
[--C-:B0-----:R-:W-:Y:S01]  /*d920*/  SHF.R.U32.HI R11, RZ, 0x8, R81.reuse ;  /* 0x00000008ff0b7819 */ /* 0x101fe20000011651 */
[----:B----4-:R-:W-:Y:S01]  /*d930*/  IMAD.MOV.U32 R50, RZ, RZ, R14 ;  /* 0x000000ffff327224 */ /* 0x010fe200078e000e */
[----:B------:R-:W-:Y:S01]  /*d940*/  SHF.R.U32.HI R63, RZ, 0x10, R81 ;  /* 0x00000010ff3f7819 */ /* 0x000fe20000011651 */
[----:B------:R-:W-:Y:S01]  /*d950*/  IMAD.MOV.U32 R53, RZ, RZ, R12 ;  /* 0x000000ffff357224 */ /* 0x000fe200078e000c */
[----:B------:R-:W-:Y:S01]  /*d960*/  LOP3.LUT R52, R81, 0xff0000ff, RZ, 0xc0, !PT ;  /* 0xff0000ff51347812 */ /* 0x000fe200078ec0ff */
[----:B------:R-:W-:Y:S01]  /*d970*/  IMAD.SHL.U32 R11, R11, 0x100, RZ ;  /* 0x000001000b0b7824 */ /* 0x000fe200078e00ff */
[----:B------:R-:W-:Y:S01]  /*d980*/  SHF.R.U32.HI R54, RZ, 0x8, R71 ;  /* 0x00000008ff367819 */ /* 0x000fe20000011647 */
[----:B------:R-:W-:Y:S01]  /*d990*/  IMAD.U32 R14, R63, 0x10000, RZ ;  /* 0x000100003f0e7824 */ /* 0x000fe200078e00ff */
[----:B------:R-:W-:Y:S01]  /*d9a0*/  SHF.R.U32.HI R61, RZ, 0x8, R83 ;  /* 0x00000008ff3d7819 */ /* 0x000fe20000011653 */
[----:B------:R-:W-:Y:S01]  /*d9b0*/  IMAD.MOV.U32 R55, RZ, RZ, R40 ;  /* 0x000000ffff377224 */ /* 0x000fe200078e0028 */
[----:B------:R-:W-:-:S02]  /*d9c0*/  SHF.R.U32.HI R56, RZ, 0x8, R69 ;  /* 0x00000008ff387819 */ /* 0x000fc40000011645 */
[----:B------:R-:W-:Y:S01]  /*d9d0*/  LOP3.LUT R11, R52, 0xff00, R11, 0xf8, !PT ;  /* 0x0000ff00340b7812 */ /* 0x000fe200078ef80b */
[----:B------:R-:W-:Y:S01]  /*d9e0*/  IMAD.SHL.U32 R52, R54, 0x100, RZ ;  /* 0x0000010036347824 */ /* 0x000fe200078e00ff */
[----:B------:R-:W-:Y:S01]  /*d9f0*/  SHF.R.U32.HI R62, RZ, 0x10, R83 ;  /* 0x00000010ff3e7819 */ /* 0x000fe20000011653 */
[----:B------:R-:W-:Y:S01]  /*da00*/  IMAD.SHL.U32 R40, R56, 0x100, RZ ;  /* 0x0000010038287824 */ /* 0x000fe200078e00ff */
[----:B------:R-:W-:Y:S02]  /*da10*/  LOP3.LUT R59, R71, 0xff0000ff, RZ, 0xc0, !PT ;  /* 0xff0000ff473b7812 */ /* 0x000fe400078ec0ff */
[----:B------:R-:W-:Y:S02]  /*da20*/  LOP3.LUT R51, R83, 0xff0000ff, RZ, 0xc0, !PT ;  /* 0xff0000ff53337812 */ /* 0x000fe400078ec0ff */
[----:B------:R-:W-:Y:S02]  /*da30*/  SHF.L.U32 R12, R61, 0x8, RZ ;  /* 0x000000083d0c7819 */ /* 0x000fe400000006ff */
[----:B------:R-:W-:Y:S01]  /*da40*/  LOP3.LUT R14, R11, 0xff0000, R14, 0xf8, !PT ;  /* 0x00ff00000b0e7812 */ /* 0x000fe200078ef80e */
[----:B------:R-:W-:Y:S01]  /*da50*/  IMAD.U32 R11, R62, 0x10000, RZ ;  /* 0x000100003e0b7824 */ /* 0x000fe200078e00ff */
[----:B------:R-:W-:-:S02]  /*da60*/  LOP3.LUT R57, R69, 0xff0000ff, RZ, 0xc0, !PT ;  /* 0xff0000ff45397812 */ /* 0x000fc400078ec0ff */
[----:B------:R-:W-:Y:S02]  /*da70*/  LOP3.LUT R63, R59, 0xff00, R52, 0xf8, !PT ;  /* 0x0000ff003b3f7812 */ /* 0x000fe400078ef834 */
[----:B------:R-:W-:Y:S02]  /*da80*/  LOP3.LUT R12, R51, 0xff00, R12, 0xf8, !PT ;  /* 0x0000ff00330c7812 */ /* 0x000fe400078ef80c */
[----:B------:R-:W-:Y:S02]  /*da90*/  F2FP.F16.E4M3.UNPACK_B R59, R141.H1 ;  /* 0x0000008dff3b723e */ /* 0x000fe400030006ff */
[----:B------:R-:W-:Y:S02]  /*daa0*/  F2FP.F16.E4M3.UNPACK_B R56, R55.H1 ;  /* 0x00000037ff38723e */ /* 0x000fe400030006ff */
[----:B------:R-:W-:Y:S02]  /*dab0*/  F2FP.F16.E4M3.UNPACK_B R54, R53.H1 ;  /* 0x00000035ff36723e */ /* 0x000fe400030006ff */
[----:B------:R-:W-:Y:S01]  /*dac0*/  LOP3.LUT R61, R57, 0xff00, R40, 0xf8, !PT ;  /* 0x0000ff00393d7812 */ /* 0x000fe200078ef828 */
[----:B------:R-:W-:Y:S01]  /*dad0*/  HADD2.F32 R52, -RZ, R56.H0_H0 ;  /* 0x20000038ff347230 */ /* 0x000fe20000004100 */
[----:B------:R-:W-:Y:S01]  /*dae0*/  SHF.R.U32.HI R58, RZ, 0x10, R69 ;  /* 0x00000010ff3a7819 */ /* 0x000fe20000011645 */
[--C-:B------:R-:W-:Y:S01]  /*daf0*/  HADD2.F32 R51, -RZ, R54.reuse.H0_H0 ;  /* 0x20000036ff337230 */ /* 0x100fe20000004100 */
[----:B------:R-:W-:Y:S01]  /*db00*/  LOP3.LUT R11, R12, 0xff0000, R11, 0xf8, !PT ;  /* 0x00ff00000c0b7812 */ /* 0x000fe200078ef80b */
[----:B------:R-:W-:Y:S01]  /*db10*/  HADD2.F32 R12, -RZ, R59.H0_H0 ;  /* 0x2000003bff0c7230 */ /* 0x000fe20000004100 */
[----:B------:R-:W-:Y:S01]  /*db20*/  F2FP.F16.E4M3.UNPACK_B R57, R143.H1 ;  /* 0x0000008fff39723e */ /* 0x000fe200030006ff */
[----:B------:R-:W-:Y:S01]  /*db30*/  HADD2.F32 R54, -RZ, R54.H1_H1 ;  /* 0x30000036ff367230 */ /* 0x000fe20000004100 */
[----:B------:R-:W-:-:S02]  /*db40*/  SHF.R.U32.HI R60, RZ, 0x10, R71 ;  /* 0x00000010ff3c7819 */ /* 0x000fc40000011647 */
[----:B------:R-:W-:Y:S01]  /*db50*/  SHF.L.U32 R40, R58, 0x10, RZ ;  /* 0x000000103a287819 */ /* 0x000fe200000006ff */
[----:B------:R-:W-:Y:S02]  /*db60*/  HADD2.F32 R58, -RZ, R57.H0_H0 ;  /* 0x20000039ff3a7230 */ /* 0x000fe40000004100 */
[-C--:B------:R-:W-:Y:S01]  /*db70*/  FMUL.FTZ R62, R52, R12.reuse ;  /* 0x0000000c343e7220 */ /* 0x080fe20000410000 */
[C---:B------:R-:W-:Y:S01]  /*db80*/  FMUL.FTZ R65, R51.reuse, R12 ;  /* 0x0000000c33417220 */ /* 0x040fe20000410000 */
[----:B------:R-:W-:Y:S01]  /*db90*/  IMAD.U32 R60, R60, 0x10000, RZ ;  /* 0x000100003c3c7824 */ /* 0x000fe200078e00ff */
[----:B------:R-:W-:Y:S01]  /*dba0*/  F2FP.F16.E4M3.UNPACK_B R141, R141 ;  /* 0x0000008dff8d723e */ /* 0x000fe200020006ff */
[-C--:B------:R-:W-:Y:S01]  /*dbb0*/  FFMA.FTZ R51, R51, R58.reuse, -R62 ;  /* 0x0000003a33337223 */ /* 0x080fe2000001083e */
[----:B------:R-:W-:Y:S01]  /*dbc0*/  FFMA.FTZ R52, R52, R58, R65 ;  /* 0x0000003a34347223 */ /* 0x000fe20000010041 */
[----:B------:R-:W-:Y:S01]  /*dbd0*/  HADD2.F32 R58, -RZ, R59.H1_H1 ;  /* 0x3000003bff3a7230 */ /* 0x000fe20000004100 */
[----:B------:R-:W-:Y:S01]  /*dbe0*/  LOP3.LUT R12, R63, 0xff0000, R60, 0xf8, !PT ;  /* 0x00ff00003f0c7812 */ /* 0x000fe200078ef83c */
[----:B------:R-:W-:Y:S01]  /*dbf0*/  HADD2.F32 R59, -RZ, R56.H1_H1 ;  /* 0x30000038ff3b7230 */ /* 0x000fe20000004100 */
[----:B------:R-:W-:Y:S01]  /*dc00*/  F2FP.F16.E4M3.UNPACK_B R56, R55 ;  /* 0x00000037ff38723e */ /* 0x000fe200020006ff */
[----:B------:R-:W-:Y:S01]  /*dc10*/  HADD2.F32 R60, -RZ, R57.H1_H1 ;  /* 0x30000039ff3c7230 */ /* 0x000fe20000004100 */
[----:B------:R-:W-:Y:S01]  /*dc20*/  F2FP.F16.E4M3.UNPACK_B R57, R53 ;  /* 0x00000035ff39723e */ /* 0x000fe200020006ff */
[-C--:B------:R-:W-:Y:S01]  /*dc30*/  FMUL.FTZ R62, R54, R58.reuse ;  /* 0x0000003a363e7220 */ /* 0x080fe20000410000 */
[----:B------:R-:W-:Y:S01]  /*dc40*/  LOP3.LUT R40, R61, 0xff0000, R40, 0xf8, !PT ;  /* 0x00ff00003d287812 */ /* 0x000fe200078ef828 */
[----:B------:R-:W-:Y:S01]  /*dc50*/  FMUL.FTZ R53, R59, R58 ;  /* 0x0000003a3b357220 */ /* 0x000fe20000410000 */
[----:B------:R-:W-:Y:S01]  /*dc60*/  F2FP.F16.E4M3.UNPACK_B R143, R143 ;  /* 0x0000008fff8f723e */ /* 0x000fe200020006ff */
[----:B------:R-:W-:Y:S01]  /*dc70*/  HADD2.F32 R61, -RZ, R141.H0_H0 ;  /* 0x2000008dff3d7230 */ /* 0x000fe20000004100 */
[----:B------:R-:W-:Y:S01]  /*dc80*/  F2FP.F16.E4M3.UNPACK_B R64, R142.H1 ;  /* 0x0000008eff40723e */ /* 0x000fe200030006ff */
[----:B------:R-:W-:-:S02]  /*dc90*/  HADD2.F32 R58, -RZ, R56.H0_H0 ;  /* 0x20000038ff3a7230 */ /* 0x000fc40000004100 */
        /* <DEDUP_REMOVED lines=11> */
[----:B------:R-:W-:Y:S01]  /*dd50*/  F2FP.F16.E4M3.UNPACK_B R61, R42.H1 ;  /* 0x0000002aff3d723e */ /* 0x000fe200030006ff */
[----:B------:R-:W-:Y:S02]  /*dd60*/  HADD2.F32 R143, -RZ, R143.H1_H1 ;  /* 0x3000008fff8f7230 */ /* 0x000fe40000004100 */
        /* <DEDUP_REMOVED lines=11> */
[-C--:B------:R-:W-:Y:S01]  /*de20*/  FMUL.FTZ R69, R62, R67.reuse ;  /* 0x000000433e457220 */ /* 0x080fe20000410000 */
        /* <DEDUP_REMOVED lines=26> */
[----:B------:R-:W-:Y:S01]  /*dfd0*/  FMUL.FTZ R63, R42, R63 ;  /* 0x0000003f2a3f7220 */ /* 0x000fe20000410000 */
[CC--:B------:R-:W-:Y:S01]  /*dfe0*/  FMUL.FTZ R67, R59.reuse, R142.reuse ;  /* 0x0000008e3b437220 */ /* 0x0c0fe20000410000 */
        /* <DEDUP_REMOVED lines=33> */
[----:B------:R-:W-:Y:S01]  /*e200*/  F2FP.SATFINITE.E4M3.F32.PACK_AB_MERGE_C R66, R66, R69, RZ ;  /* 0x000000454242723e */ /* 0x000fe200048070ff */
[----:B------:R-:W-:Y:S01]  /*e210*/  HADD2.F32 R59, -RZ, R60.H0_H0 ;  /* 0x2000003cff3b7230 */ /* 0x000fe20000004100 */
[----:B------:R-:W-:Y:S01]  /*e220*/  F2FP.F16.E4M3.UNPACK_B R63, R12.H1 ;  /* 0x0000000cff3f723e */ /* 0x000fe200030006ff */
[----:B------:R-:W-:Y:S01]  /*e230*/  HADD2.F32 R40, -RZ, R55.H0_H0 ;  /* 0x20000037ff287230 */ /* 0x000fe20000004100 */
[----:B------:R-:W-:Y:S01]  /*e240*/  F2FP.SATFINITE.E4M3.F32.PACK_AB_MERGE_C R50, R50, R65, R66 ;  /* 0x000000413232723e */ /* 0x000fe20004807042 */
[----:B------:R-:W-:-:S02]  /*e250*/  HADD2.F32 R58, -RZ, R41.H1_H1 ;  /* 0x30000029ff3a7230 */ /* 0x000fc40000004100 */
[CC--:B------:R-:W-:Y:S01]  /*e260*/  FMUL.FTZ R61, R57.reuse, R59.reuse ;  /* 0x0000003b393d7220 */ /* 0x0c0fe20000410000 */
[----:B------:R-:W-:Y:S02]  /*e270*/  HADD2.F32 R41, -RZ, R14.H0_H0 ;  /* 0x2000000eff297230 */ /* 0x000fe40000004100 */
[C---:B------:R-:W-:Y:S01]  /*e280*/  FMUL.FTZ R62, R40.reuse, R59 ;  /* 0x0000003b283e7220 */ /* 0x040fe20000410000 */
[----:B------:R-:W-:Y:S02]  /*e290*/  HADD2.F32 R55, -RZ, R55.H1_H1 ;  /* 0x30000037ff377230 */ /* 0x000fe40000004100 */
[----:B------:R-:W-:Y:S02]  /*e2a0*/  HADD2.F32 R60, -RZ, R60.H1_H1 ;  /* 0x3000003cff3c7230 */ /* 0x000fe40000004100 */
[----:B------:R-:W-:Y:S02]  /*e2b0*/  HADD2.F32 R59, -RZ, R14.H1_H1 ;  /* 0x3000000eff3b7230 */ /* 0x000fe40000004100 */
[-C--:B------:R-:W-:Y:S01]  /*e2c0*/  FFMA.FTZ R14, R40, R41.reuse, -R61 ;  /* 0x00000029280e7223 */ /* 0x080fe2000001083d */
[----:B------:R-:W-:Y:S01]  /*e2d0*/  FFMA.FTZ R40, R57, R41, R62 ;  /* 0x0000002939287223 */ /* 0x000fe2000001003e */
[-C--:B------:R-:W-:Y:S01]  /*e2e0*/  FMUL.FTZ R61, R55, R60.reuse ;  /* 0x0000003c373d7220 */ /* 0x080fe20000410000 */
[----:B------:R-:W-:Y:S01]  /*e2f0*/  FMUL.FTZ R64, R58, R60 ;  /* 0x0000003c3a407220 */ /* 0x000fe20000410000 */
[----:B------:R-:W-:Y:S01]  /*e300*/  F2FP.F16.E4M3.UNPACK_B R57, R43 ;  /* 0x0000002bff39723e */ /* 0x000fe200020006ff */
[----:B------:R-:W-:-:S02]  /*e310*/  HADD2.F32 R68, -RZ, R63.H0_H0 ;  /* 0x2000003fff447230 */ /* 0x000fc40000004100 */
[-C--:B------:R-:W-:Y:S01]  /*e320*/  FFMA.FTZ R67, R58, R59.reuse, R61 ;  /* 0x0000003b3a437223 */ /* 0x080fe2000001003d */
[----:B------:R-:W-:Y:S01]  /*e330*/  F2FP.F16.E4M3.UNPACK_B R61, R12 ;  /* 0x0000000cff3d723e */ /* 0x000fe200020006ff */
[----:B------:R-:W-:Y:S01]  /*e340*/  FFMA.FTZ R65, R55, R59, -R64 ;  /* 0x0000003b37417223 */ /* 0x000fe20000010840 */
[----:B------:R-:W-:Y:S01]  /*e350*/  F2FP.F16.E4M3.UNPACK_B R41, R15 ;  /* 0x0000000fff29723e */ /* 0x000fe200020006ff */
[----:B------:R-:W-:Y:S01]  /*e360*/  HADD2.F32 R59, -RZ, R57.H0_H0 ;  /* 0x20000039ff3b7230 */ /* 0x000fe20000004100 */
[----:B------:R-:W-:Y:S01]  /*e370*/  F2FP.F16.E4M3.UNPACK_B R58, R43.H1 ;  /* 0x0000002bff3a723e */ /* 0x000fe200030006ff */
[----:B------:R-:W-:Y:S01]  /*e380*/  HADD2.F32 R66, -RZ, R61.H0_H0 ;  /* 0x2000003dff427230 */ /* 0x000fe20000004100 */
[----:B------:R-:W-:Y:S01]  /*e390*/  F2FP.F16.E4M3.UNPACK_B R12, R11 ;  /* 0x0000000bff0c723e */ /* 0x000fe200020006ff */
[----:B------:R-:W-:Y:S01]  /*e3a0*/  HADD2.F32 R43, -RZ, R41.H0_H0 ;  /* 0x20000029ff2b7230 */ /* 0x000fe20000004100 */
[----:B------:R-:W-:Y:S01]  /*e3b0*/  F2FP.F16.E4M3.UNPACK_B R15, R15.H1 ;  /* 0x0000000fff0f723e */ /* 0x000fe200030006ff */
[----:B------:R-:W-:Y:S01]  /*e3c0*/  HADD2.F32 R63, -RZ, R63.H1_H1 ;  /* 0x3000003fff3f7230 */ /* 0x000fe20000004100 */
[----:B------:R-:W-:Y:S01]  /*e3d0*/  F2FP.F16.E4M3.UNPACK_B R60, R11.H1 ;  /* 0x0000000bff3c723e */ /* 0x000fe200030006ff */
[----:B------:R-:W-:-:S02]  /*e3e0*/  HADD2.F32 R11, -RZ, R58.H0_H0 ;  /* 0x2000003aff0b7230 */ /* 0x000fc40000004100 */
[-C--:B------:R-:W-:Y:S01]  /*e3f0*/  FMUL.FTZ R70, R59, R66.reuse ;  /* 0x000000423b467220 */ /* 0x080fe20000410000 */
[----:B------:R-:W-:Y:S02]  /*e400*/  HADD2.F32 R62, -RZ, R12.H0_H0 ;  /* 0x2000000cff3e7230 */ /* 0x000fe40000004100 */
[----:B------:R-:W-:Y:S01]  /*e410*/  FMUL.FTZ R66, R43, R66 ;  /* 0x000000422b427220 */ /* 0x000fe20000410000 */
[--C-:B------:R-:W-:Y:S02]  /*e420*/  HADD2.F32 R55, -RZ, R15.reuse.H0_H0 ;  /* 0x2000000fff377230 */ /* 0x100fe40000004100 */
[----:B------:R-:W-:Y:S01]  /*e430*/  FMUL.FTZ R76, R11, R68 ;  /* 0x000000440b4c7220 */ /* 0x000fe20000410000 */
[----:B------:R-:W-:Y:S02]  /*e440*/  HADD2.F32 R58, -RZ, R58.H1_H1 ;  /* 0x3000003aff3a7230 */ /* 0x000fe40000004100 */
[----:B------:R-:W-:Y:S01]  /*e450*/  FFMA.FTZ R70, R43, R62, -R70 ;  /* 0x0000003e2b467223 */ /* 0x000fe20000010846 */
[----:B------:R-:W-:-:S02]  /*e460*/  HADD2.F32 R15, -RZ, R15.H1_H1 ;  /* 0x3000000fff0f7230 */ /* 0x000fc40000004100 */
[----:B------:R-:W-:Y:S01]  /*e470*/  FFMA.FTZ R66, R59, R62, R66 ;  /* 0x0000003e3b427223 */ /* 0x000fe20000010042 */
[--C-:B------:R-:W-:Y:S02]  /*e480*/  HADD2.F32 R64, -RZ, R60.reuse.H0_H0 ;  /* 0x2000003cff407230 */ /* 0x100fe40000004100 */
[----:B------:R-:W-:Y:S01]  /*e490*/  FMUL.FTZ R68, R55, R68 ;  /* 0x0000004437447220 */ /* 0x000fe20000410000 */
        /* <DEDUP_REMOVED lines=10> */
[----:B------:R-:W-:Y:S01]  /*e540*/  FFMA.FTZ R15, R15, R60, -R78 ;  /* 0x0000003c0f0f7223 */ /* 0x000fe2000001084e */
[----:B------:R-:W-:Y:S01]  /*e550*/  FMUL.FTZ R62, R41, R62 ;  /* 0x0000003e293e7220 */ /* 0x000fe20000410000 */
[----:B------:R-:W-:Y:S01]  /*e560*/  FFMA.FTZ R63, R58, R60, R63 ;  /* 0x0000003c3a3f7223 */ /* 0x000fe2000001003f */
[----:B------:R-:W-:Y:S01]  /*e570*/  F2FP.SATFINITE.E4M3.F32.PACK_AB_MERGE_C R14, R65, R14, RZ ;  /* 0x0000000e410e723e */ /* 0x000fe200048070ff */
[----:B------:R-:W-:Y:S01]  /*e580*/  FFMA.FTZ R41, R41, R12, -R64 ;  /* 0x0000000c29297223 */ /* 0x000fe20000010840 */
[----:B------:R-:W-:Y:S01]  /*e590*/  F2FP.SATFINITE.E4M3.F32.PACK_AB_MERGE_C R15, R15, R76, RZ ;  /* 0x0000004c0f0f723e */ /* 0x000fe200048070ff */
[----:B------:R-:W-:Y:S01]  /*e5a0*/  FFMA.FTZ R57, R57, R12, R62 ;  /* 0x0000000c39397223 */ /* 0x000fe2000001003e */
[----:B------:R-:W-:Y:S01]  /*e5b0*/  F2FP.SATFINITE.E4M3.F32.PACK_AB_MERGE_C R40, R67, R40, RZ ;  /* 0x000000284328723e */ /* 0x000fe200048070ff */
[----:B------:R-:W-:Y:S01]  /*e5c0*/  IMAD.MOV.U32 R12, RZ, RZ, R52 ;  /* 0x000000ffff0c7224 */ /* 0x000fe200078e0034 */
[----:B------:R-:W-:-:S02]  /*e5d0*/  F2FP.SATFINITE.E4M3.F32.PACK_AB_MERGE_C R53, R56, R53, R14 ;  /* 0x000000353835723e */ /* 0x000fc4000480700e */
[----:B------:R-:W-:Y:S02]  /*e5e0*/  F2FP.SATFINITE.E4M3.F32.PACK_AB_MERGE_C R63, R63, R68, RZ ;  /* 0x000000443f3f723e */ /* 0x000fe400048070ff */
[----:B------:R-:W-:Y:S02]  /*e5f0*/  F2FP.SATFINITE.E4M3.F32.PACK_AB_MERGE_C R15, R41, R70, R15 ;  /* 0x00000046290f723e */ /* 0x000fe4000480700f */
[----:B------:R-:W-:Y:S01]  /*e600*/  F2FP.SATFINITE.E4M3.F32.PACK_AB_MERGE_C R41, R13, R54, R40 ;  /* 0x000000360d29723e */ /* 0x000fe20004807028 */
[----:B------:R-:W-:Y:S01]  /*e610*/  IMAD.MOV.U32 R13, RZ, RZ, R53 ;  /* 0x000000ffff0d7224 */ /* 0x000fe200078e0035 */
[----:B------:R-:W-:Y:S01]  /*e620*/  F2FP.SATFINITE.E4M3.F32.PACK_AB_MERGE_C R43, R57, R66, R63 ;  /* 0x00000042392b723e */ /* 0x000fe2000480703f */
[----:B------:R-:W-:Y:S01]  /*e630*/  IMAD.MOV.U32 R40, RZ, RZ, R51 ;  /* 0x000000ffff287224 */ /* 0x000fe200078e0033 */
[----:B------:R-:W-:-:S07]  /*e640*/  MOV R14, R50 ;  /* 0x00000032000e7202 */ /* 0x000fce0000000f00 */
.L_x_2778:
[----:B------:R-:W-:Y:S05]  /*e650*/  BSYNC B2 ;  /* 0x0000000000027941 */ /* 0x000fea0003800000 */
.L_x_2777:
[----:B----4-:R4:W-:Y:S04]  /*e660*/  ST.E.128 desc[UR52][R44.64], R12 ;  /* 0x0000000c2c007985 */ /* 0x0109e8000c101d34 */
[----:B0-----:R4:W-:Y:S02]  /*e670*/  @!P2 ST.E.128 desc[UR52][R46.64], R40 ;  /* 0x000000282e00a985 */ /* 0x0019e4000c101d34 */
.L_x_2776:
[----:B------:R-:W-:Y:S05]  /*e680*/  BSYNC B1 ;  /* 0x0000000000017941 */ /* 0x000fea0003800000 */
.L_x_2775:
[----:B------:R-:W-:-:S13]  /*e690*/  ISETP.NE.AND P2, PT, R34, RZ, PT ;  /* 0x000000ff2200720c */ /* 0x000fda0003f45270 */
[----:B------:R-:W-:Y:S05]  /*e6a0*/  @!P2 BRA `(.L_x_2727) ;  /* 0x000000140088a947 */ /* 0x000fea0003800000 */
[----:B------:R-:W-:Y:S01]  /*e6b0*/  LOP3.LUT P4, RZ, R22, 0x1, RZ, 0xc0, !PT ;  /* 0x0000000116ff7812 */ /* 0x000fe2000788c0ff */
[----:B------:R-:W-:Y:S01]  /*e6c0*/  BSSY B1, `(.L_x_2779) ;  /* 0x00000ea000017945 */ /* 0x000fe20003800000 */
[----:B0---4-:R-:W-:Y:S02]  /*e6d0*/  IADD3 R44, P2, R31, R48, RZ ;  /* 0x000000301f2c7210 */ /* 0x011fe40007f5e0ff */
[----:B------:R-:W-:Y:S02]  /*e6e0*/  SEL R145, R118, R145, !P4 ;  /* 0x0000009176917207 */ /* 0x000fe40006000000 */
[----:B------:R-:W-:Y:S02]  /*e6f0*/  IADD3.X R45, R49, R110, RZ, P2, !PT ;  /* 0x0000006e312d7210 */ /* 0x000fe400017fe4ff */
[----:B------:R-:W-:Y:S02]  /*e700*/  SHF.R.S32.HI R12, RZ, 0x1f, R145 ;  /* 0x0000001fff0c7819 */ /* 0x000fe40000011491 */
[----:B------:R-:W-:-:S02]  /*e710*/  ISETP.GE.AND P2, PT, R4, R117, PT ;  /* 0x000000750400720c */ /* 0x000fc40003f46270 */
        /* <DEDUP_REMOVED lines=15> */
[----:B------:R-:W4:Y:S01]  /*e810*/  LDS.128 R40, [R40+0x1a400] ;  /* 0x01a4000028287984 */ /* 0x000f220000000c00 */
[----:B------:R-:W-:Y:S05]  /*e820*/  @P2 BRA `(.L_x_2780) ;  /* 0x0000000c004c2947 */ /* 0x000fea0003800000 */
[----:B------:R-:W-:Y:S01]  /*e830*/  SHF.R.U32.HI R47, RZ, 0x8, R85 ;  /* 0x00000008ff2f7819 */ /* 0x000fe20000011655 */
[----:B0-----:R-:W-:Y:S01]  /*e840*/  IMAD.MOV.U32 R46, RZ, RZ, R13 ;  /* 0x000000ffff2e7224 */ /* 0x001fe200078e000d */
[----:B------:R-:W-:Y:S01]  /*e850*/  SHF.R.U32.HI R60, RZ, 0x10, R85 ;  /* 0x00000010ff3c7819 */ /* 0x000fe20000011655 */
[----:B----4-:R-:W-:Y:S01]  /*e860*/  IMAD.MOV.U32 R54, RZ, RZ, R40 ;  /* 0x000000ffff367224 */ /* 0x010fe200078e0028 */
[----:B------:R-:W-:Y:S01]  /*e870*/  LOP3.LUT R50, R85, 0xff0000ff, RZ, 0xc0, !PT ;  /* 0xff0000ff55327812 */ /* 0x000fe200078ec0ff */
[----:B------:R-:W-:Y:S01]  /*e880*/  IMAD.SHL.U32 R13, R47, 0x100, RZ ;  /* 0x000001002f0d7824 */ /* 0x000fe200078e00ff */
[----:B------:R-:W-:Y:S01]  /*e890*/  SHF.R.U32.HI R57, RZ, 0x8, R73 ;  /* 0x00000008ff397819 */ /* 0x000fe20000011649 */
[----:B------:R-:W-:Y:S01]  /*e8a0*/  IMAD.MOV.U32 R52, RZ, RZ, R12 ;  /* 0x000000ffff347224 */ /* 0x000fe200078e000c */
[----:B------:R-:W-:Y:S02]  /*e8b0*/  SHF.R.U32.HI R56, RZ, 0x8, R75 ;  /* 0x00000008ff387819 */ /* 0x000fe4000001164b */
[----:B------:R-:W-:Y:S01]  /*e8c0*/  SHF.R.U32.HI R58, RZ, 0x8, R87 ;  /* 0x00000008ff3a7819 */ /* 0x000fe20000011657 */
[----:B------:R-:W-:Y:S01]  /*e8d0*/  IMAD.SHL.U32 R40, R57, 0x100, RZ ;  /* 0x0000010039287824 */ /* 0x000fe200078e00ff */
[----:B------:R-:W-:Y:S01]  /*e8e0*/  MOV R47, R14 ;  /* 0x0000000e002f7202 */ /* 0x000fe20000000f00 */
[----:B------:R-:W-:Y:S01]  /*e8f0*/  IMAD.U32 R14, R60, 0x10000, RZ ;  /* 0x000100003c0e7824 */ /* 0x000fe200078e00ff */
[----:B------:R-:W-:Y:S01]  /*e900*/  LOP3.LUT R13, R50, 0xff00, R13, 0xf8, !PT ;  /* 0x0000ff00320d7812 */ /* 0x000fe200078ef80d */
[----:B------:R-:W-:Y:S01]  /*e910*/  IMAD.SHL.U32 R50, R56, 0x100, RZ ;  /* 0x0000010038327824 */ /* 0x000fe200078e00ff */
[----:B------:R-:W-:Y:S01]  /*e920*/  SHF.R.U32.HI R59, RZ, 0x10, R87 ;  /* 0x00000010ff3b7819 */ /* 0x000fe20000011657 */
[----:B------:R-:W-:Y:S01]  /*e930*/  IMAD.SHL.U32 R12, R58, 0x100, RZ ;  /* 0x000001003a0c7824 */ /* 0x000fe200078e00ff */
[----:B------:R-:W-:-:S02]  /*e940*/  LOP3.LUT R53, R73, 0xff0000ff, RZ, 0xc0, !PT ;  /* 0xff0000ff49357812 */ /* 0x000fc400078ec0ff */
[----:B------:R-:W-:Y:S02]  /*e950*/  LOP3.LUT R55, R75, 0xff0000ff, RZ, 0xc0, !PT ;  /* 0xff0000ff4b377812 */ /* 0x000fe400078ec0ff */
[----:B------:R-:W-:Y:S02]  /*e960*/  LOP3.LUT R51, R87, 0xff0000ff, RZ, 0xc0, !PT ;  /* 0xff0000ff57337812 */ /* 0x000fe400078ec0ff */
[----:B------:R-:W-:Y:S02]  /*e970*/  LOP3.LUT R14, R13, 0xff0000, R14, 0xf8, !PT ;  /* 0x00ff00000d0e7812 */ /* 0x000fe400078ef80e */
[----:B------:R-:W-:Y:S02]  /*e980*/  LOP3.LUT R40, R53, 0xff00, R40, 0xf8, !PT ;  /* 0x0000ff0035287812 */ /* 0x000fe400078ef828 */
[----:B------:R-:W-:Y:S02]  /*e990*/  LOP3.LUT R58, R55, 0xff00, R50, 0xf8, !PT ;  /* 0x0000ff00373a7812 */ /* 0x000fe400078ef832 */
[----:B------:R-:W-:-:S02]  /*e9a0*/  SHF.L.U32 R13, R59, 0x10, RZ ;  /* 0x000000103b0d7819 */ /* 0x000fc400000006ff */
[----:B------:R-:W-:Y:S02]  /*e9b0*/  LOP3.LUT R12, R51, 0xff00, R12, 0xf8, !PT ;  /* 0x0000ff00330c7812 */ /* 0x000fe400078ef80c */
[----:B------:R-:W-:Y:S02]  /*e9c0*/  F2FP.F16.E4M3.UNPACK_B R59, R140.H1 ;  /* 0x0000008cff3b723e */ /* 0x000fe400030006ff */
[----:B------:R-:W-:Y:S02]  /*e9d0*/  F2FP.F16.E4M3.UNPACK_B R55, R54.H1 ;  /* 0x00000036ff37723e */ /* 0x000fe400030006ff */
[----:B------:R-:W-:Y:S02]  /*e9e0*/  F2FP.F16.E4M3.UNPACK_B R53, R52.H1 ;  /* 0x00000034ff35723e */ /* 0x000fe400030006ff */
[----:B------:R-:W-:Y:S01]  /*e9f0*/  SHF.R.U32.HI R63, RZ, 0x10, R75 ;  /* 0x00000010ff3f7819 */ /* 0x000fe2000001164b */
[----:B------:R-:W-:Y:S01]  /*ea00*/  HADD2.F32 R51, -RZ, R55.H0_H0 ;  /* 0x20000037ff337230 */ /* 0x000fe20000004100 */
[----:B------:R-:W-:Y:S01]  /*ea10*/  LOP3.LUT R12, R12, 0xff0000, R13, 0xf8, !PT ;  /* 0x00ff00000c0c7812 */ /* 0x000fe200078ef80d */
[----:B------:R-:W-:Y:S01]  /*ea20*/  HADD2.F32 R13, -RZ, R59.H0_H0 ;  /* 0x2000003bff0d7230 */ /* 0x000fe20000004100 */
[----:B------:R-:W-:Y:S01]  /*ea30*/  F2FP.F16.E4M3.UNPACK_B R56, R138.H1 ;  /* 0x0000008aff38723e */ /* 0x000fe200030006ff */
[----:B------:R-:W-:Y:S01]  /*ea40*/  HADD2.F32 R50, -RZ, R53.H0_H0 ;  /* 0x20000035ff327230 */ /* 0x000fe20000004100 */
[----:B------:R-:W-:Y:S01]  /*ea50*/  SHF.R.U32.HI R61, RZ, 0x10, R73 ;  /* 0x00000010ff3d7819 */ /* 0x000fe20000011649 */
[----:B------:R-:W-:-:S02]  /*ea60*/  IMAD.U32 R63, R63, 0x10000, RZ ;  /* 0x000100003f3f7824 */ /* 0x000fc400078e00ff */
[CC--:B------:R-:W-:Y:S01]  /*ea70*/  FMUL.FTZ R65, R51.reuse, R13.reuse ;  /* 0x0000000d33417220 */ /* 0x0c0fe20000410000 */
[--C-:B------:R-:W-:Y:S02]  /*ea80*/  HADD2.F32 R57, -RZ, R56.reuse.H0_H0 ;  /* 0x20000038ff397230 */ /* 0x100fe40000004100 */
        /* <DEDUP_REMOVED lines=9> */
[----:B------:R-:W-:Y:S01]  /*eb20*/  F2FP.F16.E4M3.UNPACK_B R55, R54 ;  /* 0x00000036ff37723e */ /* 0x000fe200020006ff */
[----:B------:R-:W-:Y:S01]  /*eb30*/  IMAD.U32 R61, R61, 0x10000, RZ ;  /* 0x000100003d3d7824 */ /* 0x000fe200078e00ff */
[----:B------:R-:W-:Y:S01]  /*eb40*/  F2FP.F16.E4M3.UNPACK_B R52, R52 ;  /* 0x00000034ff34723e */ /* 0x000fe200020006ff */
[-C--:B------:R-:W-:Y:S01]  /*eb50*/  FMUL.FTZ R62, R53, R56.reuse ;  /* 0x00000038353e7220 */ /* 0x080fe20000410000 */
[----:B------:R-:W-:Y:S01]  /*eb60*/  FMUL.FTZ R60, R57, R56 ;  /* 0x00000038393c7220 */ /* 0x000fe20000410000 */
[----:B------:R-:W-:Y:S01]  /*eb70*/  F2FP.F16.E4M3.UNPACK_B R138, R138 ;  /* 0x0000008aff8a723e */ /* 0x000fe200020006ff */
[----:B------:R-:W-:Y:S01]  /*eb80*/  HADD2.F32 R59, -RZ, R140.H0_H0 ;  /* 0x2000008cff3b7230 */ /* 0x000fe20000004100 */
[----:B------:R-:W-:Y:S01]  /*eb90*/  LOP3.LUT R40, R40, 0xff0000, R61, 0xf8, !PT ;  /* 0x00ff000028287812 */ /* 0x000fe200078ef83d */
[----:B------:R-:W-:-:S02]  /*eba0*/  HADD2.F32 R56, -RZ, R55.H0_H0 ;  /* 0x20000037ff387230 */ /* 0x000fc40000004100 */
[-C--:B------:R-:W-:Y:S01]  /*ebb0*/  FFMA.FTZ R64, R57, R58.reuse, R62 ;  /* 0x0000003a39407223 */ /* 0x080fe2000001003e */
[----:B------:R-:W-:Y:S02]  /*ebc0*/  HADD2.F32 R54, -RZ, R52.H0_H0 ;  /* 0x20000034ff367230 */ /* 0x000fe40000004100 */
[----:B------:R-:W-:Y:S01]  /*ebd0*/  FFMA.FTZ R53, R53, R58, -R60 ;  /* 0x0000003a35357223 */ /* 0x000fe2000001083c */
        /* <DEDUP_REMOVED lines=15> */
[--C-:B------:R-:W-:Y:S01]  /*ecd0*/  HADD2.F32 R59, -RZ, R54.reuse.H0_H0 ;  /* 0x20000036ff3b7230 */ /* 0x100fe20000004100 */
[----:B------:R-:W-:Y:S01]  /*ece0*/  F2FP.F16.E4M3.UNPACK_B R58, R137.H1 ;  /* 0x00000089ff3a723e */ /* 0x000fe200030006ff */
[----:B------:R-:W-:-:S02]  /*ecf0*/  HADD2.F32 R61, -RZ, R54.H1_H1 ;  /* 0x30000036ff3d7230 */ /* 0x000fc40000004100 */
[----:B------:R-:W-:Y:S01]  /*ed00*/  FFMA.FTZ R65, R55, R138, R140 ;  /* 0x0000008a37417223 */ /* 0x000fe2000001008c */
[----:B------:R-:W-:Y:S01]  /*ed10*/  HADD2.F32 R57, -RZ, R56.H0_H0 ;  /* 0x20000038ff397230 */ /* 0x000fe20000004100 */
[----:B------:R-:W-:Y:S01]  /*ed20*/  F2FP.F16.E4M3.UNPACK_B R139, R139 ;  /* 0x0000008bff8b723e */ /* 0x000fe200020006ff */
[----:B------:R-:W-:Y:S01]  /*ed30*/  HADD2.F32 R54, -RZ, R52.H0_H0 ;  /* 0x20000034ff367230 */ /* 0x000fe20000004100 */
[----:B------:R-:W-:Y:S01]  /*ed40*/  F2FP.F16.E4M3.UNPACK_B R47, R47 ;  /* 0x0000002fff2f723e */ /* 0x000fe200020006ff */
[----:B------:R-:W-:Y:S02]  /*ed50*/  HADD2.F32 R56, -RZ, R56.H1_H1 ;  /* 0x30000038ff387230 */ /* 0x000fe40000004100 */
[-C--:B------:R-:W-:Y:S01]  /*ed60*/  FMUL.FTZ R67, R57, R59.reuse ;  /* 0x0000003b39437220 */ /* 0x080fe20000410000 */
[----:B------:R-:W-:Y:S02]  /*ed70*/  HADD2.F32 R52, -RZ, R52.H1_H1 ;  /* 0x30000034ff347230 */ /* 0x000fe40000004100 */
[----:B------:R-:W-:Y:S01]  /*ed80*/  FMUL.FTZ R66, R54, R59 ;  /* 0x0000003b36427220 */ /* 0x000fe20000410000 */
[----:B------:R-:W-:-:S02]  /*ed90*/  HADD2.F32 R59, -RZ, R58.H1_H1 ;  /* 0x3000003aff3b7230 */ /* 0x000fc40000004100 */
[-C--:B------:R-:W-:Y:S01]  /*eda0*/  FMUL.FTZ R69, R56, R61.reuse ;  /* 0x0000003d38457220 */ /* 0x080fe20000410000 */
[----:B------:R-:W-:Y:S02]  /*edb0*/  HADD2.F32 R55, -RZ, R58.H0_H0 ;  /* 0x2000003aff377230 */ /* 0x000fe40000004100 */
[C---:B------:R-:W-:Y:S01]  /*edc0*/  FMUL.FTZ R61, R52.reuse, R61 ;  /* 0x0000003d343d7220 */ /* 0x040fe20000410000 */
[----:B------:R-:W-:Y:S01]  /*edd0*/  F2FP.F16.E4M3.UNPACK_B R137, R137 ;  /* 0x00000089ff89723e */ /* 0x000fe200020006ff */
[----:B------:R-:W-:Y:S01]  /*ede0*/  FFMA.FTZ R68, R52, R59, -R69 ;  /* 0x0000003b34447223 */ /* 0x000fe20000010845 */
[----:B------:R-:W-:Y:S01]  /*edf0*/  F2FP.F16.E4M3.UNPACK_B R52, R42 ;  /* 0x0000002aff34723e */ /* 0x000fe200020006ff */
[-C--:B------:R-:W-:Y:S01]  /*ee00*/  FFMA.FTZ R67, R54, R55.reuse, -R67 ;  /* 0x0000003736437223 */ /* 0x080fe20000010843 */
[----:B------:R-:W-:Y:S01]  /*ee10*/  FFMA.FTZ R66, R57, R55, R66 ;  /* 0x0000003739427223 */ /* 0x000fe20000010042 */
[----:B------:R-:W-:Y:S02]  /*ee20*/  HADD2.F32 R57, -RZ, R139.H0_H0 ;  /* 0x2000008bff397230 */ /* 0x000fe40000004100 */
[----:B------:R-:W-:Y:S01]  /*ee30*/  FFMA.FTZ R61, R56, R59, R61 ;  /* 0x0000003b383d7223 */ /* 0x000fe2000001003d */
[----:B------:R-:W-:Y:S01]  /*ee40*/  HADD2.F32 R54, -RZ, R52.H0_H0 ;  /* 0x20000034ff367230 */ /* 0x000fe20000004100 */
[----:B------:R-:W-:Y:S01]  /*ee50*/  F2FP.SATFINITE.E4M3.F32.PACK_AB_MERGE_C R50, R53, R50, RZ ;  /* 0x000000323532723e */ /* 0x000fe200048070ff */
[----:B------:R-:W-:Y:S01]  /*ee60*/  HADD2.F32 R42, -RZ, R47.H0_H0 ;  /* 0x2000002fff2a7230 */ /* 0x000fe20000004100 */
[----:B------:R-:W-:Y:S01]  /*ee70*/  F2FP.F16.E4M3.UNPACK_B R53, R46 ;  /* 0x0000002eff35723e */ /* 0x000fe200020006ff */
[----:B------:R-:W-:-:S02]  /*ee80*/  HADD2.F32 R139, -RZ, R139.H1_H1 ;  /* 0x3000008bff8b7230 */ /* 0x000fc40000004100 */
[-C--:B------:R-:W-:Y:S01]  /*ee90*/  FMUL.FTZ R59, R54, R57.reuse ;  /* 0x00000039363b7220 */ /* 0x080fe20000410000 */
[----:B------:R-:W-:Y:S02]  /*eea0*/  HADD2.F32 R52, -RZ, R52.H1_H1 ;  /* 0x30000034ff347230 */ /* 0x000fe40000004100 */
[----:B------:R-:W-:Y:S01]  /*eeb0*/  FMUL.FTZ R57, R42, R57 ;  /* 0x000000392a397220 */ /* 0x000fe20000410000 */
[----:B------:R-:W-:Y:S01]  /*eec0*/  HADD2.F32 R55, -RZ, R137.H0_H0 ;  /* 0x20000089ff377230 */ /* 0x000fe20000004100 */
[----:B------:R-:W-:Y:S01]  /*eed0*/  F2FP.SATFINITE.E4M3.F32.PACK_AB_MERGE_C R67, R68, R67, RZ ;  /* 0x000000434443723e */ /* 0x000fe200048070ff */
[----:B------:R-:W-:Y:S02]  /*eee0*/  HADD2.F32 R47, -RZ, R47.H1_H1 ;  /* 0x3000002fff2f7230 */ /* 0x000fe40000004100 */
[----:B------:R-:W-:Y:S01]  /*eef0*/  FMUL.FTZ R58, R52, R139 ;  /* 0x0000008b343a7220 */ /* 0x000fe20000410000 */
[----:B------:R-:W-:Y:S02]  /*ef00*/  HADD2.F32 R137, -RZ, R137.H1_H1 ;  /* 0x30000089ff897230 */ /* 0x000fe40000004100 */
[-C--:B------:R-:W-:Y:S01]  /*ef10*/  FFMA.FTZ R42, R42, R55.reuse, -R59 ;  /* 0x000000372a2a7223 */ /* 0x080fe2000001083b */
[----:B------:R-:W-:Y:S01]  /*ef20*/  FFMA.FTZ R56, R54, R55, R57 ;  /* 0x0000003736387223 */ /* 0x000fe20000010039 */
[C---:B------:R-:W-:Y:S01]  /*ef30*/  FMUL.FTZ R139, R47.reuse, R139 ;  /* 0x0000008b2f8b7220 */ /* 0x040fe20000410000 */
[----:B------:R-:W-:Y:S01]  /*ef40*/  F2FP.F16.E4M3.UNPACK_B R54, R41 ;  /* 0x00000029ff36723e */ /* 0x000fe200020006ff */
[-C--:B------:R-:W-:Y:S01]  /*ef50*/  FFMA.FTZ R47, R47, R137.reuse, -R58 ;  /* 0x000000892f2f7223 */ /* 0x080fe2000001083a */
[----:B------:R-:W-:Y:S01]  /*ef60*/  F2FP.F16.E4M3.UNPACK_B R59, R40 ;  /* 0x00000028ff3b723e */ /* 0x000fe200020006ff */
[----:B------:R-:W-:Y:S01]  /*ef70*/  FFMA.FTZ R139, R52, R137, R139 ;  /* 0x00000089348b7223 */ /* 0x000fe2000001008b */
[----:B------:R-:W-:Y:S01]  /*ef80*/  F2FP.SATFINITE.E4M3.F32.PACK_AB_MERGE_C R50, R63, R60, R50 ;  /* 0x0000003c3f32723e */ /* 0x000fe20004807032 */
[--C-:B------:R-:W-:Y:S01]  /*ef90*/  HADD2.F32 R55, -RZ, R54.reuse.H0_H0 ;  /* 0x20000036ff377230 */ /* 0x100fe20000004100 */
[----:B------:R-:W-:Y:S01]  /*efa0*/  F2FP.F16.E4M3.UNPACK_B R57, R14 ;  /* 0x0000000eff39723e */ /* 0x000fe200020006ff */
[----:B------:R-:W-:Y:S01]  /*efb0*/  HADD2.F32 R60, -RZ, R59.H0_H0 ;  /* 0x2000003bff3c7230 */ /* 0x000fe20000004100 */
[----:B------:R-:W-:Y:S01]  /*efc0*/  F2FP.SATFINITE.E4M3.F32.PACK_AB_MERGE_C R61, R61, R66, RZ ;  /* 0x000000423d3d723e */ /* 0x000fe200048070ff */
[----:B------:R-:W-:Y:S01]  /*efd0*/  HADD2.F32 R52, -RZ, R53.H0_H0 ;  /* 0x20000035ff347230 */ /* 0x000fe20000004100 */
[----:B------:R-:W-:Y:S01]  /*efe0*/  F2FP.SATFINITE.E4M3.F32.PACK_AB_MERGE_C R47, R47, R42, R67 ;  /* 0x0000002a2f2f723e */ /* 0x000fe20004807043 */
[----:B------:R-:W-:Y:S01]  /*eff0*/  HADD2.F32 R58, -RZ, R57.H0_H0 ;  /* 0x20000039ff3a7230 */ /* 0x000fe20000004100 */
[----:B------:R-:W-:Y:S01]  /*f000*/  F2FP.SATFINITE.E4M3.F32.PACK_AB_MERGE_C R42, R139, R56, R61 ;  /* 0x000000388b2a723e */ /* 0x000fe2000480703d */
[----:B------:R-:W-:Y:S01]  /*f010*/  FMUL.FTZ R61, R55, R60 ;  /* 0x0000003c373d7220 */ /* 0x000fe20000410000 */
[----:B------:R-:W-:-:S02]  /*f020*/  HADD2.F32 R56, -RZ, R54.H1_H1 ;  /* 0x30000036ff387230 */ /* 0x000fc40000004100 */
[C---:B------:R-:W-:Y:S01]  /*f030*/  FMUL.FTZ R60, R52.reuse, R60 ;  /* 0x0000003c343c7220 */ /* 0x040fe20000410000 */
[----:B------:R-:W-:Y:S02]  /*f040*/  HADD2.F32 R59, -RZ, R59.H1_H1 ;  /* 0x3000003bff3b7230 */ /* 0x000fe40000004100 */
        /* <DEDUP_REMOVED lines=9> */
[----:B------:R-:W-:Y:S01]  /*f0e0*/  F2FP.F16.E4M3.UNPACK_B R58, R40.H1 ;  /* 0x00000028ff3a723e */ /* 0x000fe200030006ff */
[----:B------:R-:W-:Y:S01]  /*f0f0*/  FFMA.FTZ R40, R56, R57, R59 ;  /* 0x0000003938287223 */ /* 0x000fe2000001003b */
[--C-:B------:R-:W-:Y:S01]  /*f100*/  HADD2.F32 R56, -RZ, R55.reuse.H0_H0 ;  /* 0x20000037ff387230 */ /* 0x100fe20000004100 */
[----:B------:R-:W-:Y:S01]  /*f110*/  F2FP.F16.E4M3.UNPACK_B R14, R14.H1 ;  /* 0x0000000eff0e723e */ /* 0x000fe200030006ff */
[----:B------:R-:W-:Y:S01]  /*f120*/  HADD2.F32 R54, -RZ, R46.H0_H0 ;  /* 0x2000002eff367230 */ /* 0x000fe20000004100 */
[----:B------:R-:W-:Y:S01]  /*f130*/  F2FP.SATFINITE.E4M3.F32.PACK_AB_MERGE_C R51, R64, R51, RZ ;  /* 0x000000334033723e */ /* 0x000fe200048070ff */
[----:B------:R-:W-:-:S02]  /*f140*/  HADD2.F32 R55, -RZ, R55.H1_H1 ;  /* 0x30000037ff377230 */ /* 0x000fc40000004100 */
[--C-:B------:R-:W-:Y:S01]  /*f150*/  HADD2.F32 R60, -RZ, R58.reuse.H1_H1 ;  /* 0x3000003aff3c7230 */ /* 0x100fe20000004100 */
[----:B------:R-:W-:Y:S01]  /*f160*/  F2FP.SATFINITE.E4M3.F32.PACK_AB_MERGE_C R51, R65, R62, R51 ;  /* 0x0000003e4133723e */ /* 0x000fe20004807033 */
[----:B------:R-:W-:Y:S02]  /*f170*/  HADD2.F32 R59, -RZ, R58.H0_H0 ;  /* 0x2000003aff3b7230 */ /* 0x000fe40000004100 */
[----:B------:R-:W-:Y:S02]  /*f180*/  HADD2.F32 R46, -RZ, R46.H1_H1 ;  /* 0x3000002eff2e7230 */ /* 0x000fe40000004100 */
[----:B------:R-:W-:Y:S01]  /*f190*/  FMUL.FTZ R63, R55, R60 ;  /* 0x0000003c373f7220 */ /* 0x000fe20000410000 */
[--C-:B------:R-:W-:Y:S02]  /*f1a0*/  HADD2.F32 R57, -RZ, R14.reuse.H0_H0 ;  /* 0x2000000eff397230 */ /* 0x100fe40000004100 */
[----:B------:R-:W-:Y:S01]  /*f1b0*/  FMUL.FTZ R61, R56, R59 ;  /* 0x0000003b383d7220 */ /* 0x000fe20000410000 */
[----:B------:R-:W-:-:S02]  /*f1c0*/  HADD2.F32 R58, -RZ, R14.H1_H1 ;  /* 0x3000000eff3a7230 */ /* 0x000fc40000004100 */
[----:B------:R-:W-:Y:S01]  /*f1d0*/  FMUL.FTZ R60, R46, R60 ;  /* 0x0000003c2e3c7220 */ /* 0x000fe20000410000 */
[C---:B------:R-:W-:Y:S01]  /*f1e0*/  FMUL.FTZ R59, R54.reuse, R59 ;  /* 0x0000003b363b7220 */ /* 0x040fe20000410000 */
[----:B------:R-:W-:Y:S01]  /*f1f0*/  FFMA.FTZ R64, R54, R57, -R61 ;  /* 0x0000003936407223 */ /* 0x000fe2000001083d */
[----:B------:R-:W-:Y:S01]  /*f200*/  F2FP.F16.E4M3.UNPACK_B R61, R13.H1 ;  /* 0x0000000dff3d723e */ /* 0x000fe200030006ff */
[-C--:B------:R-:W-:Y:S01]  /*f210*/  FFMA.FTZ R66, R55, R58.reuse, R60 ;  /* 0x0000003a37427223 */ /* 0x080fe2000001003c */
[----:B------:R-:W-:Y:S01]  /*f220*/  F2FP.F16.E4M3.UNPACK_B R55, R43.H1 ;  /* 0x0000002bff37723e */ /* 0x000fe200030006ff */
[----:B------:R-:W-:Y:S01]  /*f230*/  FFMA.FTZ R65, R56, R57, R59 ;  /* 0x0000003938417223 */ /* 0x000fe2000001003b */
[----:B------:R-:W-:Y:S01]  /*f240*/  F2FP.F16.E4M3.UNPACK_B R14, R15 ;  /* 0x0000000fff0e723e */ /* 0x000fe200020006ff */
[----:B------:R-:W-:Y:S01]  /*f250*/  FFMA.FTZ R67, R46, R58, -R63 ;  /* 0x0000003a2e437223 */ /* 0x000fe2000001083f */
[----:B------:R-:W-:Y:S01]  /*f260*/  F2FP.F16.E4M3.UNPACK_B R60, R13 ;  /* 0x0000000dff3c723e */ /* 0x000fe200020006ff */
[----:B------:R-:W-:Y:S01]  /*f270*/  HADD2.F32 R63, -RZ, R61.H0_H0 ;  /* 0x2000003dff3f7230 */ /* 0x000fe20000004100 */
[----:B------:R-:W-:Y:S01]  /*f280*/  F2FP.F16.E4M3.UNPACK_B R54, R43 ;  /* 0x0000002bff36723e */ /* 0x000fe200020006ff */
        /* <DEDUP_REMOVED lines=10> */
[----:B------:R-:W-:Y:S02]  /*f330*/  HADD2.F32 R59, -RZ, R57.H0_H0 ;  /* 0x20000039ff3b7230 */ /* 0x000fe40000004100 */
[-C--:B------:R-:W-:Y:S01]  /*f340*/  FMUL.FTZ R71, R12, R63.reuse ;  /* 0x0000003f0c477220 */ /* 0x080fe20000410000 */
[----:B------:R-:W-:Y:S02]  /*f350*/  HADD2.F32 R58, -RZ, R13.H0_H0 ;  /* 0x2000000dff3a7230 */ /* 0x000fe40000004100 */
[----:B------:R-:W-:Y:S01]  /*f360*/  FMUL.FTZ R63, R46, R63 ;  /* 0x0000003f2e3f7220 */ /* 0x000fe20000410000 */
[----:B------:R-:W-:-:S02]  /*f370*/  HADD2.F32 R55, -RZ, R55.H1_H1 ;  /* 0x30000037ff377230 */ /* 0x000fc40000004100 */
[-C--:B------:R-:W-:Y:S01]  /*f380*/  FFMA.FTZ R71, R46, R59.reuse, -R71 ;  /* 0x0000003b2e477223 */ /* 0x080fe20000010847 */
[----:B------:R-:W-:Y:S02]  /*f390*/  HADD2.F32 R46, -RZ, R61.H1_H1 ;  /* 0x3000003dff2e7230 */ /* 0x000fe40000004100 */
[-C--:B------:R-:W-:Y:S01]  /*f3a0*/  FFMA.FTZ R68, R43, R58.reuse, -R68 ;  /* 0x0000003a2b447223 */ /* 0x080fe20000010844 */
[----:B------:R-:W-:Y:S02]  /*f3b0*/  HADD2.F32 R15, -RZ, R15.H1_H1 ;  /* 0x3000000fff0f7230 */ /* 0x000fe40000004100 */
[----:B------:R-:W-:Y:S01]  /*f3c0*/  FFMA.FTZ R69, R56, R58, R69 ;  /* 0x0000003a38457223 */ /* 0x000fe20000010045 */
[----:B------:R-:W-:Y:S01]  /*f3d0*/  FFMA.FTZ R63, R12, R59, R63 ;  /* 0x0000003b0c3f7223 */ /* 0x000fe2000001003f */
[----:B------:R-:W-:Y:S02]  /*f3e0*/  HADD2.F32 R54, -RZ, R54.H1_H1 ;  /* 0x30000036ff367230 */ /* 0x000fe40000004100 */
[----:B------:R-:W-:Y:S01]  /*f3f0*/  FMUL.FTZ R56, R55, R46 ;  /* 0x0000002e37387220 */ /* 0x000fe20000410000 */
[----:B------:R-:W-:-:S02]  /*f400*/  HADD2.F32 R43, -RZ, R60.H1_H1 ;  /* 0x3000003cff2b7230 */ /* 0x000fc40000004100 */
[----:B------:R-:W-:Y:S01]  /*f410*/  FMUL.FTZ R46, R15, R46 ;  /* 0x0000002e0f2e7220 */ /* 0x000fe20000410000 */
[----:B------:R-:W-:Y:S01]  /*f420*/  HADD2.F32 R14, -RZ, R14.H1_H1 ;  /* 0x3000000eff0e7230 */ /* 0x000fe20000004100 */
[----:B------:R-:W-:Y:S01]  /*f430*/  F2FP.SATFINITE.E4M3.F32.PACK_AB_MERGE_C R64, R67, R64, RZ ;  /* 0x000000404340723e */ /* 0x000fe200048070ff */
[----:B------:R-:W-:Y:S02]  /*f440*/  HADD2.F32 R12, -RZ, R57.H1_H1 ;  /* 0x30000039ff0c7230 */ /* 0x000fe40000004100 */
[-C--:B------:R-:W-:Y:S01]  /*f450*/  FMUL.FTZ R57, R54, R43.reuse ;  /* 0x0000002b36397220 */ /* 0x080fe20000410000 */
[----:B------:R-:W-:Y:S02]  /*f460*/  HADD2.F32 R13, -RZ, R13.H1_H1 ;  /* 0x3000000dff0d7230 */ /* 0x000fe40000004100 */
[----:B------:R-:W-:Y:S01]  /*f470*/  FMUL.FTZ R43, R14, R43 ;  /* 0x0000002b0e2b7220 */ /* 0x000fe20000410000 */
[----:B------:R-:W-:Y:S01]  /*f480*/  F2FP.SATFINITE.E4M3.F32.PACK_AB_MERGE_C R65, R66, R65, RZ ;  /* 0x000000414241723e */ /* 0x000fe200048070ff */
        /* <DEDUP_REMOVED lines=10> */
[----:B------:R-:W-:Y:S02]  /*f530*/  F2FP.SATFINITE.E4M3.F32.PACK_AB_MERGE_C R15, R57, R68, R56 ;  /* 0x00000044390f723e */ /* 0x000fe40004807038 */
[----:B------:R-:W-:Y:S02]  /*f540*/  F2FP.SATFINITE.E4M3.F32.PACK_AB_MERGE_C R43, R54, R69, R46 ;  /* 0x00000045362b723e */ /* 0x000fe4000480702e */
[----:B------:R-:W-:-:S07]  /*f550*/  MOV R14, R47 ;  /* 0x0000002f000e7202 */ /* 0x000fce0000000f00 */
.L_x_2780:
[----:B------:R-:W-:Y:S05]  /*f560*/  BSYNC B1 ;  /* 0x0000000000017941 */ /* 0x000fea0003800000 */
.L_x_2779:
[----:B0-----:R0:W-:Y:S01]  /*f570*/  ST.E.128 desc[UR52][R44.64], R12 ;  /* 0x0000000c2c007985 */ /* 0x0011e2000c101d34 */
[----:B------:R-:W-:-:S13]  /*f580*/  ISETP.GE.AND P2, PT, R11, R136, PT ;  /* 0x000000880b00720c */ /* 0x000fda0003f46270 */
[----:B------:R-:W-:Y:S05]  /*f590*/  @P2 BRA `(.L_x_2727) ;  /* 0x0000000400cc2947 */ /* 0x000fea0003800000 */
[----:B0-----:R-:W-:-:S04]  /*f5a0*/  IADD3 R12, P2, R11, R48, RZ ;  /* 0x000000300b0c7210 */ /* 0x001fc80007f5e0ff */
[----:B------:R-:W-:-:S05]  /*f5b0*/  LEA.HI.X.SX32 R13, R11, R49, 0x1, P2 ;  /* 0x000000310b0d7211 */ /* 0x000fca00010f0eff */
[----:B----4-:R0:W-:Y:S01]  /*f5c0*/  ST.E.128 desc[UR52][R12.64], R40 ;  /* 0x000000280c007985 */ /* 0x0101e2000c101d34 */
[----:B------:R-:W-:Y:S05]  /*f5d0*/  BRA `(.L_x_2727) ;  /* 0x0000000400bc7947 */ /* 0x000fea0003800000 */
.L_x_2692:
[----:B------:R-:W-:-:S06]  /*f5e0*/  UISETP.NE.AND UP0, UPT, UR48, 0x3, UPT ;  /* 0x000000033000788c */ /* 0x000fcc000bf05270 */
[----:B------:R-:W-:-:S13]  /*f5f0*/  PLOP3.LUT P1, PT, PT, PT, UP0, 0x80, 0x0 ;  /* 0x000000000000781c */ /* 0x000fda0003f2f008 */
[----:B------:R-:W-:Y:S05]  /*f600*/  @!P1 BRA `(.L_x_2781) ;  /* 0x0000000000049947 */ /* 0x000fea0003800000 */
[----:B------:R-:W-:Y:S01]  /*f610*/  BPT.TRAP 0x1 ;  /* 0x000000040000795c */ /* 0x000fe20000300000 */
.L_x_2781:
[----:B------:R-:W-:Y:S01]  /*f620*/  IMAD R95, R19, 0x8, R18 ;  /* 0x00000008135f7824 */ /* 0x000fe200078e0212 */
[----:B------:R-:W-:Y:S01]  /*f630*/  SHF.L.U32 R96, R199, 0x1f, RZ ;  /* 0x0000001fc7607819 */ /* 0x000fe200000006ff */
[----:B------:R-:W-:Y:S01]  /*f640*/  BSSY B1, `(.L_x_2782) ;  /* 0x0000004000017945 */ /* 0x000fe20003800000 */
[----:B------:R-:W-:Y:S02]  /*f650*/  SHF.R.S32.HI R92, RZ, 0x1f, R39 ;  /* 0x0000001fff5c7819 */ /* 0x000fe40000011427 */
[----:B------:R-:W0:Y:S02]  /*f660*/  SYNCS.PHASECHK.TRANS64.TRYWAIT P2, [R95+URZ+0x29890], R96 ;  /* 0x029890605f0075a7 */ /* 0x000e24000804017f */
[----:B0-----:R-:W-:Y:S05]  /*f670*/  @!P2 BRA `(.L_x_2783) ;  /* 0x0000022c00eca947 */ /* 0x001fea0003800000 */
.L_x_3068:
[----:B------:R-:W-:Y:S05]  /*f680*/  BSYNC B1 ;  /* 0x0000000000017941 */ /* 0x000fea0003800000 */
.L_x_2782:
        /* <DEDUP_REMOVED lines=15> */
[----:B------:R-:W-:Y:S02]  /*f780*/  IMAD.IADD R52, R94, 0x1, -R198 ;  /* 0x000000015e347824 */ /* 0x000fe400078e0ac6 */
        /* <DEDUP_REMOVED lines=9> */
.L_x_3072:
[----:B------:R-:W-:Y:S04]  /*f820*/  BSSY B1, `(.L_x_2785) ;  /* 0x0000023000017945 */ /* 0x000fe80003800000 */
[----:B------:R-:W-:Y:S05]  /*f830*/  @!P2 BRA `(.L_x_2786) ;  /* 0x000000000084a947 */ /* 0x000fea0003800000 */
[----:B------:R-:W-:Y:S02]  /*f840*/  ULDC UR4, c[0x0][0x2f4] ;  /* 0x0000bd0000047ab9 */ /* 0x000fe40000000800 */
[----:B------:R-:W-:-:S13]  /*f850*/  ISETP.GE.AND P5, PT, R16, UR4, PT ;  /* 0x0000000410007c0c */ /* 0x000fda000bfa6270 */
[----:B------:R-:W4:Y:S01]  /*f860*/  @!P5 LDS.128 R12, [R41+0x1a400] ;  /* 0x01a40000290cd984 */ /* 0x000f220000000c00 */
[----:B---3--:R-:W-:-:S04]  /*f870*/  @!P5 IADD3 R46, P2, R16, R49, RZ ;  /* 0x00000031102ed210 */ /* 0x008fc80007f5e0ff */
[----:B--2---:R-:W-:Y:S02]  /*f880*/  @!P5 IADD3.X R47, R48, R17, RZ, P2, !PT ;  /* 0x00000011302fd210 */ /* 0x004fe400017fe4ff */
        /* <DEDUP_REMOVED lines=21> */
[----:B--2---:R-:W-:-:S04]  /*f9e0*/  @!P5 IADD3 R46, P6, R196, R49, RZ ;  /* 0x00000031c42ed210 */ /* 0x004fc80007fde0ff */
[----:B------:R-:W-:Y:S01]  /*f9f0*/  @!P5 IADD3.X R47, R48, R205, RZ, P6, !PT ;  /* 0x000000cd302fd210 */ /* 0x000fe200037fe4ff */
[----:B---3--:R-:W-:Y:S04]  /*fa00*/  @!P2 ST.E.128 desc[UR52][R44.64], R12 ;  /* 0x0000000c2c00a985 */ /* 0x008fe8000c101d34 */
[----:B------:R-:W2:Y:S04]  /*fa10*/  @!P4 LDS.128 R12, [R41+0x1f400] ;  /* 0x01f40000290cc984 */ /* 0x000ea80000000c00 */
[----:B--2---:R-:W-:Y:S04]  /*fa20*/  @!P4 ST.E.128 desc[UR52][R42.64], R12 ;  /* 0x0000000c2a00c985 */ /* 0x004fe8000c101d34 */
[----:B------:R-:W2:Y:S04]  /*fa30*/  @!P5 LDS.128 R12, [R40+0x1f400] ;  /* 0x01f40000280cd984 */ /* 0x000ea80000000c00 */
[----:B--2---:R4:W-:Y:S02]  /*fa40*/  @!P5 ST.E.128 desc[UR52][R46.64], R12 ;  /* 0x0000000c2e00d985 */ /* 0x0049e4000c101d34 */
.L_x_2786:
[----:B------:R-:W-:Y:S05]  /*fa50*/  BSYNC B1 ;  /* 0x0000000000017941 */ /* 0x000fea0003800000 */
.L_x_2785:
[----:B------:R-:W-:-:S03]  /*fa60*/  UMOV UR4, 0xffffffff ;  /* 0xffffffff00047882 */ /* 0x000fc60000000000 */
[----:B------:R-:W-:Y:S05]  /*fa70*/  BRA.DIV UR4, `(.L_x_2787) ;  /* 0x0000022e044c7947 */ /* 0x000fea000b800000 */
[----:B--2---:R2:W0:Y:S04]  /*fa80*/  SHFL.IDX PT, R48, R51, 0x1, 0x1e1f ;  /* 0x003e1f0033307f89 */ /* 0x00442800000e0000 */
[----:B---3--:R2:W3:Y:S02]  /*fa90*/  SHFL.IDX PT, R49, R50, 0x1, 0x1e1f ;  /* 0x003e1f0032317f89 */ /* 0x0084e400000e0000 */
.L_x_3076:
[----:B------:R-:W-:-:S13]  /*faa0*/  ISETP.GE.AND P2, PT, R52, 0x81, PT ;  /* 0x000000813400780c */ /* 0x000fda0003f46270 */
[----:B------:R-:W-:Y:S05]  /*fab0*/  @!P2 BRA `(.L_x_2727) ;  /* 0x000000000084a947 */ /* 0x000fea0003800000 */
[----:B------:R-:W-:Y:S02]  /*fac0*/  ULDC UR4, c[0x0][0x2f4] ;  /* 0x0000bd0000047ab9 */ /* 0x000fe40000000800 */
[----:B------:R-:W-:-:S13]  /*fad0*/  ISETP.GE.AND P5, PT, R16, UR4, PT ;  /* 0x0000000410007c0c */ /* 0x000fda000bfa6270 */
[----:B----4-:R-:W4:Y:S01]  /*fae0*/  @!P5 LDS.128 R12, [R41+0x1c400] ;  /* 0x01c40000290cd984 */ /* 0x010f220000000c00 */
[----:B---3--:R-:W-:-:S05]  /*faf0*/  @!P5 IADD3 R46, P2, R16, R49, RZ ;  /* 0x00000031102ed210 */ /* 0x008fca0007f5e0ff */
[----:B0-----:R-:W-:Y:S01]  /*fb00*/  @!P5 IMAD.X R47, R48, 0x1, R17, P2 ;  /* 0x00000001302fd824 */ /* 0x001fe200010e0611 */
        /* <DEDUP_REMOVED lines=10> */
[----:B0-----:R-:W-:-:S04]  /*fbb0*/  @!P5 IADD3 R46, P6, R11, R49, RZ ;  /* 0x000000310b2ed210 */ /* 0x001fc80007fde0ff */
[----:B------:R-:W-:-:S05]  /*fbc0*/  @!P5 LEA.HI.X.SX32 R47, R11, R48, 0x1, P6 ;  /* 0x000000300b2fd211 */ /* 0x000fca00030f0eff */
[----:B---3--:R0:W-:Y:S01]  /*fbd0*/  @!P5 ST.E.128 desc[UR52][R46.64], R12 ;  /* 0x0000000c2e00d985 */ /* 0x0081e2000c101d34 */
[----:B------:R-:W-:-:S13]  /*fbe0*/  ISETP.GE.AND P5, PT, R4, UR4, PT ;  /* 0x0000000404007c0c */ /* 0x000fda000bfa6270 */
[----:B------:R-:W3:Y:S01]  /*fbf0*/  @!P5 LDS.128 R12, [R41+0x1ec00] ;  /* 0x01ec0000290cd984 */ /* 0x000ee20000000c00 */
[----:B------:R-:W-:-:S04]  /*fc00*/  @!P5 SHF.L.U32 R11, R193, 0x4, RZ ;  /* 0x00000004c10bd819 */ /* 0x000fc800000006ff */
[----:B0-----:R-:W-:-:S04]  /*fc10*/  @!P5 IADD3 R46, P6, R11, R49, RZ ;  /* 0x000000310b2ed210 */ /* 0x001fc80007fde0ff */
[----:B------:R-:W-:-:S05]  /*fc20*/  @!P5 LEA.HI.X.SX32 R47, R11, R48, 0x1, P6 ;  /* 0x000000300b2fd211 */ /* 0x000fca00030f0eff */
[----:B---3--:R0:W-:Y:S01]  /*fc30*/  @!P5 ST.E.128 desc[UR52][R46.64], R12 ;  /* 0x0000000c2e00d985 */ /* 0x0081e2000c101d34 */
[----:B------:R-:W-:-:S03]  /*fc40*/  ISETP.GE.AND P5, PT, R196, UR4, PT ;  /* 0x00000004c4007c0c */ /* 0x000fc6000bfa6270 */
[----:B------:R-:W3:Y:S10]  /*fc50*/  @!P2 LDS.128 R12, [R40+0x1ec00] ;  /* 0x01ec0000280ca984 */ /* 0x000ef40000000c00 */
[----:B0-----:R-:W-:-:S05]  /*fc60*/  @!P5 IADD3 R46, P6, R196, R49, RZ ;  /* 0x00000031c42ed210 */ /* 0x001fca0007fde0ff */
[----:B------:R-:W-:Y:S01]  /*fc70*/  @!P5 IMAD.X R47, R48, 0x1, R205, P6 ;  /* 0x00000001302fd824 */ /* 0x000fe200030e06cd */
[----:B---3--:R-:W-:Y:S04]  /*fc80*/  @!P2 ST.E.128 desc[UR52][R44.64], R12 ;  /* 0x0000000c2c00a985 */ /* 0x008fe8000c101d34 */
[----:B------:R-:W0:Y:S04]  /*fc90*/  @!P4 LDS.128 R12, [R41+0x21400] ;  /* 0x02140000290cc984 */ /* 0x000e280000000c00 */
[----:B0-----:R-:W-:Y:S04]  /*fca0*/  @!P4 ST.E.128 desc[UR52][R42.64], R12 ;  /* 0x0000000c2a00c985 */ /* 0x001fe8000c101d34 */
[----:B------:R-:W0:Y:S04]  /*fcb0*/  @!P5 LDS.128 R12, [R40+0x21400] ;  /* 0x02140000280cd984 */ /* 0x000e280000000c00 */
[----:B0-----:R0:W-:Y:S02]  /*fcc0*/  @!P5 ST.E.128 desc[UR52][R46.64], R12 ;  /* 0x0000000c2e00d985 */ /* 0x0011e4000c101d34 */
.L_x_2727:
[----:B------:R-:W-:Y:S05]  /*fcd0*/  BSYNC B0 ;  /* 0x0000000000007941 */ /* 0x000fea0003800000 */
.L_x_2691:
        /* <DEDUP_REMOVED lines=16> */
.L_x_2789:
[----:B------:R-:W-:Y:S05]  /*fde0*/  BSYNC B0 ;  /* 0x0000000000007941 */ /* 0x000fea0003800000 */
.L_x_2788:
[----:B------:R-:W0:Y:S01]  /*fdf0*/  SYNCS.PHASECHK.TRANS64.TRYWAIT P1, [R95+URZ+0x298b0], R96 ;  /* 0x0298b0605f0075a7 */ /* 0x000e22000802017f */
[----:B------:R-:W-:Y:S04]  /*fe00*/  BSSY B0, `(.L_x_2790) ;  /* 0x0000002000007945 */ /* 0x000fe80003800000 */
[----:B0-----:R-:W-:Y:S05]  /*fe10*/  @!P1 BRA `(.L_x_2791) ;  /* 0x0000022800b09947 */ /* 0x001fea0003800000 */
.L_x_3077:
[----:B------:R-:W-:Y:S05]  /*fe20*/  BSYNC B0 ;  /* 0x0000000000007941 */ /* 0x000fea0003800000 */
.L_x_2790:
[----:B------:R-:W-:Y:S01]  /*fe30*/  ULDC.64 UR4, c[0x0][0x328] ;  /* 0x0000ca0000047ab9 */ /* 0x000fe20000000a00 */
[----:B------:R-:W-:Y:S01]  /*fe40*/  ULDC.64 UR6, c[0x0][0x318] ;  /* 0x0000c60000067ab9 */ /* 0x000fe20000000a00 */
[----:B------:R-:W-:Y:S01]  /*fe50*/  IMAD R92, R92, UR4, RZ ;  /* 0x000000045c5c7c24 */ /* 0x000fe2000f8e02ff */
[----:B------:R-:W-:Y:S01]  /*fe60*/  IADD3 R94, -R198, R94, RZ ;  /* 0x0000005ec65e7210 */ /* 0x000fe20007ffe1ff */
[C---:B------:R-:W-:Y:S01]  /*fe70*/  IMAD.WIDE.U32 R12, R39.reuse, UR4, RZ ;  /* 0x00000004270c7c25 */ /* 0x040fe2000f8e00ff */
[----:B------:R-:W-:Y:S03]  /*fe80*/  BSSY B0, `(.L_x_2792) ;  /* 0x000002c000007945 */ /* 0x000fe60003800000 */
[----:B------:R-:W-:Y:S01]  /*fe90*/  IMAD R39, R39, UR5, R92 ;  /* 0x0000000527277c24 */ /* 0x000fe2000f8e025c */
[----:B------:R-:W-:Y:S01]  /*fea0*/  ULDC.64 UR4, c[0x0][0x338] ;  /* 0x0000ce0000047ab9 */ /* 0x000fe20000000a00 */
[----:B----4-:R-:W-:-:S02]  /*feb0*/  IMAD R11, R19, 0x5000, R222 ;  /* 0x00005000130b7824 */ /* 0x010fc400078e02de */
[----:B------:R-:W-:Y:S02]  /*fec0*/  IMAD R93, R93, UR4, RZ ;  /* 0x000000045d5d7c24 */ /* 0x000fe4000f8e02ff */
[----:B------:R-:W-:Y:S01]  /*fed0*/  IMAD.IADD R13, R13, 0x1, R39 ;  /* 0x000000010d0d7824 */ /* 0x000fe200078e0227 */
[-C--:B------:R-:W-:Y:S01]  /*fee0*/  IADD3 R48, R18, R11.reuse, R122 ;  /* 0x0000000b12307210 */ /* 0x080fe20007ffe07a */
[----:B------:R-:W-:Y:S01]  /*fef0*/  IMAD R93, R38, UR5, R93 ;  /* 0x00000005265d7c24 */ /* 0x000fe2000f8e025d */
[-C--:B---3--:R-:W-:Y:S01]  /*ff00*/  IADD3 R49, R18, R11.reuse, R123 ;  /* 0x0000000b12317210 */ /* 0x088fe20007ffe07b */
[----:B------:R-:W-:Y:S01]  /*ff10*/  IMAD.WIDE.U32 R12, R38, UR4, R12 ;  /* 0x00000004260c7c25 */ /* 0x000fe2000f8e000c */
[----:B------:R-:W-:Y:S01]  /*ff20*/  ULDC.64 UR4, c[0x0][0x330] ;  /* 0x0000cc0000047ab9 */ /* 0x000fe20000000a00 */
[----:B-12---:R-:W-:Y:S02]  /*ff30*/  IADD3 R50, R18, R11, R128 ;  /* 0x0000000b12327210 */ /* 0x006fe40007ffe080 */
[----:B------:R-:W-:-:S02]  /*ff40*/  IMAD.IADD R13, R13, 0x1, R93 ;  /* 0x000000010d0d7824 */ /* 0x000fc400078e025d */
[----:B------:R-:W-:Y:S02]  /*ff50*/  IMAD.IADD R46, R18, 0x1, R11 ;  /* 0x00000001122e7824 */ /* 0x000fe400078e020b */
[----:B------:R-:W-:-:S04]  /*ff60*/  IMAD.WIDE.U32 R12, R191, UR4, R12 ;  /* 0x00000004bf0c7c25 */ /* 0x000fc8000f8e000c */
[----:B------:R-:W-:Y:S01]  /*ff70*/  IMAD R13, R191, UR5, R13 ;  /* 0x00000005bf0d7c24 */ /* 0x000fe2000f8e020d */
[----:B------:R-:W-:-:S04]  /*ff80*/  IADD3 R44, P1, R12, UR6, RZ ;  /* 0x000000060c2c7c10 */ /* 0x000fc8000ff3e0ff */
[----:B------:R-:W-:Y:S01]  /*ff90*/  IADD3.X R45, R13, UR7, RZ, P1, !PT ;  /* 0x000000070d2d7c10 */ /* 0x000fe20008ffe4ff */
[----:B------:R0:W1:Y:S01]  /*ffa0*/  SHFL.IDX PT, R47, R44, RZ, 0x1e1f ;  /* 0x001e1fff2c2f7589 */ /* 0x00006200000e0000 */
[----:B------:R-:W-:-:S03]  /*ffb0*/  ISETP.GE.AND P1, PT, R94, 0x1, PT ;  /* 0x000000015e00780c */ /* 0x000fc60003f26270 */
[----:B------:R0:W2:Y:S10]  /*ffc0*/  SHFL.IDX PT, R11, R45, RZ, 0x1e1f ;  /* 0x001e1fff2d0b7589 */ /* 0x0000b400000e0000 */
[----:B0-----:R-:W-:Y:S05]  /*ffd0*/  @!P1 BRA `(.L_x_2793) ;  /* 0x0000000000589947 */ /* 0x001fea0003800000 */
[----:B------:R-:W-:Y:S02]  /*ffe0*/  ISETP.NE.AND P5, PT, R9, RZ, PT ;  /* 0x000000ff0900720c */ /* 0x000fe40003fa5270 */
[----:B------:R-:W-:-:S11]  /*fff0*/  ISETP.NE.AND P4, PT, R10, RZ, PT ;  /* 0x000000ff0a00720c */ /* 0x000fd60003f85270 */
[----:B-1----:R-:W-:Y:S02]  /*10000*/  @P5 IADD3 R40, P1, R16, R47, RZ ;  /* 0x0000002f10285210 */ /* 0x002fe40007f3e0ff */
[----:B------:R-:W-:-:S03]  /*10010*/  @P4 IMAD.SHL.U32 R12, R192, 0x10, RZ ;  /* 0x00000010c00c4824 */ /* 0x000fc600078e00ff */
[----:B--2---:R-:W-:Y:S02]  /*10020*/  @P5 IMAD.X R41, R11, 0x1, R17, P1 ;  /* 0x000000010b295824 */ /* 0x004fe400008e0611 */
        /* <DEDUP_REMOVED lines=10> */
[----:B0-----:R-:W-:-:S04]  /*100d0*/  @P5 IADD3 R40, P6, R190, R47, RZ ;  /* 0x0000002fbe285210 */ /* 0x001fc80007fde0ff */
[----:B------:R-:W-:Y:S01]  /*100e0*/  @P5 IADD3.X R41, R11, R197, RZ, P6, !PT ;  /* 0x000000c50b295210 */ /* 0x000fe200037fe4ff */
[----:B-1----:R-:W-:Y:S04]  /*100f0*/  @P4 ST.E.128 desc[UR52][R42.64], R12 ;  /* 0x0000000c2a004985 */ /* 0x002fe8000c101d34 */
[----:B------:R-:W0:Y:S04]  /*10100*/  @P1 LDS.128 R12, [R49+0xa400] ;  /* 0x00a40000310c1984 */ /* 0x000e280000000c00 */
[----:B0-----:R-:W-:Y:S04]  /*10110*/  @P1 ST.E.128 desc[UR52][R38.64], R12 ;  /* 0x0000000c26001985 */ /* 0x001fe8000c101d34 */
[----:B------:R-:W0:Y:S04]  /*10120*/  @P5 LDS.128 R12, [R50+0xa400] ;  /* 0x00a40000320c5984 */ /* 0x000e280000000c00 */
[----:B0-----:R0:W-:Y:S02]  /*10130*/  @P5 ST.E.128 desc[UR52][R40.64], R12 ;  /* 0x0000000c28005985 */ /* 0x0011e4000c101d34 */
.L_x_2793:
[----:B------:R-:W-:Y:S05]  /*10140*/  BSYNC B0 ;  /* 0x0000000000007941 */ /* 0x000fea0003800000 */
.L_x_2792:
[----:B------:R-:W-:Y:S01]  /*10150*/  ISETP.GE.AND P1, PT, R94, 0x81, PT ;  /* 0x000000815e00780c */ /* 0x000fe20003f26270 */
[----:B------:R-:W3:Y:S01]  /*10160*/  SHFL.IDX PT, R45, R45, 0x1, 0x1e1f ;  /* 0x003e1f002d2d7f89 */ /* 0x000ee200000e0000 */
[----:B------:R-:W-:Y:S03]  /*10170*/  BSSY B0, `(.L_x_2794) ;  /* 0x0000019000007945 */ /* 0x000fe60003800000 */
[----:B--2---:R2:W4:Y:S08]  /*10180*/  SHFL.IDX PT, R11, R44, 0x1, 0x1e1f ;  /* 0x003e1f002c0b7f89 */ /* 0x00453000000e0000 */
[----:B--2---:R-:W-:Y:S05]  /*10190*/  @!P1 BRA `(.L_x_2795) ;  /* 0x0000000000589947 */ /* 0x004fea0003800000 */
[----:B------:R-:W-:Y:S02]  /*101a0*/  ISETP.NE.AND P5, PT, R9, RZ, PT ;  /* 0x000000ff0900720c */ /* 0x000fe40003fa5270 */
[----:B------:R-:W-:-:S11]  /*101b0*/  ISETP.NE.AND P4, PT, R10, RZ, PT ;  /* 0x000000ff0a00720c */ /* 0x000fd60003f85270 */
[----:B0---4-:R-:W-:Y:S02]  /*101c0*/  @P5 IADD3 R40, P1, R16, R11, RZ ;  /* 0x0000000b10285210 */ /* 0x011fe40007f3e0ff */
[----:B------:R-:W-:-:S03]  /*101d0*/  @P4 IMAD.SHL.U32 R12, R192, 0x10, RZ ;  /* 0x00000010c00c4824 */ /* 0x000fc600078e00ff */
[----:B---3--:R-:W-:Y:S02]  /*101e0*/  @P5 IMAD.X R41, R45, 0x1, R17, P1 ;  /* 0x000000012d295824 */ /* 0x008fe400008e0611 */
        /* <DEDUP_REMOVED lines=9> */
[----:B------:R-:W2:Y:S10]  /*10280*/  @P4 LDS.128 R12, [R48+0xe400] ;  /* 0x00e40000300c4984 */ /* 0x000eb40000000c00 */
[----:B0-----:R-:W-:-:S05]  /*10290*/  @P5 IADD3 R40, P6, R190, R11, RZ ;  /* 0x0000000bbe285210 */ /* 0x001fca0007fde0ff */
[----:B------:R-:W-:Y:S01]  /*102a0*/  @P5 IMAD.X R41, R45, 0x1, R197, P6 ;  /* 0x000000012d295824 */ /* 0x000fe200030e06c5 */
[----:B--2---:R-:W-:Y:S04]  /*102b0*/  @P4 ST.E.128 desc[UR52][R42.64], R12 ;  /* 0x0000000c2a004985 */ /* 0x004fe8000c101d34 */
[----:B------:R-:W0:Y:S04]  /*102c0*/  @P1 LDS.128 R12, [R49+0xe400] ;  /* 0x00e40000310c1984 */ /* 0x000e280000000c00 */
[----:B0-----:R-:W-:Y:S04]  /*102d0*/  @P1 ST.E.128 desc[UR52][R38.64], R12 ;  /* 0x0000000c26001985 */ /* 0x001fe8000c101d34 */
[----:B------:R-:W0:Y:S04]  /*102e0*/  @P5 LDS.128 R12, [R50+0xe400] ;  /* 0x00e40000320c5984 */ /* 0x000e280000000c00 */
[----:B0-----:R2:W-:Y:S02]  /*102f0*/  @P5 ST.E.128 desc[UR52][R40.64], R12 ;  /* 0x0000000c28005985 */ /* 0x0015e4000c101d34 */
.L_x_2795:
[----:B------:R-:W-:Y:S05]  /*10300*/  BSYNC B0 ;  /* 0x0000000000007941 */ /* 0x000fea0003800000 */
.L_x_2794:
[----:B------:R-:W-:Y:S01]  /*10310*/  @!PT LDS RZ, [RZ] ;  /* 0x00000000fffff984 */ /* 0x000fe20000000800 */
[----:B------:R-:W-:Y:S01]  /*10320*/  @!PT LDS RZ, [RZ] ;  /* 0x00000000fffff984 */ /* 0x000fe20000000800 */
[----:B------:R-:W-:Y:S01]  /*10330*/  @!PT LDS RZ, [RZ] ;  /* 0x00000000fffff984 */ /* 0x000fe20000000800 */
[----:B------:R-:W-:Y:S01]  /*10340*/  @!PT LDS RZ, [RZ] ;  /* 0x00000000fffff984 */ /* 0x000fe20000000800 */
[----:B------:R5:W-:Y:S06]  /*10350*/  MEMBAR.ALL.CTA ;  /* 0x0000000000007992 */ /* 0x000bec0000008000 */
[----:B-----5:R-:W5:Y:S02]  /*10360*/  FENCE.VIEW.ASYNC.S ;  /* 0x00000000000073c6 */ /* 0x020f640000000000 */
[----:B-----5:R0:W-:Y:S01]  /*10370*/  BAR.SYNC.DEFER_BLOCKING R150, 0x80 ;  /* 0x000200960000751d */ /* 0x0201e20000010000 */
[----:B------:R-:W-:Y:S01]  /*10380*/  LOP3.LUT P4, RZ, R22, 0x2, RZ, 0xc0, !PT ;  /* 0x0000000216ff7812 */ /* 0x000fe2000788c0ff */
[----:B------:R-:W-:Y:S01]  /*10390*/  VIADD R19, R19, 0x1 ;  /* 0x0000000113137836 */ /* 0x000fe20000000000 */
[----:B------:R-:W-:-:S04]  /*103a0*/  @!P2 IADD3 R95, R95, 0x298c0, RZ ;  /* 0x000298c05f5fa810 */ /* 0x000fc80007ffe0ff */
[C---:B------:R-:W-:Y:S02]  /*103b0*/  ISETP.NE.AND P1, PT, R19.reuse, 0x2, PT ;  /* 0x000000021300780c */ /* 0x040fe40003f25270 */
[----:B------:R-:W-:Y:S02]  /*103c0*/  @!P2 PRMT R95, RZ, 0x654, R95 ;  /* 0x00000654ff5fa816 */ /* 0x000fe4000000005f */
[----:B0-2---:R-:W-:Y:S02]  /*103d0*/  SEL R12, RZ, 0x1, P1 ;  /* 0x00000001ff0c7807 */ /* 0x005fe40000800000 */
[----:B------:R-:W-:Y:S02]  /*103e0*/  SEL R19, R19, RZ, P1 ;  /* 0x000000ff13137207 */ /* 0x000fe40000800000 */
[----:B------:R-:W-:Y:S01]  /*103f0*/  LOP3.LUT R199, R199, R12, RZ, 0x3c, !PT ;  /* 0x0000000cc7c77212 */ /* 0x000fe200078e3cff */
[----:B------:R0:W-:Y:S01]  /*10400*/  @!P2 SYNCS.ARRIVE.TRANS64.RED.A1T0 RZ, [R95+URZ], RZ ;  /* 0x000000ff5fffa9a7 */ /* 0x0001e2000810043f */
[----:B------:R-:W-:Y:S05]  /*10410*/  @P4 BRA `(.L_x_2796) ;  /* 0xffffff2400f44947 */ /* 0x000fea000383ffff */
[----:B----4-:R-:W2:Y:S01]  /*10420*/  S2R R11, SR_TID.X ;  /* 0x00000000000b7919 */ /* 0x010ea20000002100 */
[----:B------:R-:W-:Y:S02]  /*10430*/  PLOP3.LUT P0, PT, PT, PT, PT, 0x8, 0x0 ;  /* 0x000000000000781c */ /* 0x000fe40003f0e170 */
[----:B--2---:R-:W-:-:S04]  /*10440*/  SHF.R.U32.HI R11, RZ, 0x7, R11 ;  /* 0x00000007ff0b7819 */ /* 0x004fc8000001160b */
[----:B------:R-:W-:-:S13]  /*10450*/  ISETP.NE.AND P4, PT, R11, 0x1, PT ;  /* 0x000000010b00780c */ /* 0x000fda0003f85270 */
[----:B------:R-:W-:Y:S06]  /*10460*/  @!P4 BAR.ARV 0x9, 0x100 ;  /* 0x024400000000cb1d */ /* 0x000fec0000002000 */
.L_x_2686:
[----:B------:R-:W2:Y:S01]  /*10470*/  LDC R0, c[0x0][0x448] ;  /* 0x00011200ff007b82 */ /* 0x000ea20000000800 */
[----:B------:R-:W-:Y:S01]  /*10480*/  IADD3 R5, R217, 0xa0, -R215 ;  /* 0x000000a0d9057810 */ /* 0x000fe20007ffe8d7 */
[----:B------:R-:W-:Y:S01]  /*10490*/  IMAD.MOV.U32 R104, RZ, RZ, RZ ;  /* 0x000000ffff687224 */ /* 0x000fe200078e00ff */
[----:B--2---:R-:W-:Y:S01]  /*104a0*/  ISETP.NE.AND P1, PT, R0, 0x1, PT ;  /* 0x000000010000780c */ /* 0x004fe20003f25270 */
[----:B------:R-:W-:-:S12]  /*104b0*/  VIADD R0, R214, 0x7f ;  /* 0x0000007fd6007836 */ /* 0x000fd80000000000 */
[----:B------:R-:W2:Y:S08]  /*104c0*/  @P1 LDC R3, c[0x0][0x44c] ;  /* 0x00011300ff031b82 */ /* 0x000eb00000000800 */
[----:B------:R-:W4:Y:S01]  /*104d0*/  @P1 LDC R2, c[0x0][0x450] ;  /* 0x00011400ff021b82 */ /* 0x000f220000000800 */
[----:B--2---:R-:W-:-:S05]  /*104e0*/  @P1 IMAD.HI.U32 R3, R0, R3, RZ ;  /* 0x0000000300031227 */ /* 0x004fca00078e00ff */
[----:B----4-:R-:W-:-:S05]  /*104f0*/  @P1 SHF.R.U32.HI R0, RZ, R2, R3 ;  /* 0x00000002ff001219 */ /* 0x010fca0000011603 */
[----:B------:R-:W-:-:S04]  /*10500*/  IMAD.IADD R0, R5, 0x1, R0 ;  /* 0x0000000105007824 */ /* 0x000fc800078e0200 */
[----:B------:R-:W-:-:S05]  /*10510*/  IMAD.HI R0, R0, 0x66666667, RZ ;  /* 0x6666666700007827 */ /* 0x000fca00078e02ff */
[----:B------:R-:W-:-:S04]  /*10520*/  SHF.R.U32.HI R3, RZ, 0x1f, R0 ;  /* 0x0000001fff037819 */ /* 0x000fc80000011600 */
[----:B------:R-:W-:-:S04]  /*10530*/  LEA.HI.SX32 R3, R0, R3, 0x1a ;  /* 0x0000000300037211 */ /* 0x000fc800078fd2ff */
[----:B------:R-:W-:-:S04]  /*10540*/  VIMNMX R156, R156, R3, PT ;  /* 0x000000039c9c7248 */ /* 0x000fc80003fe0100 */
[----:B------:R-:W-:Y:S01]  /*10550*/  ISETP.GE.AND P1, PT, R156, 0x1, PT ;  /* 0x000000019c00780c */ /* 0x000fe20003f26270 */
[----:B------:R-:W-:-:S12]  /*10560*/  @P0 BRA `(.L_x_2797) ;  /* 0x00000000000c0947 */ /* 0x000fd80003800000 */
[----:B------:R-:W2:Y:S01]  /*10570*/  FENCE.VIEW.ASYNC.G ;  /* 0x00000000000073c6 */ /* 0x000ea20000000100 */
[----:B------:R-:W-:Y:S05]  /*10580*/  WARPSYNC.ALL ;  /* 0x0000000000007948 */ /* 0x000fea0003800000 */
[----:B--2---:R-:W-:Y:S06]  /*10590*/  BAR.ARV 0xc, 0x180 ;  /* 0x0306000000007b1d */ /* 0x004fec0000002000 */
.L_x_2797:
[----:B------:R-:W-:Y:S04]  /*105a0*/  BSSY B0, `(.L_x_2798) ;  /* 0x0000020000007945 */ /* 0x000fe80003800000 */
[----:B------:R-:W-:Y:S05]  /*105b0*/  @!P1 BRA `(.L_x_2799) ;  /* 0x0000000000789947 */ /* 0x000fea0003800000 */
[----:B------:R-:W-:Y:S01]  /*105c0*/  ISETP.NE.AND P0, PT, R224, RZ, PT ;  /* 0x000000ffe000720c */ /* 0x000fe20003f05270 */
[----:B------:R-:W-:-:S03]  /*105d0*/  ULDC UR4, c[0x0][0x9f0] ;  /* 0x00027c0000047ab9 */ /* 0x000fc60000000800 */
[----:B------:R-:W-:-:S04]  /*105e0*/  SEL R9, R224, UR4, P0 ;  /* 0x00000004e0097c07 */ /* 0x000fc80008000000 */
[-C--:B------:R-:W-:Y:S02]  /*105f0*/  IABS R5, R9.reuse ;  /* 0x0000000900057213 */ /* 0x080fe40000000000 */
[----:B------:R-:W-:Y:S02]  /*10600*/  IADD3 R0, R9, -0x1, R156 ;  /* 0xffffffff09007810 */ /* 0x000fe40007ffe09c */
[----:B------:R-:W2:Y:S01]  /*10610*/  I2F.RP R4, R5 ;  /* 0x0000000500047306 */ /* 0x000ea20000209400 */
[----:B------:R-:W-:-:S05]  /*10620*/  IABS R8, R9 ;  /* 0x0000000900087213 */ /* 0x000fca0000000000 */
[----:B------:R-:W-:Y:S02]  /*10630*/  IMAD.MOV R8, RZ, RZ, -R8 ;  /* 0x000000ffff087224 */ /* 0x000fe400078e0a08 */
[----:B--2---:R-:W2:Y:S02]  /*10640*/  MUFU.RCP R4, R4 ;  /* 0x0000000400047308 */ /* 0x004ea40000001000 */
[----:B--2---:R-:W-:Y:S02]  /*10650*/  IADD3 R2, R4, 0xffffffe, RZ ;  /* 0x0ffffffe04027810 */ /* 0x004fe40007ffe0ff */
[----:B------:R-:W-:-:S04]  /*10660*/  IABS R4, R0 ;  /* 0x0000000000047213 */ /* 0x000fc80000000000 */
[----:B------:R2:W4:Y:S01]  /*10670*/  F2I.FTZ.U32.TRUNC.NTZ R3, R2 ;  /* 0x0000000200037305 */ /* 0x000522000021f000 */
[----:B------:R-:W-:-:S04]  /*10680*/  LOP3.LUT R0, R0, R9, RZ, 0x3c, !PT ;  /* 0x0000000900007212 */ /* 0x000fc800078e3cff */
[----:B------:R-:W-:Y:S01]  /*10690*/  ISETP.GE.AND P2, PT, R0, RZ, PT ;  /* 0x000000ff0000720c */ /* 0x000fe20003f46270 */
[----:B--2---:R-:W-:Y:S02]  /*106a0*/  IMAD.MOV.U32 R2, RZ, RZ, RZ ;  /* 0x000000ffff027224 */ /* 0x004fe400078e00ff */
[----:B----4-:R-:W-:-:S04]  /*106b0*/  IMAD.MOV R6, RZ, RZ, -R3 ;  /* 0x000000ffff067224 */ /* 0x010fc800078e0a03 */
[----:B------:R-:W-:-:S04]  /*106c0*/  IMAD R7, R6, R5, RZ ;  /* 0x0000000506077224 */ /* 0x000fc800078e02ff */
[----:B------:R-:W-:-:S04]  /*106d0*/  IMAD.HI.U32 R3, R3, R7, R2 ;  /* 0x0000000703037227 */ /* 0x000fc800078e0002 */
[----:B------:R-:W-:Y:S02]  /*106e0*/  IMAD.MOV.U32 R2, RZ, RZ, R8 ;  /* 0x000000ffff027224 */ /* 0x000fe400078e0008 */
[----:B------:R-:W-:-:S04]  /*106f0*/  IMAD.HI.U32 R3, R3, R4, RZ ;  /* 0x0000000403037227 */ /* 0x000fc800078e00ff */
[----:B------:R-:W-:-:S05]  /*10700*/  IMAD R2, R3, R2, R4 ;  /* 0x0000000203027224 */ /* 0x000fca00078e0204 */
[----:B------:R-:W-:-:S13]  /*10710*/  ISETP.GT.U32.AND P1, PT, R5, R2, PT ;  /* 0x000000020500720c */ /* 0x000fda0003f24070 */
[-C--:B------:R-:W-:Y:S01]  /*10720*/  @!P1 IADD3 R2, R2, -R5.reuse, RZ ;  /* 0x8000000502029210 */ /* 0x080fe20007ffe0ff */
[----:B------:R-:W-:Y:S01]  /*10730*/  @!P1 VIADD R3, R3, 0x1 ;  /* 0x0000000103039836 */ /* 0x000fe20000000000 */
[----:B------:R-:W-:Y:S02]  /*10740*/  ISETP.NE.AND P1, PT, R9, RZ, PT ;  /* 0x000000ff0900720c */ /* 0x000fe40003f25270 */
[----:B------:R-:W-:-:S13]  /*10750*/  ISETP.GE.U32.AND P0, PT, R2, R5, PT ;  /* 0x000000050200720c */ /* 0x000fda0003f06070 */
[----:B------:R-:W-:-:S04]  /*10760*/  @P0 VIADD R3, R3, 0x1 ;  /* 0x0000000103030836 */ /* 0x000fc80000000000 */
[----:B------:R-:W-:Y:S01]  /*10770*/  @!P2 IMAD.MOV R3, RZ, RZ, -R3 ;  /* 0x000000ffff03a224 */ /* 0x000fe200078e0a03 */
[----:B------:R-:W-:-:S05]  /*10780*/  @!P1 LOP3.LUT R3, RZ, R9, RZ, 0x33, !PT ;  /* 0x00000009ff039212 */ /* 0x000fca00078e33ff */
[----:B------:R-:W-:-:S07]  /*10790*/  IMAD.MOV.U32 R104, RZ, RZ, R3 ;  /* 0x000000ffff687224 */ /* 0x000fce00078e0003 */
.L_x_2799:
[----:B------:R-:W-:Y:S05]  /*107a0*/  BSYNC B0 ;  /* 0x0000000000007941 */ /* 0x000fea0003800000 */
.L_x_2798:
[----:B------:R-:W2:Y:S01]  /*107b0*/  LDL R0, [R1] ;  /* 0x0000000001007983 */ /* 0x000ea20000100800 */
[----:B------:R-:W-:Y:S02]  /*107c0*/  PLOP3.LUT P0, PT, PT, PT, PT, 0x80, 0x0 ;  /* 0x000000000000781c */ /* 0x000fe40003f0f070 */
[----:B------:R-:W-:Y:S02]  /*107d0*/  CS2R R88, SRZ ;  /* 0x0000000000587805 */ /* 0x000fe4000001ff00 */
[----:B------:R-:W-:Y:S02]  /*107e0*/  MOV R14, RZ ;  /* 0x000000ff000e7202 */ /* 0x000fe40000000f00 */
[----:B------:R-:W-:Y:S01]  /*107f0*/  CS2R R12, SRZ ;  /* 0x00000000000c7805 */ /* 0x000fe2000001ff00 */
[----:B------:R-:W-:Y:S01]  /*10800*/  IMAD.MOV.U32 R58, RZ, RZ, RZ ;  /* 0x000000ffff3a7224 */ /* 0x000fe200078e00ff */
[----:B------:R-:W-:Y:S02]  /*10810*/  CS2R R60, SRZ ;  /* 0x00000000003c7805 */ /* 0x000fe4000001ff00 */
[----:B------:R-:W-:-:S02]  /*10820*/  CS2R R20, SRZ ;  /* 0x0000000000147805 */ /* 0x000fc4000001ff00 */
[----:B------:R-:W-:Y:S02]  /*10830*/  CS2R R80, SRZ ;  /* 0x0000000000507805 */ /* 0x000fe4000001ff00 */
[----:B------:R-:W-:Y:S01]  /*10840*/  CS2R R84, SRZ ;  /* 0x0000000000547805 */ /* 0x000fe2000001ff00 */
[----:B------:R-:W-:Y:S01]  /*10850*/  IMAD.MOV.U32 R125, RZ, RZ, RZ ;  /* 0x000000ffff7d7224 */ /* 0x000fe200078e00ff */
[----:B------:R-:W-:Y:S02]  /*10860*/  CS2R R96, SRZ ;  /* 0x0000000000607805 */ /* 0x000fe4000001ff00 */
[----:B------:R-:W-:Y:S02]  /*10870*/  CS2R R90, SRZ ;  /* 0x00000000005a7805 */ /* 0x000fe4000001ff00 */
[----:B------:R-:W-:Y:S01]  /*10880*/  CS2R R98, SRZ ;  /* 0x0000000000627805 */ /* 0x000fe2000001ff00 */
[----:B------:R-:W-:Y:S01]  /*10890*/  IMAD.MOV.U32 R123, RZ, RZ, RZ ;  /* 0x000000ffff7b7224 */ /* 0x000fe200078e00ff */
[----:B------:R-:W-:-:S02]  /*108a0*/  CS2R R52, SRZ ;  /* 0x0000000000347805 */ /* 0x000fc4000001ff00 */
[----:B------:R-:W-:Y:S02]  /*108b0*/  CS2R R114, SRZ ;  /* 0x0000000000727805 */ /* 0x000fe4000001ff00 */
[----:B------:R-:W-:Y:S02]  /*108c0*/  CS2R R100, SRZ ;  /* 0x0000000000647805 */ /* 0x000fe4000001ff00 */
[----:B------:R-:W-:Y:S02]  /*108d0*/  MOV R55, RZ ;  /* 0x000000ff00377202 */ /* 0x000fe40000000f00 */
[----:B---3--:R-:W-:Y:S01]  /*108e0*/  CS2R R44, SRZ ;  /* 0x00000000002c7805 */ /* 0x008fe2000001ff00 */
[----:B------:R-:W-:Y:S01]  /*108f0*/  IMAD.MOV.U32 R76, RZ, RZ, RZ ;  /* 0x000000ffff4c7224 */ /* 0x000fe200078e00ff */
        /* <DEDUP_REMOVED lines=10> */
[----:B------:R-:W-:Y:S01]  /*109a0*/  CS2R R32, SRZ ;  /* 0x0000000000207805 */ /* 0x000fe2000001ff00 */
[----:B------:R-:W-:Y:S01]  /*109b0*/  IMAD.MOV.U32 R121, RZ, RZ, RZ ;  /* 0x000000ffff797224 */ /* 0x000fe200078e00ff */
[----:B------:R-:W-:-:S02]  /*109c0*/  CS2R R28, SRZ ;  /* 0x00000000001c7805 */ /* 0x000fc4000001ff00 */
[----:B0-----:R-:W-:Y:S02]  /*109d0*/  CS2R R94, SRZ ;  /* 0x00000000005e7805 */ /* 0x001fe4000001ff00 */
[----:B------:R-:W-:Y:S01]  /*109e0*/  CS2R R64, SRZ ;  /* 0x0000000000407805 */ /* 0x000fe2000001ff00 */
[----:B------:R-:W-:Y:S01]  /*109f0*/  IMAD.MOV.U32 R8, RZ, RZ, RZ ;  /* 0x000000ffff087224 */ /* 0x000fe200078e00ff */
[----:B------:R-:W-:Y:S02]  /*10a00*/  CS2R R92, SRZ ;  /* 0x00000000005c7805 */ /* 0x000fe4000001ff00 */
[----:B------:R-:W-:Y:S02]  /*10a10*/  CS2R R68, SRZ ;  /* 0x0000000000447805 */ /* 0x000fe4000001ff00 */
[----:B------:R-:W-:Y:S01]  /*10a20*/  CS2R R24, SRZ ;  /* 0x0000000000187805 */ /* 0x000fe2000001ff00 */
[----:B------:R-:W-:Y:S01]  /*10a30*/  IMAD.MOV.U32 R3, RZ, RZ, RZ ;  /* 0x000000ffff037224 */ /* 0x000fe200078e00ff */
[----:B------:R-:W-:Y:S01]  /*10a40*/  MOV R117, RZ ;  /* 0x000000ff00757202 */ /* 0x000fe20000000f00 */
[----:B--2---:R-:W-:-:S02]  /*10a50*/  IMAD R213, R0, R104, RZ ;  /* 0x0000006800d57224 */ /* 0x004fc400078e02ff */
[----:B------:R-:W-:-:S03]  /*10a60*/  IMAD.MOV.U32 R0, RZ, RZ, RZ ;  /* 0x000000ffff007224 */ /* 0x000fc600078e00ff */
[----:B------:R-:W-:-:S04]  /*10a70*/  VIADDMNMX R104, R213, R104, R156, PT ;  /* 0x00000068d5687246 */ /* 0x000fc8000380019c */
[----:B------:R-:W-:-:S13]  /*10a80*/  ISETP.GT.AND P1, PT, R104, R213, PT ;  /* 0x000000d56800720c */ /* 0x000fda0003f24270 */
[----:B------:R-:W-:Y:S05]  /*10a90*/  @!P1 BRA `(.L_x_2800) ;  /* 0x0000014400d89947 */ /* 0x000fea0003800000 */
[----:B------:R-:W-:-:S03]  /*10aa0*/  UMOV UR4, 0xffffffff ;  /* 0xffffffff00047882 */ /* 0x000fc60000000000 */
[----:B------:R-:W-:Y:S05]  /*10ab0*/  BRA.DIV UR4, `(.L_x_2801) ;  /* 0x0000021e049c7947 */ /* 0x000fea000b800000 */
[----:B------:R-:W0:Y:S02]  /*10ac0*/  S2R R0, SR_TID.X ;  /* 0x0000000000007919 */ /* 0x000e240000002100 */
[----:B0-----:R-:W-:-:S05]  /*10ad0*/  VIADD R2, R0, 0xffffff80 ;  /* 0xffffff8000027836 */ /* 0x001fca0000000000 */
[----:B------:R-:W-:-:S04]  /*10ae0*/  SHF.R.S32.HI R0, RZ, 0x1f, R2 ;  /* 0x0000001fff007819 */ /* 0x000fc80000011402 */
[----:B------:R-:W-:-:S04]  /*10af0*/  LEA.HI R0, R0, R2, RZ, 0x7 ;  /* 0x0000000200007211 */ /* 0x000fc800078f38ff */
[----:B------:R-:W-:-:S05]  /*10b00*/  SHF.R.S32.HI R0, RZ, 0x7, R0 ;  /* 0x00000007ff007819 */ /* 0x000fca0000011400 */
[----:B------:R0:W2:Y:S02]  /*10b10*/  SHFL.IDX PT, R207, R0, RZ, 0x1f ;  /* 0x00001fff00cf7589 */ /* 0x0000a400000e0000 */
.L_x_3080:
[----:B0-2---:R-:W-:Y:S01]  /*10b20*/  LEA.HI R0, R207, R207, RZ, 0x1 ;  /* 0x000000cfcf007211 */ /* 0x005fe200078f08ff */
        /* <DEDUP_REMOVED lines=23> */
[----:B-12--5:R-:W-:Y:S05]  /*10ca0*/  CALL.ABS.NOINC R2 ;  /* 0x0000000002007343 */ /* 0x026fea0003c00000 */
.L_x_2802:
[----:B------:R-:W-:Y:S01]  /*10cb0*/  ULDC.64 UR6, c[0x0][0x998] ;  /* 0x0002660000067ab9 */ /* 0x000fe20000000a00 */
[----:B------:R-:W-:Y:S01]  /*10cc0*/  ULDC.64 UR4, c[0x0][0x990] ;  /* 0x0002640000047ab9 */ /* 0x000fe20000000a00 */
[----:B------:R-:W-:Y:S02]  /*10cd0*/  ISETP.NE.U32.AND P1, PT, RZ, UR6, PT ;  /* 0x00000006ff007c0c */ /* 0x000fe4000bf25070 */
[----:B------:R-:W-:Y:S02]  /*10ce0*/  ISETP.NE.U32.AND P0, PT, RZ, UR4, PT ;  /* 0x00000004ff007c0c */ /* 0x000fe4000bf05070 */
[----:B------:R-:W-:Y:S02]  /*10cf0*/  ISETP.NE.AND.EX P1, PT, RZ, UR7, PT, P1 ;  /* 0x00000007ff007c0c */ /* 0x000fe4000bf25310 */
[----:B------:R-:W-:-:S11]  /*10d00*/  ISETP.NE.AND.EX P0, PT, RZ, UR5, PT, P0 ;  /* 0x00000005ff007c0c */ /* 0x000fd6000bf05300 */
[----:B------:R-:W0:Y:S08]  /*10d10*/  @P1 LDC.64 R8, c[0x0][0x9b8] ;  /* 0x00026e00ff081b82 */ /* 0x000e300000000a00 */
[----:B------:R-:W2:Y:S08]  /*10d20*/  @P0 LDC.64 R6, c[0x0][0x9a8] ;  /* 0x00026a00ff060b82 */ /* 0x000eb00000000a00 */
[----:B------:R-:W3:Y:S08]  /*10d30*/  @P0 LDC.64 R10, c[0x0][0x9b0] ;  /* 0x00026c00ff0a0b82 */ /* 0x000ef00000000a00 */
[----:B------:R-:W4:Y:S01]  /*10d40*/  @P1 LDC.64 R12, c[0x0][0x9c0] ;  /* 0x00027000ff0c1b82 */ /* 0x000f220000000a00 */
[----:B0-----:R-:W-:-:S02]  /*10d50*/  @P1 IMAD R2, R227, R8, RZ ;  /* 0x00000008e3021224 */ /* 0x001fc400078e02ff */
[----:B------:R-:W-:-:S04]  /*10d60*/  @P1 IMAD.WIDE.U32 R4, R220, R8, RZ ;  /* 0x00000008dc041225 */ /* 0x000fc800078e00ff */
[C---:B------:R-:W-:Y:S02]  /*10d70*/  @P1 IMAD R9, R220.reuse, R9, R2 ;  /* 0x00000009dc091224 */ /* 0x040fe400078e0202 */
[-C--:B--2---:R-:W-:Y:S02]  /*10d80*/  @P0 IMAD R0, R227, R6.reuse, RZ ;  /* 0x00000006e3000224 */ /* 0x084fe400078e02ff */
[----:B------:R-:W-:-:S04]  /*10d90*/  @P0 IMAD.WIDE.U32 R2, R220, R6, RZ ;  /* 0x00000006dc020225 */ /* 0x000fc800078e00ff */
[----:B------:R-:W-:Y:S01]  /*10da0*/  @P0 IMAD R7, R220, R7, R0 ;  /* 0x00000007dc070224 */ /* 0x000fe200078e0200 */
[----:B------:R-:W-:Y:S01]  /*10db0*/  MOV R0, 0x3f800000 ;  /* 0x3f80000000007802 */ /* 0x000fe20000000f00 */
[----:B------:R-:W-:Y:S02]  /*10dc0*/  @P1 IMAD.IADD R5, R5, 0x1, R9 ;  /* 0x0000000105051824 */ /* 0x000fe400078e0209 */
[----:B------:R-:W-:Y:S02]  /*10dd0*/  @P0 IMAD.IADD R3, R3, 0x1, R7 ;  /* 0x0000000103030824 */ /* 0x000fe400078e0207 */
[----:B---3--:R-:W-:-:S04]  /*10de0*/  @P0 IMAD.WIDE.U32 R2, R191, R10, R2 ;  /* 0x0000000abf020225 */ /* 0x008fc800078e0002 */
        /* <DEDUP_REMOVED lines=26> */
.L_x_2806:
[----:B--2---:R2:W3:Y:S02]  /*10f90*/  SYNCS.PHASECHK.TRANS64.TRYWAIT P0, [R18+URZ+0x29800], R3 ;  /* 0x02980003120075a7 */ /* 0x0044e4000800017f */
[----:B---3--:R-:W-:Y:S05]  /*10fa0*/  @!P0 NANOSLEEP.SYNCS 0x989680 ;  /* 0x009896800000895d */ /* 0x008fea0003900000 */
[----:B------:R-:W3:Y:S02]  /*10fb0*/  @!P0 SYNCS.PHASECHK.TRANS64 P0, [R18+URZ+0x29800], R3 ;  /* 0x02980003120085a7 */ /* 0x000ee4000800007f */
[----:B---3--:R-:W-:Y:S05]  /*10fc0*/  @!P0 BRA `(.L_x_2806) ;  /* 0xfffffffc00f08947 */ /* 0x008fea000383ffff */
.L_x_2805:
[----:B------:R-:W-:Y:S05]  /*10fd0*/  BSYNC B0 ;  /* 0x0000000000007941 */ /* 0x000fea0003800000 */
.L_x_2804:
[----:B------:R-:W-:Y:S05]  /*10fe0*/  BRA `(.L_x_2807) ;  /* 0x0000006c00d87947 */ /* 0x000fea0003800000 */
.L_x_2803:
        /* <DEDUP_REMOVED lines=29> */
[----:B-12---:R-:W-:Y:S05]  /*111c0*/  CALL.ABS.NOINC R14 ;  /* 0x000000000e007343 */ /* 0x006fea0003c00000 */
.L_x_2808:
[----:B------:R-:W-:Y:S01]  /*111d0*/  ULDC.U8 UR4, c[0x0][0x410] ;  /* 0x0001040000047ab9 */ /* 0x000fe20000000000 */
[----:B------:R-:W-:Y:S01]  /*111e0*/  BSSY B0, `(.L_x_2809) ;  /* 0x00006ce000007945 */ /* 0x000fe20003800000 */
[----:B------:R-:W-:Y:S01]  /*111f0*/  ISETP.NE.AND P0, PT, RZ, UR4, PT ;  /* 0x00000004ff007c0c */ /* 0x000fe2000bf05270 */
[----:B------:R-:W-:-:S12]  /*11200*/  IMAD.IADD R10, R198, 0x1, R214 ;  /* 0x00000001c60a7824 */ /* 0x000fd800078e02d6 */
[----:B------:R-:W-:Y:S05]  /*11210*/  @!P0 BRA `(.L_x_2810) ;  /* 0x0000003400988947 */ /* 0x000fea0003800000 */
[----:B------:R-:W0:Y:S01]  /*11220*/  LDC R20, c[0x0][0x448] ;  /* 0x00011200ff147b82 */ /* 0x000e220000000800 */
        /* <DEDUP_REMOVED lines=8> */
[----:B0-----:R-:W-:-:S13]  /*112b0*/  ISETP.NE.AND P0, PT, R20, 0x1, PT ;  /* 0x000000011400780c */ /* 0x001fda0003f05270 */
[----:B------:R-:W0:Y:S08]  /*112c0*/  @P0 LDC R3, c[0x0][0x44c] ;  /* 0x00011300ff030b82 */ /* 0x000e300000000800 */
[----:B------:R-:W2:Y:S01]  /*112d0*/  @P0 LDC R5, c[0x0][0x450] ;  /* 0x00011400ff050b82 */ /* 0x000ea20000000800 */
[----:B0-----:R-:W-:-:S05]  /*112e0*/  @P0 IMAD.HI.U32 R0, R10, R3, RZ ;  /* 0x000000030a000227 */ /* 0x001fca00078e00ff */
        /* <DEDUP_REMOVED lines=18> */
[----:B------:R0:W0:Y:S02]  /*11410*/  SHFL.IDX PT, R14, R5, RZ, 0x1e1f ;  /* 0x001e1fff050e7589 */ /* 0x00002400000e0000 */
.L_x_3086:
        /* <DEDUP_REMOVED lines=23> */
[C---:B---3--:R-:W-:Y:S02]  /*11590*/  @!P4 IADD3 R6, P0, R200.reuse, R3, RZ ;  /* 0x00000003c806c210 */ /* 0x048fe40007f1e0ff */
[----:B------:R-:W-:-:S03]  /*115a0*/  @!P4 IADD3 R8, P1, R200, R14, RZ ;  /* 0x0000000ec808c210 */ /* 0x000fc60007f3e0ff */
[----:B--2---:R-:W-:Y:S01]  /*115b0*/  @!P4 IMAD.X R7, R0, 0x1, R5, P0 ;  /* 0x000000010007c824 */ /* 0x004fe200000e0605 */
[----:B----4-:R-:W-:Y:S02]  /*115c0*/  @!P4 IADD3.X R9, R4, R5, RZ, P1, !PT ;  /* 0x000000050409c210 */ /* 0x010fe40000ffe4ff */
[----:B------:R-:W-:Y:S02]  /*115d0*/  ISETP.GE.AND P1, PT, R201, UR4, PT ;  /* 0x00000004c9007c0c */ /* 0x000fe4000bf26270 */
[----:B------:R0:W5:Y:S01]  /*115e0*/  @!P4 LD.E.64 R34, desc[UR52][R6.64] ;  /* 0x000000340622c980 */ /* 0x000162000c101b00 */
[----:B------:R-:W-:Y:S02]  /*115f0*/  SHF.R.S32.HI R5, RZ, 0x1f, R202 ;  /* 0x0000001fff057819 */ /* 0x000fe400000114ca */
[C---:B------:R-:W-:Y:S01]  /*11600*/  @!P3 IADD3 R42, P5, R202.reuse, R14, RZ ;  /* 0x0000000eca2ab210 */ /* 0x040fe20007fbe0ff */
[----:B------:R2:W5:Y:S01]  /*11610*/  @!P4 LD.E.64 R32, desc[UR52][R8.64] ;  /* 0x000000340820c980 */ /* 0x000562000c101b00 */
[----:B------:R-:W-:-:S02]  /*11620*/  @!P3 IADD3 R10, P4, R202, R3, RZ ;  /* 0x00000003ca0ab210 */ /* 0x000fc40007f9e0ff */
[----:B------:R-:W-:Y:S02]  /*11630*/  CS2R R30, SRZ ;  /* 0x00000000001e7805 */ /* 0x000fe4000001ff00 */
[----:B------:R-:W-:Y:S01]  /*11640*/  ISETP.GE.AND P0, PT, R188, UR4, PT ;  /* 0x00000004bc007c0c */ /* 0x000fe2000bf06270 */
[----:B------:R-:W-:Y:S01]  /*11650*/  @!P3 IMAD.X R43, R4, 0x1, R5, P5 ;  /* 0x00000001042bb824 */ /* 0x000fe200028e0605 */
[----:B------:R-:W-:Y:S01]  /*11660*/  SHF.R.S32.HI R13, RZ, 0x1f, R203 ;  /* 0x0000001fff0d7819 */ /* 0x000fe200000114cb */
[----:B------:R-:W-:Y:S01]  /*11670*/  @!P3 IMAD.X R11, R0, 0x1, R5, P4 ;  /* 0x00000001000bb824 */ /* 0x000fe200020e0605 */
[C---:B------:R-:W-:Y:S02]  /*11680*/  @!P2 IADD3 R46, P4, R203.reuse, R3, RZ ;  /* 0x00000003cb2ea210 */ /* 0x040fe40007f9e0ff */
[----:B------:R-:W-:Y:S02]  /*11690*/  CS2R R28, SRZ ;  /* 0x00000000001c7805 */ /* 0x000fe4000001ff00 */
[----:B------:R-:W-:-:S02]  /*116a0*/  @!P2 IADD3 R48, P5, R203, R14, RZ ;  /* 0x0000000ecb30a210 */ /* 0x000fc40007fbe0ff */
[----:B------:R-:W-:Y:S01]  /*116b0*/  SHF.R.S32.HI R15, RZ, 0x1f, R201 ;  /* 0x0000001fff0f7819 */ /* 0x000fe200000114c9 */
[--C-:B-1----:R-:W-:Y:S01]  /*116c0*/  @!P2 IMAD.X R47, R0, 0x1, R13.reuse, P4 ;  /* 0x00000001002fa824 */ /* 0x102fe200020e060d */
[C---:B------:R-:W-:Y:S01]  /*116d0*/  @!P1 IADD3 R50, P4, R201.reuse, R3, RZ ;  /* 0x00000003c9329210 */ /* 0x040fe20007f9e0ff */
[----:B------:R-:W-:Y:S01]  /*116e0*/  @!P2 IMAD.X R49, R4, 0x1, R13, P5 ;  /* 0x000000010431a824 */ /* 0x000fe200028e060d */
[----:B------:R-:W-:Y:S01]  /*116f0*/  @!P1 IADD3 R52, P5, R201, R14, RZ ;  /* 0x0000000ec9349210 */ /* 0x000fe20007fbe0ff */
[----:B------:R1:W5:Y:S01]  /*11700*/  @!P3 LD.E.64 R30, desc[UR52][R10.64] ;  /* 0x000000340a1eb980 */ /* 0x000362000c101b00 */
[----:B------:R-:W-:Y:S02]  /*11710*/  @!P1 IADD3.X R51, R0, R15, RZ, P4, !PT ;  /* 0x0000000f00339210 */ /* 0x000fe400027fe4ff */
[----:B------:R-:W-:Y:S01]  /*11720*/  ISETP.GE.AND P4, PT, R204, UR4, PT ;  /* 0x00000004cc007c0c */ /* 0x000fe2000bf86270 */
[----:B------:R-:W-:Y:S01]  /*11730*/  @!P1 IMAD.X R53, R4, 0x1, R15, P5 ;  /* 0x0000000104359824 */ /* 0x000fe200028e060f */
[----:B------:R-:W-:-:S02]  /*11740*/  @!P0 SHF.R.S32.HI R5, RZ, 0x1f, R188 ;  /* 0x0000001fff058819 */ /* 0x000fc400000114bc */
[----:B------:R-:W-:Y:S02]  /*11750*/  CS2R R24, SRZ ;  /* 0x0000000000187805 */ /* 0x000fe4000001ff00 */
[----:B0-----:R-:W-:Y:S02]  /*11760*/  @!P0 IADD3 R6, P5, R188, R3, RZ ;  /* 0x00000003bc068210 */ /* 0x001fe40007fbe0ff */
[----:B------:R-:W-:Y:S02]  /*11770*/  CS2R R26, SRZ ;  /* 0x00000000001a7805 */ /* 0x000fe4000001ff00 */
[----:B--2---:R-:W-:Y:S02]  /*11780*/  SHF.R.S32.HI R9, RZ, 0x1f, R204 ;  /* 0x0000001fff097819 */ /* 0x004fe400000114cc */
[----:B------:R-:W-:Y:S02]  /*11790*/  CS2R R20, SRZ ;  /* 0x0000000000147805 */ /* 0x000fe4000001ff00 */
[----:B------:R-:W-:Y:S01]  /*117a0*/  CS2R R36, SRZ ;  /* 0x0000000000247805 */ /* 0x000fe2000001ff00 */
[----:B------:R-:W-:Y:S01]  /*117b0*/  @!P0 IMAD.X R7, R0, 0x1, R5, P5 ;  /* 0x0000000100078824 */ /* 0x000fe200028e0605 */
[----:B------:R-:W-:-:S02]  /*117c0*/  @!P0 IADD3 R40, P5, R188, R14, RZ ;  /* 0x0000000ebc288210 */ /* 0x000fc40007fbe0ff */
[----:B------:R-:W-:Y:S02]  /*117d0*/  CS2R R12, SRZ ;  /* 0x00000000000c7805 */ /* 0x000fe4000001ff00 */
[----:B------:R-:W-:Y:S02]  /*117e0*/  CS2R R38, SRZ ;  /* 0x0000000000267805 */ /* 0x000fe4000001ff00 */
[----:B-1----:R-:W-:Y:S01]  /*117f0*/  CS2R R10, SRZ ;  /* 0x00000000000a7805 */ /* 0x002fe2000001ff00 */
[----:B------:R0:W5:Y:S01]  /*11800*/  @!P3 LD.E.64 R28, desc[UR52][R42.64] ;  /* 0x000000342a1cb980 */ /* 0x000162000c101b00 */
[----:B------:R-:W-:Y:S01]  /*11810*/  @!P0 IMAD.X R41, R4, 0x1, R5, P5 ;  /* 0x0000000104298824 */ /* 0x000fe200028e0605 */
[----:B------:R-:W-:Y:S02]  /*11820*/  @!P4 IADD3 R54, P5, R204, R3, RZ ;  /* 0x00000003cc36c210 */ /* 0x000fe40007fbe0ff */
[----:B------:R0:W5:Y:S03]  /*11830*/  @!P2 LD.E.64 R24, desc[UR52][R46.64] ;  /* 0x000000342e18a980 */ /* 0x000166000c101b00 */
[----:B------:R-:W-:Y:S01]  /*11840*/  @!P4 IMAD.X R55, R0, 0x1, R9, P5 ;  /* 0x000000010037c824 */ /* 0x000fe200028e0609 */
[----:B------:R-:W-:Y:S01]  /*11850*/  @!P4 IADD3 R14, P5, R204, R14, RZ ;  /* 0x0000000ecc0ec210 */ /* 0x000fe20007fbe0ff */
[----:B------:R0:W5:Y:S03]  /*11860*/  @!P2 LD.E.64 R26, desc[UR52][R48.64] ;  /* 0x00000034301aa980 */ /* 0x000166000c101b00 */
[----:B------:R-:W-:-:S02]  /*11870*/  @!P4 IADD3.X R15, R4, R9, RZ, P5, !PT ;  /* 0x00000009040fc210 */ /* 0x000fc40002ffe4ff */
[----:B------:R-:W-:Y:S01]  /*11880*/  CS2R R8, SRZ ;  /* 0x0000000000087805 */ /* 0x000fe2000001ff00 */
[----:B------:R0:W5:Y:S04]  /*11890*/  @!P1 LD.E.64 R12, desc[UR52][R50.64] ;  /* 0x00000034320c9980 */ /* 0x000168000c101b00 */
[----:B------:R0:W5:Y:S04]  /*118a0*/  @!P1 LD.E.64 R20, desc[UR52][R52.64] ;  /* 0x0000003434149980 */ /* 0x000168000c101b00 */
[----:B------:R0:W5:Y:S04]  /*118b0*/  @!P0 LD.E.64 R36, desc[UR52][R6.64] ;  /* 0x0000003406248980 */ /* 0x000168000c101b00 */
[----:B------:R0:W5:Y:S04]  /*118c0*/  @!P0 LD.E.64 R38, desc[UR52][R40.64] ;  /* 0x0000003428268980 */ /* 0x000168000c101b00 */
[----:B------:R0:W5:Y:S04]  /*118d0*/  @!P4 LD.E.64 R10, desc[UR52][R54.64] ;  /* 0x00000034360ac980 */ /* 0x000168000c101b00 */
[----:B------:R0:W5:Y:S02]  /*118e0*/  @!P4 LD.E.64 R8, desc[UR52][R14.64] ;  /* 0x000000340e08c980 */ /* 0x000164000c101b00 */
.L_x_2813:
[----:B------:R-:W-:Y:S05]  /*118f0*/  BSYNC B1 ;  /* 0x0000000000017941 */ /* 0x000fea0003800000 */
.L_x_2812:
[----:B------:R-:W-:Y:S01]  /*11900*/  ULEA.HI UR4, UR37, UR37, URZ, 0x1 ;  /* 0x0000002525047291 */ /* 0x000fe2000f8f083f */
[----:B---3--:R-:W-:Y:S01]  /*11910*/  VIADDMNMX R3, R45, -R214, 0x80, PT ;  /* 0x000000802d037446 */ /* 0x008fe200038009d6 */
[----:B------:R-:W-:Y:S02]  /*11920*/  BSSY B1, `(.L_x_2814) ;  /* 0x0000008000017945 */ /* 0x000fe40003800000 */
[----:B------:R-:W-:Y:S01]  /*11930*/  ULOP3.LUT UR4, UR4, 0xfffffffe, URZ, 0xc0, !UPT ;  /* 0xfffffffe04047892 */ /* 0x000fe2000f8ec03f */
[----:B------:R-:W-:-:S03]  /*11940*/  ISETP.GE.AND P1, PT, R198, R3, PT ;  /* 0x00000003c600720c */ /* 0x000fc60003f26270 */
[----:B------:R-:W-:-:S06]  /*11950*/  UIADD3 UR4, UR37, -UR4, URZ ;  /* 0x8000000425047290 */ /* 0x000fcc000fffe03f */
[----:B------:R-:W-:-:S05]  /*11960*/  IMAD.U32 R5, RZ, RZ, UR4 ;  /* 0x00000004ff057e24 */ /* 0x000fca000f8e00ff */
[----:B------:R-:W-:-:S04]  /*11970*/  SHF.L.U32 R5, R5, 0x1f, RZ ;  /* 0x0000001f05057819 */ /* 0x000fc800000006ff */
[----:B------:R-:W3:Y:S02]  /*11980*/  SYNCS.PHASECHK.TRANS64.TRYWAIT P0, [R18+URZ+0x29800], R5 ;  /* 0x02980005120075a7 */ /* 0x000ee4000800017f */
[----:B---3--:R-:W-:Y:S05]  /*11990*/  @!P0 BRA `(.L_x_2815) ;  /* 0x0000021000908947 */ /* 0x008fea0003800000 */
.L_x_3087:
[----:B------:R-:W-:Y:S05]  /*119a0*/  BSYNC B1 ;  /* 0x0000000000017941 */ /* 0x000fea0003800000 */
.L_x_2814:
[----:B------:R-:W-:Y:S05]  /*119b0*/  @P1 BRA `(.L_x_2816) ;  /* 0x0000006400401947 */ /* 0x000fea0003800000 */
[----:B------:R-:W0:Y:S01]  /*119c0*/  LDC R3, c[0x0][0x3f4] ;  /* 0x0000fd00ff037b82 */ /* 0x000e220000000800 */
[----:B------:R-:W-:Y:S01]  /*119d0*/  BSSY B1, `(.L_x_2817) ;  /* 0x000007f000017945 */ /* 0x000fe20003800000 */
[----:B--2---:R-:W-:Y:S01]  /*119e0*/  IMAD.IADD R0, R18, 0x1, R218 ;  /* 0x0000000112007824 */ /* 0x004fe200078e02da */
[-C--:B0-----:R-:W-:Y:S02]  /*119f0*/  ISETP.GE.AND P0, PT, R188, R3.reuse, PT ;  /* 0x00000003bc00720c */ /* 0x081fe40003f06270 */
[-C--:B------:R-:W-:Y:S02]  /*11a00*/  ISETP.GE.AND P1, PT, R200, R3.reuse, PT ;  /* 0x00000003c800720c */ /* 0x080fe40003f26270 */
[-C--:B------:R-:W-:Y:S02]  /*11a10*/  ISETP.GE.AND P2, PT, R202, R3.reuse, PT ;  /* 0x00000003ca00720c */ /* 0x080fe40003f46270 */
[-C--:B------:R-:W-:Y:S02]  /*11a20*/  ISETP.GE.AND P3, PT, R203, R3.reuse, PT ;  /* 0x00000003cb00720c */ /* 0x080fe40003f66270 */
[----:B------:R-:W-:-:S02]  /*11a30*/  ISETP.GE.AND P4, PT, R201, R3, PT ;  /* 0x00000003c900720c */ /* 0x000fc40003f86270 */
[----:B------:R-:W-:-:S03]  /*11a40*/  ISETP.GE.AND P5, PT, R204, R3, PT ;  /* 0x00000003cc00720c */ /* 0x000fc60003fa6270 */
[----:B------:R-:W-:Y:S10]  /*11a50*/  @P0 BRA `(.L_x_2818) ;  /* 0x0000000400d80947 */ /* 0x000ff40003800000 */
[----:B---34-:R-:W0:Y:S01]  /*11a60*/  LDS.128 R4, [R0+0x14400] ;  /* 0x0144000000047984 */ /* 0x018e220000000c00 */
        /* <DEDUP_REMOVED lines=39> */
[----:B-1----:R-:W-:Y:S01]  /*11ce0*/  FMUL.FTZ R47, R14, R39 ;  /* 0x000000270e2f7220 */ /* 0x002fe20000410000 */
        /* <DEDUP_REMOVED lines=77> */
.L_x_2818:
[----:B------:R-:W-:Y:S05]  /*121c0*/  BSYNC B1 ;  /* 0x0000000000017941 */ /* 0x000fea0003800000 */
.L_x_2817:
[----:B------:R-:W-:Y:S04]  /*121d0*/  BSSY B1, `(.L_x_2819) ;  /* 0x000007d000017945 */ /* 0x000fe80003800000 */
[----:B------:R-:W-:Y:S05]  /*121e0*/  @P1 BRA `(.L_x_2820) ;  /* 0x0000000400ec1947 */ /* 0x000fea0003800000 */
[----:B------:R-:W0:Y:S01]  /*121f0*/  LDL R49, [R1+0x18] ;  /* 0x0000180001317983 */ /* 0x000e220000100800 */
        /* <DEDUP_REMOVED lines=33> */
[--C-:B------:R-:W-:Y:S01]  /*12410*/  HADD2.F32 R40, -RZ, R38.reuse.H1_H1 ;  /* 0x30000026ff287230 */ /* 0x100fe20000004100 */
[----:B------:R-:W-:Y:S01]  /*12420*/  LOP3.LUT R34, R15, 0xff000000, R34, 0xf8, !PT ;  /* 0xff0000000f227812 */ /* 0x000fe200078ef822 */
[--C-:B------:R-:W-:Y:S01]  /*12430*/  HADD2.F32 R36, -RZ, R35.reuse.H1_H1 ;  /* 0x30000023ff247230 */ /* 0x100fe20000004100 */
[----:B------:R-:W-:Y:S01]  /*12440*/  F2FP.F16.E4M3.UNPACK_B R41, R41.H1 ;  /* 0x00000029ff29723e */ /* 0x000fe200030006ff */
[----:B------:R-:W-:Y:S01]  /*12450*/  HADD2.F32 R38, -RZ, R38.H0_H0 ;  /* 0x20000026ff267230 */ /* 0x000fe20000004100 */
[----:B------:R-:W-:Y:S01]  /*12460*/  F2FP.F16.E4M3.UNPACK_B R37, R37.H1 ;  /* 0x00000025ff25723e */ /* 0x000fe200030006ff */
[----:B------:R-:W-:Y:S01]  /*12470*/  HADD2.F32 R35, -RZ, R35.H0_H0 ;  /* 0x20000023ff237230 */ /* 0x000fe20000004100 */
[----:B0--34-:R-:W0:Y:S02]  /*12480*/  LDS.128 R4, [R49] ;  /* 0x0000000031047984 */ /* 0x019e240000000c00 */
[----:B0-----:R-:W-:-:S02]  /*12490*/  F2FP.F16.E4M3.UNPACK_B R3, R6.H1 ;  /* 0x00000006ff03723e */ /* 0x001fc400030006ff */
[----:B------:R-:W-:Y:S02]  /*124a0*/  F2FP.F16.E4M3.UNPACK_B R6, R6 ;  /* 0x00000006ff06723e */ /* 0x000fe400020006ff */
[-C--:B------:R-:W-:Y:S01]  /*124b0*/  F2FP.F16.E4M3.UNPACK_B R32, R7.reuse ;  /* 0x00000007ff20723e */ /* 0x080fe200020006ff */
[--C-:B------:R-:W-:Y:S01]  /*124c0*/  HADD2.F32 R14, -RZ, R3.reuse.H1_H1 ;  /* 0x30000003ff0e7230 */ /* 0x100fe20000004100 */
[----:B------:R-:W-:Y:S01]  /*124d0*/  F2FP.F16.E4M3.UNPACK_B R33, R7.H1 ;  /* 0x00000007ff21723e */ /* 0x000fe200030006ff */
[----:B------:R-:W-:Y:S01]  /*124e0*/  HADD2.F32 R15, -RZ, R3.H0_H0 ;  /* 0x20000003ff0f7230 */ /* 0x000fe20000004100 */
[-C--:B------:R-:W-:Y:S02]  /*124f0*/  F2FP.F16.E4M3.UNPACK_B R7, R5.reuse ;  /* 0x00000005ff07723e */ /* 0x080fe400020006ff */
[C---:B------:R-:W-:Y:S01]  /*12500*/  FMUL.FTZ R42, R14.reuse, R40 ;  /* 0x000000280e2a7220 */ /* 0x040fe20000410000 */
[----:B------:R-:W-:Y:S01]  /*12510*/  FMUL.FTZ R43, R14, R36 ;  /* 0x000000240e2b7220 */ /* 0x000fe20000410000 */
[----:B------:R-:W-:Y:S01]  /*12520*/  F2FP.F16.E4M3.UNPACK_B R14, R5.H1 ;  /* 0x00000005ff0e723e */ /* 0x000fe200030006ff */
[----:B------:R-:W-:-:S02]  /*12530*/  HADD2.F32 R5, -RZ, R6.H1_H1 ;  /* 0x30000006ff057230 */ /* 0x000fc40000004100 */
[C---:B------:R-:W-:Y:S01]  /*12540*/  FFMA.FTZ R42, R15.reuse, R36, -R42 ;  /* 0x000000240f2a7223 */ /* 0x040fe2000001082a */
[----:B------:R-:W-:Y:S01]  /*12550*/  FFMA.FTZ R45, R15, R40, R43 ;  /* 0x000000280f2d7223 */ /* 0x000fe2000001002b */
[----:B------:R-:W-:Y:S01]  /*12560*/  HADD2.F32 R6, -RZ, R6.H0_H0 ;  /* 0x20000006ff067230 */ /* 0x000fe20000004100 */
[----:B------:R-:W-:Y:S01]  /*12570*/  F2FP.F16.E4M3.UNPACK_B R3, R4 ;  /* 0x00000004ff03723e */ /* 0x000fe200020006ff */
[C---:B------:R-:W-:Y:S01]  /*12580*/  FMUL.FTZ R15, R5.reuse, R38 ;  /* 0x00000026050f7220 */ /* 0x040fe20000410000 */
[-C--:B------:R-:W-:Y:S01]  /*12590*/  FMUL.FTZ R43, R5, R35.reuse ;  /* 0x00000023052b7220 */ /* 0x080fe20000410000 */
[----:B------:R-:W-:Y:S01]  /*125a0*/  HADD2.F32 R5, -RZ, R32.H1_H1 ;  /* 0x30000020ff057230 */ /* 0x000fe20000004100 */
[----:B------:R-:W-:Y:S01]  /*125b0*/  F2FP.F16.E4M3.UNPACK_B R4, R4.H1 ;  /* 0x00000004ff04723e */ /* 0x000fe200030006ff */
[----:B------:R-:W-:Y:S02]  /*125c0*/  HADD2.F32 R36, -RZ, R41.H0_H0 ;  /* 0x20000029ff247230 */ /* 0x000fe40000004100 */
[----:B------:R-:W-:Y:S01]  /*125d0*/  FFMA.FTZ R40, R6, R35, -R15 ;  /* 0x0000002306287223 */ /* 0x000fe2000001080f */
[----:B------:R-:W-:-:S02]  /*125e0*/  HADD2.F32 R15, -RZ, R37.H0_H0 ;  /* 0x20000025ff0f7230 */ /* 0x000fc40000004100 */
[----:B------:R-:W-:Y:S01]  /*125f0*/  FFMA.FTZ R43, R6, R38, R43 ;  /* 0x00000026062b7223 */ /* 0x000fe2000001002b */
[----:B------:R-:W-:Y:S02]  /*12600*/  HADD2.F32 R32, -RZ, R32.H0_H0 ;  /* 0x20000020ff207230 */ /* 0x000fe40000004100 */
[C---:B------:R-:W-:Y:S01]  /*12610*/  FMUL.FTZ R35, R5.reuse, R36 ;  /* 0x0000002405237220 */ /* 0x040fe20000410000 */
[----:B------:R-:W-:Y:S02]  /*12620*/  HADD2.F32 R41, -RZ, R41.H1_H1 ;  /* 0x30000029ff297230 */ /* 0x000fe40000004100 */
[-C--:B------:R-:W-:Y:S01]  /*12630*/  FMUL.FTZ R5, R5, R15.reuse ;  /* 0x0000000f05057220 */ /* 0x080fe20000410000 */
[----:B------:R-:W-:Y:S02]  /*12640*/  HADD2.F32 R6, -RZ, R33.H1_H1 ;  /* 0x30000021ff067230 */ /* 0x000fe40000004100 */
[----:B------:R-:W-:Y:S01]  /*12650*/  FFMA.FTZ R46, R32, R15, -R35 ;  /* 0x0000000f202e7223 */ /* 0x000fe20000010823 */
[----:B------:R-:W-:-:S02]  /*12660*/  HADD2.F32 R37, -RZ, R37.H1_H1 ;  /* 0x30000025ff257230 */ /* 0x000fc40000004100 */
[----:B-1----:R-:W-:Y:S01]  /*12670*/  FFMA.FTZ R47, R32, R36, R5 ;  /* 0x00000024202f7223 */ /* 0x002fe20000010005 */
[----:B------:R-:W-:Y:S02]  /*12680*/  HADD2.F32 R33, -RZ, R33.H0_H0 ;  /* 0x20000021ff217230 */ /* 0x000fe40000004100 */
[C---:B------:R-:W-:Y:S01]  /*12690*/  FMUL.FTZ R38, R6.reuse, R41 ;  /* 0x0000002906267220 */ /* 0x040fe20000410000 */
[----:B------:R-:W-:Y:S01]  /*126a0*/  F2FP.F16.E4M3.UNPACK_B R5, R39 ;  /* 0x00000027ff05723e */ /* 0x000fe200020006ff */
[-C--:B------:R-:W-:Y:S01]  /*126b0*/  FMUL.FTZ R32, R6, R37.reuse ;  /* 0x0000002506207220 */ /* 0x080fe20000410000 */
[-C--:B------:R-:W-:Y:S01]  /*126c0*/  F2FP.F16.E4M3.UNPACK_B R15, R34.reuse ;  /* 0x00000022ff0f723e */ /* 0x080fe200020006ff */
[C---:B------:R-:W-:Y:S01]  /*126d0*/  FFMA.FTZ R48, R33.reuse, R37, -R38 ;  /* 0x0000002521307223 */ /* 0x040fe20000010826 */
[----:B------:R-:W-:Y:S02]  /*126e0*/  HADD2.F32 R6, -RZ, R4.H1_H1 ;  /* 0x30000004ff067230 */ /* 0x000fe40000004100 */
[----:B------:R-:W-:Y:S01]  /*126f0*/  FFMA.FTZ R41, R33, R41, R32 ;  /* 0x0000002921297223 */ /* 0x000fe20000010020 */
[--C-:B------:R-:W-:Y:S01]  /*12700*/  HADD2.F32 R35, -RZ, R5.reuse.H1_H1 ;  /* 0x30000005ff237230 */ /* 0x100fe20000004100 */
[----:B------:R-:W-:Y:S01]  /*12710*/  F2FP.F16.E4M3.UNPACK_B R34, R34.H1 ;  /* 0x00000022ff22723e */ /* 0x000fe200030006ff */
[----:B------:R-:W-:Y:S01]  /*12720*/  HADD2.F32 R33, -RZ, R5.H0_H0 ;  /* 0x20000005ff217230 */ /* 0x000fe20000004100 */
[----:B------:R-:W-:Y:S01]  /*12730*/  F2FP.F16.E4M3.UNPACK_B R39, R39.H1 ;  /* 0x00000027ff27723e */ /* 0x000fe200030006ff */
[----:B------:R-:W-:-:S02]  /*12740*/  HADD2.F32 R32, -RZ, R15.H1_H1 ;  /* 0x3000000fff207230 */ /* 0x000fc40000004100 */
[C---:B------:R-:W-:Y:S01]  /*12750*/  FMUL.FTZ R36, R6.reuse, R35 ;  /* 0x0000002306247220 */ /* 0x040fe20000410000 */
[----:B------:R-:W-:Y:S02]  /*12760*/  HADD2.F32 R5, -RZ, R4.H0_H0 ;  /* 0x20000004ff057230 */ /* 0x000fe40000004100 */
[----:B------:R-:W-:Y:S02]  /*12770*/  HADD2.F32 R4, -RZ, R3.H1_H1 ;  /* 0x30000003ff047230 */ /* 0x000fe40000004100 */
[-C--:B------:R-:W-:Y:S01]  /*12780*/  FMUL.FTZ R38, R6, R32.reuse ;  /* 0x0000002006267220 */ /* 0x080fe20000410000 */
[----:B------:R-:W-:Y:S02]  /*12790*/  HADD2.F32 R15, -RZ, R15.H0_H0 ;  /* 0x2000000fff0f7230 */ /* 0x000fe40000004100 */
[C---:B------:R-:W-:Y:S01]  /*127a0*/  FFMA.FTZ R36, R5.reuse, R32, -R36 ;  /* 0x0000002005247223 */ /* 0x040fe20000010824 */
[----:B------:R-:W-:Y:S02]  /*127b0*/  HADD2.F32 R3, -RZ, R3.H0_H0 ;  /* 0x20000003ff037230 */ /* 0x000fe40000004100 */
[C---:B------:R-:W-:Y:S01]  /*127c0*/  FMUL.FTZ R6, R4.reuse, R33 ;  /* 0x0000002104067220 */ /* 0x040fe20000410000 */
[----:B------:R-:W-:Y:S01]  /*127d0*/  FFMA.FTZ R35, R5, R35, R38 ;  /* 0x0000002305237223 */ /* 0x000fe20000010026 */
[----:B------:R-:W-:Y:S01]  /*127e0*/  FMUL.FTZ R4, R4, R15 ;  /* 0x0000000f04047220 */ /* 0x000fe20000410000 */
[----:B------:R-:W-:-:S02]  /*127f0*/  HADD2.F32 R5, -RZ, R34.H1_H1 ;  /* 0x30000022ff057230 */ /* 0x000fc40000004100 */
[C---:B------:R-:W-:Y:S01]  /*12800*/  FFMA.FTZ R32, R3.reuse, R15, -R6 ;  /* 0x0000000f03207223 */ /* 0x040fe20000010806 */
[--C-:B------:R-:W-:Y:S02]  /*12810*/  HADD2.F32 R15, -RZ, R39.reuse.H1_H1 ;  /* 0x30000027ff0f7230 */ /* 0x100fe40000004100 */
[----:B------:R-:W-:Y:S01]  /*12820*/  FFMA.FTZ R33, R3, R33, R4 ;  /* 0x0000002103217223 */ /* 0x000fe20000010004 */
[----:B------:R-:W-:Y:S02]  /*12830*/  HADD2.F32 R4, -RZ, R14.H1_H1 ;  /* 0x3000000eff047230 */ /* 0x000fe40000004100 */
[----:B------:R-:W-:Y:S02]  /*12840*/  HADD2.F32 R6, -RZ, R39.H0_H0 ;  /* 0x20000027ff067230 */ /* 0x000fe40000004100 */
[----:B------:R-:W-:Y:S02]  /*12850*/  HADD2.F32 R3, -RZ, R7.H1_H1 ;  /* 0x30000007ff037230 */ /* 0x000fe40000004100 */
[----:B------:R-:W-:Y:S01]  /*12860*/  FMUL.FTZ R37, R4, R15 ;  /* 0x0000000f04257220 */ /* 0x000fe20000410000 */
[----:B------:R-:W-:-:S02]  /*12870*/  HADD2.F32 R34, -RZ, R34.H0_H0 ;  /* 0x20000022ff227230 */ /* 0x000fc40000004100 */
        /* <DEDUP_REMOVED lines=18> */
.L_x_2820:
[----:B------:R-:W-:Y:S05]  /*129a0*/  BSYNC B1 ;  /* 0x0000000000017941 */ /* 0x000fea0003800000 */
.L_x_2819:
[----:B------:R-:W-:Y:S04]  /*129b0*/  BSSY B1, `(.L_x_2821) ;  /* 0x0000078000017945 */ /* 0x000fe80003800000 */
[----:B------:R-:W-:Y:S05]  /*129c0*/  @P2 BRA `(.L_x_2822) ;  /* 0x0000000400d82947 */ /* 0x000fea0003800000 */
[----:B0-234-:R-:W0:Y:S01]  /*129d0*/  LDS.128 R4, [R0+0x16400] ;  /* 0x0164000000047984 */ /* 0x01de220000000c00 */
[----:B-----5:R-:W-:Y:S02]  /*129e0*/  SHF.R.U32.HI R14, RZ, 0x8, R30 ;  /* 0x00000008ff0e7819 */ /* 0x020fe4000001161e */
[----:B------:R-:W-:Y:S02]  /*129f0*/  SHF.R.U32.HI R32, RZ, 0x8, R31 ;  /* 0x00000008ff207819 */ /* 0x000fe4000001161f */
[----:B------:R-:W-:Y:S02]  /*12a00*/  LOP3.LUT R3, R30, 0xff, RZ, 0xc0, !PT ;  /* 0x000000ff1e037812 */ /* 0x000fe400078ec0ff */
        /* <DEDUP_REMOVED lines=114> */
.L_x_2822:
[----:B------:R-:W-:Y:S05]  /*13130*/  BSYNC B1 ;  /* 0x0000000000017941 */ /* 0x000fea0003800000 */
.L_x_2821:
        /* <DEDUP_REMOVED lines=43> */
[----:B0-234-:R-:W0:Y:S02]  /*133f0*/  LDS.128 R4, [R41+0x2000] ;  /* 0x0020000029047984 */ /* 0x01de240000000c00 */
        /* <DEDUP_REMOVED lines=81> */
.L_x_2824:
[----:B------:R-:W-:Y:S05]  /*13910*/  BSYNC B1 ;  /* 0x0000000000017941 */ /* 0x000fea0003800000 */
.L_x_2823:
[----:B------:R-:W-:Y:S04]  /*13920*/  BSSY B1, `(.L_x_2825) ;  /* 0x0000078000017945 */ /* 0x000fe80003800000 */
[----:B------:R-:W-:Y:S05]  /*13930*/  @P4 BRA `(.L_x_2826) ;  /* 0x0000000400d84947 */ /* 0x000fea0003800000 */
[----:B0-234-:R-:W0:Y:S01]  /*13940*/  LDS.128 R4, [R0+0x18400] ;  /* 0x0184000000047984 */ /* 0x01de220000000c00 */
        /* <DEDUP_REMOVED lines=35> */
[-C--:B------:R-:W-:Y:S01]  /*13b80*/  F2FP.F16.E4M3.UNPACK_B R14, R7.reuse ;  /* 0x00000007ff0e723e */ /* 0x080fe200020006ff */
[----:B------:R-:W-:Y:S01]  /*13b90*/  HADD2.F32 R21, -RZ, R20.H1_H1 ;  /* 0x30000014ff157230 */ /* 0x000fe20000004100 */
[----:B------:R-:W-:Y:S01]  /*13ba0*/  F2FP.F16.E4M3.UNPACK_B R15, R7.H1 ;  /* 0x00000007ff0f723e */ /* 0x000fe200030006ff */
[----:B------:R-:W-:-:S02]  /*13bb0*/  HADD2.F32 R26, -RZ, R26.H0_H0 ;  /* 0x2000001aff1a7230 */ /* 0x000fc40000004100 */
[CC--:B------:R-:W-:Y:S01]  /*13bc0*/  FMUL.FTZ R30, R12.reuse, R28.reuse ;  /* 0x0000001c0c1e7220 */ /* 0x0c0fe20000410000 */
[----:B------:R-:W-:Y:S01]  /*13bd0*/  F2FP.F16.E4M3.UNPACK_B R7, R5 ;  /* 0x00000005ff07723e */ /* 0x000fe200020006ff */
[----:B------:R-:W-:Y:S01]  /*13be0*/  FMUL.FTZ R31, R12, R21 ;  /* 0x000000150c1f7220 */ /* 0x000fe20000410000 */
[----:B------:R-:W-:Y:S01]  /*13bf0*/  F2FP.F16.E4M3.UNPACK_B R12, R5.H1 ;  /* 0x00000005ff0c723e */ /* 0x000fe200030006ff */
[----:B------:R-:W-:Y:S02]  /*13c00*/  HADD2.F32 R5, -RZ, R6.H1_H1 ;  /* 0x30000006ff057230 */ /* 0x000fe40000004100 */
[C---:B------:R-:W-:Y:S01]  /*13c10*/  FFMA.FTZ R32, R13.reuse, R21, -R30 ;  /* 0x000000150d207223 */ /* 0x040fe2000001081e */
[----:B------:R-:W-:Y:S02]  /*13c20*/  HADD2.F32 R20, -RZ, R20.H0_H0 ;  /* 0x20000014ff147230 */ /* 0x000fe40000004100 */
[----:B------:R-:W-:Y:S01]  /*13c30*/  FFMA.FTZ R33, R13, R28, R31 ;  /* 0x0000001c0d217223 */ /* 0x000fe2000001001f */
[----:B------:R-:W-:Y:S01]  /*13c40*/  HADD2.F32 R6, -RZ, R6.H0_H0 ;  /* 0x20000006ff067230 */ /* 0x000fe20000004100 */
[----:B------:R-:W-:Y:S01]  /*13c50*/  F2FP.F16.E4M3.UNPACK_B R29, R29.H1 ;  /* 0x0000001dff1d723e */ /* 0x000fe200030006ff */
[C---:B------:R-:W-:Y:S01]  /*13c60*/  FMUL.FTZ R13, R5.reuse, R26 ;  /* 0x0000001a050d7220 */ /* 0x040fe20000410000 */
[----:B------:R-:W-:Y:S01]  /*13c70*/  F2FP.F16.E4M3.UNPACK_B R25, R25.H1 ;  /* 0x00000019ff19723e */ /* 0x000fe200030006ff */
[----:B------:R-:W-:Y:S01]  /*13c80*/  FMUL.FTZ R31, R5, R20 ;  /* 0x00000014051f7220 */ /* 0x000fe20000410000 */
[----:B------:R-:W-:-:S02]  /*13c90*/  HADD2.F32 R5, -RZ, R14.H1_H1 ;  /* 0x3000000eff057230 */ /* 0x000fc40000004100 */
        /* <DEDUP_REMOVED lines=64> */
.L_x_2826:
[----:B------:R-:W-:Y:S05]  /*140a0*/  BSYNC B1 ;  /* 0x0000000000017941 */ /* 0x000fea0003800000 */
.L_x_2825:
[----:B------:R-:W-:Y:S05]  /*140b0*/  @P5 BRA `(.L_x_2816) ;  /* 0x0000003c00805947 */ /* 0x000fea0003800000 */
[----:B-----5:R-:W2:Y:S01]  /*140c0*/  LDL R31, [R1+0x18] ;  /* 0x00001800011f7983 */ /* 0x020ea20000100800 */
[----:B------:R-:W-:Y:S02]  /*140d0*/  SHF.R.U32.HI R12, RZ, 0x8, R11 ;  /* 0x00000008ff0c7819 */ /* 0x000fe4000001160b */
[----:B------:R-:W-:Y:S02]  /*140e0*/  SHF.R.U32.HI R20, RZ, 0x8, R9 ;  /* 0x00000008ff147819 */ /* 0x000fe40000011609 */
[----:B------:R-:W-:Y:S02]  /*140f0*/  LOP3.LUT R13, R11, 0xff, RZ, 0xc0, !PT ;  /* 0x000000ff0b0d7812 */ /* 0x000fe400078ec0ff */
[----:B------:R-:W-:Y:S02]  /*14100*/  LOP3.LUT R21, R9, 0xff, RZ, 0xc0, !PT ;  /* 0x000000ff09157812 */ /* 0x000fe400078ec0ff */
[----:B------:R-:W-:Y:S02]  /*14110*/  LOP3.LUT R12, R12, 0xff, RZ, 0xc0, !PT ;  /* 0x000000ff0c0c7812 */ /* 0x000fe400078ec0ff */
[----:B------:R-:W-:-:S02]  /*14120*/  LOP3.LUT R20, R20, 0xff, RZ, 0xc0, !PT ;  /* 0x000000ff14147812 */ /* 0x000fc400078ec0ff */
[----:B0-----:R-:W-:Y:S02]  /*14130*/  SHF.R.U32.HI R0, RZ, 0x8, R10 ;  /* 0x00000008ff007819 */ /* 0x001fe4000001160a */
        /* <DEDUP_REMOVED lines=33> */
[----:B--234-:R-:W0:Y:S02]  /*14350*/  LDS.128 R4, [R31+0x4000] ;  /* 0x004000001f047984 */ /* 0x01ce240000000c00 */
        /* <DEDUP_REMOVED lines=82> */
.L_x_2810:
[----:B------:R-:W0:Y:S01]  /*14880*/  LDC R20, c[0x0][0x448] ;  /* 0x00011200ff147b82 */ /* 0x000e220000000800 */
[----:B------:R-:W-:Y:S01]  /*14890*/  MOV R4, R24 ;  /* 0x0000001800047202 */ /* 0x000fe20000000f00 */
        /* <DEDUP_REMOVED lines=8> */
[----:B0-----:R-:W-:-:S04]  /*14920*/  @P0 IMAD.HI.U32 R0, R10, R3, RZ ;  /* 0x000000030a000227 */ /* 0x001fc800078e00ff */
[----:B------:R-:W-:Y:S01]  /*14930*/  IMAD.MOV.U32 R3, RZ, RZ, R10 ;  /* 0x000000ffff037224 */ /* 0x000fe200078e000a */
[----:B--2---:R-:W-:Y:S01]  /*14940*/  @P0 SHF.R.U32.HI R3, RZ, R5, R0 ;  /* 0x00000005ff030219 */ /* 0x004fe20000011600 */
[----:B------:R-:W-:-:S03]  /*14950*/  IMAD.MOV.U32 R5, RZ, RZ, R29 ;  /* 0x000000ffff057224 */ /* 0x000fc600078e001d */
[----:B------:R-:W-:Y:S01]  /*14960*/  SHF.R.S32.HI R0, RZ, 0x1f, R3 ;  /* 0x0000001fff007819 */ /* 0x000fe20000011403 */
[----:B------:R-:W-:-:S04]  /*14970*/  IMAD.WIDE.U32 R4, R3, UR4, R4 ;  /* 0x0000000403047c25 */ /* 0x000fc8000f8e0004 */
[----:B------:R-:W-:Y:S02]  /*14980*/  IMAD R8, R0, UR4, RZ ;  /* 0x0000000400087c24 */ /* 0x000fe4000f8e02ff */
[----:B------:R-:W-:-:S04]  /*14990*/  IMAD.WIDE.U32 R6, R3, UR6, R6 ;  /* 0x0000000603067c25 */ /* 0x000fc8000f8e0006 */
[----:B------:R-:W-:Y:S01]  /*149a0*/  IMAD R0, R0, UR6, RZ ;  /* 0x0000000600007c24 */ /* 0x000fe2000f8e02ff */
[----:B------:R-:W-:Y:S01]  /*149b0*/  IADD3 R39, P1, R6, UR8, RZ ;  /* 0x0000000806277c10 */ /* 0x000fe2000ff3e0ff */
        /* <DEDUP_REMOVED lines=11> */
[----:B------:R-:W0:Y:S02]  /*14a70*/  SHFL.IDX PT, R39, R39, RZ, 0x1e1f ;  /* 0x001e1fff27277589 */ /* 0x000e2400000e0000 */
.L_x_3093:
[----:B------:R-:W-:Y:S01]  /*14a80*/  IMAD R45, R215, R20, RZ ;  /* 0x00000014d72d7224 */ /* 0x000fe200078e02ff */
[----:B------:R-:W-:Y:S01]  /*14a90*/  BSSY B1, `(.L_x_2828) ;  /* 0x0000037000017945 */ /* 0x000fe20003800000 */
[----:B------:R-:W-:Y:S02]  /*14aa0*/  CS2R R4, SRZ ;  /* 0x0000000000047805 */ /* 0x000fe4000001ff00 */
[----:B------:R-:W-:Y:S02]  /*14ab0*/  CS2R R6, SRZ ;  /* 0x0000000000067805 */ /* 0x000fe4000001ff00 */
[----:B------:R-:W-:Y:S02]  /*14ac0*/  CS2R R8, SRZ ;  /* 0x0000000000087805 */ /* 0x000fe4000001ff00 */
[----:B------:R-:W-:Y:S02]  /*14ad0*/  ISETP.GE.AND P0, PT, R10, R45, PT ;  /* 0x0000002d0a00720c */ /* 0x000fe40003f06270 */
[----:B------:R-:W-:-:S02]  /*14ae0*/  CS2R R10, SRZ ;  /* 0x00000000000a7805 */ /* 0x000fc4000001ff00 */
[----:B0-----:R-:W-:Y:S02]  /*14af0*/  CS2R R12, SRZ ;  /* 0x00000000000c7805 */ /* 0x001fe4000001ff00 */
        /* <DEDUP_REMOVED lines=10> */
[C---:B------:R-:W-:Y:S02]  /*14ba0*/  IADD3 R4, R16.reuse, 0x40, RZ ;  /* 0x0000004010047810 */ /* 0x040fe40007ffe0ff */
[----:B------:R-:W-:Y:S02]  /*14bb0*/  CS2R R24, SRZ ;  /* 0x0000000000187805 */ /* 0x000fe4000001ff00 */
[----:B------:R-:W-:Y:S02]  /*14bc0*/  ISETP.GE.AND P2, PT, R16, UR4, PT ;  /* 0x0000000410007c0c */ /* 0x000fe4000bf46270 */
[----:B------:R-:W-:Y:S02]  /*14bd0*/  CS2R R26, SRZ ;  /* 0x00000000001a7805 */ /* 0x000fe4000001ff00 */
[----:B------:R-:W-:-:S02]  /*14be0*/  ISETP.GE.AND P1, PT, R0, UR4, PT ;  /* 0x0000000400007c0c */ /* 0x000fc4000bf26270 */
[----:B------:R-:W-:Y:S02]  /*14bf0*/  CS2R R6, SRZ ;  /* 0x0000000000067805 */ /* 0x000fe4000001ff00 */
[----:B------:R-:W-:Y:S02]  /*14c00*/  ISETP.GE.AND P0, PT, R4, UR4, PT ;  /* 0x0000000404007c0c */ /* 0x000fe4000bf06270 */
[----:B------:R-:W-:Y:S02]  /*14c10*/  CS2R R4, SRZ ;  /* 0x0000000000047805 */ /* 0x000fe4000001ff00 */
[----:B------:R-:W-:Y:S02]  /*14c20*/  CS2R R28, SRZ ;  /* 0x00000000001c7805 */ /* 0x000fe4000001ff00 */
[----:B------:R-:W-:Y:S02]  /*14c30*/  CS2R R30, SRZ ;  /* 0x00000000001e7805 */ /* 0x000fe4000001ff00 */
[----:B---3--:R-:W-:Y:S01]  /*14c40*/  @!P2 IADD3 R40, P3, R16, R21, RZ ;  /* 0x000000151028a210 */ /* 0x008fe20007f7e0ff */
[----:B------:R-:W-:-:S04]  /*14c50*/  @!P1 IMAD.SHL.U32 R46, R192, 0x10, RZ ;  /* 0x00000010c02e9824 */ /* 0x000fc800078e00ff */
[----:B------:R-:W-:Y:S02]  /*14c60*/  @!P0 IMAD.SHL.U32 R48, R193, 0x10, RZ ;  /* 0x00000010c1308824 */ /* 0x000fe400078e00ff */
[C---:B--2---:R-:W-:Y:S01]  /*14c70*/  @!P2 IMAD.X R41, R3.reuse, 0x1, R17, P3 ;  /* 0x000000010329a824 */ /* 0x044fe200018e0611 */
[----:B------:R-:W-:Y:S02]  /*14c80*/  @!P1 SHF.R.S32.HI R0, RZ, 0x1f, R46 ;  /* 0x0000001fff009819 */ /* 0x000fe4000001142e */
[C---:B------:R-:W-:Y:S02]  /*14c90*/  @!P1 IADD3 R42, P5, R46.reuse, R21, RZ ;  /* 0x000000152e2a9210 */ /* 0x040fe40007fbe0ff */
[----:B------:R-:W-:Y:S02]  /*14ca0*/  @!P1 IADD3 R46, P4, R46, R39, RZ ;  /* 0x000000272e2e9210 */ /* 0x000fe40007f9e0ff */
[----:B------:R-:W-:Y:S02]  /*14cb0*/  CS2R R10, SRZ ;  /* 0x00000000000a7805 */ /* 0x000fe4000001ff00 */
[----:B------:R-:W-:Y:S01]  /*14cc0*/  @!P0 IADD3 R38, P3, R48, R21, RZ ;  /* 0x0000001530268210 */ /* 0x000fe20007f7e0ff */
[----:B------:R-:W-:Y:S01]  /*14cd0*/  @!P1 IMAD.X R43, R3, 0x1, R0, P5 ;  /* 0x00000001032b9824 */ /* 0x000fe200028e0600 */
[----:B------:R-:W-:-:S02]  /*14ce0*/  @!P0 SHF.R.S32.HI R8, RZ, 0x1f, R48 ;  /* 0x0000001fff088819 */ /* 0x000fc40000011430 */
[----:B------:R-:W-:Y:S02]  /*14cf0*/  CS2R R32, SRZ ;  /* 0x0000000000207805 */ /* 0x000fe4000001ff00 */
[-C--:B------:R-:W-:Y:S02]  /*14d00*/  @!P0 IADD3 R48, P5, R48, R39.reuse, RZ ;  /* 0x0000002730308210 */ /* 0x080fe40007fbe0ff */
[----:B------:R-:W-:Y:S02]  /*14d10*/  CS2R R34, SRZ ;  /* 0x0000000000227805 */ /* 0x000fe4000001ff00 */
[----:B-1--4-:R-:W-:Y:S02]  /*14d20*/  @!P1 IADD3.X R47, R37, R0, RZ, P4, !PT ;  /* 0x00000000252f9210 */ /* 0x012fe400027fe4ff */
[----:B------:R-:W-:Y:S02]  /*14d30*/  CS2R R12, SRZ ;  /* 0x00000000000c7805 */ /* 0x000fe4000001ff00 */
[----:B------:R-:W-:Y:S01]  /*14d40*/  @!P2 IADD3 R20, P4, R16, R39, RZ ;  /* 0x000000271014a210 */ /* 0x000fe20007f9e0ff */
[--C-:B------:R-:W-:Y:S01]  /*14d50*/  @!P0 IMAD.X R39, R3, 0x1, R8.reuse, P3 ;  /* 0x0000000103278824 */ /* 0x100fe200018e0608 */
[----:B------:R-:W-:Y:S01]  /*14d60*/  CS2R R14, SRZ ;  /* 0x00000000000e7805 */ /* 0x000fe2000001ff00 */
[C---:B------:R-:W-:Y:S01]  /*14d70*/  @!P0 IMAD.X R49, R37.reuse, 0x1, R8, P5 ;  /* 0x0000000125318824 */ /* 0x040fe200028e0608 */
        /* <DEDUP_REMOVED lines=8> */
.L_x_2829:
[----:B------:R-:W-:Y:S05]  /*14e00*/  BSYNC B1 ;  /* 0x0000000000017941 */ /* 0x000fea0003800000 */
.L_x_2828:
[----:B------:R-:W-:Y:S01]  /*14e10*/  ULEA.HI UR4, UR37, UR37, URZ, 0x1 ;  /* 0x0000002525047291 */ /* 0x000fe2000f8f083f */
[----:B--2---:R-:W-:Y:S01]  /*14e20*/  VIADDMNMX R3, R45, -R214, 0x80, PT ;  /* 0x000000802d037446 */ /* 0x004fe200038009d6 */
[----:B------:R-:W-:Y:S02]  /*14e30*/  BSSY B1, `(.L_x_2830) ;  /* 0x0000008000017945 */ /* 0x000fe40003800000 */
[----:B------:R-:W-:Y:S01]  /*14e40*/  ULOP3.LUT UR4, UR4, 0xfffffffe, URZ, 0xc0, !UPT ;  /* 0xfffffffe04047892 */ /* 0x000fe2000f8ec03f */
[----:B------:R-:W-:-:S03]  /*14e50*/  ISETP.GE.AND P1, PT, R198, R3, PT ;  /* 0x00000003c600720c */ /* 0x000fc60003f26270 */
[----:B------:R-:W-:-:S06]  /*14e60*/  UIADD3 UR4, UR37, -UR4, URZ ;  /* 0x8000000425047290 */ /* 0x000fcc000fffe03f */
[----:B0--3--:R-:W-:-:S05]  /*14e70*/  IMAD.U32 R21, RZ, RZ, UR4 ;  /* 0x00000004ff157e24 */ /* 0x009fca000f8e00ff */
[----:B------:R-:W-:-:S04]  /*14e80*/  SHF.L.U32 R21, R21, 0x1f, RZ ;  /* 0x0000001f15157819 */ /* 0x000fc800000006ff */
[----:B------:R-:W0:Y:S02]  /*14e90*/  SYNCS.PHASECHK.TRANS64.TRYWAIT P0, [R18+URZ+0x29800], R21 ;  /* 0x02980015120075a7 */ /* 0x000e24000800017f */
[----:B0-----:R-:W-:Y:S05]  /*14ea0*/  @!P0 BRA `(.L_x_2831) ;  /* 0x000001dc00d08947 */ /* 0x001fea0003800000 */
.L_x_3094:
[----:B------:R-:W-:Y:S05]  /*14eb0*/  BSYNC B1 ;  /* 0x0000000000017941 */ /* 0x000fea0003800000 */
.L_x_2830:
[----:B------:R-:W-:Y:S05]  /*14ec0*/  @P1 BRA `(.L_x_2816) ;  /* 0x0000002c00fc1947 */ /* 0x000fea0003800000 */
[----:B------:R-:W2:Y:S01]  /*14ed0*/  LDC R3, c[0x0][0x3f4] ;  /* 0x0000fd00ff037b82 */ /* 0x000ea20000000800 */
[C---:B------:R-:W-:Y:S01]  /*14ee0*/  VIADD R20, R16.reuse, 0x40 ;  /* 0x0000004010147836 */ /* 0x040fe20000000000 */
[C---:B------:R-:W-:Y:S01]  /*14ef0*/  IADD3 R0, R16.reuse, 0x20, RZ ;  /* 0x0000002010007810 */ /* 0x040fe20007ffe0ff */
[----:B------:R-:W-:Y:S01]  /*14f00*/  BSSY B1, `(.L_x_2832) ;  /* 0x0000101000017945 */ /* 0x000fe20003800000 */
[-C--:B--2---:R-:W-:Y:S02]  /*14f10*/  ISETP.GE.AND P0, PT, R16, R3.reuse, PT ;  /* 0x000000031000720c */ /* 0x084fe40003f06270 */
[-C--:B------:R-:W-:Y:S02]  /*14f20*/  ISETP.GE.AND P1, PT, R0, R3.reuse, PT ;  /* 0x000000030000720c */ /* 0x080fe40003f26270 */
[----:B------:R-:W-:-:S09]  /*14f30*/  ISETP.GE.AND P2, PT, R20, R3, PT ;  /* 0x000000031400720c */ /* 0x000fd20003f46270 */
[----:B------:R-:W-:Y:S05]  /*14f40*/  @P0 BRA `(.L_x_2833) ;  /* 0x0000000c00f00947 */ /* 0x000fea0003800000 */
[----:B------:R-:W2:Y:S01]  /*14f50*/  LDL R68, [R1+0x48] ;  /* 0x0000480001447983 */ /* 0x000ea20000100800 */
[----:B------:R-:W3:Y:S01]  /*14f60*/  S2R R36, SR_TID.X ;  /* 0x0000000000247919 */ /* 0x000ee20000002100 */
[----:B-----5:R-:W-:Y:S02]  /*14f70*/  SHF.R.U32.HI R0, RZ, 0x8, R24 ;  /* 0x00000008ff007819 */ /* 0x020fe40000011618 */
[----:B------:R-:W-:Y:S02]  /*14f80*/  LOP3.LUT R20, R24, 0xff, RZ, 0xc0, !PT ;  /* 0x000000ff18147812 */ /* 0x000fe400078ec0ff */
[----:B0-----:R-:W-:-:S04]  /*14f90*/  LOP3.LUT R21, R0, 0xff, RZ, 0xc0, !PT ;  /* 0x000000ff00157812 */ /* 0x001fc800078ec0ff */
[----:B------:R-:W-:Y:S01]  /*14fa0*/  PRMT R45, R21, 0x7604, R20 ;  /* 0x00007604152d7816 */ /* 0x000fe20000000014 */
[----:B---3--:R-:W-:-:S05]  /*14fb0*/  VIADD R38, R36, 0xffffff80 ;  /* 0xffffff8024267836 */ /* 0x008fca0000000000 */
[----:B------:R-:W-:-:S04]  /*14fc0*/  LEA.HI R40, R38, R38, RZ, 0x1 ;  /* 0x0000002626287211 */ /* 0x000fc800078f08ff */
[----:B------:R-:W-:-:S05]  /*14fd0*/  LOP3.LUT R40, R40, 0xfffffffe, RZ, 0xc0, !PT ;  /* 0xfffffffe28287812 */ /* 0x000fca00078ec0ff */
[----:B------:R-:W-:-:S05]  /*14fe0*/  IMAD.IADD R40, R38, 0x1, -R40 ;  /* 0x0000000126287824 */ /* 0x000fca00078e0a28 */
[----:B------:R-:W-:-:S04]  /*14ff0*/  LEA.HI R0, R3, R40, RZ, 0x1c ;  /* 0x0000002803007211 */ /* 0x000fc800078fe0ff */
[----:B------:R-:W-:-:S04]  /*15000*/  SHF.R.S32.HI R21, RZ, 0x1f, R0 ;  /* 0x0000001fff157819 */ /* 0x000fc80000011400 */
[----:B------:R-:W-:Y:S01]  /*15010*/  LEA.HI R20, R21, R0, RZ, 0x2 ;  /* 0x0000000015147211 */ /* 0x000fe200078f10ff */
[----:B------:R-:W-:-:S03]  /*15020*/  IMAD.SHL.U32 R21, R0, 0x10, RZ ;  /* 0x0000001000157824 */ /* 0x000fc600078e00ff */
[----:B------:R-:W-:Y:S02]  /*15030*/  SHF.L.U32 R20, R20, 0xb, RZ ;  /* 0x0000000b14147819 */ /* 0x000fe400000006ff */
[----:B------:R-:W-:Y:S02]  /*15040*/  LOP3.LUT R0, R208, 0x30, R21, 0xf8, !PT ;  /* 0x00000030d0007812 */ /* 0x000fe400078ef815 */
[----:B----4-:R-:W-:Y:S02]  /*15050*/  SHF.R.U32.HI R37, RZ, 0x8, R25 ;  /* 0x00000008ff257819 */ /* 0x010fe40000011619 */
[----:B------:R-:W-:Y:S02]  /*15060*/  SHF.R.U32.HI R39, RZ, 0x8, R26 ;  /* 0x00000008ff277819 */ /* 0x000fe4000001161a */
        /* <DEDUP_REMOVED lines=8> */
[----:B-1----:R-:W-:Y:S01]  /*150f0*/  PRMT R47, R39, 0x7604, R38 ;  /* 0x00007604272f7816 */ /* 0x002fe20000000026 */
        /* <DEDUP_REMOVED lines=13> */
[----:B------:R-:W-:Y:S02]  /*151d0*/  LOP3.LUT R52, R7, 0xff, RZ, 0xc0, !PT ;  /* 0x000000ff07347812 */ /* 0x000fe400078ec0ff */
[----:B------:R-:W-:Y:S02]  /*151e0*/  LOP3.LUT R53, R53, 0xff, RZ, 0xc0, !PT ;  /* 0x000000ff35357812 */ /* 0x000fe400078ec0ff */
[----:B------:R-:W-:Y:S02]  /*151f0*/  LOP3.LUT R48, R5, 0xff, RZ, 0xc0, !PT ;  /* 0x000000ff05307812 */ /* 0x000fe400078ec0ff */
[----:B------:R-:W-:Y:S02]  /*15200*/  SHF.R.U32.HI R50, RZ, 0x8, R6 ;  /* 0x00000008ff327819 */ /* 0x000fe40000011606 */
[----:B------:R-:W-:Y:S02]  /*15210*/  PRMT R52, R53, 0x7604, R52 ;  /* 0x0000760435347816 */ /* 0x000fe40000000034 */
[----:B------:R-:W-:-:S02]  /*15220*/  SHF.R.U32.HI R53, RZ, 0x10, R5 ;  /* 0x00000010ff357819 */ /* 0x000fc40000011605 */
[----:B------:R-:W-:Y:S02]  /*15230*/  LOP3.LUT R49, R6, 0xff, RZ, 0xc0, !PT ;  /* 0x000000ff06317812 */ /* 0x000fe400078ec0ff */
[----:B------:R-:W-:Y:S02]  /*15240*/  LOP3.LUT R50, R50, 0xff, RZ, 0xc0, !PT ;  /* 0x000000ff32327812 */ /* 0x000fe400078ec0ff */
[----:B------:R-:W-:Y:S02]  /*15250*/  PRMT R48, R21, 0x7604, R48 ;  /* 0x0000760415307816 */ /* 0x000fe40000000030 */
[----:B------:R-:W-:Y:S01]  /*15260*/  SHF.R.U32.HI R21, RZ, 0x10, R25 ;  /* 0x00000010ff157819 */ /* 0x000fe20000011619 */
[----:B------:R-:W-:Y:S01]  /*15270*/  IMAD.U32 R53, R53, 0x10000, RZ ;  /* 0x0001000035357824 */ /* 0x000fe200078e00ff */
[----:B------:R-:W-:Y:S02]  /*15280*/  PRMT R57, R50, 0x7604, R49 ;  /* 0x0000760432397816 */ /* 0x000fe40000000031 */
[----:B------:R-:W-:Y:S01]  /*15290*/  SHF.R.U32.HI R49, RZ, 0x10, R27 ;  /* 0x00000010ff317819 */ /* 0x000fe2000001161b */
[----:B------:R-:W-:Y:S01]  /*152a0*/  IMAD.U32 R21, R21, 0x10000, RZ ;  /* 0x0001000015157824 */ /* 0x000fe200078e00ff */
[----:B------:R-:W-:-:S02]  /*152b0*/  LOP3.LUT R55, R48, 0xff0000, R53, 0xf8, !PT ;  /* 0x00ff000030377812 */ /* 0x000fc400078ef835 */
[----:B------:R-:W-:Y:S01]  /*152c0*/  LOP3.LUT R45, R45, 0xff0000, R24, 0xf8, !PT ;  /* 0x00ff00002d2d7812 */ /* 0x000fe200078ef818 */
[----:B------:R-:W-:Y:S01]  /*152d0*/  IMAD.U32 R49, R49, 0x10000, RZ ;  /* 0x0001000031317824 */ /* 0x000fe200078e00ff */
[----:B------:R-:W-:Y:S02]  /*152e0*/  LOP3.LUT R21, R46, 0xff0000, R21, 0xf8, !PT ;  /* 0x00ff00002e157812 */ /* 0x000fe400078ef815 */
[----:B------:R-:W-:Y:S02]  /*152f0*/  LOP3.LUT R47, R47, 0xff0000, R26, 0xf8, !PT ;  /* 0x00ff00002f2f7812 */ /* 0x000fe400078ef81a */
[----:B------:R-:W-:Y:S02]  /*15300*/  LOP3.LUT R55, R55, 0xff000000, R5, 0xf8, !PT ;  /* 0xff00000037377812 */ /* 0x000fe400078ef805 */
[----:B------:R-:W-:Y:S02]  /*15310*/  LOP3.LUT R45, R45, 0xff000000, R24, 0xf8, !PT ;  /* 0xff0000002d2d7812 */ /* 0x000fe400078ef818 */
[----:B------:R-:W-:-:S02]  /*15320*/  LOP3.LUT R49, R20, 0xff0000, R49, 0xf8, !PT ;  /* 0x00ff000014317812 */ /* 0x000fc400078ef831 */
[----:B------:R-:W-:Y:S02]  /*15330*/  LOP3.LUT R24, R21, 0xff000000, R25, 0xf8, !PT ;  /* 0xff00000015187812 */ /* 0x000fe400078ef819 */
[----:B------:R-:W-:Y:S02]  /*15340*/  SHF.R.U32.HI R59, RZ, 0x10, R7 ;  /* 0x00000010ff3b7819 */ /* 0x000fe40000011607 */
[----:B------:R-:W-:Y:S02]  /*15350*/  LOP3.LUT R21, R57, 0xff0000, R6, 0xf8, !PT ;  /* 0x00ff000039157812 */ /* 0x000fe400078ef806 */
[----:B------:R-:W-:Y:S02]  /*15360*/  LOP3.LUT R20, R47, 0xff000000, R26, 0xf8, !PT ;  /* 0xff0000002f147812 */ /* 0x000fe400078ef81a */
[----:B------:R-:W-:Y:S02]  /*15370*/  F2FP.F16.E4M3.UNPACK_B R54, R55 ;  /* 0x00000037ff36723e */ /* 0x000fe400020006ff */
[----:B0-----:R-:W-:-:S02]  /*15380*/  F2FP.F16.E4M3.UNPACK_B R26, R41 ;  /* 0x00000029ff1a723e */ /* 0x001fc400020006ff */
[----:B------:R-:W-:Y:S02]  /*15390*/  LOP3.LUT R53, R49, 0xff000000, R27, 0xf8, !PT ;  /* 0xff00000031357812 */ /* 0x000fe400078ef81b */
[----:B------:R-:W-:Y:S02]  /*153a0*/  SHF.L.U32 R59, R59, 0x10, RZ ;  /* 0x000000103b3b7819 */ /* 0x000fe400000006ff */
[----:B------:R-:W-:Y:S02]  /*153b0*/  LOP3.LUT R51, R51, 0xff0000, R4, 0xf8, !PT ;  /* 0x00ff000033337812 */ /* 0x000fe400078ef804 */
[----:B------:R-:W-:Y:S02]  /*153c0*/  LOP3.LUT R5, R21, 0xff000000, R6, 0xf8, !PT ;  /* 0xff00000015057812 */ /* 0x000fe400078ef806 */
[----:B------:R-:W-:Y:S01]  /*153d0*/  F2FP.F16.E4M3.UNPACK_B R27, R24 ;  /* 0x00000018ff1b723e */ /* 0x000fe200020006ff */
[----:B------:R-:W-:Y:S01]  /*153e0*/  HADD2.F32 R6, -RZ, R26.H0_H0 ;  /* 0x2000001aff067230 */ /* 0x000fe20000004100 */
[----:B------:R-:W-:-:S02]  /*153f0*/  LOP3.LUT R59, R52, 0xff0000, R59, 0xf8, !PT ;  /* 0x00ff0000343b7812 */ /* 0x000fc400078ef83b */
[----:B------:R-:W-:Y:S02]  /*15400*/  LOP3.LUT R57, R51, 0xff000000, R4, 0xf8, !PT ;  /* 0xff00000033397812 */ /* 0x000fe400078ef804 */
[-C--:B------:R-:W-:Y:S02]  /*15410*/  F2FP.F16.E4M3.UNPACK_B R51, R43.reuse ;  /* 0x0000002bff33723e */ /* 0x080fe400020006ff */
[----:B------:R-:W-:Y:S02]  /*15420*/  F2FP.F16.E4M3.UNPACK_B R52, R43.H1 ;  /* 0x0000002bff34723e */ /* 0x000fe400030006ff */
[-C--:B------:R-:W-:Y:S02]  /*15430*/  F2FP.F16.E4M3.UNPACK_B R43, R40.reuse ;  /* 0x00000028ff2b723e */ /* 0x080fe400020006ff */
[----:B------:R-:W-:Y:S02]  /*15440*/  F2FP.F16.E4M3.UNPACK_B R50, R40.H1 ;  /* 0x00000028ff32723e */ /* 0x000fe400030006ff */
[----:B------:R-:W-:-:S02]  /*15450*/  F2FP.F16.E4M3.UNPACK_B R41, R41.H1 ;  /* 0x00000029ff29723e */ /* 0x000fc400030006ff */
[----:B------:R-:W-:Y:S01]  /*15460*/  F2FP.F16.E4M3.UNPACK_B R55, R55.H1 ;  /* 0x00000037ff37723e */ /* 0x000fe200030006ff */
[----:B------:R-:W-:Y:S01]  /*15470*/  HADD2.F32 R26, -RZ, R26.H1_H1 ;  /* 0x3000001aff1a7230 */ /* 0x000fe20000004100 */
[----:B------:R-:W-:Y:S01]  /*15480*/  LOP3.LUT R58, R59, 0xff000000, R7, 0xf8, !PT ;  /* 0xff0000003b3a7812 */ /* 0x000fe200078ef807 */
[----:B------:R-:W-:-:S05]  /*15490*/  HADD2.F32 R59, -RZ, R54.H1_H1 ;  /* 0x30000036ff3b7230 */ /* 0x000fca0000004100 */
[----:B------:R-:W-:Y:S01]  /*154a0*/  FMUL.FTZ R61, R26, R59 ;  /* 0x0000003b1a3d7220 */ /* 0x000fe20000410000 */
[----:B--2---:R-:W0:Y:S02]  /*154b0*/  LDS.128 R36, [R68+0x14400] ;  /* 0x0144000044247984 */ /* 0x004e240000000c00 */
[----:B0-----:R-:W-:Y:S02]  /*154c0*/  F2FP.F16.E4M3.UNPACK_B R21, R37 ;  /* 0x00000025ff15723e */ /* 0x001fe400020006ff */
[-C--:B------:R-:W-:Y:S02]  /*154d0*/  F2FP.F16.E4M3.UNPACK_B R48, R39.reuse ;  /* 0x00000027ff30723e */ /* 0x080fe400020006ff */
[----:B------:R-:W-:Y:S01]  /*154e0*/  F2FP.F16.E4M3.UNPACK_B R49, R39.H1 ;  /* 0x00000027ff31723e */ /* 0x000fe200030006ff */
[----:B------:R-:W-:Y:S01]  /*154f0*/  HADD2.F32 R39, -RZ, R54.H0_H0 ;  /* 0x20000036ff277230 */ /* 0x000fe20000004100 */
[-C--:B------:R-:W-:Y:S02]  /*15500*/  F2FP.F16.E4M3.UNPACK_B R46, R36.reuse ;  /* 0x00000024ff2e723e */ /* 0x080fe400020006ff */
[----:B------:R-:W-:Y:S01]  /*15510*/  F2FP.F16.E4M3.UNPACK_B R47, R36.H1 ;  /* 0x00000024ff2f723e */ /* 0x000fe200030006ff */
[----:B------:R-:W-:-:S02]  /*15520*/  HADD2.F32 R36, -RZ, R27.H0_H0 ;  /* 0x2000001bff247230 */ /* 0x000fc40000004100 */
[C---:B------:R-:W-:Y:S01]  /*15530*/  FMUL.FTZ R40, R6.reuse, R39 ;  /* 0x0000002706287220 */ /* 0x040fe20000410000 */
[----:B------:R-:W-:Y:S02]  /*15540*/  HADD2.F32 R25, -RZ, R21.H0_H0 ;  /* 0x20000015ff197230 */ /* 0x000fe40000004100 */
[----:B------:R-:W-:-:S03]  /*15550*/  FMUL.FTZ R56, R6, R36 ;  /* 0x0000002406387220 */ /* 0x000fc60000410000 */
[C---:B------:R-:W-:Y:S01]  /*15560*/  FFMA.FTZ R6, R25.reuse, R36, -R40 ;  /* 0x0000002419067223 */ /* 0x040fe20000010828 */
[----:B------:R-:W-:Y:S01]  /*15570*/  F2FP.F16.E4M3.UNPACK_B R36, R24.H1 ;  /* 0x00000018ff24723e */ /* 0x000fe200030006ff */
[----:B------:R-:W-:Y:S01]  /*15580*/  FFMA.FTZ R25, R25, R39, R56 ;  /* 0x0000002719197223 */ /* 0x000fe20000010038 */
[----:B------:R-:W-:Y:S01]  /*15590*/  F2FP.F16.E4M3.UNPACK_B R37, R37.H1 ;  /* 0x00000025ff25723e */ /* 0x000fe200030006ff */
[----:B------:R-:W-:Y:S02]  /*155a0*/  HADD2.F32 R39, -RZ, R27.H1_H1 ;  /* 0x3000001bff277230 */ /* 0x000fe40000004100 */
[----:B------:R-:W-:Y:S02]  /*155b0*/  HADD2.F32 R24, -RZ, R21.H1_H1 ;  /* 0x30000015ff187230 */ /* 0x000fe40000004100 */
[----:B------:R-:W-:Y:S02]  /*155c0*/  HADD2.F32 R54, -RZ, R55.H0_H0 ;  /* 0x20000037ff367230 */ /* 0x000fe40000004100 */
[----:B------:R-:W-:-:S02]  /*155d0*/  HADD2.F32 R21, -RZ, R41.H0_H0 ;  /* 0x20000029ff157230 */ /* 0x000fc40000004100 */
[--C-:B------:R-:W-:Y:S02]  /*155e0*/  HADD2.F32 R40, -RZ, R36.reuse.H0_H0 ;  /* 0x20000024ff287230 */ /* 0x100fe40000004100 */
[-C--:B------:R-:W-:Y:S01]  /*155f0*/  FMUL.FTZ R26, R26, R39.reuse ;  /* 0x000000271a1a7220 */ /* 0x080fe20000410000 */
[----:B------:R-:W-:Y:S02]  /*15600*/  HADD2.F32 R27, -RZ, R37.H0_H0 ;  /* 0x20000025ff1b7230 */ /* 0x000fe40000004100 */
[C---:B------:R-:W-:Y:S01]  /*15610*/  FMUL.FTZ R56, R21.reuse, R54 ;  /* 0x0000003615387220 */ /* 0x040fe20000410000 */
[-C--:B------:R-:W-:Y:S01]  /*15620*/  FMUL.FTZ R63, R21, R40.reuse ;  /* 0x00000028153f7220 */ /* 0x080fe20000410000 */
[C---:B------:R-:W-:Y:S01]  /*15630*/  FFMA.FTZ R21, R24.reuse, R39, -R61 ;  /* 0x0000002718157223 */ /* 0x040fe2000001083d */
[----:B------:R-:W-:Y:S01]  /*15640*/  FFMA.FTZ R24, R24, R59, R26 ;  /* 0x0000003b18187223 */ /* 0x000fe2000001001a */
[C---:B------:R-:W-:Y:S01]  /*15650*/  FFMA.FTZ R26, R27.reuse, R40, -R56 ;  /* 0x000000281b1a7223 */ /* 0x040fe20000010838 */
[----:B------:R-:W-:Y:S01]  /*15660*/  F2FP.F16.E4M3.UNPACK_B R59, R58 ;  /* 0x0000003aff3b723e */ /* 0x000fe200020006ff */
[----:B------:R-:W-:Y:S01]  /*15670*/  FFMA.FTZ R27, R27, R54, R63 ;  /* 0x000000361b1b7223 */ /* 0x000fe2000001003f */
[----:B------:R-:W-:Y:S01]  /*15680*/  F2FP.F16.E4M3.UNPACK_B R54, R53 ;  /* 0x00000035ff36723e */ /* 0x000fe200020006ff */
[----:B------:R-:W-:-:S02]  /*15690*/  HADD2.F32 R39, -RZ, R36.H1_H1 ;  /* 0x30000024ff277230 */ /* 0x000fc40000004100 */
[----:B------:R-:W-:Y:S02]  /*156a0*/  HADD2.F32 R56, -RZ, R55.H1_H1 ;  /* 0x30000037ff387230 */ /* 0x000fe40000004100 */
[----:B------:R-:W-:Y:S02]  /*156b0*/  HADD2.F32 R36, -RZ, R37.H1_H1 ;  /* 0x30000025ff247230 */ /* 0x000fe40000004100 */
[----:B------:R-:W-:Y:S02]  /*156c0*/  HADD2.F32 R41, -RZ, R41.H1_H1 ;  /* 0x30000029ff297230 */ /* 0x000fe40000004100 */
[----:B------:R-:W-:Y:S02]  /*156d0*/  HADD2.F32 R60, -RZ, R59.H0_H0 ;  /* 0x2000003bff3c7230 */ /* 0x000fe40000004100 */
[----:B------:R-:W-:Y:S02]  /*156e0*/  HADD2.F32 R37, -RZ, R51.H0_H0 ;  /* 0x20000033ff257230 */ /* 0x000fe40000004100 */
[----:B------:R-:W-:-:S02]  /*156f0*/  HADD2.F32 R55, -RZ, R54.H0_H0 ;  /* 0x20000036ff377230 */ /* 0x000fc40000004100 */
[----:B------:R-:W-:Y:S01]  /*15700*/  FMUL.FTZ R61, R41, R56 ;  /* 0x00000038293d7220 */ /* 0x000fe20000410000 */
[----:B------:R-:W-:Y:S02]  /*15710*/  HADD2.F32 R40, -RZ, R48.H0_H0 ;  /* 0x20000030ff287230 */ /* 0x000fe40000004100 */
[----:B------:R-:W-:Y:S01]  /*15720*/  FMUL.FTZ R63, R37, R60 ;  /* 0x0000003c253f7220 */ /* 0x000fe20000410000 */
[----:B------:R-:W-:Y:S01]  /*15730*/  FMUL.FTZ R41, R41, R39 ;  /* 0x0000002729297220 */ /* 0x000fe20000410000 */
[----:B------:R-:W-:Y:S01]  /*15740*/  FMUL.FTZ R65, R37, R55 ;  /* 0x0000003725417220 */ /* 0x000fe20000410000 */
[----:B------:R-:W-:Y:S01]  /*15750*/  FFMA.FTZ R37, R36, R39, -R61 ;  /* 0x0000002724257223 */ /* 0x000fe2000001083d */
[----:B------:R-:W-:Y:S01]  /*15760*/  FFMA.FTZ R39, R40, R55, -R63 ;  /* 0x0000003728277223 */ /* 0x000fe2000001083f */
[----:B------:R-:W-:Y:S01]  /*15770*/  HADD2.F32 R55, -RZ, R54.H1_H1 ;  /* 0x30000036ff377230 */ /* 0x000fe20000004100 */
[----:B------:R-:W-:Y:S01]  /*15780*/  F2FP.F16.E4M3.UNPACK_B R58, R58.H1 ;  /* 0x0000003aff3a723e */ /* 0x000fe200030006ff */
[----:B------:R-:W-:Y:S01]  /*15790*/  HADD2.F32 R59, -RZ, R59.H1_H1 ;  /* 0x3000003bff3b7230 */ /* 0x000fe20000004100 */
[----:B------:R-:W-:Y:S01]  /*157a0*/  F2FP.F16.E4M3.UNPACK_B R54, R53.H1 ;  /* 0x00000035ff36723e */ /* 0x000fe200030006ff */
[----:B------:R-:W-:-:S02]  /*157b0*/  HADD2.F32 R51, -RZ, R51.H1_H1 ;  /* 0x30000033ff337230 */ /* 0x000fc40000004100 */
[----:B------:R-:W-:Y:S01]  /*157c0*/  FFMA.FTZ R40, R40, R60, R65 ;  /* 0x0000003c28287223 */ /* 0x000fe20000010041 */
[----:B------:R-:W-:Y:S02]  /*157d0*/  HADD2.F32 R48, -RZ, R48.H1_H1 ;  /* 0x30000030ff307230 */ /* 0x000fe40000004100 */
[----:B------:R-:W-:Y:S01]  /*157e0*/  FFMA.FTZ R36, R36, R56, R41 ;  /* 0x0000003824247223 */ /* 0x000fe20000010029 */
[----:B------:R-:W-:Y:S02]  /*157f0*/  HADD2.F32 R60, -RZ, R58.H0_H0 ;  /* 0x2000003aff3c7230 */ /* 0x000fe40000004100 */
[C---:B------:R-:W-:Y:S01]  /*15800*/  FMUL.FTZ R61, R51.reuse, R59 ;  /* 0x0000003b333d7220 */ /* 0x040fe20000410000 */
[----:B------:R-:W-:Y:S02]  /*15810*/  HADD2.F32 R53, -RZ, R52.H0_H0 ;  /* 0x20000034ff357230 */ /* 0x000fe40000004100 */
[----:B------:R-:W-:Y:S02]  /*15820*/  HADD2.F32 R56, -RZ, R54.H0_H0 ;  /* 0x20000036ff387230 */ /* 0x000fe40000004100 */
[----:B------:R-:W-:Y:S01]  /*15830*/  FMUL.FTZ R64, R51, R55 ;  /* 0x0000003733407220 */ /* 0x000fe20000410000 */
[----:B------:R-:W-:-:S02]  /*15840*/  HADD2.F32 R41, -RZ, R49.H0_H0 ;  /* 0x20000031ff297230 */ /* 0x000fc40000004100 */
[C---:B------:R-:W-:Y:S01]  /*15850*/  FFMA.FTZ R62, R48.reuse, R55, -R61 ;  /* 0x00000037303e7223 */ /* 0x040fe2000001083d */
[C---:B------:R-:W-:Y:S01]  /*15860*/  FMUL.FTZ R66, R53.reuse, R60 ;  /* 0x0000003c35427220 */ /* 0x040fe20000410000 */
[----:B------:R-:W-:Y:S01]  /*15870*/  F2FP.F16.E4M3.UNPACK_B R55, R57.H1 ;  /* 0x00000039ff37723e */ /* 0x000fe200030006ff */
[-C--:B------:R-:W-:Y:S01]  /*15880*/  FMUL.FTZ R53, R53, R56.reuse ;  /* 0x0000003835357220 */ /* 0x080fe20000410000 */
[----:B------:R-:W-:Y:S01]  /*15890*/  HADD2.F32 R58, -RZ, R58.H1_H1 ;  /* 0x3000003aff3a7230 */ /* 0x000fe20000004100 */
[----:B------:R-:W-:Y:S01]  /*158a0*/  F2FP.F16.E4M3.UNPACK_B R51, R45.H1 ;  /* 0x0000002dff33723e */ /* 0x000fe200030006ff */
[----:B------:R-:W-:Y:S02]  /*158b0*/  HADD2.F32 R52, -RZ, R52.H1_H1 ;  /* 0x30000034ff347230 */ /* 0x000fe40000004100 */
[----:B------:R-:W-:Y:S01]  /*158c0*/  FFMA.FTZ R61, R48, R59, R64 ;  /* 0x0000003b303d7223 */ /* 0x000fe20000010040 */
[C---:B------:R-:W-:Y:S01]  /*158d0*/  FFMA.FTZ R66, R41.reuse, R56, -R66 ;  /* 0x0000003829427223 */ /* 0x040fe20000010842 */
[----:B------:R-:W-:Y:S01]  /*158e0*/  FFMA.FTZ R63, R41, R60, R53 ;  /* 0x0000003c293f7223 */ /* 0x000fe20000010035 */
[----:B------:R-:W-:-:S02]  /*158f0*/  HADD2.F32 R54, -RZ, R54.H1_H1 ;  /* 0x30000036ff367230 */ /* 0x000fc40000004100 */
[----:B------:R-:W-:Y:S01]  /*15900*/  FMUL.FTZ R60, R52, R58 ;  /* 0x0000003a343c7220 */ /* 0x000fe20000410000 */
[----:B------:R-:W-:Y:S02]  /*15910*/  HADD2.F32 R49, -RZ, R49.H1_H1 ;  /* 0x30000031ff317230 */ /* 0x000fe40000004100 */
[----:B------:R-:W-:Y:S02]  /*15920*/  HADD2.F32 R56, -RZ, R55.H0_H0 ;  /* 0x20000037ff387230 */ /* 0x000fe40000004100 */
[--C-:B------:R-:W-:Y:S02]  /*15930*/  HADD2.F32 R48, -RZ, R50.reuse.H0_H0 ;  /* 0x20000032ff307230 */ /* 0x100fe40000004100 */
[----:B------:R-:W-:Y:S02]  /*15940*/  HADD2.F32 R53, -RZ, R51.H0_H0 ;  /* 0x20000033ff357230 */ /* 0x000fe40000004100 */
[----:B------:R-:W-:Y:S02]  /*15950*/  HADD2.F32 R55, -RZ, R55.H1_H1 ;  /* 0x30000037ff377230 */ /* 0x000fe40000004100 */
[----:B------:R-:W-:-:S02]  /*15960*/  HADD2.F32 R50, -RZ, R50.H1_H1 ;  /* 0x30000032ff327230 */ /* 0x000fc40000004100 */
[----:B------:R-:W-:Y:S02]  /*15970*/  HADD2.F32 R51, -RZ, R51.H1_H1 ;  /* 0x30000033ff337230 */ /* 0x000fe40000004100 */
[-C--:B------:R-:W-:Y:S01]  /*15980*/  FMUL.FTZ R67, R52, R54.reuse ;  /* 0x0000003634437220 */ /* 0x080fe20000410000 */
[--C-:B------:R-:W-:Y:S02]  /*15990*/  HADD2.F32 R41, -RZ, R47.reuse.H0_H0 ;  /* 0x2000002fff297230 */ /* 0x100fe40000004100 */
[----:B------:R-:W-:Y:S01]  /*159a0*/  FFMA.FTZ R65, R49, R54, -R60 ;  /* 0x0000003631417223 */ /* 0x000fe2000001083c */
[C---:B------:R-:W-:Y:S01]  /*159b0*/  FMUL.FTZ R52, R48.reuse, R56 ;  /* 0x0000003830347220 */ /* 0x040fe20000410000 */
[----:B------:R-:W-:Y:S01]  /*159c0*/  FMUL.FTZ R59, R48, R53 ;  /* 0x00000035303b7220 */ /* 0x000fe20000410000 */
[----:B------:R-:W-:Y:S02]  /*159d0*/  HADD2.F32 R47, -RZ, R47.H1_H1 ;  /* 0x3000002fff2f7230 */ /* 0x000fe40000004100 */
[C---:B------:R-:W-:Y:S01]  /*159e0*/  FMUL.FTZ R54, R50.reuse, R55 ;  /* 0x0000003732367220 */ /* 0x040fe20000410000 */
[----:B------:R-:W-:Y:S01]  /*159f0*/  F2FP.F16.E4M3.UNPACK_B R57, R57 ;  /* 0x00000039ff39723e */ /* 0x000fe200020006ff */
[----:B------:R-:W-:Y:S01]  /*15a00*/  FMUL.FTZ R50, R50, R51 ;  /* 0x0000003332327220 */ /* 0x000fe20000410000 */
[----:B------:R-:W-:Y:S01]  /*15a10*/  F2FP.F16.E4M3.UNPACK_B R48, R45 ;  /* 0x0000002dff30723e */ /* 0x000fe200020006ff */
[----:B------:R-:W-:Y:S01]  /*15a20*/  FFMA.FTZ R53, R41, R53, -R52 ;  /* 0x0000003529357223 */ /* 0x000fe20000010834 */
[----:B------:R-:W-:-:S02]  /*15a30*/  HADD2.F32 R45, -RZ, R43.H0_H0 ;  /* 0x2000002bff2d7230 */ /* 0x000fc40000004100 */
[----:B------:R-:W-:Y:S01]  /*15a40*/  FFMA.FTZ R60, R47, R55, R50 ;  /* 0x000000372f3c7223 */ /* 0x000fe20000010032 */
[--C-:B------:R-:W-:Y:S02]  /*15a50*/  HADD2.F32 R52, -RZ, R57.reuse.H0_H0 ;  /* 0x20000039ff347230 */ /* 0x100fe40000004100 */
[----:B------:R-:W-:Y:S02]  /*15a60*/  HADD2.F32 R50, -RZ, R48.H0_H0 ;  /* 0x20000030ff327230 */ /* 0x000fe40000004100 */
[----:B------:R-:W-:Y:S01]  /*15a70*/  FFMA.FTZ R64, R49, R58, R67 ;  /* 0x0000003a31407223 */ /* 0x000fe20000010043 */
[----:B------:R-:W-:Y:S01]  /*15a80*/  FFMA.FTZ R59, R41, R56, R59 ;  /* 0x00000038293b7223 */ /* 0x000fe2000001003b */
[----:B------:R-:W-:Y:S01]  /*15a90*/  FFMA.FTZ R58, R47, R51, -R54 ;  /* 0x000000332f3a7223 */ /* 0x000fe20000010836 */
[----:B------:R-:W-:Y:S02]  /*15aa0*/  HADD2.F32 R41, -RZ, R46.H0_H0 ;  /* 0x2000002eff297230 */ /* 0x000fe40000004100 */
[----:B------:R-:W-:Y:S01]  /*15ab0*/  FMUL.FTZ R54, R45, R52 ;  /* 0x000000342d367220 */ /* 0x000fe20000410000 */
[----:B------:R-:W-:-:S02]  /*15ac0*/  HADD2.F32 R57, -RZ, R57.H1_H1 ;  /* 0x30000039ff397230 */ /* 0x000fc40000004100 */
[----:B------:R-:W-:Y:S01]  /*15ad0*/  FMUL.FTZ R56, R45, R50 ;  /* 0x000000322d387220 */ /* 0x000fe20000410000 */
[----:B------:R-:W-:Y:S02]  /*15ae0*/  HADD2.F32 R43, -RZ, R43.H1_H1 ;  /* 0x3000002bff2b7230 */ /* 0x000fe40000004100 */
[----:B------:R-:W-:Y:S01]  /*15af0*/  HADD2.F32 R48, -RZ, R48.H1_H1 ;  /* 0x30000030ff307230 */ /* 0x000fe20000004100 */
[----:B------:R-:W-:Y:S01]  /*15b00*/  F2FP.F16.E4M3.UNPACK_B R7, R42 ;  /* 0x0000002aff07723e */ /* 0x000fe200020006ff */
[C---:B------:R-:W-:Y:S01]  /*15b10*/  FFMA.FTZ R54, R41.reuse, R50, -R54 ;  /* 0x0000003229367223 */ /* 0x040fe20000010836 */
[----:B------:R-:W-:Y:S02]  /*15b20*/  HADD2.F32 R46, -RZ, R46.H1_H1 ;  /* 0x3000002eff2e7230 */ /* 0x000fe40000004100 */
[----:B------:R-:W-:Y:S01]  /*15b30*/  FFMA.FTZ R56, R41, R52, R56 ;  /* 0x0000003429387223 */ /* 0x000fe20000010038 */
[----:B------:R-:W-:Y:S01]  /*15b40*/  F2FP.F16.E4M3.UNPACK_B R42, R42.H1 ;  /* 0x0000002aff2a723e */ /* 0x000fe200030006ff */
[C---:B------:R-:W-:Y:S01]  /*15b50*/  FMUL.FTZ R45, R43.reuse, R57 ;  /* 0x000000392b2d7220 */ /* 0x040fe20000410000 */
[----:B------:R-:W-:Y:S01]  /*15b60*/  F2FP.F16.E4M3.UNPACK_B R47, R5.H1 ;  /* 0x00000005ff2f723e */ /* 0x000fe200030006ff */
[----:B------:R-:W-:Y:S01]  /*15b70*/  FMUL.FTZ R50, R43, R48 ;  /* 0x000000302b327220 */ /* 0x000fe20000410000 */
[----:B------:R-:W-:Y:S01]  /*15b80*/  F2FP.F16.E4M3.UNPACK_B R41, R20.H1 ;  /* 0x00000014ff29723e */ /* 0x000fe200030006ff */
[C---:B------:R-:W-:Y:S01]  /*15b90*/  FFMA.FTZ R49, R46.reuse, R48, -R45 ;  /* 0x000000302e317223 */ /* 0x040fe2000001082d */
[-C--:B------:R-:W-:Y:S01]  /*15ba0*/  F2FP.F16.E4M3.UNPACK_B R4, R38.reuse ;  /* 0x00000026ff04723e */ /* 0x080fe200020006ff */
[----:B------:R-:W-:Y:S01]  /*15bb0*/  FFMA.FTZ R57, R46, R57, R50 ;  /* 0x000000392e397223 */ /* 0x000fe20000010032 */
[----:B------:R-:W-:Y:S01]  /*15bc0*/  F2FP.F16.E4M3.UNPACK_B R38, R38.H1 ;  /* 0x00000026ff26723e */ /* 0x000fe200030006ff */
[----:B------:R-:W-:-:S02]  /*15bd0*/  HADD2.F32 R48, -RZ, R47.H0_H0 ;  /* 0x2000002fff307230 */ /* 0x000fc40000004100 */
[--C-:B------:R-:W-:Y:S02]  /*15be0*/  HADD2.F32 R43, -RZ, R42.reuse.H0_H0 ;  /* 0x2000002aff2b7230 */ /* 0x100fe40000004100 */
[----:B------:R-:W-:Y:S02]  /*15bf0*/  HADD2.F32 R46, -RZ, R41.H0_H0 ;  /* 0x20000029ff2e7230 */ /* 0x000fe40000004100 */
[----:B------:R-:W-:Y:S02]  /*15c00*/  HADD2.F32 R47, -RZ, R47.H1_H1 ;  /* 0x3000002fff2f7230 */ /* 0x000fe40000004100 */
[----:B------:R-:W-:Y:S02]  /*15c10*/  HADD2.F32 R42, -RZ, R42.H1_H1 ;  /* 0x3000002aff2a7230 */ /* 0x000fe40000004100 */
[----:B------:R-:W-:Y:S02]  /*15c20*/  HADD2.F32 R45, -RZ, R41.H1_H1 ;  /* 0x30000029ff2d7230 */ /* 0x000fe40000004100 */
[----:B------:R-:W-:Y:S01]  /*15c30*/  FMUL.FTZ R50, R43, R48 ;  /* 0x000000302b327220 */ /* 0x000fe20000410000 */
[----:B------:R-:W-:-:S02]  /*15c40*/  HADD2.F32 R41, -RZ, R38.H0_H0 ;  /* 0x20000026ff297230 */ /* 0x000fc40000004100 */
[----:B------:R-:W-:Y:S01]  /*15c50*/  FMUL.FTZ R52, R43, R46 ;  /* 0x0000002e2b347220 */ /* 0x000fe20000410000 */
[----:B------:R-:W-:Y:S02]  /*15c60*/  HADD2.F32 R38, -RZ, R38.H1_H1 ;  /* 0x30000026ff267230 */ /* 0x000fe40000004100 */
[C---:B------:R-:W-:Y:S01]  /*15c70*/  FMUL.FTZ R43, R42.reuse, R47 ;  /* 0x0000002f2a2b7220 */ /* 0x040fe20000410000 */
[----:B------:R-:W-:Y:S01]  /*15c80*/  F2FP.F16.E4M3.UNPACK_B R20, R20 ;  /* 0x00000014ff14723e */ /* 0x000fe200020006ff */
[----:B------:R-:W-:Y:S01]  /*15c90*/  FMUL.FTZ R42, R42, R45 ;  /* 0x0000002d2a2a7220 */ /* 0x000fe20000410000 */
[----:B------:R-:W-:Y:S01]  /*15ca0*/  F2FP.F16.E4M3.UNPACK_B R5, R5 ;  /* 0x00000005ff05723e */ /* 0x000fe200020006ff */
[C---:B------:R-:W-:Y:S01]  /*15cb0*/  FFMA.FTZ R50, R41.reuse, R46, -R50 ;  /* 0x0000002e29327223 */ /* 0x040fe20000010832 */
[----:B------:R-:W-:Y:S01]  /*15cc0*/  FFMA.FTZ R52, R41, R48, R52 ;  /* 0x0000003029347223 */ /* 0x000fe20000010034 */
[C---:B------:R-:W-:Y:S01]  /*15cd0*/  FFMA.FTZ R51, R38.reuse, R45, -R43 ;  /* 0x0000002d26337223 */ /* 0x040fe2000001082b */
[----:B------:R-:W-:Y:S01]  /*15ce0*/  FFMA.FTZ R55, R38, R47, R42 ;  /* 0x0000002f26377223 */ /* 0x000fe2000001002a */
[----:B------:R-:W-:-:S02]  /*15cf0*/  HADD2.F32 R38, -RZ, R20.H0_H0 ;  /* 0x20000014ff267230 */ /* 0x000fc40000004100 */
[----:B------:R-:W-:Y:S02]  /*15d00*/  HADD2.F32 R41, -RZ, R20.H1_H1 ;  /* 0x30000014ff297230 */ /* 0x000fe40000004100 */
[----:B------:R-:W-:Y:S02]  /*15d10*/  HADD2.F32 R42, -RZ, R5.H0_H0 ;  /* 0x20000005ff2a7230 */ /* 0x000fe40000004100 */
[----:B------:R-:W-:Y:S02]  /*15d20*/  HADD2.F32 R20, -RZ, R7.H0_H0 ;  /* 0x20000007ff147230 */ /* 0x000fe40000004100 */
        /* <DEDUP_REMOVED lines=30> */
.L_x_2833:
[----:B------:R-:W-:Y:S05]  /*15f10*/  BSYNC B1 ;  /* 0x0000000000017941 */ /* 0x000fea0003800000 */
.L_x_2832:
[----:B------:R-:W-:Y:S04]  /*15f20*/  BSSY B1, `(.L_x_2834) ;  /* 0x0000101000017945 */ /* 0x000fe80003800000 */
[----:B------:R-:W-:Y:S05]  /*15f30*/  @P1 BRA `(.L_x_2835) ;  /* 0x0000000c00fc1947 */ /* 0x000fea0003800000 */
[----:B------:R-:W3:Y:S01]  /*15f40*/  LDL R61, [R1+0x44] ;  /* 0x00004400013d7983 */ /* 0x000ee20000100800 */
[----:B--2--5:R-:W-:Y:S02]  /*15f50*/  SHF.R.U32.HI R0, RZ, 0x8, R28 ;  /* 0x00000008ff007819 */ /* 0x024fe4000001161c */
[----:B------:R-:W-:Y:S02]  /*15f60*/  LOP3.LUT R5, R28, 0xff, RZ, 0xc0, !PT ;  /* 0x000000ff1c057812 */ /* 0x000fe400078ec0ff */
[----:B------:R-:W-:Y:S02]  /*15f70*/  LOP3.LUT R4, R0, 0xff, RZ, 0xc0, !PT ;  /* 0x000000ff00047812 */ /* 0x000fe400078ec0ff */
[----:B------:R-:W-:Y:S02]  /*15f80*/  LEA.HI R0, R3, R192, RZ, 0x1c ;  /* 0x000000c003007211 */ /* 0x000fe400078fe0ff */
[----:B----4-:R-:W-:Y:S02]  /*15f90*/  PRMT R37, R4, 0x7604, R5 ;  /* 0x0000760404257816 */ /* 0x010fe40000000005 */
        /* <DEDUP_REMOVED lines=34> */
[----:B-1----:R-:W-:Y:S02]  /*161c0*/  PRMT R47, R20, 0x7604, R27 ;  /* 0x00007604142f7816 */ /* 0x002fe4000000001b */
[----:B------:R-:W-:Y:S02]  /*161d0*/  PRMT R53, R24, 0x7604, R49 ;  /* 0x0000760418357816 */ /* 0x000fe40000000031 */
[----:B------:R-:W0:Y:S01]  /*161e0*/  LDS.128 R24, [R0+0x14400] ;  /* 0x0144000000187984 */ /* 0x000e220000000c00 */
[----:B------:R-:W-:Y:S02]  /*161f0*/  PRMT R39, R6, 0x7604, R7 ;  /* 0x0000760406277816 */ /* 0x000fe40000000007 */
[----:B------:R-:W-:Y:S02]  /*16200*/  SHF.R.U32.HI R21, RZ, 0x10, R29 ;  /* 0x00000010ff157819 */ /* 0x000fe4000001161d */
[----:B------:R-:W-:Y:S02]  /*16210*/  SHF.R.U32.HI R20, RZ, 0x10, R28 ;  /* 0x00000010ff147819 */ /* 0x000fe4000001161c */
[----:B------:R-:W-:-:S02]  /*16220*/  SHF.R.U32.HI R40, RZ, 0x10, R31 ;  /* 0x00000010ff287819 */ /* 0x000fc4000001161f */
[----:B------:R-:W-:Y:S02]  /*16230*/  LOP3.LUT R21, R21, 0xff, RZ, 0xc0, !PT ;  /* 0x000000ff15157812 */ /* 0x000fe400078ec0ff */
[----:B------:R-:W-:Y:S02]  /*16240*/  SHF.R.U32.HI R38, RZ, 0x10, R30 ;  /* 0x00000010ff267819 */ /* 0x000fe4000001161e */
[----:B------:R-:W-:Y:S02]  /*16250*/  LOP3.LUT R20, R20, 0xff, RZ, 0xc0, !PT ;  /* 0x000000ff14147812 */ /* 0x000fe400078ec0ff */
[----:B------:R-:W-:Y:S02]  /*16260*/  LOP3.LUT R40, R40, 0xff, RZ, 0xc0, !PT ;  /* 0x000000ff28287812 */ /* 0x000fe400078ec0ff */
[----:B------:R-:W-:Y:S02]  /*16270*/  PRMT R21, R21, 0x7054, R36 ;  /* 0x0000705415157816 */ /* 0x000fe40000000024 */
[----:B------:R-:W-:-:S02]  /*16280*/  SHF.R.U32.HI R36, RZ, 0x10, R9 ;  /* 0x00000010ff247819 */ /* 0x000fc40000011609 */
[----:B------:R-:W-:Y:S02]  /*16290*/  LOP3.LUT R38, R38, 0xff, RZ, 0xc0, !PT ;  /* 0x000000ff26267812 */ /* 0x000fe400078ec0ff */
[----:B------:R-:W-:Y:S02]  /*162a0*/  PRMT R37, R20, 0x7054, R37 ;  /* 0x0000705414257816 */ /* 0x000fe40000000025 */
[----:B------:R-:W-:Y:S02]  /*162b0*/  PRMT R41, R40, 0x7054, R41 ;  /* 0x0000705428297816 */ /* 0x000fe40000000029 */
[----:B------:R-:W-:Y:S02]  /*162c0*/  SHF.R.U32.HI R20, RZ, 0x10, R8 ;  /* 0x00000010ff147819 */ /* 0x000fe40000011608 */
[----:B------:R-:W-:Y:S02]  /*162d0*/  SHF.R.U32.HI R40, RZ, 0x10, R11 ;  /* 0x00000010ff287819 */ /* 0x000fe4000001160b */
[----:B------:R-:W-:-:S02]  /*162e0*/  LOP3.LUT R36, R36, 0xff, RZ, 0xc0, !PT ;  /* 0x000000ff24247812 */ /* 0x000fc400078ec0ff */
[----:B------:R-:W-:Y:S02]  /*162f0*/  PRMT R39, R38, 0x7054, R39 ;  /* 0x0000705426277816 */ /* 0x000fe40000000027 */
[----:B------:R-:W-:Y:S02]  /*16300*/  SHF.R.U32.HI R38, RZ, 0x10, R10 ;  /* 0x00000010ff267819 */ /* 0x000fe4000001160a */
[----:B------:R-:W-:Y:S02]  /*16310*/  LOP3.LUT R20, R20, 0xff, RZ, 0xc0, !PT ;  /* 0x000000ff14147812 */ /* 0x000fe400078ec0ff */
[----:B------:R-:W-:Y:S02]  /*16320*/  LOP3.LUT R40, R40, 0xff, RZ, 0xc0, !PT ;  /* 0x000000ff28287812 */ /* 0x000fe400078ec0ff */
[----:B------:R-:W-:Y:S02]  /*16330*/  PRMT R49, R36, 0x7054, R45 ;  /* 0x0000705424317816 */ /* 0x000fe4000000002d */
[----:B------:R-:W-:-:S02]  /*16340*/  LOP3.LUT R38, R38, 0xff, RZ, 0xc0, !PT ;  /* 0x000000ff26267812 */ /* 0x000fc400078ec0ff */
[----:B------:R-:W-:Y:S02]  /*16350*/  PRMT R43, R20, 0x7054, R43 ;  /* 0x00007054142b7816 */ /* 0x000fe4000000002b */
[----:B------:R-:W-:Y:S02]  /*16360*/  PRMT R53, R40, 0x7054, R53 ;  /* 0x0000705428357816 */ /* 0x000fe40000000035 */
[----:B------:R-:W-:Y:S02]  /*16370*/  LOP3.LUT R49, R49, 0xff000000, R9, 0xf8, !PT ;  /* 0xff00000031317812 */ /* 0x000fe400078ef809 */
[----:B------:R-:W-:Y:S02]  /*16380*/  PRMT R51, R38, 0x7054, R47 ;  /* 0x0000705426337816 */ /* 0x000fe4000000002f */
[----:B------:R-:W-:Y:S02]  /*16390*/  LOP3.LUT R21, R21, 0xff000000, R29, 0xf8, !PT ;  /* 0xff00000015157812 */ /* 0x000fe400078ef81d */
[----:B------:R-:W-:-:S02]  /*163a0*/  LOP3.LUT R47, R43, 0xff000000, R8, 0xf8, !PT ;  /* 0xff0000002b2f7812 */ /* 0x000fc400078ef808 */
[----:B------:R-:W-:Y:S02]  /*163b0*/  LOP3.LUT R53, R53, 0xff000000, R11, 0xf8, !PT ;  /* 0xff00000035357812 */ /* 0x000fe400078ef80b */
[----:B------:R-:W-:Y:S02]  /*163c0*/  F2FP.F16.E4M3.UNPACK_B R43, R49 ;  /* 0x00000031ff2b723e */ /* 0x000fe400020006ff */
[----:B0-----:R-:W-:Y:S02]  /*163d0*/  F2FP.F16.E4M3.UNPACK_B R11, R25 ;  /* 0x00000019ff0b723e */ /* 0x001fe400020006ff */
[----:B------:R-:W-:Y:S01]  /*163e0*/  LOP3.LUT R45, R41, 0xff000000, R31, 0xf8, !PT ;  /* 0xff000000292d7812 */ /* 0x000fe200078ef81f */
[----:B------:R-:W-:Y:S01]  /*163f0*/  HADD2.F32 R48, -RZ, R43.H0_H0 ;  /* 0x2000002bff307230 */ /* 0x000fe20000004100 */
[----:B------:R-:W-:Y:S02]  /*16400*/  F2FP.F16.E4M3.UNPACK_B R41, R21 ;  /* 0x00000015ff29723e */ /* 0x000fe400020006ff */
[----:B------:R-:W-:-:S02]  /*16410*/  LOP3.LUT R20, R39, 0xff000000, R30, 0xf8, !PT ;  /* 0xff00000027147812 */ /* 0x000fc400078ef81e */
[----:B------:R-:W-:Y:S01]  /*16420*/  LOP3.LUT R8, R51, 0xff000000, R10, 0xf8, !PT ;  /* 0xff00000033087812 */ /* 0x000fe200078ef80a */
[--C-:B------:R-:W-:Y:S01]  /*16430*/  HADD2.F32 R46, -RZ, R41.reuse.H0_H0 ;  /* 0x20000029ff2e7230 */ /* 0x100fe20000004100 */
[----:B------:R-:W-:Y:S01]  /*16440*/  LOP3.LUT R42, R37, 0xff000000, R28, 0xf8, !PT ;  /* 0xff000000252a7812 */ /* 0x000fe200078ef81c */
[----:B------:R-:W-:Y:S01]  /*16450*/  HADD2.F32 R41, -RZ, R41.H1_H1 ;  /* 0x30000029ff297230 */ /* 0x000fe20000004100 */
[-C--:B------:R-:W-:Y:S02]  /*16460*/  F2FP.F16.E4M3.UNPACK_B R39, R27.reuse ;  /* 0x0000001bff27723e */ /* 0x080fe400020006ff */
[----:B------:R-:W-:Y:S02]  /*16470*/  F2FP.F16.E4M3.UNPACK_B R40, R27.H1 ;  /* 0x0000001bff28723e */ /* 0x000fe400030006ff */
[-C--:B------:R-:W-:Y:S02]  /*16480*/  F2FP.F16.E4M3.UNPACK_B R27, R24.reuse ;  /* 0x00000018ff1b723e */ /* 0x080fe400020006ff */
[----:B------:R-:W-:-:S02]  /*16490*/  F2FP.F16.E4M3.UNPACK_B R37, R24.H1 ;  /* 0x00000018ff25723e */ /* 0x000fc400030006ff */
[----:B------:R-:W-:Y:S02]  /*164a0*/  F2FP.F16.E4M3.UNPACK_B R25, R25.H1 ;  /* 0x00000019ff19723e */ /* 0x000fe400030006ff */
[----:B------:R-:W-:Y:S02]  /*164b0*/  F2FP.F16.E4M3.UNPACK_B R38, R26.H1 ;  /* 0x0000001aff26723e */ /* 0x000fe400030006ff */
[----:B------:R-:W-:Y:S01]  /*164c0*/  F2FP.F16.E4M3.UNPACK_B R49, R49.H1 ;  /* 0x00000031ff31723e */ /* 0x000fe200030006ff */
[----:B---3--:R-:W0:Y:S02]  /*164d0*/  LDS.128 R4, [R61+0x14400] ;  /* 0x014400003d047984 */ /* 0x008e240000000c00 */
[-C--:B0-----:R-:W-:Y:S02]  /*164e0*/  F2FP.F16.E4M3.UNPACK_B R10, R5.reuse ;  /* 0x00000005ff0a723e */ /* 0x081fe400020006ff */
[----:B------:R-:W-:Y:S01]  /*164f0*/  F2FP.F16.E4M3.UNPACK_B R30, R5.H1 ;  /* 0x00000005ff1e723e */ /* 0x000fe200030006ff */
[--C-:B------:R-:W-:Y:S01]  /*16500*/  HADD2.F32 R5, -RZ, R11.reuse.H0_H0 ;  /* 0x2000000bff057230 */ /* 0x100fe20000004100 */
[-C--:B------:R-:W-:Y:S01]  /*16510*/  F2FP.F16.E4M3.UNPACK_B R31, R7.reuse ;  /* 0x00000007ff1f723e */ /* 0x080fe200020006ff */
[--C-:B------:R-:W-:Y:S01]  /*16520*/  HADD2.F32 R9, -RZ, R10.reuse.H0_H0 ;  /* 0x2000000aff097230 */ /* 0x100fe20000004100 */
[----:B------:R-:W-:Y:S01]  /*16530*/  F2FP.F16.E4M3.UNPACK_B R36, R7.H1 ;  /* 0x00000007ff24723e */ /* 0x000fe200030006ff */
[----:B------:R-:W-:Y:S01]  /*16540*/  HADD2.F32 R11, -RZ, R11.H1_H1 ;  /* 0x3000000bff0b7230 */ /* 0x000fe20000004100 */
[----:B------:R-:W-:Y:S01]  /*16550*/  F2FP.F16.E4M3.UNPACK_B R28, R4 ;  /* 0x00000004ff1c723e */ /* 0x000fe200020006ff */
[C---:B------:R-:W-:Y:S01]  /*16560*/  FMUL.FTZ R24, R5.reuse, R48 ;  /* 0x0000003005187220 */ /* 0x040fe20000410000 */
[----:B------:R-:W-:Y:S01]  /*16570*/  F2FP.F16.E4M3.UNPACK_B R29, R4.H1 ;  /* 0x00000004ff1d723e */ /* 0x000fe200030006ff */
[----:B------:R-:W-:Y:S01]  /*16580*/  FMUL.FTZ R51, R5, R46 ;  /* 0x0000002e05337220 */ /* 0x000fe20000410000 */
[----:B------:R-:W-:Y:S01]  /*16590*/  F2FP.F16.E4M3.UNPACK_B R4, R6 ;  /* 0x00000006ff04723e */ /* 0x000fe200020006ff */
[C---:B------:R-:W-:Y:S01]  /*165a0*/  FFMA.FTZ R5, R9.reuse, R46, -R24 ;  /* 0x0000002e09057223 */ /* 0x040fe20000010818 */
[----:B------:R-:W-:Y:S01]  /*165b0*/  F2FP.F16.E4M3.UNPACK_B R7, R6.H1 ;  /* 0x00000006ff07723e */ /* 0x000fe200030006ff */
[----:B------:R-:W-:Y:S01]  /*165c0*/  HADD2.F32 R46, -RZ, R43.H1_H1 ;  /* 0x3000002bff2e7230 */ /* 0x000fe20000004100 */
[----:B------:R-:W-:Y:S01]  /*165d0*/  F2FP.F16.E4M3.UNPACK_B R6, R26 ;  /* 0x0000001aff06723e */ /* 0x000fe200020006ff */
[----:B------:R-:W-:Y:S01]  /*165e0*/  FFMA.FTZ R9, R9, R48, R51 ;  /* 0x0000003009097223 */ /* 0x000fe20000010033 */
[----:B------:R-:W-:Y:S01]  /*165f0*/  F2FP.F16.E4M3.UNPACK_B R26, R21.H1 ;  /* 0x00000015ff1a723e */ /* 0x000fe200030006ff */
[----:B------:R-:W-:-:S02]  /*16600*/  HADD2.F32 R24, -RZ, R10.H1_H1 ;  /* 0x3000000aff187230 */ /* 0x000fc40000004100 */
[C---:B------:R-:W-:Y:S01]  /*16610*/  FMUL.FTZ R51, R11.reuse, R46 ;  /* 0x0000002e0b337220 */ /* 0x040fe20000410000 */
[----:B------:R-:W-:Y:S02]  /*16620*/  HADD2.F32 R48, -RZ, R49.H0_H0 ;  /* 0x20000031ff307230 */ /* 0x000fe40000004100 */
[----:B------:R-:W-:Y:S01]  /*16630*/  FMUL.FTZ R11, R11, R41 ;  /* 0x000000290b0b7220 */ /* 0x000fe20000410000 */
[----:B------:R-:W-:Y:S02]  /*16640*/  HADD2.F32 R10, -RZ, R25.H0_H0 ;  /* 0x20000019ff0a7230 */ /* 0x000fe40000004100 */
[----:B------:R-:W-:Y:S02]  /*16650*/  HADD2.F32 R43, -RZ, R26.H0_H0 ;  /* 0x2000001aff2b7230 */ /* 0x000fe40000004100 */
[----:B------:R-:W-:Y:S02]  /*16660*/  HADD2.F32 R21, -RZ, R30.H0_H0 ;  /* 0x2000001eff157230 */ /* 0x000fe40000004100 */
[----:B------:R-:W-:Y:S01]  /*16670*/  FMUL.FTZ R50, R10, R48 ;  /* 0x000000300a327220 */ /* 0x000fe20000410000 */
[----:B------:R-:W-:-:S02]  /*16680*/  HADD2.F32 R49, -RZ, R49.H1_H1 ;  /* 0x30000031ff317230 */ /* 0x000fc40000004100 */
[----:B------:R-:W-:Y:S01]  /*16690*/  FMUL.FTZ R55, R10, R43 ;  /* 0x0000002b0a377220 */ /* 0x000fe20000410000 */
[C---:B------:R-:W-:Y:S01]  /*166a0*/  FFMA.FTZ R10, R24.reuse, R41, -R51 ;  /* 0x00000029180a7223 */ /* 0x040fe20000010833 */
[----:B------:R-:W-:Y:S01]  /*166b0*/  FFMA.FTZ R24, R24, R46, R11 ;  /* 0x0000002e18187223 */ /* 0x000fe2000001000b */
[C---:B------:R-:W-:Y:S01]  /*166c0*/  FFMA.FTZ R11, R21.reuse, R43, -R50 ;  /* 0x0000002b150b7223 */ /* 0x040fe20000010832 */
[----:B------:R-:W-:Y:S01]  /*166d0*/  F2FP.F16.E4M3.UNPACK_B R50, R53 ;  /* 0x00000035ff32723e */ /* 0x000fe200020006ff */
[----:B------:R-:W-:Y:S01]  /*166e0*/  HADD2.F32 R43, -RZ, R26.H1_H1 ;  /* 0x3000001aff2b7230 */ /* 0x000fe20000004100 */
[----:B------:R-:W-:Y:S01]  /*166f0*/  F2FP.F16.E4M3.UNPACK_B R46, R45 ;  /* 0x0000002dff2e723e */ /* 0x000fe200020006ff */
[----:B------:R-:W-:Y:S01]  /*16700*/  FFMA.FTZ R21, R21, R48, R55 ;  /* 0x0000003015157223 */ /* 0x000fe20000010037 */
[----:B------:R-:W-:Y:S01]  /*16710*/  HADD2.F32 R26, -RZ, R25.H1_H1 ;  /* 0x30000019ff1a7230 */ /* 0x000fe20000004100 */
[----:B------:R-:W-:Y:S01]  /*16720*/  F2FP.F16.E4M3.UNPACK_B R53, R53.H1 ;  /* 0x00000035ff35723e */ /* 0x000fe200030006ff */
[----:B------:R-:W-:Y:S01]  /*16730*/  HADD2.F32 R52, -RZ, R50.H0_H0 ;  /* 0x20000032ff347230 */ /* 0x000fe20000004100 */
[----:B------:R-:W-:Y:S01]  /*16740*/  F2FP.F16.E4M3.UNPACK_B R45, R45.H1 ;  /* 0x0000002dff2d723e */ /* 0x000fe200030006ff */
        /* <DEDUP_REMOVED lines=9> */
[C---:B------:R-:W-:Y:S01]  /*167e0*/  FFMA.FTZ R56, R30.reuse, R49, R26 ;  /* 0x000000311e387223 */ /* 0x040fe2000001001a */
[----:B------:R-:W-:Y:S02]  /*167f0*/  HADD2.F32 R39, -RZ, R39.H1_H1 ;  /* 0x30000027ff277230 */ /* 0x000fe40000004100 */
[C---:B------:R-:W-:Y:S01]  /*16800*/  FFMA.FTZ R58, R25.reuse, R48, -R58 ;  /* 0x00000030193a7223 */ /* 0x040fe2000001083a */
[----:B------:R-:W-:Y:S02]  /*16810*/  HADD2.F32 R46, -RZ, R46.H1_H1 ;  /* 0x3000002eff2e7230 */ /* 0x000fe40000004100 */
[----:B------:R-:W-:Y:S01]  /*16820*/  FFMA.FTZ R52, R25, R52, R41 ;  /* 0x0000003419347223 */ /* 0x000fe20000010029 */
[----:B------:R-:W-:Y:S01]  /*16830*/  FFMA.FTZ R54, R30, R43, -R51 ;  /* 0x0000002b1e367223 */ /* 0x000fe20000010833 */
[----:B------:R-:W-:Y:S02]  /*16840*/  HADD2.F32 R31, -RZ, R31.H1_H1 ;  /* 0x3000001fff1f7230 */ /* 0x000fe40000004100 */
[----:B------:R-:W-:Y:S01]  /*16850*/  FMUL.FTZ R48, R39, R50 ;  /* 0x0000003227307220 */ /* 0x000fe20000410000 */
[----:B------:R-:W-:-:S02]  /*16860*/  HADD2.F32 R41, -RZ, R53.H0_H0 ;  /* 0x20000035ff297230 */ /* 0x000fc40000004100 */
[-C--:B------:R-:W-:Y:S01]  /*16870*/  FMUL.FTZ R39, R39, R46.reuse ;  /* 0x0000002e27277220 */ /* 0x080fe20000410000 */
[----:B------:R-:W-:Y:S02]  /*16880*/  HADD2.F32 R26, -RZ, R40.H0_H0 ;  /* 0x20000028ff1a7230 */ /* 0x000fe40000004100 */
[C---:B------:R-:W-:Y:S01]  /*16890*/  FFMA.FTZ R51, R31.reuse, R46, -R48 ;  /* 0x0000002e1f337223 */ /* 0x040fe20000010830 */
[--C-:B------:R-:W-:Y:S02]  /*168a0*/  HADD2.F32 R30, -RZ, R45.reuse.H0_H0 ;  /* 0x2000002dff1e7230 */ /* 0x100fe40000004100 */
[----:B------:R-:W-:Y:S01]  /*168b0*/  FFMA.FTZ R55, R31, R50, R39 ;  /* 0x000000321f377223 */ /* 0x000fe20000010027 */
[----:B------:R-:W-:Y:S02]  /*168c0*/  HADD2.F32 R25, -RZ, R36.H0_H0 ;  /* 0x20000024ff197230 */ /* 0x000fe40000004100 */
[----:B------:R-:W-:Y:S01]  /*168d0*/  FMUL.FTZ R60, R26, R41 ;  /* 0x000000291a3c7220 */ /* 0x000fe20000410000 */
[----:B------:R-:W-:-:S02]  /*168e0*/  HADD2.F32 R45, -RZ, R45.H1_H1 ;  /* 0x3000002dff2d7230 */ /* 0x000fc40000004100 */
[-C--:B------:R-:W-:Y:S01]  /*168f0*/  FMUL.FTZ R26, R26, R30.reuse ;  /* 0x0000001e1a1a7220 */ /* 0x080fe20000410000 */
[----:B------:R-:W-:Y:S01]  /*16900*/  F2FP.F16.E4M3.UNPACK_B R39, R47.H1 ;  /* 0x0000002fff27723e */ /* 0x000fe200030006ff */
[----:B------:R-:W-:Y:S02]  /*16910*/  HADD2.F32 R53, -RZ, R53.H1_H1 ;  /* 0x30000035ff357230 */ /* 0x000fe40000004100 */
[C---:B------:R-:W-:Y:S01]  /*16920*/  FFMA.FTZ R60, R25.reuse, R30, -R60 ;  /* 0x0000001e193c7223 */ /* 0x040fe2000001083c */
[----:B------:R-:W-:Y:S02]  /*16930*/  HADD2.F32 R40, -RZ, R40.H1_H1 ;  /* 0x30000028ff287230 */ /* 0x000fe40000004100 */
[----:B------:R-:W-:Y:S01]  /*16940*/  FFMA.FTZ R57, R25, R41, R26 ;  /* 0x0000002919397223 */ /* 0x000fe2000001001a */
[----:B------:R-:W-:Y:S01]  /*16950*/  F2FP.F16.E4M3.UNPACK_B R30, R42.H1 ;  /* 0x0000002aff1e723e */ /* 0x000fe200030006ff */
[----:B------:R-:W-:Y:S01]  /*16960*/  HADD2.F32 R36, -RZ, R36.H1_H1 ;  /* 0x30000024ff247230 */ /* 0x000fe20000004100 */
[----:B------:R-:W-:Y:S01]  /*16970*/  F2FP.F16.E4M3.UNPACK_B R47, R47 ;  /* 0x0000002fff2f723e */ /* 0x000fe200020006ff */
[----:B------:R-:W-:-:S02]  /*16980*/  HADD2.F32 R41, -RZ, R39.H0_H0 ;  /* 0x20000027ff297230 */ /* 0x000fc40000004100 */
[C---:B------:R-:W-:Y:S01]  /*16990*/  FMUL.FTZ R43, R40.reuse, R53 ;  /* 0x00000035282b7220 */ /* 0x040fe20000410000 */
[----:B------:R-:W-:Y:S02]  /*169a0*/  HADD2.F32 R26, -RZ, R37.H0_H0 ;  /* 0x20000025ff1a7230 */ /* 0x000fe40000004100 */
[-C--:B------:R-:W-:Y:S01]  /*169b0*/  FMUL.FTZ R46, R40, R45.reuse ;  /* 0x0000002d282e7220 */ /* 0x080fe20000410000 */
[----:B------:R-:W-:Y:S02]  /*169c0*/  HADD2.F32 R31, -RZ, R30.H0_H0 ;  /* 0x2000001eff1f7230 */ /* 0x000fe40000004100 */
[C---:B------:R-:W-:Y:S01]  /*169d0*/  FFMA.FTZ R59, R36.reuse, R45, -R43 ;  /* 0x0000002d243b7223 */ /* 0x040fe2000001082b */
[----:B------:R-:W-:Y:S02]  /*169e0*/  HADD2.F32 R25, -RZ, R29.H0_H0 ;  /* 0x2000001dff197230 */ /* 0x000fe40000004100 */
[----:B------:R-:W-:Y:S01]  /*169f0*/  FFMA.FTZ R62, R36, R53, R46 ;  /* 0x00000035243e7223 */ /* 0x000fe2000001002e */
[----:B------:R-:W-:Y:S01]  /*16a00*/  FMUL.FTZ R40, R26, R41 ;  /* 0x000000291a287220 */ /* 0x000fe20000410000 */
[----:B------:R-:W-:-:S02]  /*16a10*/  HADD2.F32 R36, -RZ, R39.H1_H1 ;  /* 0x30000027ff247230 */ /* 0x000fc40000004100 */
[-C--:B------:R-:W-:Y:S01]  /*16a20*/  FMUL.FTZ R26, R26, R31.reuse ;  /* 0x0000001f1a1a7220 */ /* 0x080fe20000410000 */
        /* <DEDUP_REMOVED lines=9> */
[C---:B------:R-:W-:Y:S01]  /*16ac0*/  FFMA.FTZ R46, R29.reuse, R30, -R40 ;  /* 0x0000001e1d2e7223 */ /* 0x040fe20000010828 */
[----:B------:R-:W-:Y:S02]  /*16ad0*/  HADD2.F32 R26, -RZ, R27.H0_H0 ;  /* 0x2000001bff1a7230 */ /* 0x000fe40000004100 */
[----:B------:R-:W-:Y:S01]  /*16ae0*/  FFMA.FTZ R48, R29, R36, R37 ;  /* 0x000000241d307223 */ /* 0x000fe20000010025 */
[----:B------:R-:W-:Y:S01]  /*16af0*/  HADD2.F32 R29, -RZ, R42.H0_H0 ;  /* 0x2000002aff1d7230 */ /* 0x000fe20000004100 */
[----:B------:R-:W-:Y:S01]  /*16b00*/  F2FP.SATFINITE.E4M3.F32.PACK_AB_MERGE_C R11, R54, R11, RZ ;  /* 0x0000000b360b723e */ /* 0x000fe200048070ff */
        /* <DEDUP_REMOVED lines=25> */
[----:B------:R-:W-:Y:S01]  /*16ca0*/  F2FP.SATFINITE.E4M3.F32.PACK_AB_MERGE_C R21, R56, R21, RZ ;  /* 0x000000153815723e */ /* 0x000fe200048070ff */
        /* <DEDUP_REMOVED lines=19> */
[----:B------:R-:W-:-:S02]  /*16de0*/  HADD2.F32 R8, -RZ, R6.H1_H1 ;  /* 0x30000006ff087230 */ /* 0x000fc40000004100 */
        /* <DEDUP_REMOVED lines=20> */
.L_x_2835:
[----:B------:R-:W-:Y:S05]  /*16f30*/  BSYNC B1 ;  /* 0x0000000000017941 */ /* 0x000fea0003800000 */
.L_x_2834:
[----:B------:R-:W-:Y:S05]  /*16f40*/  @P2 BRA `(.L_x_2816) ;  /* 0x0000000c00dc2947 */ /* 0x000fea0003800000 */
[----:B------:R-:W4:Y:S01]  /*16f50*/  LDL R51, [R1+0x40] ;  /* 0x0000400001337983 */ /* 0x000f220000100800 */
        /* <DEDUP_REMOVED lines=24> */
[----:B------:R-:W-:-:S02]  /*170e0*/  SHF.R.U32.HI R6, RZ, 0x8, R35 ;  /* 0x00000008ff067819 */ /* 0x000fc40000011623 */
[----:B------:R-:W-:Y:S01]  /*170f0*/  PRMT R29, R8, 0x7604, R7 ;  /* 0x00007604081d7816 */ /* 0x000fe20000000007 */
        /* <DEDUP_REMOVED lines=8> */
[----:B------:R-:W-:Y:S02]  /*17180*/  SHF.R.U32.HI R31, RZ, 0x8, R15 ;  /* 0x00000008ff1f7819 */ /* 0x000fe4000001160f */
[----:B------:R-:W-:Y:S02]  /*17190*/  LOP3.LUT R27, R14, 0xff, RZ, 0xc0, !PT ;  /* 0x000000ff0e1b7812 */ /* 0x000fe400078ec0ff */
[----:B------:R-:W-:Y:S02]  /*171a0*/  LOP3.LUT R28, R28, 0xff, RZ, 0xc0, !PT ;  /* 0x000000ff1c1c7812 */ /* 0x000fe400078ec0ff */
[----:B------:R-:W-:Y:S02]  /*171b0*/  LOP3.LUT R30, R15, 0xff, RZ, 0xc0, !PT ;  /* 0x000000ff0f1e7812 */ /* 0x000fe400078ec0ff */
[----:B------:R-:W-:-:S02]  /*171c0*/  LOP3.LUT R31, R31, 0xff, RZ, 0xc0, !PT ;  /* 0x000000ff1f1f7812 */ /* 0x000fc400078ec0ff */
[----:B------:R-:W-:Y:S02]  /*171d0*/  LOP3.LUT R26, R13, 0xff, RZ, 0xc0, !PT ;  /* 0x000000ff0d1a7812 */ /* 0x000fe400078ec0ff */
[----:B----4-:R-:W-:Y:S02]  /*171e0*/  PRMT R37, R28, 0x7604, R27 ;  /* 0x000076041c257816 */ /* 0x010fe4000000001b */
[----:B------:R-:W-:Y:S02]  /*171f0*/  PRMT R30, R31, 0x7604, R30 ;  /* 0x000076041f1e7816 */ /* 0x000fe4000000001e */
[----:B------:R-:W-:Y:S02]  /*17200*/  SHF.R.U32.HI R27, RZ, 0x10, R35 ;  /* 0x00000010ff1b7819 */ /* 0x000fe40000011623 */
[----:B------:R-:W-:Y:S02]  /*17210*/  PRMT R26, R3, 0x7604, R26 ;  /* 0x00007604031a7816 */ /* 0x000fe4000000001a */
[----:B------:R-:W-:Y:S01]  /*17220*/  SHF.R.U32.HI R31, RZ, 0x10, R13 ;  /* 0x00000010ff1f7819 */ /* 0x000fe2000001160d */
[----:B------:R-:W-:Y:S01]  /*17230*/  IMAD.U32 R27, R27, 0x10000, RZ ;  /* 0x000100001b1b7824 */ /* 0x000fe200078e00ff */
[----:B------:R-:W-:-:S02]  /*17240*/  SHF.R.U32.HI R3, RZ, 0x10, R33 ;  /* 0x00000010ff037819 */ /* 0x000fc40000011621 */
[----:B------:R-:W-:Y:S01]  /*17250*/  SHF.R.U32.HI R39, RZ, 0x10, R15 ;  /* 0x00000010ff277819 */ /* 0x000fe2000001160f */
[----:B------:R-:W-:Y:S01]  /*17260*/  IMAD.U32 R31, R31, 0x10000, RZ ;  /* 0x000100001f1f7824 */ /* 0x000fe200078e00ff */
[----:B------:R-:W-:Y:S01]  /*17270*/  LOP3.LUT R27, R24, 0xff0000, R27, 0xf8, !PT ;  /* 0x00ff0000181b7812 */ /* 0x000fe200078ef81b */
[----:B------:R-:W-:Y:S01]  /*17280*/  IMAD.U32 R3, R3, 0x10000, RZ ;  /* 0x0001000003037824 */ /* 0x000fe200078e00ff */
[----:B------:R-:W-:Y:S02]  /*17290*/  SHF.L.U32 R39, R39, 0x10, RZ ;  /* 0x0000001027277819 */ /* 0x000fe400000006ff */
        /* <DEDUP_REMOVED lines=9> */
[----:B------:R-:W-:Y:S02]  /*17330*/  LOP3.LUT R20, R25, 0xff000000, R34, 0xf8, !PT ;  /* 0xff00000019147812 */ /* 0x000fe400078ef822 */
[----:B------:R-:W-:Y:S02]  /*17340*/  F2FP.F16.E4M3.UNPACK_B R38, R35 ;  /* 0x00000023ff26723e */ /* 0x000fe400020006ff */
[----:B0-----:R-:W-:Y:S02]  /*17350*/  F2FP.F16.E4M3.UNPACK_B R27, R9 ;  /* 0x00000009ff1b723e */ /* 0x001fe400020006ff */
[----:B------:R-:W-:Y:S02]  /*17360*/  F2FP.F16.E4M3.UNPACK_B R34, R33 ;  /* 0x00000021ff22723e */ /* 0x000fe400020006ff */
[----:B------:R-:W-:Y:S02]  /*17370*/  LOP3.LUT R37, R29, 0xff000000, R12, 0xf8, !PT ;  /* 0xff0000001d257812 */ /* 0x000fe400078ef80c */
[----:B------:R-:W-:-:S02]  /*17380*/  LOP3.LUT R21, R21, 0xff0000, R32, 0xf8, !PT ;  /* 0x00ff000015157812 */ /* 0x000fc400078ef820 */
[----:B------:R-:W-:Y:S02]  /*17390*/  LOP3.LUT R12, R3, 0xff000000, R14, 0xf8, !PT ;  /* 0xff000000030c7812 */ /* 0x000fe400078ef80e */
[----:B------:R-:W-:Y:S01]  /*173a0*/  LOP3.LUT R40, R39, 0xff000000, R15, 0xf8, !PT ;  /* 0xff00000027287812 */ /* 0x000fe200078ef80f */
[--C-:B------:R-:W-:Y:S01]  /*173b0*/  HADD2.F32 R39, -RZ, R38.reuse.H0_H0 ;  /* 0x20000026ff277230 */ /* 0x100fe20000004100 */
[----:B------:R-:W-:Y:S01]  /*173c0*/  LOP3.LUT R32, R21, 0xff000000, R32, 0xf8, !PT ;  /* 0xff00000015207812 */ /* 0x000fe200078ef820 */
[----:B------:R-:W-:Y:S01]  /*173d0*/  HADD2.F32 R38, -RZ, R38.H1_H1 ;  /* 0x30000026ff267230 */ /* 0x000fe20000004100 */
[----:B------:R-:W-:Y:S02]  /*173e0*/  F2FP.F16.E4M3.UNPACK_B R28, R9.H1 ;  /* 0x00000009ff1c723e */ /* 0x000fe400030006ff */
[-C--:B------:R-:W-:Y:S02]  /*173f0*/  F2FP.F16.E4M3.UNPACK_B R30, R11.reuse ;  /* 0x0000000bff1e723e */ /* 0x080fe400020006ff */
[----:B------:R-:W-:-:S02]  /*17400*/  F2FP.F16.E4M3.UNPACK_B R31, R11.H1 ;  /* 0x0000000bff1f723e */ /* 0x000fc400030006ff */
[-C--:B------:R-:W-:Y:S02]  /*17410*/  F2FP.F16.E4M3.UNPACK_B R11, R8.reuse ;  /* 0x00000008ff0b723e */ /* 0x080fe400020006ff */
[----:B------:R-:W-:Y:S02]  /*17420*/  F2FP.F16.E4M3.UNPACK_B R26, R8.H1 ;  /* 0x00000008ff1a723e */ /* 0x000fe400030006ff */
[----:B------:R-:W-:Y:S02]  /*17430*/  F2FP.F16.E4M3.UNPACK_B R33, R33.H1 ;  /* 0x00000021ff21723e */ /* 0x000fe400030006ff */
[----:B------:R-:W-:Y:S01]  /*17440*/  F2FP.F16.E4M3.UNPACK_B R29, R10.H1 ;  /* 0x0000000aff1d723e */ /* 0x000fe200030006ff */
[----:B------:R-:W0:Y:S02]  /*17450*/  LDS.128 R4, [R51+0x14400] ;  /* 0x0144000033047984 */ /* 0x000e240000000c00 */
[-C--:B0-----:R-:W-:Y:S02]  /*17460*/  F2FP.F16.E4M3.UNPACK_B R24, R7.reuse ;  /* 0x00000007ff18723e */ /* 0x081fe400020006ff */
[----:B------:R-:W-:-:S02]  /*17470*/  F2FP.F16.E4M3.UNPACK_B R25, R7.H1 ;  /* 0x00000007ff19723e */ /* 0x000fc400030006ff */
[-C--:B------:R-:W-:Y:S02]  /*17480*/  F2FP.F16.E4M3.UNPACK_B R14, R5.reuse ;  /* 0x00000005ff0e723e */ /* 0x080fe400020006ff */
[-C--:B------:R-:W-:Y:S02]  /*17490*/  F2FP.F16.E4M3.UNPACK_B R7, R4.reuse ;  /* 0x00000004ff07723e */ /* 0x080fe400020006ff */
[----:B------:R-:W-:Y:S01]  /*174a0*/  F2FP.F16.E4M3.UNPACK_B R13, R4.H1 ;  /* 0x00000004ff0d723e */ /* 0x000fe200030006ff */
[--C-:B------:R-:W-:Y:S01]  /*174b0*/  HADD2.F32 R4, -RZ, R27.reuse.H0_H0 ;  /* 0x2000001bff047230 */ /* 0x100fe20000004100 */
[----:B------:R-:W-:Y:S01]  /*174c0*/  F2FP.F16.E4M3.UNPACK_B R15, R5.H1 ;  /* 0x00000005ff0f723e */ /* 0x000fe200030006ff */
[----:B------:R-:W-:Y:S01]  /*174d0*/  HADD2.F32 R5, -RZ, R34.H0_H0 ;  /* 0x20000022ff057230 */ /* 0x000fe20000004100 */
[-C--:B------:R-:W-:Y:S01]  /*174e0*/  F2FP.F16.E4M3.UNPACK_B R3, R6.reuse ;  /* 0x00000006ff03723e */ /* 0x080fe200020006ff */
[----:B------:R-:W-:Y:S01]  /*174f0*/  HADD2.F32 R27, -RZ, R27.H1_H1 ;  /* 0x3000001bff1b7230 */ /* 0x000fe20000004100 */
[----:B------:R-:W-:Y:S01]  /*17500*/  F2FP.F16.E4M3.UNPACK_B R21, R6.H1 ;  /* 0x00000006ff15723e */ /* 0x000fe200030006ff */
[----:B------:R-:W-:-:S02]  /*17510*/  HADD2.F32 R6, -RZ, R14.H0_H0 ;  /* 0x2000000eff067230 */ /* 0x000fc40000004100 */
[C---:B------:R-:W-:Y:S01]  /*17520*/  FMUL.FTZ R9, R4.reuse, R39 ;  /* 0x0000002704097220 */ /* 0x040fe20000410000 */
[-C--:B------:R-:W-:Y:S01]  /*17530*/  FMUL.FTZ R8, R4, R5.reuse ;  /* 0x0000000504087220 */ /* 0x080fe20000410000 */
[----:B------:R-:W-:Y:S02]  /*17540*/  HADD2.F32 R34, -RZ, R34.H1_H1 ;  /* 0x30000022ff227230 */ /* 0x000fe40000004100 */
[C---:B------:R-:W-:Y:S01]  /*17550*/  FMUL.FTZ R43, R27.reuse, R38 ;  /* 0x000000261b2b7220 */ /* 0x040fe20000410000 */
[C---:B------:R-:W-:Y:S01]  /*17560*/  FFMA.FTZ R5, R6.reuse, R5, -R9 ;  /* 0x0000000506057223 */ /* 0x040fe20000010809 */
[----:B------:R-:W-:Y:S01]  /*17570*/  FFMA.FTZ R9, R6, R39, R8 ;  /* 0x0000002706097223 */ /* 0x000fe20000010008 */
[----:B------:R-:W-:Y:S01]  /*17580*/  F2FP.F16.E4M3.UNPACK_B R39, R35.H1 ;  /* 0x00000023ff27723e */ /* 0x000fe200030006ff */
[----:B------:R-:W-:Y:S02]  /*17590*/  HADD2.F32 R6, -RZ, R28.H0_H0 ;  /* 0x2000001cff067230 */ /* 0x000fe40000004100 */
[----:B------:R-:W-:Y:S01]  /*175a0*/  FMUL.FTZ R27, R27, R34 ;  /* 0x000000221b1b7220 */ /* 0x000fe20000410000 */
[----:B------:R-:W-:Y:S01]  /*175b0*/  HADD2.F32 R35, -RZ, R33.H0_H0 ;  /* 0x20000021ff237230 */ /* 0x000fe20000004100 */
[----:B------:R-:W-:Y:S01]  /*175c0*/  F2FP.F16.E4M3.UNPACK_B R4, R10 ;  /* 0x0000000aff04723e */ /* 0x000fe200020006ff */
[----:B------:R-:W-:-:S02]  /*175d0*/  HADD2.F32 R41, -RZ, R39.H0_H0 ;  /* 0x20000027ff297230 */ /* 0x000fc40000004100 */
[----:B------:R-:W-:Y:S02]  /*175e0*/  HADD2.F32 R14, -RZ, R14.H1_H1 ;  /* 0x3000000eff0e7230 */ /* 0x000fe40000004100 */
[C---:B------:R-:W-:Y:S01]  /*175f0*/  FMUL.FTZ R42, R6.reuse, R35 ;  /* 0x00000023062a7220 */ /* 0x040fe20000410000 */
[----:B------:R-:W-:Y:S02]  /*17600*/  HADD2.F32 R10, -RZ, R15.H0_H0 ;  /* 0x2000000fff0a7230 */ /* 0x000fe40000004100 */
[-C--:B------:R-:W-:Y:S01]  /*17610*/  FMUL.FTZ R45, R6, R41.reuse ;  /* 0x00000029062d7220 */ /* 0x080fe20000410000 */
[----:B------:R-:W-:Y:S02]  /*17620*/  HADD2.F32 R39, -RZ, R39.H1_H1 ;  /* 0x30000027ff277230 */ /* 0x000fe40000004100 */
[C---:B------:R-:W-:Y:S01]  /*17630*/  FFMA.FTZ R6, R14.reuse, R34, -R43 ;  /* 0x000000220e067223 */ /* 0x040fe2000001082b */
[----:B------:R-:W-:Y:S01]  /*17640*/  FFMA.FTZ R8, R14, R38, R27 ;  /* 0x000000260e087223 */ /* 0x000fe2000001001b */
[----:B------:R-:W-:Y:S01]  /*17650*/  F2FP.F16.E4M3.UNPACK_B R34, R40 ;  /* 0x00000028ff22723e */ /* 0x000fe200020006ff */
[----:B------:R-:W-:Y:S01]  /*17660*/  FFMA.FTZ R42, R10, R41, R42 ;  /* 0x000000290a2a7223 */ /* 0x000fe2000001002a */
[----:B------:R-:W-:Y:S01]  /*17670*/  F2FP.F16.E4M3.UNPACK_B R27, R36 ;  /* 0x00000024ff1b723e */ /* 0x000fe200020006ff */
[----:B------:R-:W-:-:S02]  /*17680*/  HADD2.F32 R28, -RZ, R28.H1_H1 ;  /* 0x3000001cff1c7230 */ /* 0x000fc40000004100 */
[----:B------:R-:W-:Y:S01]  /*17690*/  FFMA.FTZ R45, R10, R35, -R45 ;  /* 0x000000230a2d7223 */ /* 0x000fe2000001082d */
[----:B------:R-:W-:Y:S01]  /*176a0*/  HADD2.F32 R41, -RZ, R34.H0_H0 ;  /* 0x20000022ff297230 */ /* 0x000fe20000004100 */
[----:B------:R-:W-:Y:S01]  /*176b0*/  F2FP.F16.E4M3.UNPACK_B R40, R40.H1 ;  /* 0x00000028ff28723e */ /* 0x000fe200030006ff */
[----:B------:R-:W-:Y:S02]  /*176c0*/  HADD2.F32 R14, -RZ, R30.H0_H0 ;  /* 0x2000001eff0e7230 */ /* 0x000fe40000004100 */
[----:B------:R-:W-:Y:S01]  /*176d0*/  FMUL.FTZ R38, R28, R39 ;  /* 0x000000271c267220 */ /* 0x000fe20000410000 */
[----:B------:R-:W-:Y:S01]  /*176e0*/  HADD2.F32 R35, -RZ, R27.H0_H0 ;  /* 0x2000001bff237230 */ /* 0x000fe20000004100 */
[----:B------:R-:W-:Y:S01]  /*176f0*/  F2FP.F16.E4M3.UNPACK_B R36, R36.H1 ;  /* 0x00000024ff24723e */ /* 0x000fe200030006ff */
[----:B------:R-:W-:Y:S02]  /*17700*/  HADD2.F32 R33, -RZ, R33.H1_H1 ;  /* 0x30000021ff217230 */ /* 0x000fe40000004100 */
[----:B------:R-:W-:Y:S01]  /*17710*/  FMUL.FTZ R43, R14, R41 ;  /* 0x000000290e2b7220 */ /* 0x000fe20000410000 */
[----:B------:R-:W-:-:S02]  /*17720*/  HADD2.F32 R15, -RZ, R15.H1_H1 ;  /* 0x3000000fff0f7230 */ /* 0x000fc40000004100 */
[----:B------:R-:W-:Y:S01]  /*17730*/  FMUL.FTZ R14, R14, R35 ;  /* 0x000000230e0e7220 */ /* 0x000fe20000410000 */
[----:B------:R-:W-:Y:S02]  /*17740*/  HADD2.F32 R10, -RZ, R24.H0_H0 ;  /* 0x20000018ff0a7230 */ /* 0x000fe40000004100 */
[-C--:B------:R-:W-:Y:S01]  /*17750*/  FMUL.FTZ R28, R28, R33.reuse ;  /* 0x000000211c1c7220 */ /* 0x080fe20000410000 */
[----:B------:R-:W-:Y:S02]  /*17760*/  HADD2.F32 R30, -RZ, R30.H1_H1 ;  /* 0x3000001eff1e7230 */ /* 0x000fe40000004100 */
[----:B------:R-:W-:Y:S01]  /*17770*/  FFMA.FTZ R38, R15, R33, -R38 ;  /* 0x000000210f267223 */ /* 0x000fe20000010826 */
[----:B------:R-:W-:Y:S02]  /*17780*/  HADD2.F32 R33, -RZ, R34.H1_H1 ;  /* 0x30000022ff217230 */ /* 0x000fe40000004100 */
[C---:B------:R-:W-:Y:S01]  /*17790*/  FFMA.FTZ R43, R10.reuse, R35, -R43 ;  /* 0x000000230a2b7223 */ /* 0x040fe2000001082b */
[----:B------:R-:W-:Y:S01]  /*177a0*/  FFMA.FTZ R41, R10, R41, R14 ;  /* 0x000000290a297223 */ /* 0x000fe2000001000e */
[----:B------:R-:W-:-:S02]  /*177b0*/  HADD2.F32 R27, -RZ, R27.H1_H1 ;  /* 0x3000001bff1b7230 */ /* 0x000fc40000004100 */
[----:B------:R-:W-:Y:S01]  /*177c0*/  FFMA.FTZ R39, R15, R39, R28 ;  /* 0x000000270f277223 */ /* 0x000fe2000001001c */
[----:B------:R-:W-:Y:S02]  /*177d0*/  HADD2.F32 R35, -RZ, R40.H0_H0 ;  /* 0x20000028ff237230 */ /* 0x000fe40000004100 */
[C---:B-1----:R-:W-:Y:S01]  /*177e0*/  FMUL.FTZ R47, R30.reuse, R33 ;  /* 0x000000211e2f7220 */ /* 0x042fe20000410000 */
[----:B------:R-:W-:Y:S02]  /*177f0*/  HADD2.F32 R14, -RZ, R31.H0_H0 ;  /* 0x2000001fff0e7230 */ /* 0x000fe40000004100 */
[----:B------:R-:W-:Y:S01]  /*17800*/  FMUL.FTZ R30, R30, R27 ;  /* 0x0000001b1e1e7220 */ /* 0x000fe20000410000 */
[----:B------:R-:W-:Y:S01]  /*17810*/  HADD2.F32 R24, -RZ, R24.H1_H1 ;  /* 0x30000018ff187230 */ /* 0x000fe20000004100 */
[----:B------:R-:W-:Y:S01]  /*17820*/  F2FP.SATFINITE.E4M3.F32.PACK_AB_MERGE_C R38, R38, R45, RZ ;  /* 0x0000002d2626723e */ /* 0x000fe200048070ff */
[----:B------:R-:W-:Y:S02]  /*17830*/  HADD2.F32 R15, -RZ, R36.H0_H0 ;  /* 0x20000024ff0f7230 */ /* 0x000fe40000004100 */
[----:B------:R-:W-:Y:S01]  /*17840*/  FMUL.FTZ R49, R14, R35 ;  /* 0x000000230e317220 */ /* 0x000fe20000410000 */
[----:B------:R-:W-:-:S02]  /*17850*/  HADD2.F32 R10, -RZ, R25.H0_H0 ;  /* 0x20000019ff0a7230 */ /* 0x000fc40000004100 */
[C---:B------:R-:W-:Y:S01]  /*17860*/  FFMA.FTZ R46, R24.reuse, R27, -R47 ;  /* 0x0000001b182e7223 */ /* 0x040fe2000001082f */
[----:B------:R-:W-:Y:S01]  /*17870*/  FFMA.FTZ R48, R24, R33, R30 ;  /* 0x0000002118307223 */ /* 0x000fe2000001001e */
[----:B------:R-:W-:Y:S01]  /*17880*/  FMUL.FTZ R14, R14, R15 ;  /* 0x0000000f0e0e7220 */ /* 0x000fe20000410000 */
[----:B------:R-:W-:Y:S01]  /*17890*/  F2FP.F16.E4M3.UNPACK_B R24, R37.H1 ;  /* 0x00000025ff18723e */ /* 0x000fe200030006ff */
[C---:B------:R-:W-:Y:S01]  /*178a0*/  FFMA.FTZ R49, R10.reuse, R15, -R49 ;  /* 0x0000000f0a317223 */ /* 0x040fe20000010831 */
[-C--:B------:R-:W-:Y:S01]  /*178b0*/  F2FP.F16.E4M3.UNPACK_B R15, R32.reuse.H1 ;  /* 0x00000020ff0f723e */ /* 0x080fe200030006ff */
[----:B------:R-:W-:Y:S01]  /*178c0*/  FFMA.FTZ R47, R10, R35, R14 ;  /* 0x000000230a2f7223 */ /* 0x000fe2000001000e */
[----:B------:R-:W-:Y:S01]  /*178d0*/  HADD2.F32 R36, -RZ, R36.H1_H1 ;  /* 0x30000024ff247230 */ /* 0x000fe20000004100 */
[----:B------:R-:W-:Y:S01]  /*178e0*/  F2FP.F16.E4M3.UNPACK_B R37, R37 ;  /* 0x00000025ff25723e */ /* 0x000fe200020006ff */
[----:B------:R-:W-:Y:S01]  /*178f0*/  HADD2.F32 R40, -RZ, R40.H1_H1 ;  /* 0x30000028ff287230 */ /* 0x000fe20000004100 */
[----:B------:R-:W-:Y:S01]  /*17900*/  F2FP.F16.E4M3.UNPACK_B R32, R32 ;  /* 0x00000020ff20723e */ /* 0x000fe200020006ff */
[----:B------:R-:W-:Y:S01]  /*17910*/  HADD2.F32 R31, -RZ, R31.H1_H1 ;  /* 0x3000001fff1f7230 */ /* 0x000fe20000004100 */
[----:B------:R-:W-:Y:S01]  /*17920*/  F2FP.SATFINITE.E4M3.F32.PACK_AB_MERGE_C R39, R39, R42, RZ ;  /* 0x0000002a2727723e */ /* 0x000fe200048070ff */
[----:B------:R-:W-:Y:S01]  /*17930*/  HADD2.F32 R33, -RZ, R24.H0_H0 ;  /* 0x20000018ff217230 */ /* 0x000fe20000004100 */
[----:B------:R-:W-:Y:S01]  /*17940*/  F2FP.SATFINITE.E4M3.F32.PACK_AB_MERGE_C R5, R6, R5, R38 ;  /* 0x000000050605723e */ /* 0x000fe20004807026 */
        /* <DEDUP_REMOVED lines=12> */
[----:B------:R-:W-:Y:S02]  /*17a10*/  HADD2.F32 R15, -RZ, R15.H1_H1 ;  /* 0x3000000fff0f7230 */ /* 0x000fe40000004100 */
[C---:B------:R-:W-:Y:S01]  /*17a20*/  FFMA.FTZ R50, R25.reuse, R36, -R28 ;  /* 0x0000002419327223 */ /* 0x040fe2000001081c */
[----:B------:R-:W-:Y:S02]  /*17a30*/  HADD2.F32 R13, -RZ, R13.H1_H1 ;  /* 0x3000000dff0d7230 */ /* 0x000fe40000004100 */
[----:B------:R-:W-:Y:S01]  /*17a40*/  FFMA.FTZ R40, R25, R40, R35 ;  /* 0x0000002819287223 */ /* 0x000fe20000010023 */
[C---:B------:R-:W-:Y:S01]  /*17a50*/  FMUL.FTZ R10, R26.reuse, R24 ;  /* 0x000000181a0a7220 */ /* 0x040fe20000410000 */
[----:B------:R-:W-:Y:S01]  /*17a60*/  FMUL.FTZ R27, R26, R15 ;  /* 0x0000000f1a1b7220 */ /* 0x000fe20000410000 */
[----:B------:R-:W-:Y:S01]  /*17a70*/  HADD2.F32 R25, -RZ, R37.H0_H0 ;  /* 0x20000025ff197230 */ /* 0x000fe20000004100 */
[----:B------:R-:W-:Y:S01]  /*17a80*/  F2FP.SATFINITE.E4M3.F32.PACK_AB_MERGE_C R9, R8, R9, R39 ;  /* 0x000000090809723e */ /* 0x000fe20004807027 */
[----:B------:R-:W-:-:S02]  /*17a90*/  HADD2.F32 R14, -RZ, R11.H0_H0 ;  /* 0x2000000bff0e7230 */ /* 0x000fc40000004100 */
[C---:B------:R-:W-:Y:S01]  /*17aa0*/  FFMA.FTZ R35, R13.reuse, R15, -R10 ;  /* 0x0000000f0d237223 */ /* 0x040fe2000001080a */
[----:B------:R-:W-:Y:S01]  /*17ab0*/  FFMA.FTZ R34, R13, R24, R27 ;  /* 0x000000180d227223 */ /* 0x000fe2000001001b */
[----:B------:R-:W-:Y:S02]  /*17ac0*/  HADD2.F32 R13, -RZ, R32.H0_H0 ;  /* 0x20000020ff0d7230 */ /* 0x000fe40000004100 */
        /* <DEDUP_REMOVED lines=25> */
[----:B------:R-:W-:Y:S01]  /*17c60*/  HADD2.F32 R14, -RZ, R13.H1_H1 ;  /* 0x3000000dff0e7230 */ /* 0x000fe20000004100 */
[----:B------:R-:W-:Y:S01]  /*17c70*/  F2FP.F16.E4M3.UNPACK_B R20, R20 ;  /* 0x00000014ff14723e */ /* 0x000fe200020006ff */
[----:B------:R-:W-:-:S02]  /*17c80*/  HADD2.F32 R21, -RZ, R21.H1_H1 ;  /* 0x30000015ff157230 */ /* 0x000fc40000004100 */
[----:B------:R-:W-:Y:S01]  /*17c90*/  FMUL.FTZ R36, R29, R24 ;  /* 0x000000181d247220 */ /* 0x000fe20000410000 */
[----:B------:R-:W-:Y:S01]  /*17ca0*/  FFMA.FTZ R25, R7, R25, R10 ;  /* 0x0000001907197223 */ /* 0x000fe2000001000a */
[-C--:B------:R-:W-:Y:S01]  /*17cb0*/  FMUL.FTZ R11, R29, R14.reuse ;  /* 0x0000000e1d0b7220 */ /* 0x080fe20000410000 */
[----:B------:R-:W-:Y:S02]  /*17cc0*/  HADD2.F32 R13, -RZ, R12.H0_H0 ;  /* 0x2000000cff0d7230 */ /* 0x000fe40000004100 */
[C---:B------:R-:W-:Y:S01]  /*17cd0*/  FFMA.FTZ R29, R21.reuse, R14, -R36 ;  /* 0x0000000e151d7223 */ /* 0x040fe20000010824 */
[----:B------:R-:W-:Y:S02]  /*17ce0*/  HADD2.F32 R7, -RZ, R4.H0_H0 ;  /* 0x20000004ff077230 */ /* 0x000fe40000004100 */
[----:B------:R-:W-:Y:S01]  /*17cf0*/  FFMA.FTZ R36, R21, R24, R11 ;  /* 0x0000001815247223 */ /* 0x000fe2000001000b */
[----:B------:R-:W-:Y:S01]  /*17d00*/  HADD2.F32 R11, -RZ, R20.H0_H0 ;  /* 0x20000014ff0b7230 */ /* 0x000fe20000004100 */
[----:B------:R-:W-:Y:S01]  /*17d10*/  F2FP.SATFINITE.E4M3.F32.PACK_AB_MERGE_C R33, R34, R33, RZ ;  /* 0x000000212221723e */ /* 0x000fe200048070ff */
[----:B------:R-:W-:-:S02]  /*17d20*/  HADD2.F32 R12, -RZ, R12.H1_H1 ;  /* 0x3000000cff0c7230 */ /* 0x000fc40000004100 */
[C---:B------:R-:W-:Y:S01]  /*17d30*/  FMUL.FTZ R15, R7.reuse, R13 ;  /* 0x0000000d070f7220 */ /* 0x040fe20000410000 */
[----:B------:R-:W-:Y:S02]  /*17d40*/  HADD2.F32 R10, -RZ, R4.H1_H1 ;  /* 0x30000004ff0a7230 */ /* 0x000fe40000004100 */
[----:B------:R-:W-:Y:S01]  /*17d50*/  FMUL.FTZ R14, R7, R11 ;  /* 0x0000000b070e7220 */ /* 0x000fe20000410000 */
[----:B------:R-:W-:Y:S01]  /*17d60*/  HADD2.F32 R20, -RZ, R20.H1_H1 ;  /* 0x30000014ff147230 */ /* 0x000fe20000004100 */
[----:B------:R-:W-:Y:S01]  /*17d70*/  F2FP.SATFINITE.E4M3.F32.PACK_AB_MERGE_C R29, R29, R32, RZ ;  /* 0x000000201d1d723e */ /* 0x000fe200048070ff */
[--C-:B------:R-:W-:Y:S02]  /*17d80*/  HADD2.F32 R4, -RZ, R3.reuse.H0_H0 ;  /* 0x20000003ff047230 */ /* 0x100fe40000004100 */
[C---:B------:R-:W-:Y:S01]  /*17d90*/  FMUL.FTZ R24, R10.reuse, R12 ;  /* 0x0000000c0a187220 */ /* 0x040fe20000410000 */
[----:B------:R-:W-:Y:S02]  /*17da0*/  HADD2.F32 R3, -RZ, R3.H1_H1 ;  /* 0x30000003ff037230 */ /* 0x000fe40000004100 */
[-C--:B------:R-:W-:Y:S01]  /*17db0*/  FMUL.FTZ R7, R10, R20.reuse ;  /* 0x000000140a077220 */ /* 0x080fe20000410000 */
[----:B------:R-:W-:Y:S01]  /*17dc0*/  F2FP.SATFINITE.E4M3.F32.PACK_AB_MERGE_C R25, R36, R25, RZ ;  /* 0x000000192419723e */ /* 0x000fe200048070ff */
        /* <DEDUP_REMOVED lines=12> */
[----:B------:R0:W-:Y:S01]  /*17e90*/  STS.128 [R51+0x14400], R4 ;  /* 0x0144000433007388 */ /* 0x0001e20000000c00 */
[----:B------:R-:W-:-:S05]  /*17ea0*/  F2FP.SATFINITE.E4M3.F32.PACK_AB_MERGE_C R10, R3, R10, R25 ;  /* 0x0000000a030a723e */ /* 0x000fca0004807019 */
[----:B------:R0:W-:Y:S02]  /*17eb0*/  STS.128 [R0+0x14400], R8 ;  /* 0x0144000800007388 */ /* 0x0001e40000000c00 */
.L_x_2816:
[----:B------:R-:W-:Y:S05]  /*17ec0*/  BSYNC B0 ;  /* 0x0000000000007941 */ /* 0x000fea0003800000 */
.L_x_2809:
        /* <DEDUP_REMOVED lines=8> */
.L_x_2807:
[----:B0-23--:R-:W-:-:S05]  /*17f50*/  IMAD.U32 R0, RZ, RZ, UR48 ;  /* 0x00000030ff007e24 */ /* 0x00dfca000f8e00ff */
[----:B------:R-:W-:-:S13]  /*17f60*/  ISETP.NE.AND P0, PT, R0, 0x3, PT ;  /* 0x000000030000780c */ /* 0x000fda0003f05270 */
[----:B------:R-:W-:Y:S05]  /*17f70*/  @!P0 BRA `(.L_x_2836) ;  /* 0x0000000000048947 */ /* 0x000fea0003800000 */
[----:B------:R-:W-:Y:S01]  /*17f80*/  BPT.TRAP 0x1 ;  /* 0x000000040000795c */ /* 0x000fe20000300000 */
.L_x_2836:
[----:B------:R-:W-:Y:S01]  /*17f90*/  IMAD R0, R23, 0x8, R18 ;  /* 0x0000000817007824 */ /* 0x000fe200078e0212 */
[----:B------:R-:W-:-:S04]  /*17fa0*/  SHF.L.U32 R3, R194, 0x1f, RZ ;  /* 0x0000001fc2037819 */ /* 0x000fc800000006ff */
[----:B------:R0:W2:Y:S01]  /*17fb0*/  SYNCS.PHASECHK.TRANS64.TRYWAIT P1, [R0+URZ+0x29830], R3 ;  /* 0x02983003000075a7 */ /* 0x0000a2000802017f */
[----:B------:R-:W-:Y:S05]  /*17fc0*/  @!P0 BRA `(.L_x_2837) ;  /* 0x0000000000048947 */ /* 0x000fea0003800000 */
[----:B------:R-:W-:Y:S01]  /*17fd0*/  BPT.TRAP 0x1 ;  /* 0x000000040000795c */ /* 0x000fe20000300000 */
.L_x_2837:
[----:B--2---:R-:W-:Y:S05]  /*17fe0*/  @P1 BRA `(.L_x_2838) ;  /* 0x0000000000081947 */ /* 0x004fea0003800000 */
[----:B------:R-:W2:Y:S02]  /*17ff0*/  SYNCS.PHASECHK.TRANS64.TRYWAIT P1, [R0+URZ+0x29830], R3 ;  /* 0x02983003000075a7 */ /* 0x000ea4000802017f */
[----:B--2---:R-:W-:Y:S05]  /*18000*/  @!P1 BRA `(.L_x_2839) ;  /* 0x000001ac008c9947 */ /* 0x004fea0003800000 */
.L_x_2838:
[----:B------:R-:W-:Y:S05]  /*18010*/  WARPSYNC.ALL ;  /* 0x0000000000007948 */ /* 0x000fea0003800000 */
[----:B0-2---:R-:W-:Y:S01]  /*18020*/  VIADD R3, R18, 0x1a400 ;  /* 0x0001a40012037836 */ /* 0x005fe20000000000 */
[----:B------:R-:W-:Y:S01]  /*18030*/  R2UR UR24, R44 ;  /* 0x000000002c1872ca */ /* 0x000fe200000e0000 */
[----:B-----5:R-:W-:Y:S01]  /*18040*/  IMAD.MOV.U32 R5, RZ, RZ, -0x7fffffe0 ;  /* 0x80000020ff057424 */ /* 0x020fe200078e00ff */
        /* <DEDUP_REMOVED lines=15> */
[----:B----4-:R-:W-:Y:S01]  /*18140*/  IMAD R4, R23, 0x780, R9 ;  /* 0x0000078017047824 */ /* 0x010fe200078e0209 */
        /* <DEDUP_REMOVED lines=15> */
[----:B------:R-:W-:Y:S01]  /*18240*/  VIADD R6, R4, 0x2 ;  /* 0x0000000204067836 */ /* 0x000fe20000000000 */
[----:B------:R-:W-:Y:S01]  /*18250*/  R2UR UR18, R10 ;  /* 0x000000000a1272ca */ /* 0x000fe200000e0000 */
[----:B------:R-:W-:Y:S01]  /*18260*/  QGMMA.64x32x32.F32.E4M3.E4M3 R88, gdesc[UR24], RZ, !UPT, gsb0 ;  /* 0x00600000185879f3 */ /* 0x000fe2000c0008ff */
[C---:B------:R-:W-:Y:S01]  /*18270*/  VIADD R10, R4.reuse, 0x82 ;  /* 0x00000082040a7836 */ /* 0x040fe20000000000 */
[----:B------:R-:W-:Y:S01]  /*18280*/  MOV R11, 0x80000020 ;  /* 0x80000020000b7802 */ /* 0x000fe20000000f00 */
[----:B------:R-:W-:Y:S01]  /*18290*/  VIADD R12, R4, 0x102 ;  /* 0x00000102040c7836 */ /* 0x000fe20000000000 */
[----:B------:R-:W-:Y:S01]  /*182a0*/  MOV R5, 0x80000020 ;  /* 0x8000002000057802 */ /* 0x000fe20000000f00 */
[----:B------:R-:W-:-:S03]  /*182b0*/  IMAD.MOV.U32 R13, RZ, RZ, -0x7fffffe0 ;  /* 0x80000020ff0d7424 */ /* 0x000fc600078e00ff */
[----:B------:R-:W-:Y:S01]  /*182c0*/  R2UR UR47, R5 ;  /* 0x00000000052f72ca */ /* 0x000fe200000e0000 */
[----:B------:R-:W-:Y:S02]  /*182d0*/  WARPGROUP.DEPBAR.LE gsb0, 0x0 ;  /* 0x00008000000079c5 */ /* 0x000fe40000010000 */
[----:B------:R-:W-:-:S06]  /*182e0*/  WARPGROUP.ARRIVE ;  /* 0x00000000000079c5 */ /* 0x000fcc0000000000 */
[----:B------:R-:W-:Y:S01]  /*182f0*/  QGMMA.64x32x32.F32.E4M3.E4M3 R72, gdesc[UR4], RZ, !UPT, gsb0 ;  /* 0x00600000044879f3 */ /* 0x000fe2000c0008ff */
        /* <DEDUP_REMOVED lines=10> */
[----:B------:R-:W-:Y:S01]  /*183a0*/  QGMMA.64x32x32.F32.E4M3.E4M3 R56, gdesc[UR8], RZ, !UPT, gsb0 ;  /* 0x00600000083879f3 */ /* 0x000fe2000c0008ff */
        /* <DEDUP_REMOVED lines=8> */
[----:B------:R-:W-:Y:S02]  /*18430*/  R2UR UR23, R11 ;  /* 0x000000000b1772ca */ /* 0x000fe400000e0000 */
[----:B------:R-:W-:Y:S01]  /*18440*/  MOV R11, 0x80000020 ;  /* 0x80000020000b7802 */ /* 0x000fe20000000f00 */
[----:B------:R-:W-:Y:S02]  /*18450*/  WARPGROUP.DEPBAR.LE gsb0, 0x0 ;  /* 0x00008000000079c5 */ /* 0x000fe40000010000 */
[----:B-1----:R-:W-:-:S06]  /*18460*/  WARPGROUP.ARRIVE ;  /* 0x00000000000079c5 */ /* 0x002fcc0000000000 */
        /* <DEDUP_REMOVED lines=161> */
[C---:B------:R-:W-:Y:S01]  /*18e80*/  VIADD R6, R4.reuse, 0x682 ;  /* 0x0000068204067836 */ /* 0x040fe20000000000 */
[----:B------:R-:W-:Y:S01]  /*18e90*/  UMOV UR45, UR21 ;  /* 0x00000015002d7c82 */ /* 0x000fe20008000000 */
[----:B------:R-:W-:Y:S02]  /*18ea0*/  IMAD.MOV.U32 R7, RZ, RZ, -0x7fffffe0 ;  /* 0x80000020ff077424 */ /* 0x000fe400078e00ff */
[----:B------:R-:W-:Y:S01]  /*18eb0*/  VIADD R4, R4, 0x702 ;  /* 0x0000070204047836 */ /* 0x000fe20000000000 */
[----:B------:R-:W-:-:S04]  /*18ec0*/  UMOV UR44, UR20 ;  /* 0x00000014002c7c82 */ /* 0x000fc80008000000 */
        /* <DEDUP_REMOVED lines=40> */
.L_x_2840:
        /* <DEDUP_REMOVED lines=9> */
[----:B------:R-:W-:Y:S02]  /*191e0*/  IMAD.IADD R78, R219, 0x1, R214 ;  /* 0x00000001db4e7824 */ /* 0x000fe400078e02d6 */
[C---:B------:R-:W-:Y:S01]  /*191f0*/  FMUL.FTZ R12, R2.reuse, R100 ;  /* 0x00000064020c7220 */ /* 0x040fe20000410000 */
[C---:B------:R-:W-:Y:S01]  /*19200*/  FMUL.FTZ R4, R2.reuse, R88 ;  /* 0x0000005802047220 */ /* 0x040fe20000410000 */
[C---:B------:R-:W-:Y:S01]  /*19210*/  FMUL.FTZ R10, R2.reuse, R90 ;  /* 0x0000005a020a7220 */ /* 0x040fe20000410000 */
[C---:B------:R-:W-:Y:S01]  /*19220*/  FMUL.FTZ R88, R2.reuse, R91 ;  /* 0x0000005b02587220 */ /* 0x040fe20000410000 */
[----:B------:R-:W-:Y:S01]  /*19230*/  FMUL.FTZ R108, R2, R63 ;  /* 0x0000003f026c7220 */ /* 0x000fe20000410000 */
[----:B------:R-:W-:-:S02]  /*19240*/  IMAD R63, R104, -0xa0, RZ ;  /* 0xffffff60683f7824 */ /* 0x000fc400078e02ff */
[C---:B------:R-:W-:Y:S01]  /*19250*/  FMUL.FTZ R90, R2.reuse, R94 ;  /* 0x0000005e025a7220 */ /* 0x040fe20000410000 */
[C---:B------:R-:W-:Y:S01]  /*19260*/  FMUL.FTZ R6, R2.reuse, R97 ;  /* 0x0000006102067220 */ /* 0x040fe20000410000 */
[C---:B------:R-:W-:Y:S01]  /*19270*/  FMUL.FTZ R13, R2.reuse, R73 ;  /* 0x00000049020d7220 */ /* 0x040fe20000410000 */
[C---:B------:R-:W-:Y:S01]  /*19280*/  FMUL.FTZ R97, R2.reuse, R79 ;  /* 0x0000004f02617220 */ /* 0x040fe20000410000 */
[----:B------:R-:W1:Y:S01]  /*19290*/  MUFU.TANH R10, R10 ;  /* 0x0000000a000a7308 */ /* 0x000e620000002400 */
[----:B------:R-:W-:Y:S01]  /*192a0*/  FMUL.FTZ R73, R2, R80 ;  /* 0x0000005002497220 */ /* 0x000fe20000410000 */
[----:B------:R-:W-:Y:S02]  /*192b0*/  IMAD R79, R104, -0xa0, R217 ;  /* 0xffffff60684f7824 */ /* 0x000fe400078e02d9 */
[C---:B------:R-:W-:Y:S01]  /*192c0*/  FMUL.FTZ R3, R2.reuse, R89 ;  /* 0x0000005902037220 */ /* 0x040fe20000410000 */
[----:B0-----:R-:W-:Y:S01]  /*192d0*/  ISETP.NE.AND P4, PT, R15, 0x1, PT ;  /* 0x000000010f00780c */ /* 0x001fe20003f85270 */
[----:B------:R-:W-:Y:S01]  /*192e0*/  FMUL.FTZ R89, R2, R95 ;  /* 0x0000005f02597220 */ /* 0x000fe20000410000 */
[----:B------:R-:W-:Y:S01]  /*192f0*/  IADD3 R80, -R216, 0xa1, R63 ;  /* 0x000000a1d8507810 */ /* 0x000fe20007ffe13f */
[----:B------:R-:W-:Y:S01]  /*19300*/  FMUL.FTZ R91, R2, R98 ;  /* 0x00000062025b7220 */ /* 0x000fe20000410000 */
[----:B------:R-:W0:Y:S01]  /*19310*/  MUFU.TANH R88, R88 ;  /* 0x0000005800587308 */ /* 0x000e220000002400 */
[----:B------:R-:W-:Y:S01]  /*19320*/  IADD3 R79, -R216, 0xa0, R79 ;  /* 0x000000a0d84f7810 */ /* 0x000fe20007ffe14f */
[C---:B------:R-:W-:Y:S01]  /*19330*/  FMUL.FTZ R7, R2.reuse, R92 ;  /* 0x0000005c02077220 */ /* 0x040fe20000410000 */
[----:B------:R-:W-:Y:S01]  /*19340*/  IADD3 R80, -R215, R80, R217 ;  /* 0x00000050d7507210 */ /* 0x000fe20007ffe1d9 */
[C---:B------:R-:W-:Y:S01]  /*19350*/  FMUL.FTZ R92, R2.reuse, R99 ;  /* 0x00000063025c7220 */ /* 0x040fe20000410000 */
[C---:B------:R-:W-:Y:S01]  /*19360*/  FMUL.FTZ R5, R2.reuse, R93 ;  /* 0x0000005d02057220 */ /* 0x040fe20000410000 */
[C---:B------:R-:W-:Y:S01]  /*19370*/  FMUL.FTZ R93, R2.reuse, R102 ;  /* 0x00000066025d7220 */ /* 0x040fe20000410000 */
[C---:B------:R-:W-:Y:S01]  /*19380*/  FMUL.FTZ R11, R2.reuse, R101 ;  /* 0x00000065020b7220 */ /* 0x040fe20000410000 */
[----:B------:R-:W2:Y:S01]  /*19390*/  MUFU.TANH R90, R90 ;  /* 0x0000005a005a7308 */ /* 0x000ea20000002400 */
[----:B------:R-:W3:Y:S01]  /*193a0*/  @P4 LDC R61, c[0x0][0x44c] ;  /* 0x00011300ff3d4b82 */ /* 0x000ee20000000800 */
[C---:B------:R-:W-:Y:S01]  /*193b0*/  FMUL.FTZ R94, R2.reuse, R103 ;  /* 0x00000067025e7220 */ /* 0x040fe20000410000 */
[C---:B------:R-:W-:Y:S01]  /*193c0*/  FMUL.FTZ R95, R2.reuse, R74 ;  /* 0x0000004a025f7220 */ /* 0x040fe20000410000 */
[C---:B------:R-:W-:Y:S01]  /*193d0*/  FMUL.FTZ R8, R2.reuse, R96 ;  /* 0x0000006002087220 */ /* 0x040fe20000410000 */
[C---:B------:R-:W-:Y:S01]  /*193e0*/  FMUL.FTZ R96, R2.reuse, R75 ;  /* 0x0000004b02607220 */ /* 0x040fe20000410000 */
[C---:B------:R-:W-:Y:S01]  /*193f0*/  FMUL.FTZ R82, R2.reuse, R82 ;  /* 0x0000005202527220 */ /* 0x040fe20000410000 */
[C---:B------:R-:W-:Y:S01]  /*19400*/  FMUL.FTZ R75, R2.reuse, R84 ;  /* 0x00000054024b7220 */ /* 0x040fe20000410000 */
[----:B------:R-:W4:Y:S01]  /*19410*/  MUFU.TANH R89, R89 ;  /* 0x0000005900597308 */ /* 0x000f220000002400 */
[----:B------:R-:W5:Y:S01]  /*19420*/  @P4 LDC R62, c[0x0][0x450] ;  /* 0x00011400ff3e4b82 */ /* 0x000f620000000800 */
[C---:B------:R-:W-:Y:S01]  /*19430*/  FMUL.FTZ R84, R2.reuse, R86 ;  /* 0x0000005602547220 */ /* 0x040fe20000410000 */
        /* <DEDUP_REMOVED lines=12> */
[----:B------:R-:W-:Y:S01]  /*19500*/  FMUL.FTZ R67, R2, R67 ;  /* 0x0000004302437220 */ /* 0x000fe20000410000 */
[----:B------:R-:W4:Y:S01]  /*19510*/  MUFU.TANH R92, R92 ;  /* 0x0000005c005c7308 */ /* 0x000f220000002400 */
[----:B---3--:R-:W-:-:S04]  /*19520*/  @P4 IMAD.HI.U32 R61, R78, R61, RZ ;  /* 0x0000003d4e3d4227 */ /* 0x008fc800078e00ff */
[C---:B------:R-:W-:Y:S01]  /*19530*/  FMUL.FTZ R47, R2.reuse, R47 ;  /* 0x0000002f022f7220 */ /* 0x040fe20000410000 */
[C---:B------:R-:W-:Y:S01]  /*19540*/  FMUL.FTZ R42, R2.reuse, R42 ;  /* 0x0000002a022a7220 */ /* 0x040fe20000410000 */
[C---:B------:R-:W-:Y:S01]  /*19550*/  FMUL.FTZ R50, R2.reuse, R50 ;  /* 0x0000003202327220 */ /* 0x040fe20000410000 */
[C---:B------:R-:W-:Y:S01]  /*19560*/  FMUL.FTZ R51, R2.reuse, R51 ;  /* 0x0000003302337220 */ /* 0x040fe20000410000 */
[C---:B------:R-:W-:Y:S01]  /*19570*/  FMUL.FTZ R46, R2.reuse, R46 ;  /* 0x0000002e022e7220 */ /* 0x040fe20000410000 */
[----:B------:R-:W-:Y:S01]  /*19580*/  ULDC UR51, c[0x0][0x988] ;  /* 0x0002620000337ab9 */ /* 0x000fe20000000800 */
[----:B------:R-:W3:Y:S01]  /*19590*/  MUFU.TANH R93, R93 ;  /* 0x0000005d005d7308 */ /* 0x000ee20000002400 */
[----:B-----5:R-:W-:Y:S01]  /*195a0*/  @P4 SHF.R.U32.HI R78, RZ, R62, R61 ;  /* 0x0000003eff4e4219 */ /* 0x020fe2000001163d */
[C---:B------:R-:W-:Y:S01]  /*195b0*/  FMUL.FTZ R61, R2.reuse, R69 ;  /* 0x00000045023d7220 */ /* 0x040fe20000410000 */
[C---:B------:R-:W-:Y:S01]  /*195c0*/  FMUL.FTZ R62, R2.reuse, R68 ;  /* 0x00000044023e7220 */ /* 0x040fe20000410000 */
[C---:B------:R-:W-:Y:S01]  /*195d0*/  FMUL.FTZ R68, R2.reuse, R70 ;  /* 0x0000004602447220 */ /* 0x040fe20000410000 */
[C---:B------:R-:W-:Y:S01]  /*195e0*/  FMUL.FTZ R70, R2.reuse, R71 ;  /* 0x0000004702467220 */ /* 0x040fe20000410000 */
[----:B------:R-:W5:Y:S01]  /*195f0*/  SHFL.IDX PT, R100, R78, 0x1, 0x1c1f ;  /* 0x003c1f004e647f89 */ /* 0x000f6200000e0000 */
[C---:B------:R-:W-:Y:S01]  /*19600*/  FMUL.FTZ R40, R2.reuse, R40 ;  /* 0x0000002802287220 */ /* 0x040fe20000410000 */
[----:B------:R-:W3:Y:S01]  /*19610*/  MUFU.TANH R94, R94 ;  /* 0x0000005e005e7308 */ /* 0x000ee20000002400 */
[C---:B------:R-:W-:Y:S01]  /*19620*/  FMUL.FTZ R41, R2.reuse, R41 ;  /* 0x0000002902297220 */ /* 0x040fe20000410000 */
[----:B------:R-:W-:Y:S01]  /*19630*/  SHFL.IDX PT, R78, R78, RZ, 0x1c1f ;  /* 0x001c1fff4e4e7589 */ /* 0x000fe200000e0000 */
[----:B------:R-:W-:Y:S01]  /*19640*/  FMUL.FTZ R37, R2, R37 ;  /* 0x0000002502257220 */ /* 0x000fe20000410000 */
[----:B------:R-:W-:Y:S01]  /*19650*/  VIADD R0, R0, 0x29840 ;  /* 0x0002984000007836 */ /* 0x000fe20000000000 */
[----:B------:R-:W-:Y:S01]  /*19660*/  LOP3.LUT R22, R22, 0xfffffffe, RZ, 0xc0, !PT ;  /* 0xfffffffe16167812 */ /* 0x000fe200078ec0ff */
[----:B------:R-:W-:Y:S01]  /*19670*/  ULDC UR49, c[0x0][0x988] ;  /* 0x0002620000317ab9 */ /* 0x000fe20000000800 */
[----:B------:R-:W-:Y:S01]  /*19680*/  ULDC UR50, c[0x0][0x988] ;  /* 0x0002620000327ab9 */ /* 0x000fe20000000800 */
[----:B------:R-:W3:Y:S01]  /*19690*/  MUFU.TANH R95, R95 ;  /* 0x0000005f005f7308 */ /* 0x000ee20000002400 */
[----:B------:R-:W-:-:S07]  /*196a0*/  @P4 LOP3.LUT R22, R22, 0x1, RZ, 0xfc, !PT ;  /* 0x0000000116164812 */ /* 0x000fce00078efcff */
[----:B------:R-:W3:Y:S01]  /*196b0*/  MUFU.TANH R96, R96 ;  /* 0x0000006000607308 */ /* 0x000ee20000002400 */
[----:B-----5:R-:W-:-:S07]  /*196c0*/  VIADDMNMX R100, R100, R80, R79, PT ;  /* 0x0000005064647246 */ /* 0x020fce000380014f */
[----:B------:R-:W5:Y:S01]  /*196d0*/  MUFU.TANH R77, R77 ;  /* 0x0000004d004d7308 */ /* 0x000f620000002400 */
[C---:B------:R-:W-:Y:S02]  /*196e0*/  ISETP.GT.AND P1, PT, R100.reuse, RZ, PT ;  /* 0x000000ff6400720c */ /* 0x040fe40003f24270 */
[C---:B------:R-:W-:Y:S02]  /*196f0*/  ISETP.GT.AND P2, PT, R100.reuse, 0x1, PT ;  /* 0x000000016400780c */ /* 0x040fe40003f44270 */
[----:B------:R-:W-:Y:S02]  /*19700*/  ISETP.GT.AND P3, PT, R100, 0x8, PT ;  /* 0x000000086400780c */ /* 0x000fe40003f64270 */
[----:B-1----:R-:W-:Y:S01]  /*19710*/  FSEL R101, R10, -INF , P1 ;  /* 0xff8000000a657808 */ /* 0x002fe20000800000 */
[----:B------:R-:W1:Y:S01]  /*19720*/  MUFU.TANH R97, R97 ;  /* 0x0000006100617308 */ /* 0x000e620000002400 */
[----:B0-----:R-:W-:Y:S02]  /*19730*/  FSEL R99, R88, -INF , P2 ;  /* 0xff80000058637808 */ /* 0x001fe40001000000 */
[----:B------:R-:W-:-:S02]  /*19740*/  ISETP.GT.AND P1, PT, R100, 0x9, PT ;  /* 0x000000096400780c */ /* 0x000fc40003f24270 */
[----:B--2---:R-:W-:Y:S02]  /*19750*/  FSEL R103, R90, -INF , P3 ;  /* 0xff8000005a677808 */ /* 0x004fe40001800000 */
[----:B------:R-:W-:Y:S01]  /*19760*/  FMNMX.FTZ R10, R101, R99, !PT ;  /* 0x00000063650a7209 */ /* 0x000fe20007810000 */
[----:B------:R-:W0:Y:S01]  /*19770*/  MUFU.TANH R82, R82 ;  /* 0x0000005200527308 */ /* 0x000e220000002400 */
[C---:B------:R-:W-:Y:S02]  /*19780*/  ISETP.GT.AND P2, PT, R100.reuse, 0x10, PT ;  /* 0x000000106400780c */ /* 0x040fe40003f44270 */
[----:B----4-:R-:W-:Y:S02]  /*19790*/  FSEL R105, R89, -INF , P1 ;  /* 0xff80000059697808 */ /* 0x010fe40000800000 */
[----:B------:R-:W-:Y:S02]  /*197a0*/  FMNMX.FTZ R10, R103, R10, !PT ;  /* 0x0000000a670a7209 */ /* 0x000fe40007810000 */
[----:B------:R-:W-:Y:S01]  /*197b0*/  ISETP.GT.AND P1, PT, R100, 0x11, PT ;  /* 0x000000116400780c */ /* 0x000fe20003f24270 */
[----:B------:R-:W2:Y:S01]  /*197c0*/  MUFU.TANH R98, R98 ;  /* 0x0000006200627308 */ /* 0x000ea20000002400 */
[----:B------:R-:W-:-:S02]  /*197d0*/  FSEL R91, R91, -INF , P2 ;  /* 0xff8000005b5b7808 */ /* 0x000fc40001000000 */
[----:B------:R-:W-:Y:S02]  /*197e0*/  FMNMX.FTZ R10, R105, R10, !PT ;  /* 0x0000000a690a7209 */ /* 0x000fe40007810000 */
[----:B------:R-:W-:Y:S02]  /*197f0*/  ISETP.GT.AND P2, PT, R100, 0x18, PT ;  /* 0x000000186400780c */ /* 0x000fe40003f44270 */
[----:B------:R-:W-:Y:S01]  /*19800*/  FSEL R89, R92, -INF , P1 ;  /* 0xff8000005c597808 */ /* 0x000fe20000800000 */
[----:B------:R-:W4:Y:S01]  /*19810*/  MUFU.TANH R84, R84 ;  /* 0x0000005400547308 */ /* 0x000f220000002400 */
[----:B------:R-:W-:Y:S02]  /*19820*/  FMNMX.FTZ R10, R91, R10, !PT ;  /* 0x0000000a5b0a7209 */ /* 0x000fe40007810000 */
[----:B------:R-:W-:Y:S02]  /*19830*/  ISETP.GT.AND P1, PT, R100, 0x19, PT ;  /* 0x000000196400780c */ /* 0x000fe40003f24270 */
[----:B---3--:R-:W-:-:S02]  /*19840*/  FSEL R93, R93, -INF , P2 ;  /* 0xff8000005d5d7808 */ /* 0x008fc40001000000 */
[----:B------:R-:W-:Y:S01]  /*19850*/  FMNMX.FTZ R10, R89, R10, !PT ;  /* 0x0000000a590a7209 */ /* 0x000fe20007810000 */
[----:B------:R-:W3:Y:S01]  /*19860*/  MUFU.TANH R86, R86 ;  /* 0x0000005600567308 */ /* 0x000ee20000002400 */
[----:B------:R-:W-:Y:S02]  /*19870*/  ISETP.GT.AND P2, PT, R100, 0x20, PT ;  /* 0x000000206400780c */ /* 0x000fe40003f44270 */
[----:B------:R-:W-:Y:S02]  /*19880*/  FSEL R87, R94, -INF , P1 ;  /* 0xff8000005e577808 */ /* 0x000fe40000800000 */
[----:B------:R-:W-:Y:S02]  /*19890*/  FMNMX.FTZ R10, R93, R10, !PT ;  /* 0x0000000a5d0a7209 */ /* 0x000fe40007810000 */
[----:B------:R-:W-:Y:S01]  /*198a0*/  ISETP.GT.AND P1, PT, R100, 0x21, PT ;  /* 0x000000216400780c */ /* 0x000fe20003f24270 */
[----:B------:R-:W3:Y:S01]  /*198b0*/  MUFU.TANH R102, R102 ;  /* 0x0000006600667308 */ /* 0x000ee20000002400 */
[----:B------:R-:W-:-:S02]  /*198c0*/  FSEL R95, R95, -INF , P2 ;  /* 0xff8000005f5f7808 */ /* 0x000fc40001000000 */
[----:B------:R-:W-:Y:S02]  /*198d0*/  FMNMX.FTZ R10, R87, R10, !PT ;  /* 0x0000000a570a7209 */ /* 0x000fe40007810000 */
[----:B------:R-:W-:Y:S02]  /*198e0*/  ISETP.GT.AND P2, PT, R100, 0x28, PT ;  /* 0x000000286400780c */ /* 0x000fe40003f44270 */
[----:B------:R-:W-:Y:S01]  /*198f0*/  FSEL R85, R96, -INF , P1 ;  /* 0xff80000060557808 */ /* 0x000fe20000800000 */
[----:B------:R-:W3:Y:S01]  /*19900*/  MUFU.TANH R106, R106 ;  /* 0x0000006a006a7308 */ /* 0x000ee20000002400 */
[----:B------:R-:W-:Y:S02]  /*19910*/  FMNMX.FTZ R10, R95, R10, !PT ;  /* 0x0000000a5f0a7209 */ /* 0x000fe40007810000 */
[----:B------:R-:W-:Y:S02]  /*19920*/  ISETP.GT.AND P1, PT, R100, 0x29, PT ;  /* 0x000000296400780c */ /* 0x000fe40003f24270 */
[----:B-----5:R-:W-:-:S02]  /*19930*/  FSEL R83, R77, -INF , P2 ;  /* 0xff8000004d537808 */ /* 0x020fc40001000000 */
[----:B------:R-:W-:Y:S01]  /*19940*/  FMNMX.FTZ R10, R85, R10, !PT ;  /* 0x0000000a550a7209 */ /* 0x000fe20007810000 */
[----:B------:R-:W5:Y:S01]  /*19950*/  MUFU.TANH R107, R107 ;  /* 0x0000006b006b7308 */ /* 0x000f620000002400 */
[C---:B------:R-:W-:Y:S02]  /*19960*/  ISETP.GT.AND P2, PT, R100.reuse, 0x30, PT ;  /* 0x000000306400780c */ /* 0x040fe40003f44270 */
[----:B-1----:R-:W-:Y:S02]  /*19970*/  FSEL R81, R97, -INF , P1 ;  /* 0xff80000061517808 */ /* 0x002fe40000800000 */
[----:B------:R-:W-:Y:S02]  /*19980*/  FMNMX.FTZ R10, R83, R10, !PT ;  /* 0x0000000a530a7209 */ /* 0x000fe40007810000 */
[----:B------:R-:W-:Y:S01]  /*19990*/  ISETP.GT.AND P1, PT, R100, 0x31, PT ;  /* 0x000000316400780c */ /* 0x000fe20003f24270 */
[----:B------:R-:W-:Y:S01]  /*199a0*/  MUFU.TANH R108, R108 ;  /* 0x0000006c006c7308 */ /* 0x000fe20000002400 */
[----:B0-----:R-:W-:-:S02]  /*199b0*/  FSEL R69, R82, -INF , P2 ;  /* 0xff80000052457808 */ /* 0x001fc40001000000 */
[----:B------:R-:W-:Y:S02]  /*199c0*/  FMNMX.FTZ R10, R81, R10, !PT ;  /* 0x0000000a510a7209 */ /* 0x000fe40007810000 */
[----:B------:R-:W-:Y:S02]  /*199d0*/  ISETP.GT.AND P2, PT, R100, 0x38, PT ;  /* 0x000000386400780c */ /* 0x000fe40003f44270 */
[----:B--2---:R-:W-:Y:S01]  /*199e0*/  FSEL R65, R98, -INF , P1 ;  /* 0xff80000062417808 */ /* 0x004fe20000800000 */
[----:B------:R0:W-:Y:S01]  /*199f0*/  MUFU.TANH R88, R43 ;  /* 0x0000002b00587308 */ /* 0x0001e20000002400 */
[----:B------:R-:W-:Y:S01]  /*19a00*/  FMNMX.FTZ R10, R69, R10, !PT ;  /* 0x0000000a450a7209 */ /* 0x000fe20007810000 */
[----:B------:R-:W-:Y:S01]  /*19a10*/  FMUL.FTZ R98, R2, R29 ;  /* 0x0000001d02627220 */ /* 0x000fe20000410000 */
[----:B------:R-:W-:Y:S02]  /*19a20*/  ISETP.GT.AND P1, PT, R100, 0x39, PT ;  /* 0x000000396400780c */ /* 0x000fe40003f24270 */
[----:B----4-:R-:W-:-:S02]  /*19a30*/  FSEL R63, R84, -INF , P2 ;  /* 0xff800000543f7808 */ /* 0x010fc40001000000 */
[----:B------:R-:W-:Y:S01]  /*19a40*/  FMNMX.FTZ R10, R65, R10, !PT ;  /* 0x0000000a410a7209 */ /* 0x000fe20007810000 */
[----:B------:R-:W1:Y:S01]  /*19a50*/  MUFU.TANH R109, R109 ;  /* 0x0000006d006d7308 */ /* 0x000e620000002400 */
[----:B------:R-:W-:Y:S02]  /*19a60*/  ISETP.GT.AND P2, PT, R100, 0x40, PT ;  /* 0x000000406400780c */ /* 0x000fe40003f44270 */
[----:B---3--:R-:W-:Y:S02]  /*19a70*/  FSEL R64, R86, -INF , P1 ;  /* 0xff80000056407808 */ /* 0x008fe40000800000 */
[----:B0-----:R-:W-:Y:S01]  /*19a80*/  FMNMX.FTZ R43, R63, R10, !PT ;  /* 0x0000000a3f2b7209 */ /* 0x001fe20007810000 */
[----:B------:R-:W-:Y:S01]  /*19a90*/  FMUL.FTZ R10, R2, R54 ;  /* 0x00000036020a7220 */ /* 0x000fe20000410000 */
[----:B------:R-:W-:Y:S01]  /*19aa0*/  ISETP.GT.AND P1, PT, R100, 0x41, PT ;  /* 0x000000416400780c */ /* 0x000fe20003f24270 */
[----:B------:R-:W0:Y:S01]  /*19ab0*/  MUFU.TANH R67, R67 ;  /* 0x0000004300437308 */ /* 0x000e220000002400 */
[----:B------:R-:W-:Y:S01]  /*19ac0*/  FSEL R66, R102, -INF , P2 ;  /* 0xff80000066427808 */ /* 0x000fe20001000000 */
[----:B------:R-:W-:Y:S01]  /*19ad0*/  FMUL.FTZ R102, R2, R33 ;  /* 0x0000002102667220 */ /* 0x000fe20000410000 */
[----:B------:R-:W-:-:S02]  /*19ae0*/  FMNMX.FTZ R43, R64, R43, !PT ;  /* 0x0000002b402b7209 */ /* 0x000fc40007810000 */
[----:B------:R-:W-:Y:S02]  /*19af0*/  ISETP.GT.AND P2, PT, R100, 0x48, PT ;  /* 0x000000486400780c */ /* 0x000fe40003f44270 */
[----:B------:R-:W-:Y:S01]  /*19b00*/  FSEL R54, R106, -INF , P1 ;  /* 0xff8000006a367808 */ /* 0x000fe20000800000 */
[----:B------:R2:W-:Y:S01]  /*19b10*/  MUFU.TANH R77, R47 ;  /* 0x0000002f004d7308 */ /* 0x0005e20000002400 */
[----:B------:R-:W-:Y:S01]  /*19b20*/  ISETP.GT.AND P1, PT, R100, 0x49, PT ;  /* 0x000000496400780c */ /* 0x000fe20003f24270 */
[----:B------:R-:W-:-:S06]  /*19b30*/  FMUL.FTZ R106, R2, R32 ;  /* 0x00000020026a7220 */ /* 0x000fcc0000410000 */
[----:B------:R-:W3:Y:S01]  /*19b40*/  MUFU.TANH R68, R68 ;  /* 0x0000004400447308 */ /* 0x000ee20000002400 */
[----:B--2---:R-:W-:Y:S01]  /*19b50*/  FMNMX.FTZ R47, R66, R43, !PT ;  /* 0x0000002b422f7209 */ /* 0x004fe20007810000 */
[----:B------:R-:W-:Y:S01]  /*19b60*/  FMUL.FTZ R43, R2, R55 ;  /* 0x00000037022b7220 */ /* 0x000fe20000410000 */
[----:B-----5:R-:W-:Y:S02]  /*19b70*/  FSEL R55, R107, -INF , P2 ;  /* 0xff8000006b377808 */ /* 0x020fe40001000000 */
[----:B------:R-:W-:-:S03]  /*19b80*/  ISETP.GT.AND P2, PT, R100, 0x50, PT ;  /* 0x000000506400780c */ /* 0x000fc60003f44270 */
[----:B------:R2:W-:Y:S08]  /*19b90*/  MUFU.TANH R71, R42 ;  /* 0x0000002a00477308 */ /* 0x0005f00000002400 */
[----:B------:R-:W4:Y:S01]  /*19ba0*/  MUFU.TANH R70, R70 ;  /* 0x0000004600467308 */ /* 0x000f220000002400 */
[----:B--2---:R-:W-:Y:S02]  /*19bb0*/  FMNMX.FTZ R42, R54, R47, !PT ;  /* 0x0000002f362a7209 */ /* 0x004fe40007810000 */
[----:B-1----:R-:W-:-:S02]  /*19bc0*/  FSEL R47, R109, -INF , P2 ;  /* 0xff8000006d2f7808 */ /* 0x002fc40001000000 */
[----:B------:R-:W-:-:S03]  /*19bd0*/  ISETP.GT.AND P2, PT, R100, 0x58, PT ;  /* 0x000000586400780c */ /* 0x000fc60003f44270 */
[----:B------:R1:W-:Y:S08]  /*19be0*/  MUFU.TANH R82, R50 ;  /* 0x0000003200527308 */ /* 0x0003f00000002400 */
[----:B------:R2:W-:Y:S01]  /*19bf0*/  MUFU.TANH R84, R51 ;  /* 0x0000003300547308 */ /* 0x0005e20000002400 */
[----:B-1----:R-:W-:Y:S02]  /*19c00*/  FSEL R50, R108, -INF , P1 ;  /* 0xff8000006c327808 */ /* 0x002fe40000800000 */
[----:B------:R-:W-:-:S05]  /*19c10*/  ISETP.GT.AND P1, PT, R100, 0x51, PT ;  /* 0x000000516400780c */ /* 0x000fca0003f24270 */
[----:B------:R1:W-:Y:S01]  /*19c20*/  MUFU.TANH R86, R10 ;  /* 0x0000000a00567308 */ /* 0x0003e20000002400 */
[----:B--2---:R-:W-:Y:S02]  /*19c30*/  FMNMX.FTZ R51, R55, R42, !PT ;  /* 0x0000002a37337209 */ /* 0x004fe40007810000 */
[----:B0-----:R-:W-:Y:S01]  /*19c40*/  FSEL R42, R67, -INF , P1 ;  /* 0xff800000432a7808 */ /* 0x001fe20000800000 */
[----:B------:R-:W-:Y:S01]  /*19c50*/  FMUL.FTZ R67, R2, R31 ;  /* 0x0000001f02437220 */ /* 0x000fe20000410000 */
[----:B------:R-:W-:-:S03]  /*19c60*/  ISETP.GT.AND P1, PT, R100, 0x59, PT ;  /* 0x000000596400780c */ /* 0x000fc60003f24270 */
[----:B------:R3:W-:Y:S01]  /*19c70*/  MUFU.TANH R92, R43 ;  /* 0x0000002b005c7308 */ /* 0x0007e20000002400 */
[----:B-1----:R-:W-:Y:S01]  /*19c80*/  FMUL.FTZ R10, R2, R26 ;  /* 0x0000001a020a7220 */ /* 0x002fe20000410000 */
[----:B------:R-:W-:-:S04]  /*19c90*/  FMNMX.FTZ R26, R50, R51, !PT ;  /* 0x00000033321a7209 */ /* 0x000fc80007810000 */
[----:B------:R-:W-:Y:S02]  /*19ca0*/  FMNMX.FTZ R51, R47, R26, !PT ;  /* 0x0000001a2f337209 */ /* 0x000fe40007810000 */
[----:B------:R0:W1:Y:S01]  /*19cb0*/  MUFU.TANH R90, R46 ;  /* 0x0000002e005a7308 */ /* 0x0000620000002400 */
[----:B---3--:R-:W-:Y:S02]  /*19cc0*/  FSEL R43, R68, -INF , P2 ;  /* 0xff800000442b7808 */ /* 0x008fe40001000000 */
[----:B------:R-:W-:Y:S02]  /*19cd0*/  FMNMX.FTZ R68, R42, R51, !PT ;  /* 0x000000332a447209 */ /* 0x000fe40007810000 */
[----:B------:R-:W-:Y:S02]  /*19ce0*/  ISETP.GT.AND P2, PT, R100, 0x60, PT ;  /* 0x000000606400780c */ /* 0x000fe40003f44270 */
[----:B----4-:R-:W-:Y:S01]  /*19cf0*/  FSEL R26, R70, -INF , P1 ;  /* 0xff800000461a7808 */ /* 0x010fe20000800000 */
[----:B------:R2:W3:Y:S01]  /*19d00*/  MUFU.TANH R94, R10 ;  /* 0x0000000a005e7308 */ /* 0x0004e20000002400 */
[C---:B0-----:R-:W-:Y:S01]  /*19d10*/  FMUL.FTZ R46, R2.reuse, R27 ;  /* 0x0000001b022e7220 */ /* 0x041fe20000410000 */
[----:B------:R-:W-:Y:S01]  /*19d20*/  FMNMX.FTZ R27, R43, R68, !PT ;  /* 0x000000442b1b7209 */ /* 0x000fe20007810000 */
[----:B------:R-:W-:Y:S01]  /*19d30*/  FMUL.FTZ R70, R2, R35 ;  /* 0x0000002302467220 */ /* 0x000fe20000410000 */
[----:B------:R-:W-:-:S02]  /*19d40*/  ISETP.GT.AND P1, PT, R100, 0x61, PT ;  /* 0x000000616400780c */ /* 0x000fc40003f24270 */
[----:B------:R-:W-:Y:S02]  /*19d50*/  FMNMX.FTZ R51, R26, R27, !PT ;  /* 0x0000001b1a337209 */ /* 0x000fe40007810000 */
[----:B------:R0:W4:Y:S01]  /*19d60*/  MUFU.TANH R96, R46 ;  /* 0x0000002e00607308 */ /* 0x0001220000002400 */
[----:B--2---:R-:W-:Y:S01]  /*19d70*/  FMUL.FTZ R10, R2, R30 ;  /* 0x0000001e020a7220 */ /* 0x004fe20000410000 */
[----:B------:R-:W-:Y:S02]  /*19d80*/  FSEL R30, R71, -INF , P2 ;  /* 0xff800000471e7808 */ /* 0x000fe40001000000 */
[----:B------:R-:W-:Y:S02]  /*19d90*/  ISETP.GT.AND P2, PT, R100, 0x68, PT ;  /* 0x000000686400780c */ /* 0x000fe40003f44270 */
[----:B------:R-:W-:Y:S02]  /*19da0*/  FSEL R27, R88, -INF , P1 ;  /* 0xff800000581b7808 */ /* 0x000fe40000800000 */
[----:B------:R-:W-:Y:S01]  /*19db0*/  ISETP.GT.AND P1, PT, R100, 0x69, PT ;  /* 0x000000696400780c */ /* 0x000fe20003f24270 */
[----:B------:R2:W5:Y:S01]  /*19dc0*/  MUFU.TANH R97, R10 ;  /* 0x0000000a00617308 */ /* 0x0005620000002400 */
[----:B0-----:R-:W-:-:S02]  /*19dd0*/  FMNMX.FTZ R46, R30, R51, !PT ;  /* 0x000000331e2e7209 */ /* 0x001fc40007810000 */
[----:B-1----:R-:W-:Y:S02]  /*19de0*/  FSEL R31, R90, -INF , P2 ;  /* 0xff8000005a1f7808 */ /* 0x002fe40001000000 */
[----:B------:R-:W-:Y:S02]  /*19df0*/  FMNMX.FTZ R68, R27, R46, !PT ;  /* 0x0000002e1b447209 */ /* 0x000fe40007810000 */
[----:B------:R-:W-:Y:S01]  /*19e00*/  ISETP.GT.AND P2, PT, R100, 0x70, PT ;  /* 0x000000706400780c */ /* 0x000fe20003f44270 */
[----:B------:R-:W0:Y:S01]  /*19e10*/  MUFU.TANH R88, R67 ;  /* 0x0000004300587308 */ /* 0x000e220000002400 */
[----:B------:R-:W-:Y:S01]  /*19e20*/  FSEL R46, R77, -INF , P1 ;  /* 0xff8000004d2e7808 */ /* 0x000fe20000800000 */
[C---:B--2---:R-:W-:Y:S01]  /*19e30*/  FMUL.FTZ R10, R2.reuse, R34 ;  /* 0x00000022020a7220 */ /* 0x044fe20000410000 */
[----:B------:R-:W-:Y:S01]  /*19e40*/  FMNMX.FTZ R51, R31, R68, !PT ;  /* 0x000000441f337209 */ /* 0x000fe20007810000 */
[----:B------:R-:W-:Y:S01]  /*19e50*/  FMUL.FTZ R77, R2, R39 ;  /* 0x00000027024d7220 */ /* 0x000fe20000410000 */
[----:B------:R-:W-:-:S02]  /*19e60*/  ISETP.GT.AND P1, PT, R100, 0x71, PT ;  /* 0x000000716400780c */ /* 0x000fc40003f24270 */
[----:B------:R-:W-:Y:S01]  /*19e70*/  FSEL R34, R82, -INF , P2 ;  /* 0xff80000052227808 */ /* 0x000fe20001000000 */
[----:B------:R1:W2:Y:S01]  /*19e80*/  MUFU.TANH R90, R10 ;  /* 0x0000000a005a7308 */ /* 0x0002a20000002400 */
[----:B------:R-:W-:Y:S02]  /*19e90*/  FMNMX.FTZ R71, R46, R51, !PT ;  /* 0x000000332e477209 */ /* 0x000fe40007810000 */
[----:B------:R-:W-:Y:S02]  /*19ea0*/  ISETP.GT.AND P2, PT, R100, 0x78, PT ;  /* 0x000000786400780c */ /* 0x000fe40003f44270 */
[----:B------:R-:W-:Y:S01]  /*19eb0*/  FSEL R51, R84, -INF , P1 ;  /* 0xff80000054337808 */ /* 0x000fe20000800000 */
[----:B------:R-:W-:Y:S01]  /*19ec0*/  FMUL.FTZ R84, R2, R44 ;  /* 0x0000002c02547220 */ /* 0x000fe20000410000 */
[----:B------:R-:W-:Y:S01]  /*19ed0*/  FMNMX.FTZ R68, R34, R71, !PT ;  /* 0x0000004722447209 */ /* 0x000fe20007810000 */
[----:B------:R-:W-:Y:S01]  /*19ee0*/  MUFU.TANH R4, R4 ;  /* 0x0000000400047308 */ /* 0x000fe20000002400 */
[----:B------:R-:W-:Y:S01]  /*19ef0*/  ISETP.GT.AND P1, PT, R100, 0x79, PT ;  /* 0x000000796400780c */ /* 0x000fe20003f24270 */
[----:B-1----:R-:W-:Y:S01]  /*19f00*/  FMUL.FTZ R10, R2, R38 ;  /* 0x00000026020a7220 */ /* 0x002fe20000410000 */
[----:B------:R-:W-:-:S02]  /*19f10*/  FSEL R67, R86, -INF , P2 ;  /* 0xff80000056437808 */ /* 0x000fc40001000000 */
[----:B------:R-:W-:Y:S02]  /*19f20*/  FMNMX.FTZ R68, R51, R68, !PT ;  /* 0x0000004433447209 */ /* 0x000fe40007810000 */
[----:B------:R-:W-:Y:S01]  /*19f30*/  ISETP.GT.AND P2, PT, R100, 0x80, PT ;  /* 0x000000806400780c */ /* 0x000fe20003f44270 */
[----:B------:R5:W1:Y:S01]  /*19f40*/  MUFU.TANH R86, R70 ;  /* 0x0000004600567308 */ /* 0x000a620000002400 */
[----:B------:R-:W-:Y:S02]  /*19f50*/  FSEL R35, R92, -INF , P1 ;  /* 0xff8000005c237808 */ /* 0x000fe40000800000 */
[----:B------:R-:W-:Y:S02]  /*19f60*/  FMNMX.FTZ R82, R67, R68, !PT ;  /* 0x0000004443527209 */ /* 0x000fe40007810000 */
[----:B------:R-:W-:Y:S02]  /*19f70*/  ISETP.GT.AND P1, PT, R100, 0x81, PT ;  /* 0x000000816400780c */ /* 0x000fe40003f24270 */
[----:B---3--:R-:W-:Y:S01]  /*19f80*/  FSEL R68, R94, -INF , P2 ;  /* 0xff8000005e447808 */ /* 0x008fe20001000000 */
[----:B------:R-:W-:Y:S01]  /*19f90*/  MUFU.TANH R92, R77 ;  /* 0x0000004d005c7308 */ /* 0x000fe20000002400 */
[----:B------:R-:W-:Y:S01]  /*19fa0*/  FMNMX.FTZ R71, R35, R82, !PT ;  /* 0x0000005223477209 */ /* 0x000fe20007810000 */
[----:B------:R-:W-:Y:S01]  /*19fb0*/  FMUL.FTZ R94, R2, R52 ;  /* 0x00000034025e7220 */ /* 0x000fe20000410000 */
[----:B------:R-:W-:-:S02]  /*19fc0*/  ISETP.GT.AND P2, PT, R100, 0x88, PT ;  /* 0x000000886400780c */ /* 0x000fc40003f44270 */
[----:B----4-:R-:W-:Y:S01]  /*19fd0*/  FSEL R38, R96, -INF , P1 ;  /* 0xff80000060267808 */ /* 0x010fe20000800000 */
[----:B------:R-:W-:Y:S01]  /*19fe0*/  FMUL.FTZ R96, R2, R25 ;  /* 0x0000001902607220 */ /* 0x000fe20000410000 */
[----:B------:R-:W-:Y:S01]  /*19ff0*/  FMNMX.FTZ R71, R68, R71, !PT ;  /* 0x0000004744477209 */ /* 0x000fe20007810000 */
[----:B------:R3:W4:Y:S01]  /*1a000*/  MUFU.TANH R82, R10 ;  /* 0x0000000a00527308 */ /* 0x0007220000002400 */
[----:B------:R-:W-:Y:S01]  /*1a010*/  ISETP.GT.AND P1, PT, R100, 0x89, PT ;  /* 0x000000896400780c */ /* 0x000fe20003f24270 */
[----:B------:R-:W-:Y:S01]  /*1a020*/  IMAD.U32 R25, RZ, RZ, UR51 ;  /* 0x00000033ff197e24 */ /* 0x000fe2000f8e00ff */
[----:B-----5:R-:W-:Y:S01]  /*1a030*/  FSEL R70, R97, -INF , P2 ;  /* 0xff80000061467808 */ /* 0x020fe20001000000 */
[----:B------:R-:W-:Y:S01]  /*1a040*/  FMUL.FTZ R97, R2, R24 ;  /* 0x0000001802617220 */ /* 0x000fe20000410000 */
[----:B------:R-:W-:Y:S02]  /*1a050*/  FMNMX.FTZ R39, R38, R71, !PT ;  /* 0x0000004726277209 */ /* 0x000fe40007810000 */
[----:B------:R-:W-:Y:S01]  /*1a060*/  ISETP.GT.AND P2, PT, R100, 0x90, PT ;  /* 0x000000906400780c */ /* 0x000fe20003f44270 */
[----:B------:R-:W5:Y:S01]  /*1a070*/  MUFU.TANH R3, R3 ;  /* 0x0000000300037308 */ /* 0x000f620000002400 */
[----:B0-----:R-:W-:Y:S01]  /*1a080*/  FSEL R71, R88, -INF , P1 ;  /* 0xff80000058477808 */ /* 0x001fe20000800000 */
[----:B------:R-:W-:Y:S01]  /*1a090*/  FMUL.FTZ R88, R2, R48 ;  /* 0x0000003002587220 */ /* 0x000fe20000410000 */
[----:B---3--:R-:W-:-:S02]  /*1a0a0*/  FMNMX.FTZ R10, R70, R39, !PT ;  /* 0x00000027460a7209 */ /* 0x008fc40007810000 */
[----:B------:R-:W-:Y:S02]  /*1a0b0*/  ISETP.GT.AND P1, PT, R100, 0x91, PT ;  /* 0x000000916400780c */ /* 0x000fe40003f24270 */
[----:B--2---:R-:W-:Y:S01]  /*1a0c0*/  FSEL R39, R90, -INF , P2 ;  /* 0xff8000005a277808 */ /* 0x004fe20001000000 */
[----:B------:R-:W0:Y:S01]  /*1a0d0*/  MUFU.TANH R7, R7 ;  /* 0x0000000700077308 */ /* 0x000e220000002400 */
[----:B------:R-:W-:Y:S01]  /*1a0e0*/  FMNMX.FTZ R10, R71, R10, !PT ;  /* 0x0000000a470a7209 */ /* 0x000fe20007810000 */
[----:B------:R-:W-:Y:S01]  /*1a0f0*/  FMUL.FTZ R90, R2, R49 ;  /* 0x00000031025a7220 */ /* 0x000fe20000410000 */
[----:B------:R-:W-:Y:S02]  /*1a100*/  ISETP.GT.AND P2, PT, R100, 0x98, PT ;  /* 0x000000986400780c */ /* 0x000fe40003f44270 */
[----:B-1----:R-:W-:Y:S01]  /*1a110*/  FSEL R44, R86, -INF , P1 ;  /* 0xff800000562c7808 */ /* 0x002fe20000800000 */
[----:B------:R-:W-:Y:S01]  /*1a120*/  FMUL.FTZ R86, R2, R45 ;  /* 0x0000002d02567220 */ /* 0x000fe20000410000 */
[----:B------:R-:W-:Y:S01]  /*1a130*/  FMNMX.FTZ R77, R39, R10, !PT ;  /* 0x0000000a274d7209 */ /* 0x000fe20007810000 */
[----:B------:R-:W1:Y:S01]  /*1a140*/  MUFU.TANH R5, R5 ;  /* 0x0000000500057308 */ /* 0x000e620000002400 */
[----:B------:R-:W-:Y:S01]  /*1a150*/  ISETP.GT.AND P1, PT, R100, 0x99, PT ;  /* 0x000000996400780c */ /* 0x000fe20003f24270 */
[----:B------:R-:W-:Y:S01]  /*1a160*/  FMUL.FTZ R100, R2, R28 ;  /* 0x0000001c02647220 */ /* 0x000fe20000410000 */
[----:B----4-:R-:W-:-:S02]  /*1a170*/  FSEL R45, R82, -INF , P2 ;  /* 0xff800000522d7808 */ /* 0x010fc40001000000 */
[----:B------:R-:W-:Y:S02]  /*1a180*/  FMNMX.FTZ R10, R44, R77, !PT ;  /* 0x0000004d2c0a7209 */ /* 0x000fe40007810000 */
[----:B------:R-:W-:Y:S01]  /*1a190*/  FSEL R77, R92, -INF , P1 ;  /* 0xff8000005c4d7808 */ /* 0x000fe20000800000 */
[----:B------:R-:W2:Y:S01]  /*1a1a0*/  MUFU.TANH R8, R8 ;  /* 0x0000000800087308 */ /* 0x000ea20000002400 */
[----:B------:R-:W-:Y:S01]  /*1a1b0*/  FMNMX.FTZ R10, R45, R10, !PT ;  /* 0x0000000a2d0a7209 */ /* 0x000fe20007810000 */
[----:B------:R-:W-:-:S03]  /*1a1c0*/  FMUL.FTZ R92, R2, R53 ;  /* 0x00000035025c7220 */ /* 0x000fc60000410000 */
[----:B------:R-:W-:-:S03]  /*1a1d0*/  FMNMX.FTZ R10, R77, R10, !PT ;  /* 0x0000000a4d0a7209 */ /* 0x000fc60007810000 */
[----:B------:R-:W3:Y:S02]  /*1a1e0*/  MUFU.TANH R6, R6 ;  /* 0x0000000600067308 */ /* 0x000ee40000002400 */
[----:B------:R-:W4:Y:S06]  /*1a1f0*/  SHFL.BFLY PT, R107, R10, 0x2, 0x1f ;  /* 0x0c401f000a6b7f89 */ /* 0x000f2c00000e0000 */
[----:B------:R-:W3:Y:S08]  /*1a200*/  MUFU.TANH R12, R12 ;  /* 0x0000000c000c7308 */ /* 0x000ef00000002400 */
[----:B------:R-:W3:Y:S08]  /*1a210*/  MUFU.TANH R11, R11 ;  /* 0x0000000b000b7308 */ /* 0x000ef00000002400 */
[----:B------:R-:W3:Y:S01]  /*1a220*/  MUFU.TANH R14, R14 ;  /* 0x0000000e000e7308 */ /* 0x000ee20000002400 */
[----:B----4-:R-:W-:-:S05]  /*1a230*/  FMNMX.FTZ R107, R10, R107, !PT ;  /* 0x0000006b0a6b7209 */ /* 0x010fca0007810000 */
[----:B------:R-:W4:Y:S02]  /*1a240*/  SHFL.BFLY PT, R10, R107, 0x1, 0x1f ;  /* 0x0c201f006b0a7f89 */ /* 0x000f2400000e0000 */
[----:B------:R-:W3:Y:S08]  /*1a250*/  MUFU.TANH R13, R13 ;  /* 0x0000000d000d7308 */ /* 0x000ef00000002400 */
[----:B------:R-:W3:Y:S08]  /*1a260*/  MUFU.TANH R72, R72 ;  /* 0x0000004800487308 */ /* 0x000ef00000002400 */
[----:B------:R-:W3:Y:S01]  /*1a270*/  MUFU.TANH R20, R20 ;  /* 0x0000001400147308 */ /* 0x000ee20000002400 */
[----:B----4-:R-:W-:-:S07]  /*1a280*/  FMNMX.FTZ R10, R107, R10, !PT ;  /* 0x0000000a6b0a7209 */ /* 0x010fce0007810000 */
[----:B------:R-:W4:Y:S01]  /*1a290*/  MUFU.TANH R73, R73 ;  /* 0x0000004900497308 */ /* 0x000f220000002400 */
[----:B------:R-:W-:Y:S01]  /*1a2a0*/  FMUL.FTZ R107, R2, R36 ;  /* 0x00000024026b7220 */ /* 0x000fe20000410000 */
[C---:B------:R-:W-:Y:S01]  /*1a2b0*/  FSETP.NEU.FTZ.AND P1, PT, R10.reuse, -INF , PT ;  /* 0xff8000000a00780b */ /* 0x040fe20003f3d000 */
[----:B------:R-:W-:-:S05]  /*1a2c0*/  FFMA.FTZ R24, R10, R25, -8 ;  /* 0xc10000000a187423 */ /* 0x000fca0000010019 */
[----:B------:R-:W4:Y:S01]  /*1a2d0*/  MUFU.TANH R21, R21 ;  /* 0x0000001500157308 */ /* 0x000f220000002400 */
[----:B------:R-:W-:-:S05]  /*1a2e0*/  FSEL R24, R24, RZ, P1 ;  /* 0x000000ff18187208 */ /* 0x000fca0000800000 */
[--C-:B------:R-:W-:Y:S01]  /*1a2f0*/  FFMA.FTZ R28, R99, UR51, -R24.reuse ;  /* 0x00000033631c7c23 */ /* 0x100fe20008010818 */
[----:B------:R-:W-:Y:S01]  /*1a300*/  VIADDMNMX R99, R78, R80, R79, PT ;  /* 0x000000504e637246 */ /* 0x000fe2000380014f */
[----:B------:R-:W4:Y:S01]  /*1a310*/  MUFU.TANH R75, R75 ;  /* 0x0000004b004b7308 */ /* 0x000f220000002400 */
[----:B------:R-:W-:-:S01]  /*1a320*/  FFMA.FTZ R80, R85, UR51, -R24 ;  /* 0x0000003355507c23 */ /* 0x000fc20008010818 */
[--C-:B------:R-:W-:Y:S01]  /*1a330*/  FFMA.FTZ R82, R81, UR51, -R24.reuse ;  /* 0x0000003351527c23 */ /* 0x100fe20008010818 */
[----:B------:R-:W-:Y:S01]  /*1a340*/  ISETP.GT.AND P1, PT, R99, RZ, PT ;  /* 0x000000ff6300720c */ /* 0x000fe20003f24270 */
[--C-:B------:R-:W-:Y:S01]  /*1a350*/  FFMA.FTZ R83, R83, UR51, -R24.reuse ;  /* 0x0000003353537c23 */ /* 0x100fe20008010818 */
[----:B------:R-:W-:Y:S01]  /*1a360*/  ISETP.GT.AND P2, PT, R99, 0x1, PT ;  /* 0x000000016300780c */ /* 0x000fe20003f44270 */
[--C-:B------:R-:W-:Y:S01]  /*1a370*/  FFMA.FTZ R25, R101, UR51, -R24.reuse ;  /* 0x0000003365197c23 */ /* 0x100fe20008010818 */
[----:B------:R-:W-:Y:S01]  /*1a380*/  ISETP.GT.AND P3, PT, R99, 0x8, PT ;  /* 0x000000086300780c */ /* 0x000fe20003f64270 */
[----:B------:R-:W4:Y:S01]  /*1a390*/  MUFU.TANH R74, R74 ;  /* 0x0000004a004a7308 */ /* 0x000f220000002400 */
[----:B------:R-:W-:Y:S01]  /*1a3a0*/  FSEL R4, R4, -INF , P1 ;  /* 0xff80000004047808 */ /* 0x000fe20000800000 */
[--C-:B------:R-:W-:Y:S01]  /*1a3b0*/  FFMA.FTZ R29, R103, UR51, -R24.reuse ;  /* 0x00000033671d7c23 */ /* 0x100fe20008010818 */
[----:B-----5:R-:W-:Y:S01]  /*1a3c0*/  FSEL R3, R3, -INF , P2 ;  /* 0xff80000003037808 */ /* 0x020fe20001000000 */
[--C-:B------:R-:W-:Y:S01]  /*1a3d0*/  FFMA.FTZ R32, R105, UR51, -R24.reuse ;  /* 0x0000003369207c23 */ /* 0x100fe20008010818 */
[----:B------:R-:W-:Y:S01]  /*1a3e0*/  ISETP.GT.AND P1, PT, R99, 0x9, PT ;  /* 0x000000096300780c */ /* 0x000fe20003f24270 */
[--C-:B------:R-:W-:Y:S01]  /*1a3f0*/  FFMA.FTZ R33, R91, UR51, -R24.reuse ;  /* 0x000000335b217c23 */ /* 0x100fe20008010818 */
[----:B0-----:R-:W-:Y:S01]  /*1a400*/  FSEL R7, R7, -INF , P3 ;  /* 0xff80000007077808 */ /* 0x001fe20001800000 */
[----:B------:R-:W0:Y:S01]  /*1a410*/  MUFU.TANH R76, R76 ;  /* 0x0000004c004c7308 */ /* 0x000e220000002400 */
[----:B------:R-:W-:Y:S01]  /*1a420*/  FMNMX.FTZ R48, R4, R3, !PT ;  /* 0x0000000304307209 */ /* 0x000fe20007810000 */
[--C-:B------:R-:W-:Y:S01]  /*1a430*/  FFMA.FTZ R36, R89, UR51, -R24.reuse ;  /* 0x0000003359247c23 */ /* 0x100fe20008010818 */
[----:B------:R-:W-:Y:S01]  /*1a440*/  ISETP.GT.AND P2, PT, R99, 0x10, PT ;  /* 0x000000106300780c */ /* 0x000fe20003f44270 */
[--C-:B------:R-:W-:Y:S01]  /*1a450*/  FFMA.FTZ R66, R66, UR51, -R24.reuse ;  /* 0x0000003342427c23 */ /* 0x100fe20008010818 */
[----:B-1----:R-:W-:Y:S01]  /*1a460*/  FSEL R5, R5, -INF , P1 ;  /* 0xff80000005057808 */ /* 0x002fe20000800000 */
[--C-:B------:R-:W-:Y:S01]  /*1a470*/  FFMA.FTZ R93, R93, UR51, -R24.reuse ;  /* 0x000000335d5d7c23 */ /* 0x100fe20008010818 */
[----:B------:R-:W-:Y:S01]  /*1a480*/  FMNMX.FTZ R52, R7, R48, !PT ;  /* 0x0000003007347209 */ /* 0x000fe20007810000 */
[----:B------:R-:W1:Y:S01]  /*1a490*/  MUFU.TANH R56, R56 ;  /* 0x0000003800387308 */ /* 0x000e620000002400 */
[----:B------:R-:W-:Y:S01]  /*1a4a0*/  ISETP.GT.AND P1, PT, R99, 0x11, PT ;  /* 0x000000116300780c */ /* 0x000fe20003f24270 */
[--C-:B------:R-:W-:Y:S01]  /*1a4b0*/  FFMA.FTZ R53, R87, UR51, -R24.reuse ;  /* 0x0000003357357c23 */ /* 0x100fe20008010818 */
[----:B--2---:R-:W-:Y:S01]  /*1a4c0*/  FSEL R48, R8, -INF , P2 ;  /* 0xff80000008307808 */ /* 0x004fe20001000000 */
[--C-:B------:R-:W-:Y:S01]  /*1a4d0*/  FFMA.FTZ R95, R95, UR51, -R24.reuse ;  /* 0x000000335f5f7c23 */ /* 0x100fe20008010818 */
[----:B------:R-:W-:Y:S01]  /*1a4e0*/  FMNMX.FTZ R49, R5, R52, !PT ;  /* 0x0000003405317209 */ /* 0x000fe20007810000 */
[--C-:B------:R-:W-:Y:S01]  /*1a4f0*/  FFMA.FTZ R47, R47, UR51, -R24.reuse ;  /* 0x000000332f2f7c23 */ /* 0x100fe20008010818 */
[----:B------:R-:W-:Y:S01]  /*1a500*/  ISETP.GT.AND P2, PT, R99, 0x18, PT ;  /* 0x000000186300780c */ /* 0x000fe20003f44270 */
[----:B------:R-:W2:Y:S01]  /*1a510*/  MUFU.TANH R58, R58 ;  /* 0x0000003a003a7308 */ /* 0x000ea20000002400 */
[----:B---3--:R-:W-:Y:S01]  /*1a520*/  FSEL R6, R6, -INF , P1 ;  /* 0xff80000006067808 */ /* 0x008fe20000800000 */
[--C-:B------:R-:W-:Y:S01]  /*1a530*/  FFMA.FTZ R42, R42, UR51, -R24.reuse ;  /* 0x000000332a2a7c23 */ /* 0x100fe20008010818 */
[----:B------:R-:W-:Y:S01]  /*1a540*/  FMNMX.FTZ R79, R48, R49, !PT ;  /* 0x00000031304f7209 */ /* 0x000fe20007810000 */
[--C-:B------:R-:W-:Y:S01]  /*1a550*/  FFMA.FTZ R43, R43, UR51, -R24.reuse ;  /* 0x000000332b2b7c23 */ /* 0x100fe20008010818 */
[----:B------:R-:W-:Y:S01]  /*1a560*/  FSEL R49, R12, -INF , P2 ;  /* 0xff8000000c317808 */ /* 0x000fe20001000000 */
[--C-:B------:R-:W-:Y:S01]  /*1a570*/  FFMA.FTZ R27, R27, UR51, -R24.reuse ;  /* 0x000000331b1b7c23 */ /* 0x100fe20008010818 */
[----:B------:R-:W-:Y:S01]  /*1a580*/  ISETP.GT.AND P1, PT, R99, 0x19, PT ;  /* 0x000000196300780c */ /* 0x000fe20003f24270 */
[----:B------:R-:W3:Y:S01]  /*1a590*/  MUFU.TANH R57, R57 ;  /* 0x0000003900397308 */ /* 0x000ee20000002400 */
[----:B------:R-:W-:Y:S01]  /*1a5a0*/  FMNMX.FTZ R12, R6, R79, !PT ;  /* 0x0000004f060c7209 */ /* 0x000fe20007810000 */
[--C-:B------:R-:W-:Y:S01]  /*1a5b0*/  FFMA.FTZ R31, R31, UR51, -R24.reuse ;  /* 0x000000331f1f7c23 */ /* 0x100fe20008010818 */
[----:B------:R-:W-:Y:S01]  /*1a5c0*/  ISETP.GT.AND P2, PT, R99, 0x20, PT ;  /* 0x000000206300780c */ /* 0x000fe20003f44270 */
[--C-:B------:R-:W-:Y:S01]  /*1a5d0*/  FFMA.FTZ R46, R46, UR51, -R24.reuse ;  /* 0x000000332e2e7c23 */ /* 0x100fe20008010818 */
[----:B------:R-:W-:Y:S01]  /*1a5e0*/  FSEL R11, R11, -INF , P1 ;  /* 0xff8000000b0b7808 */ /* 0x000fe20000800000 */
[--C-:B------:R-:W-:Y:S01]  /*1a5f0*/  FFMA.FTZ R38, R38, UR51, -R24.reuse ;  /* 0x0000003326267c23 */ /* 0x100fe20008010818 */
[----:B------:R-:W-:Y:S01]  /*1a600*/  FMNMX.FTZ R12, R49, R12, !PT ;  /* 0x0000000c310c7209 */ /* 0x000fe20007810000 */
[----:B------:R-:W5:Y:S01]  /*1a610*/  MUFU.TANH R59, R59 ;  /* 0x0000003b003b7308 */ /* 0x000f620000002400 */
[----:B------:R-:W-:Y:S01]  /*1a620*/  ISETP.GT.AND P1, PT, R99, 0x21, PT ;  /* 0x000000216300780c */ /* 0x000fe20003f24270 */
[--C-:B------:R-:W-:Y:S01]  /*1a630*/  FFMA.FTZ R39, R39, UR51, -R24.reuse ;  /* 0x0000003327277c23 */ /* 0x100fe20008010818 */
[----:B------:R-:W-:Y:S01]  /*1a640*/  FSEL R52, R14, -INF , P2 ;  /* 0xff8000000e347808 */ /* 0x000fe20001000000 */
[--C-:B------:R-:W-:Y:S01]  /*1a650*/  FFMA.FTZ R44, R44, UR51, -R24.reuse ;  /* 0x000000332c2c7c23 */ /* 0x100fe20008010818 */
[----:B------:R-:W-:Y:S01]  /*1a660*/  FMNMX.FTZ R79, R11, R12, !PT ;  /* 0x0000000c0b4f7209 */ /* 0x000fe20007810000 */
[----:B------:R-:W-:Y:S01]  /*1a670*/  FFMA.FTZ R45, R45, UR51, -R24 ;  /* 0x000000332d2d7c23 */ /* 0x000fe20008010818 */
[----:B------:R-:W-:Y:S01]  /*1a680*/  ISETP.GT.AND P2, PT, R99, 0x28, PT ;  /* 0x000000286300780c */ /* 0x000fe20003f44270 */
[----:B------:R-:W5:Y:S01]  /*1a690*/  MUFU.TANH R60, R60 ;  /* 0x0000003c003c7308 */ /* 0x000f620000002400 */
[----:B------:R-:W-:-:S02]  /*1a6a0*/  FSEL R13, R13, -INF , P1 ;  /* 0xff8000000d0d7808 */ /* 0x000fc40000800000 */
[----:B------:R-:W-:Y:S02]  /*1a6b0*/  FMNMX.FTZ R12, R52, R79, !PT ;  /* 0x0000004f340c7209 */ /* 0x000fe40007810000 */
[----:B------:R-:W-:Y:S02]  /*1a6c0*/  ISETP.GT.AND P1, PT, R99, 0x29, PT ;  /* 0x000000296300780c */ /* 0x000fe40003f24270 */
[----:B------:R-:W-:Y:S01]  /*1a6d0*/  FSEL R72, R72, -INF , P2 ;  /* 0xff80000048487808 */ /* 0x000fe20001000000 */
[----:B------:R0:W-:Y:S01]  /*1a6e0*/  MUFU.EX2 R79, R80 ;  /* 0x00000050004f7308 */ /* 0x0001e20000000800 */
[----:B------:R-:W-:Y:S02]  /*1a6f0*/  FMNMX.FTZ R85, R13, R12, !PT ;  /* 0x0000000c0d557209 */ /* 0x000fe40007810000 */
[----:B------:R-:W-:Y:S02]  /*1a700*/  ISETP.GT.AND P2, PT, R99, 0x30, PT ;  /* 0x000000306300780c */ /* 0x000fe40003f44270 */
[----:B------:R-:W-:-:S02]  /*1a710*/  FSEL R20, R20, -INF , P1 ;  /* 0xff80000014147808 */ /* 0x000fc40000800000 */
[----:B------:R-:W-:Y:S01]  /*1a720*/  FMNMX.FTZ R85, R72, R85, !PT ;  /* 0x0000005548557209 */ /* 0x000fe20007810000 */
[----:B------:R-:W5:Y:S01]  /*1a730*/  MUFU.TANH R62, R62 ;  /* 0x0000003e003e7308 */ /* 0x000f620000002400 */
[----:B------:R-:W-:Y:S02]  /*1a740*/  ISETP.GT.AND P1, PT, R99, 0x31, PT ;  /* 0x000000316300780c */ /* 0x000fe40003f24270 */
[----:B----4-:R-:W-:Y:S02]  /*1a750*/  FSEL R78, R73, -INF , P2 ;  /* 0xff800000494e7808 */ /* 0x010fe40001000000 */
[----:B------:R-:W-:Y:S02]  /*1a760*/  FMNMX.FTZ R85, R20, R85, !PT ;  /* 0x0000005514557209 */ /* 0x000fe40007810000 */
[----:B------:R-:W-:Y:S01]  /*1a770*/  ISETP.GT.AND P2, PT, R99, 0x38, PT ;  /* 0x000000386300780c */ /* 0x000fe20003f44270 */
[----:B------:R-:W4:Y:S01]  /*1a780*/  MUFU.TANH R61, R61 ;  /* 0x0000003d003d7308 */ /* 0x000f220000002400 */
[----:B0-----:R-:W-:Y:S01]  /*1a790*/  FSEL R80, R21, -INF , P1 ;  /* 0xff80000015507808 */ /* 0x001fe20000800000 */
[----:B------:R-:W-:Y:S01]  /*1a7a0*/  FFMA.FTZ R21, R69, UR51, -R24 ;  /* 0x0000003345157c23 */ /* 0x000fe20008010818 */
[----:B------:R-:W-:-:S02]  /*1a7b0*/  FMNMX.FTZ R85, R78, R85, !PT ;  /* 0x000000554e557209 */ /* 0x000fc40007810000 */
[----:B------:R-:W-:Y:S02]  /*1a7c0*/  ISETP.GT.AND P1, PT, R99, 0x39, PT ;  /* 0x000000396300780c */ /* 0x000fe40003f24270 */
[----:B------:R-:W-:Y:S01]  /*1a7d0*/  FSEL R75, R75, -INF , P2 ;  /* 0xff8000004b4b7808 */ /* 0x000fe20001000000 */
[----:B------:R-:W0:Y:S01]  /*1a7e0*/  MUFU.TANH R40, R40 ;  /* 0x0000002800287308 */ /* 0x000e220000002400 */
[----:B------:R-:W-:Y:S02]  /*1a7f0*/  FMNMX.FTZ R12, R80, R85, !PT ;  /* 0x00000055500c7209 */ /* 0x000fe40007810000 */
[----:B------:R-:W-:Y:S02]  /*1a800*/  ISETP.GT.AND P2, PT, R99, 0x40, PT ;  /* 0x000000406300780c */ /* 0x000fe40003f44270 */
[----:B------:R-:W-:Y:S02]  /*1a810*/  FSEL R74, R74, -INF , P1 ;  /* 0xff8000004a4a7808 */ /* 0x000fe40000800000 */
[----:B------:R-:W-:Y:S01]  /*1a820*/  FMNMX.FTZ R69, R75, R12, !PT ;  /* 0x0000000c4b457209 */ /* 0x000fe20007810000 */
[----:B------:R-:W0:Y:S01]  /*1a830*/  MUFU.TANH R41, R41 ;  /* 0x0000002900297308 */ /* 0x000e220000002400 */
[----:B------:R-:W-:-:S02]  /*1a840*/  ISETP.GT.AND P1, PT, R99, 0x41, PT ;  /* 0x000000416300780c */ /* 0x000fc40003f24270 */
[----:B------:R-:W-:Y:S02]  /*1a850*/  FSEL R76, R76, -INF , P2 ;  /* 0xff8000004c4c7808 */ /* 0x000fe40001000000 */
[----:B------:R-:W-:Y:S02]  /*1a860*/  FMNMX.FTZ R81, R74, R69, !PT ;  /* 0x000000454a517209 */ /* 0x000fe40007810000 */
[----:B------:R-:W-:Y:S01]  /*1a870*/  ISETP.GT.AND P2, PT, R99, 0x48, PT ;  /* 0x000000486300780c */ /* 0x000fe20003f44270 */
[----:B------:R-:W0:Y:S01]  /*1a880*/  MUFU.TANH R84, R84 ;  /* 0x0000005400547308 */ /* 0x000e220000002400 */
[----:B-1----:R-:W-:Y:S01]  /*1a890*/  FSEL R69, R56, -INF , P1 ;  /* 0xff80000038457808 */ /* 0x002fe20000800000 */
[----:B------:R-:W-:Y:S01]  /*1a8a0*/  FFMA.FTZ R56, R65, UR51, -R24 ;  /* 0x0000003341387c23 */ /* 0x000fe20008010818 */
[----:B------:R-:W-:Y:S02]  /*1a8b0*/  FMNMX.FTZ R12, R76, R81, !PT ;  /* 0x000000514c0c7209 */ /* 0x000fe40007810000 */
[----:B------:R-:W-:-:S02]  /*1a8c0*/  ISETP.GT.AND P1, PT, R99, 0x49, PT ;  /* 0x000000496300780c */ /* 0x000fc40003f24270 */
[----:B--2---:R-:W-:Y:S01]  /*1a8d0*/  FSEL R65, R58, -INF , P2 ;  /* 0xff8000003a417808 */ /* 0x004fe20001000000 */
[----:B------:R-:W1:Y:S01]  /*1a8e0*/  MUFU.TANH R86, R86 ;  /* 0x0000005600567308 */ /* 0x000e620000002400 */
[----:B------:R-:W-:Y:S02]  /*1a8f0*/  FMNMX.FTZ R12, R69, R12, !PT ;  /* 0x0000000c450c7209 */ /* 0x000fe40007810000 */
[----:B------:R-:W-:Y:S02]  /*1a900*/  ISETP.GT.AND P2, PT, R99, 0x50, PT ;  /* 0x000000506300780c */ /* 0x000fe40003f44270 */
[----:B---3--:R-:W-:Y:S01]  /*1a910*/  FSEL R58, R57, -INF , P1 ;  /* 0xff800000393a7808 */ /* 0x008fe20000800000 */
[----:B------:R-:W-:Y:S01]  /*1a920*/  FFMA.FTZ R57, R63, UR51, -R24 ;  /* 0x000000333f397c23 */ /* 0x000fe20008010818 */
[----:B------:R-:W-:Y:S01]  /*1a930*/  FMNMX.FTZ R81, R65, R12, !PT ;  /* 0x0000000c41517209 */ /* 0x000fe20007810000 */
[----:B------:R-:W2:Y:S01]  /*1a940*/  MUFU.TANH R88, R88 ;  /* 0x0000005800587308 */ /* 0x000ea20000002400 */
[----:B------:R-:W-:-:S02]  /*1a950*/  ISETP.GT.AND P1, PT, R99, 0x51, PT ;  /* 0x000000516300780c */ /* 0x000fc40003f24270 */
[----:B-----5:R-:W-:Y:S02]  /*1a960*/  FSEL R63, R59, -INF , P2 ;  /* 0xff8000003b3f7808 */ /* 0x020fe40001000000 */
[----:B------:R-:W-:Y:S02]  /*1a970*/  FMNMX.FTZ R12, R58, R81, !PT ;  /* 0x000000513a0c7209 */ /* 0x000fe40007810000 */
[----:B------:R-:W-:Y:S01]  /*1a980*/  ISETP.GT.AND P2, PT, R99, 0x58, PT ;  /* 0x000000586300780c */ /* 0x000fe20003f44270 */
[----:B------:R3:W-:Y:S01]  /*1a990*/  MUFU.EX2 R73, R83 ;  /* 0x0000005300497308 */ /* 0x0007e20000000800 */
[----:B------:R-:W-:Y:S01]  /*1a9a0*/  FSEL R81, R60, -INF , P1 ;  /* 0xff8000003c517808 */ /* 0x000fe20000800000 */
[----:B------:R-:W-:Y:S01]  /*1a9b0*/  FFMA.FTZ R60, R64, UR51, -R24 ;  /* 0x00000033403c7c23 */ /* 0x000fe20008010818 */
[----:B------:R-:W-:Y:S02]  /*1a9c0*/  FMNMX.FTZ R12, R63, R12, !PT ;  /* 0x0000000c3f0c7209 */ /* 0x000fe40007810000 */
[----:B------:R-:W-:-:S02]  /*1a9d0*/  ISETP.GT.AND P1, PT, R99, 0x59, PT ;  /* 0x000000596300780c */ /* 0x000fc40003f24270 */
[----:B------:R-:W-:Y:S01]  /*1a9e0*/  FSEL R62, R62, -INF , P2 ;  /* 0xff8000003e3e7808 */ /* 0x000fe20001000000 */
[----:B------:R-:W5:Y:S01]  /*1a9f0*/  MUFU.TANH R90, R90 ;  /* 0x0000005a005a7308 */ /* 0x000f620000002400 */
[----:B------:R-:W-:Y:S02]  /*1aa00*/  FMNMX.FTZ R59, R81, R12, !PT ;  /* 0x0000000c513b7209 */ /* 0x000fe40007810000 */
[----:B------:R-:W-:Y:S02]  /*1aa10*/  ISETP.GT.AND P2, PT, R99, 0x60, PT ;  /* 0x000000606300780c */ /* 0x000fe40003f44270 */
[----:B----4-:R-:W-:Y:S02]  /*1aa20*/  FSEL R61, R61, -INF , P1 ;  /* 0xff8000003d3d7808 */ /* 0x010fe40000800000 */
[----:B------:R-:W-:Y:S01]  /*1aa30*/  FMNMX.FTZ R12, R62, R59, !PT ;  /* 0x0000003b3e0c7209 */ /* 0x000fe20007810000 */
[----:B------:R-:W4:Y:S01]  /*1aa40*/  MUFU.TANH R94, R94 ;  /* 0x0000005e005e7308 */ /* 0x000f220000002400 */
[----:B------:R-:W-:-:S02]  /*1aa50*/  ISETP.GT.AND P1, PT, R99, 0x61, PT ;  /* 0x000000616300780c */ /* 0x000fc40003f24270 */
[----:B0-----:R-:W-:Y:S02]  /*1aa60*/  FSEL R64, R40, -INF , P2 ;  /* 0xff80000028407808 */ /* 0x001fe40001000000 */
[----:B---3--:R-:W-:Y:S02]  /*1aa70*/  FMNMX.FTZ R83, R61, R12, !PT ;  /* 0x0000000c3d537209 */ /* 0x008fe40007810000 */
[----:B------:R-:W-:Y:S01]  /*1aa80*/  ISETP.GT.AND P2, PT, R99, 0x68, PT ;  /* 0x000000686300780c */ /* 0x000fe20003f44270 */
[----:B------:R-:W0:Y:S01]  /*1aa90*/  MUFU.TANH R92, R92 ;  /* 0x0000005c005c7308 */ /* 0x000e220000002400 */
[----:B------:R-:W-:Y:S01]  /*1aaa0*/  FSEL R59, R41, -INF , P1 ;  /* 0xff800000293b7808 */ /* 0x000fe20000800000 */
[--C-:B------:R-:W-:Y:S01]  /*1aab0*/  FFMA.FTZ R41, R54, UR51, -R24.reuse ;  /* 0x0000003336297c23 */ /* 0x100fe20008010818 */
[----:B------:R-:W-:Y:S01]  /*1aac0*/  FMNMX.FTZ R12, R64, R83, !PT ;  /* 0x00000053400c7209 */ /* 0x000fe20007810000 */
[--C-:B------:R-:W-:Y:S01]  /*1aad0*/  FFMA.FTZ R54, R55, UR51, -R24.reuse ;  /* 0x0000003337367c23 */ /* 0x100fe20008010818 */
[----:B------:R-:W-:Y:S01]  /*1aae0*/  ISETP.GT.AND P1, PT, R99, 0x69, PT ;  /* 0x000000696300780c */ /* 0x000fe20003f24270 */
[--C-:B------:R-:W-:Y:S01]  /*1aaf0*/  FFMA.FTZ R55, R50, UR51, -R24.reuse ;  /* 0x0000003332377c23 */ /* 0x100fe20008010818 */
[----:B------:R-:W-:Y:S01]  /*1ab00*/  FSEL R84, R84, -INF , P2 ;  /* 0xff80000054547808 */ /* 0x000fe20001000000 */
[----:B------:R-:W3:Y:S01]  /*1ab10*/  MUFU.TANH R97, R97 ;  /* 0x0000006100617308 */ /* 0x000ee20000002400 */
[----:B------:R-:W-:Y:S01]  /*1ab20*/  FMNMX.FTZ R83, R59, R12, !PT ;  /* 0x0000000c3b537209 */ /* 0x000fe20007810000 */
[--C-:B------:R-:W-:Y:S01]  /*1ab30*/  FFMA.FTZ R50, R26, UR51, -R24.reuse ;  /* 0x000000331a327c23 */ /* 0x100fe20008010818 */
[C---:B------:R-:W-:Y:S01]  /*1ab40*/  ISETP.GT.AND P2, PT, R99.reuse, 0x70, PT ;  /* 0x000000706300780c */ /* 0x040fe20003f44270 */
        /* <DEDUP_REMOVED lines=8> */
[----:B------:R-:W-:Y:S01]  /*1abd0*/  FFMA.FTZ R35, R68, UR51, -R24 ;  /* 0x0000003344237c23 */ /* 0x000fe20008010818 */
[----:B------:R-:W-:-:S02]  /*1abe0*/  FMNMX.FTZ R83, R86, R83, !PT ;  /* 0x0000005356537209 */ /* 0x000fc40007810000 */
[C---:B------:R-:W-:Y:S01]  /*1abf0*/  ISETP.GT.AND P2, PT, R99.reuse, 0x78, PT ;  /* 0x000000786300780c */ /* 0x040fe20003f44270 */
[----:B------:R-:W2:Y:S01]  /*1ac00*/  MUFU.TANH R100, R100 ;  /* 0x0000006400647308 */ /* 0x000ea20000002400 */
[----:B-----5:R-:W-:Y:S02]  /*1ac10*/  FSEL R90, R90, -INF , P1 ;  /* 0xff8000005a5a7808 */ /* 0x020fe40000800000 */
[----:B------:R-:W-:Y:S02]  /*1ac20*/  FMNMX.FTZ R83, R88, R83, !PT ;  /* 0x0000005358537209 */ /* 0x000fe40007810000 */
[----:B------:R-:W-:Y:S02]  /*1ac30*/  ISETP.GT.AND P1, PT, R99, 0x79, PT ;  /* 0x000000796300780c */ /* 0x000fe40003f24270 */
[----:B----4-:R-:W-:Y:S01]  /*1ac40*/  FSEL R94, R94, -INF , P2 ;  /* 0xff8000005e5e7808 */ /* 0x010fe20001000000 */
[----:B------:R-:W4:Y:S01]  /*1ac50*/  MUFU.TANH R98, R98 ;  /* 0x0000006200627308 */ /* 0x000f220000002400 */
[----:B------:R-:W-:-:S02]  /*1ac60*/  FMNMX.FTZ R83, R90, R83, !PT ;  /* 0x000000535a537209 */ /* 0x000fc40007810000 */
[C---:B------:R-:W-:Y:S02]  /*1ac70*/  ISETP.GT.AND P2, PT, R99.reuse, 0x80, PT ;  /* 0x000000806300780c */ /* 0x040fe40003f44270 */
[----:B0-----:R-:W-:Y:S02]  /*1ac80*/  FSEL R92, R92, -INF , P1 ;  /* 0xff8000005c5c7808 */ /* 0x001fe40000800000 */
[----:B------:R-:W-:Y:S01]  /*1ac90*/  FMNMX.FTZ R83, R94, R83, !PT ;  /* 0x000000535e537209 */ /* 0x000fe20007810000 */
[----:B------:R-:W0:Y:S01]  /*1aca0*/  MUFU.TANH R106, R106 ;  /* 0x0000006a006a7308 */ /* 0x000e220000002400 */
[----:B------:R-:W-:Y:S02]  /*1acb0*/  ISETP.GT.AND P1, PT, R99, 0x81, PT ;  /* 0x000000816300780c */ /* 0x000fe40003f24270 */
[----:B---3--:R-:W-:Y:S02]  /*1acc0*/  FSEL R97, R97, -INF , P2 ;  /* 0xff80000061617808 */ /* 0x008fe40001000000 */
[----:B------:R-:W-:-:S02]  /*1acd0*/  FMNMX.FTZ R12, R92, R83, !PT ;  /* 0x000000535c0c7209 */ /* 0x000fc40007810000 */
[----:B------:R-:W-:Y:S01]  /*1ace0*/  ISETP.GT.AND P2, PT, R99, 0x88, PT ;  /* 0x000000886300780c */ /* 0x000fe20003f44270 */
[----:B------:R-:W3:Y:S01]  /*1acf0*/  MUFU.TANH R102, R102 ;  /* 0x0000006600667308 */ /* 0x000ee20000002400 */
[----:B-1----:R-:W-:Y:S02]  /*1ad00*/  FSEL R96, R96, -INF , P1 ;  /* 0xff80000060607808 */ /* 0x002fe40000800000 */
[----:B------:R-:W-:Y:S02]  /*1ad10*/  FMNMX.FTZ R83, R97, R12, !PT ;  /* 0x0000000c61537209 */ /* 0x000fe40007810000 */
[----:B------:R-:W-:Y:S02]  /*1ad20*/  ISETP.GT.AND P1, PT, R99, 0x89, PT ;  /* 0x000000896300780c */ /* 0x000fe40003f24270 */
[----:B--2---:R-:W-:Y:S01]  /*1ad30*/  FSEL R100, R100, -INF , P2 ;  /* 0xff80000064647808 */ /* 0x004fe20001000000 */
[----:B------:R-:W1:Y:S01]  /*1ad40*/  MUFU.TANH R107, R107 ;  /* 0x0000006b006b7308 */ /* 0x000e620000002400 */
[----:B------:R-:W-:-:S02]  /*1ad50*/  FMNMX.FTZ R83, R96, R83, !PT ;  /* 0x0000005360537209 */ /* 0x000fc40007810000 */
[C---:B------:R-:W-:Y:S02]  /*1ad60*/  ISETP.GT.AND P2, PT, R99.reuse, 0x90, PT ;  /* 0x000000906300780c */ /* 0x040fe40003f44270 */
[----:B----4-:R-:W-:Y:S02]  /*1ad70*/  FSEL R98, R98, -INF , P1 ;  /* 0xff80000062627808 */ /* 0x010fe40000800000 */
[----:B------:R-:W-:Y:S01]  /*1ad80*/  FMNMX.FTZ R83, R100, R83, !PT ;  /* 0x0000005364537209 */ /* 0x000fe20007810000 */
[----:B------:R-:W2:Y:S01]  /*1ad90*/  MUFU.TANH R37, R37 ;  /* 0x0000002500257308 */ /* 0x000ea20000002400 */
[----:B------:R-:W-:Y:S02]  /*1ada0*/  ISETP.GT.AND P1, PT, R99, 0x91, PT ;  /* 0x000000916300780c */ /* 0x000fe40003f24270 */
[----:B0-----:R-:W-:Y:S02]  /*1adb0*/  FSEL R106, R106, -INF , P2 ;  /* 0xff8000006a6a7808 */ /* 0x001fe40001000000 */
[----:B------:R-:W-:-:S02]  /*1adc0*/  FMNMX.FTZ R83, R98, R83, !PT ;  /* 0x0000005362537209 */ /* 0x000fc40007810000 */
[C---:B------:R-:W-:Y:S01]  /*1add0*/  ISETP.GT.AND P2, PT, R99.reuse, 0x98, PT ;  /* 0x000000986300780c */ /* 0x040fe20003f44270 */
[----:B------:R-:W-:Y:S01]  /*1ade0*/  MUFU.EX2 R25, R25 ;  /* 0x0000001900197308 */ /* 0x000fe20000000800 */
[----:B---3--:R-:W-:Y:S02]  /*1adf0*/  FSEL R102, R102, -INF , P1 ;  /* 0xff80000066667808 */ /* 0x008fe40000800000 */
[----:B------:R-:W-:Y:S02]  /*1ae00*/  FMNMX.FTZ R83, R106, R83, !PT ;  /* 0x000000536a537209 */ /* 0x000fe40007810000 */
[----:B------:R-:W-:Y:S02]  /*1ae10*/  ISETP.GT.AND P1, PT, R99, 0x99, PT ;  /* 0x000000996300780c */ /* 0x000fe40003f24270 */
[----:B-1----:R-:W-:Y:S01]  /*1ae20*/  FSEL R107, R107, -INF , P2 ;  /* 0xff8000006b6b7808 */ /* 0x002fe20001000000 */
[----:B------:R-:W-:Y:S01]  /*1ae30*/  MUFU.EX2 R28, R28 ;  /* 0x0000001c001c7308 */ /* 0x000fe20000000800 */
[----:B------:R-:W-:-:S02]  /*1ae40*/  FMNMX.FTZ R12, R102, R83, !PT ;  /* 0x00000053660c7209 */ /* 0x000fc40007810000 */
[----:B--2---:R-:W-:Y:S01]  /*1ae50*/  FSEL R83, R37, -INF , P1 ;  /* 0xff80000025537808 */ /* 0x004fe20000800000 */
[----:B------:R-:W-:-:S01]  /*1ae60*/  FFMA.FTZ R37, R51, UR51, -R24 ;  /* 0x0000003333257c23 */ /* 0x000fc20008010818 */
[----:B------:R-:W-:Y:S01]  /*1ae70*/  FMNMX.FTZ R12, R107, R12, !PT ;  /* 0x0000000c6b0c7209 */ /* 0x000fe20007810000 */
[----:B------:R-:W-:-:S01]  /*1ae80*/  FFMA.FTZ R51, R67, UR51, -R24 ;  /* 0x0000003343337c23 */ /* 0x000fc20008010818 */
[----:B------:R-:W-:Y:S01]  /*1ae90*/  FFMA.FTZ R67, R71, UR51, -R24 ;  /* 0x0000003347437c23 */ /* 0x000fe20008010818 */
[----:B------:R-:W-:Y:S01]  /*1aea0*/  IMAD.U32 R71, RZ, RZ, UR51 ;  /* 0x00000033ff477e24 */ /* 0x000fe2000f8e00ff */
[----:B------:R-:W-:Y:S01]  /*1aeb0*/  FMNMX.FTZ R12, R83, R12, !PT ;  /* 0x0000000c530c7209 */ /* 0x000fe20007810000 */
[----:B------:R-:W-:Y:S04]  /*1aec0*/  MUFU.EX2 R29, R29 ;  /* 0x0000001d001d7308 */ /* 0x000fe80000000800 */
[----:B------:R-:W0:Y:S04]  /*1aed0*/  SHFL.BFLY PT, R85, R12, 0x2, 0x1f ;  /* 0x0c401f000c557f89 */ /* 0x000e2800000e0000 */
[----:B------:R-:W1:Y:S08]  /*1aee0*/  MUFU.EX2 R32, R32 ;  /* 0x0000002000207308 */ /* 0x000e700000000800 */
[----:B------:R-:W-:Y:S08]  /*1aef0*/  MUFU.EX2 R33, R33 ;  /* 0x0000002100217308 */ /* 0x000ff00000000800 */
[----:B------:R2:W-:Y:S01]  /*1af00*/  MUFU.EX2 R40, R66 ;  /* 0x0000004200287308 */ /* 0x0005e20000000800 */
[----:B-1----:R-:W-:-:S02]  /*1af10*/  F2FP.SATFINITE.E4M3.F32.PACK_AB_MERGE_C R185, R32, R29, RZ ;  /* 0x0000001d20b9723e */ /* 0x002fc400048070ff */
[----:B0-----:R-:W-:Y:S02]  /*1af20*/  FMNMX.FTZ R85, R12, R85, !PT ;  /* 0x000000550c557209 */ /* 0x001fe40007810000 */
[----:B------:R-:W-:-:S03]  /*1af30*/  F2FP.SATFINITE.E4M3.F32.PACK_AB_MERGE_C R185, R28, R25, R185 ;  /* 0x000000191cb9723e */ /* 0x000fc600048070b9 */
[----:B------:R-:W-:Y:S01]  /*1af40*/  MUFU.EX2 R36, R36 ;  /* 0x0000002400247308 */ /* 0x000fe20000000800 */
[----:B------:R-:W0:Y:S01]  /*1af50*/  SHFL.BFLY PT, R12, R85, 0x1, 0x1f ;  /* 0x0c201f00550c7f89 */ /* 0x000e2200000e0000 */
[----:B--2---:R-:W-:-:S01]  /*1af60*/  FFMA.FTZ R66, R70, UR51, -R24 ;  /* 0x0000003346427c23 */ /* 0x004fc20008010818 */
[----:B------:R-:W-:-:S05]  /*1af70*/  FFMA.FTZ R24, R77, UR51, -R24 ;  /* 0x000000334d187c23 */ /* 0x000fca0008010818 */
[----:B------:R-:W-:Y:S08]  /*1af80*/  MUFU.EX2 R8, R93 ;  /* 0x0000005d00087308 */ /* 0x000ff00000000800 */
[----:B------:R-:W1:Y:S08]  /*1af90*/  MUFU.EX2 R53, R53 ;  /* 0x0000003500357308 */ /* 0x000e700000000800 */
[----:B------:R-:W-:Y:S01]  /*1afa0*/  MUFU.EX2 R14, R95 ;  /* 0x0000005f000e7308 */ /* 0x000fe20000000800 */
[----:B0-----:R-:W-:-:S04]  /*1afb0*/  FMNMX.FTZ R12, R85, R12, !PT ;  /* 0x0000000c550c7209 */ /* 0x001fc80007810000 */
[C---:B------:R-:W-:Y:S01]  /*1afc0*/  FSETP.NEU.FTZ.AND P1, PT, R12.reuse, -INF , PT ;  /* 0xff8000000c00780b */ /* 0x040fe20003f3d000 */
[----:B------:R-:W-:-:S02]  /*1afd0*/  FFMA.FTZ R71, R12, R71, -8 ;  /* 0xc10000000c477423 */ /* 0x000fc40000010047 */
[----:B------:R-:W-:Y:S01]  /*1afe0*/  MUFU.EX2 R82, R82 ;  /* 0x0000005200527308 */ /* 0x000fe20000000800 */
[----:B-1----:R-:W-:Y:S02]  /*1aff0*/  F2FP.SATFINITE.E4M3.F32.PACK_AB_MERGE_C R187, R53, R8, RZ ;  /* 0x0000000835bb723e */ /* 0x002fe400048070ff */
[----:B------:R-:W-:Y:S02]  /*1b000*/  FSEL R71, R71, RZ, P1 ;  /* 0x000000ff47477208 */ /* 0x000fe40000800000 */
[----:B------:R-:W-:-:S03]  /*1b010*/  F2FP.SATFINITE.E4M3.F32.PACK_AB_MERGE_C R187, R36, R33, R187 ;  /* 0x0000002124bb723e */ /* 0x000fc600048070bb */
        /* <DEDUP_REMOVED lines=20> */
[----:B------:R-:W-:Y:S01]  /*1b160*/  FADD.FTZ R89, R29, R80 ;  /* 0x000000501d597221 */ /* 0x000fe20000010000 */
[----:B------:R-:W-:-:S01]  /*1b170*/  FFMA.FTZ R180, R52, UR51, -R71 ;  /* 0x0000003334b47c23 */ /* 0x000fc20008010847 */
[----:B------:R-:W1:Y:S01]  /*1b180*/  MUFU.EX2 R7, R7 ;  /* 0x0000000700077308 */ /* 0x000e620000000800 */
[----:B------:R-:W-:-:S01]  /*1b190*/  FFMA.FTZ R63, R81, UR51, -R71 ;  /* 0x00000033513f7c23 */ /* 0x000fc20008010847 */
[--C-:B------:R-:W-:Y:S01]  /*1b1a0*/  FFMA.FTZ R52, R76, UR51, -R71.reuse ;  /* 0x000000334c347c23 */ /* 0x100fe20008010847 */
[----:B------:R-:W-:Y:S01]  /*1b1b0*/  MOV R81, UR38 ;  /* 0x0000002600517c02 */ /* 0x000fe20008000f00 */
[--C-:B------:R-:W-:Y:S01]  /*1b1c0*/  FFMA.FTZ R76, R64, UR51, -R71.reuse ;  /* 0x00000033404c7c23 */ /* 0x100fe20008010847 */
[----:B------:R-:W-:-:S01]  /*1b1d0*/  FFMA.FTZ R69, R69, UR51, -R71 ;  /* 0x0000003345457c23 */ /* 0x000fc20008010847 */
[----:B------:R-:W-:Y:S01]  /*1b1e0*/  FFMA.FTZ R65, R65, UR51, -R71 ;  /* 0x0000003341417c23 */ /* 0x000fe20008010847 */
[----:B------:R-:W-:Y:S01]  /*1b1f0*/  PRMT R64, R81, 0x654, R0 ;  /* 0x0000065451407816 */ /* 0x000fe20000000000 */
[----:B------:R-:W2:Y:S01]  /*1b200*/  MUFU.EX2 R68, R68 ;  /* 0x0000004400447308 */ /* 0x000ea20000000800 */
[----:B0-----:R-:W-:-:S01]  /*1b210*/  FADD.FTZ R78, R4, R3 ;  /* 0x00000003044e7221 */ /* 0x001fc20000010000 */
[--C-:B------:R-:W-:Y:S01]  /*1b220*/  FFMA.FTZ R62, R62, UR51, -R71.reuse ;  /* 0x000000333e3e7c23 */ /* 0x100fe20008010847 */
[----:B------:R0:W-:Y:S01]  /*1b230*/  SYNCS.ARRIVE.TRANS64.RED.A1T0 RZ, [R64+URZ], RZ ;  /* 0x000000ff40ff79a7 */ /* 0x0001e2000810043f */
[----:B------:R-:W-:-:S01]  /*1b240*/  FFMA.FTZ R61, R61, UR51, -R71 ;  /* 0x000000333d3d7c23 */ /* 0x000fc20008010847 */
[--C-:B------:R-:W-:Y:S01]  /*1b250*/  FFMA.FTZ R59, R59, UR51, -R71.reuse ;  /* 0x000000333b3b7c23 */ /* 0x100fe20008010847 */
[----:B------:R-:W-:-:S01]  /*1b260*/  FFMA.FTZ R77, R86, UR51, -R71 ;  /* 0x00000033564d7c23 */ /* 0x000fc20008010847 */
[----:B------:R-:W-:Y:S01]  /*1b270*/  FFMA.FTZ R88, R88, UR51, -R71 ;  /* 0x0000003358587c23 */ /* 0x000fe20008010847 */
[----:B------:R-:W-:Y:S01]  /*1b280*/  MUFU.EX2 R5, R5 ;  /* 0x0000000500057308 */ /* 0x000fe20000000800 */
[----:B-1----:R-:W-:-:S01]  /*1b290*/  FADD.FTZ R87, R7, R78 ;  /* 0x0000004e07577221 */ /* 0x002fc20000010000 */
[----:B------:R-:W-:Y:S01]  /*1b2a0*/  FADD.FTZ R78, R32, R89 ;  /* 0x00000059204e7221 */ /* 0x000fe20000010000 */
[----:B0-----:R-:W-:-:S01]  /*1b2b0*/  FFMA.FTZ R64, R84, UR51, -R71 ;  /* 0x0000003354407c23 */ /* 0x001fc20008010847 */
[--C-:B------:R-:W-:Y:S01]  /*1b2c0*/  FFMA.FTZ R81, R90, UR51, -R71.reuse ;  /* 0x000000335a517c23 */ /* 0x100fe20008010847 */
[----:B------:R-:W-:-:S01]  /*1b2d0*/  FFMA.FTZ R94, R94, UR51, -R71 ;  /* 0x000000335e5e7c23 */ /* 0x000fc20008010847 */
[----:B------:R-:W-:Y:S01]  /*1b2e0*/  FADD.FTZ R89, R33, R78 ;  /* 0x0000004e21597221 */ /* 0x000fe20000010000 */
[----:B------:R-:W-:-:S01]  /*1b2f0*/  FFMA.FTZ R92, R92, UR51, -R71 ;  /* 0x000000335c5c7c23 */ /* 0x000fc20008010847 */
[----:B------:R-:W-:Y:S01]  /*1b300*/  MUFU.EX2 R6, R6 ;  /* 0x0000000600067308 */ /* 0x000fe20000000800 */
[----:B------:R-:W-:-:S01]  /*1b310*/  FFMA.FTZ R97, R97, UR51, -R71 ;  /* 0x0000003361617c23 */ /* 0x000fc20008010847 */
[----:B------:R-:W-:Y:S01]  /*1b320*/  FADD.FTZ R89, R36, R89 ;  /* 0x0000005924597221 */ /* 0x000fe20000010000 */
[----:B------:R-:W-:-:S01]  /*1b330*/  FFMA.FTZ R96, R96, UR51, -R71 ;  /* 0x0000003360607c23 */ /* 0x000fc20008010847 */
        /* <DEDUP_REMOVED lines=8> */
[----:B------:R-:W-:Y:S01]  /*1b3c0*/  FFMA.FTZ R71, R83, UR51, -R71 ;  /* 0x0000003353477c23 */ /* 0x000fe20008010847 */
[----:B--2---:R-:W-:Y:S01]  /*1b3d0*/  F2FP.SATFINITE.E4M3.F32.PACK_AB_MERGE_C R184, R68, R7, RZ ;  /* 0x0000000744b8723e */ /* 0x004fe200048070ff */
[----:B------:R-:W-:Y:S01]  /*1b3e0*/  FADD.FTZ R80, R14, R89 ;  /* 0x000000590e507221 */ /* 0x000fe20000010000 */
[----:B------:R-:W-:Y:S01]  /*1b3f0*/  F2FP.SATFINITE.E4M3.F32.PACK_AB_MERGE_C R181, R82, R73, RZ ;  /* 0x0000004952b5723e */ /* 0x000fe200048070ff */
[----:B------:R-:W0:Y:S01]  /*1b400*/  MUFU.EX2 R49, R49 ;  /* 0x0000003100317308 */ /* 0x000e220000000800 */
[----:B------:R-:W-:Y:S01]  /*1b410*/  F2FP.SATFINITE.E4M3.F32.PACK_AB_MERGE_C R184, R3, R4, R184 ;  /* 0x0000000403b8723e */ /* 0x000fe200048070b8 */
[C---:B------:R-:W-:Y:S01]  /*1b420*/  FADD.FTZ R80, R79.reuse, R80 ;  /* 0x000000504f507221 */ /* 0x040fe20000010000 */
[----:B------:R-:W-:-:S05]  /*1b430*/  F2FP.SATFINITE.E4M3.F32.PACK_AB_MERGE_C R181, R79, R14, R181 ;  /* 0x0000000e4fb5723e */ /* 0x000fca00048070b5 */
[----:B------:R1:W-:Y:S08]  /*1b440*/  MUFU.EX2 R0, R76 ;  /* 0x0000004c00007308 */ /* 0x0003f00000000800 */
[----:B------:R-:W2:Y:S01]  /*1b450*/  MUFU.EX2 R180, R180 ;  /* 0x000000b400b47308 */ /* 0x000ea20000000800 */
[----:B-1----:R-:W-:-:S01]  /*1b460*/  FADD.FTZ R76, R68, R87 ;  /* 0x00000057444c7221 */ /* 0x002fc20000010000 */
[----:B0-----:R-:W-:-:S03]  /*1b470*/  F2FP.SATFINITE.E4M3.F32.PACK_AB_MERGE_C R186, R49, R48, RZ ;  /* 0x0000003031ba723e */ /* 0x001fc600048070ff */
[----:B------:R-:W-:Y:S01]  /*1b480*/  FADD.FTZ R87, R5, R76 ;  /* 0x0000004c05577221 */ /* 0x000fe20000010000 */
[C---:B------:R-:W-:Y:S02]  /*1b490*/  F2FP.SATFINITE.E4M3.F32.PACK_AB_MERGE_C R186, R6.reuse, R5, R186 ;  /* 0x0000000506ba723e */ /* 0x040fe400048070ba */
[----:B------:R-:W0:Y:S01]  /*1b4a0*/  MUFU.EX2 R11, R11 ;  /* 0x0000000b000b7308 */ /* 0x000e220000000800 */
[----:B------:R-:W-:-:S04]  /*1b4b0*/  FADD.FTZ R87, R6, R87 ;  /* 0x0000005706577221 */ /* 0x000fc80000010000 */
[----:B------:R-:W-:-:S03]  /*1b4c0*/  FADD.FTZ R76, R48, R87 ;  /* 0x00000057304c7221 */ /* 0x000fc60000010000 */
[----:B------:R-:W1:Y:S01]  /*1b4d0*/  MUFU.EX2 R70, R70 ;  /* 0x0000004600467308 */ /* 0x000e620000000800 */
[----:B------:R-:W-:-:S04]  /*1b4e0*/  FADD.FTZ R87, R49, R76 ;  /* 0x0000004c31577221 */ /* 0x000fc80000010000 */
[----:B--2---:R-:W-:Y:S01]  /*1b4f0*/  FADD.FTZ R78, R180, R87 ;  /* 0x00000057b44e7221 */ /* 0x004fe20000010000 */
[----:B------:R-:W-:-:S02]  /*1b500*/  FADD.FTZ R87, R73, R80 ;  /* 0x0000005049577221 */ /* 0x000fc40000010000 */
[----:B------:R-:W2:Y:S01]  /*1b510*/  MUFU.EX2 R21, R21 ;  /* 0x0000001500157308 */ /* 0x000ea20000000800 */
[----:B0-----:R-:W-:-:S01]  /*1b520*/  FADD.FTZ R83, R11, R78 ;  /* 0x0000004e0b537221 */ /* 0x001fc20000010000 */
[----:B------:R-:W-:Y:S01]  /*1b530*/  FADD.FTZ R8, R82, R87 ;  /* 0x0000005752087221 */ /* 0x000fe20000010000 */
[----:B------:R-:W-:Y:S02]  /*1b540*/  CS2R R78, SRZ ;  /* 0x00000000004e7805 */ /* 0x000fe4000001ff00 */
[----:B------:R-:W-:-:S03]  /*1b550*/  CS2R R86, SRZ ;  /* 0x0000000000567805 */ /* 0x000fc6000001ff00 */
[----:B------:R-:W0:Y:S01]  /*1b560*/  MUFU.EX2 R85, R85 ;  /* 0x0000005500557308 */ /* 0x000e220000000800 */
[----:B-1----:R-:W-:-:S01]  /*1b570*/  FADD.FTZ R32, R70, R83 ;  /* 0x0000005346207221 */ /* 0x002fc20000010000 */
[----:B------:R-:W-:-:S06]  /*1b580*/  CS2R R82, SRZ ;  /* 0x0000000000527805 */ /* 0x000fcc000001ff00 */
[----:B------:R-:W1:Y:S01]  /*1b590*/  MUFU.EX2 R56, R56 ;  /* 0x0000003800387308 */ /* 0x000e620000000800 */
[----:B--2---:R-:W-:-:S07]  /*1b5a0*/  FADD.FTZ R53, R21, R8 ;  /* 0x0000000815357221 */ /* 0x004fce0000010000 */
[----:B------:R-:W2:Y:S01]  /*1b5b0*/  MUFU.EX2 R13, R13 ;  /* 0x0000000d000d7308 */ /* 0x000ea20000000800 */
[----:B0-----:R-:W-:-:S01]  /*1b5c0*/  FADD.FTZ R32, R85, R32 ;  /* 0x0000002055207221 */ /* 0x001fc20000010000 */
[----:B------:R-:W-:Y:S02]  /*1b5d0*/  F2FP.SATFINITE.E4M3.F32.PACK_AB_MERGE_C R70, R85, R70, RZ ;  /* 0x000000465546723e */ /* 0x000fe400048070ff */
[----:B------:R-:W-:Y:S02]  /*1b5e0*/  CS2R R84, SRZ ;  /* 0x0000000000547805 */ /* 0x000fe4000001ff00 */
[----:B------:R-:W-:Y:S02]  /*1b5f0*/  F2FP.SATFINITE.E4M3.F32.PACK_AB_MERGE_C R180, R11, R180, R70 ;  /* 0x000000b40bb4723e */ /* 0x000fe40004807046 */
[----:B------:R-:W0:Y:S01]  /*1b600*/  MUFU.EX2 R57, R57 ;  /* 0x0000003900397308 */ /* 0x000e220000000800 */
[----:B-1----:R-:W-:-:S07]  /*1b610*/  FADD.FTZ R8, R56, R53 ;  /* 0x0000003538087221 */ /* 0x002fce0000010000 */
        /* <DEDUP_REMOVED lines=8> */
[----:B--2---:R-:W-:-:S01]  /*1b6a0*/  FADD.FTZ R49, R60, R49 ;  /* 0x000000313c317221 */ /* 0x004fc20000010000 */
[----:B------:R-:W-:-:S03]  /*1b6b0*/  F2FP.SATFINITE.E4M3.F32.PACK_AB_MERGE_C R183, R60, R57, RZ ;  /* 0x000000393cb7723e */ /* 0x000fc600048070ff */
[----:B------:R-:W-:Y:S01]  /*1b6c0*/  FADD.FTZ R28, R40, R49 ;  /* 0x00000031281c7221 */ /* 0x000fe20000010000 */
[----:B------:R-:W-:Y:S02]  /*1b6d0*/  F2FP.SATFINITE.E4M3.F32.PACK_AB_MERGE_C R183, R56, R21, R183 ;  /* 0x0000001538b7723e */ /* 0x000fe400048070b7 */
[----:B------:R-:W-:Y:S01]  /*1b6e0*/  CS2R R48, SRZ ;  /* 0x0000000000307805 */ /* 0x000fe2000001ff00 */
[----:B------:R-:W2:Y:S01]  /*1b6f0*/  MUFU.EX2 R41, R41 ;  /* 0x0000002900297308 */ /* 0x000ea20000000800 */
[----:B0-----:R-:W-:-:S01]  /*1b700*/  FADD.FTZ R8, R72, R29 ;  /* 0x0000001d48087221 */ /* 0x001fc20000010000 */
[----:B------:R-:W0:Y:S01]  /*1b710*/  @P4 LDC R21, c[0x0][0x44c] ;  /* 0x00011300ff154b82 */ /* 0x000e220000000800 */
[----:B------:R-:W-:-:S05]  /*1b720*/  CS2R R56, SRZ ;  /* 0x0000000000387805 */ /* 0x000fca000001ff00 */
[----:B------:R-:W3:Y:S01]  /*1b730*/  MUFU.EX2 R52, R52 ;  /* 0x0000003400347308 */ /* 0x000ee20000000800 */
[C---:B-1----:R-:W-:Y:S01]  /*1b740*/  F2FP.SATFINITE.E4M3.F32.PACK_AB_MERGE_C R182, R75.reuse, R72, RZ ;  /* 0x000000484bb6723e */ /* 0x042fe200048070ff */
[----:B------:R-:W-:Y:S01]  /*1b750*/  FADD.FTZ R75, R75, R8 ;  /* 0x000000084b4b7221 */ /* 0x000fe20000010000 */
[----:B------:R-:W-:Y:S02]  /*1b760*/  CS2R R72, SRZ ;  /* 0x0000000000487805 */ /* 0x000fe4000001ff00 */
[----:B------:R-:W-:-:S03]  /*1b770*/  F2FP.SATFINITE.E4M3.F32.PACK_AB_MERGE_C R182, R20, R13, R182 ;  /* 0x0000000d14b6723e */ /* 0x000fc600048070b6 */
[----:B------:R-:W1:Y:S01]  /*1b780*/  MUFU.EX2 R54, R54 ;  /* 0x0000003600367308 */ /* 0x000e620000000800 */
[----:B--2---:R-:W-:-:S01]  /*1b790*/  FADD.FTZ R3, R41, R28 ;  /* 0x0000001c29037221 */ /* 0x004fc20000010000 */
[----:B------:R-:W-:-:S06]  /*1b7a0*/  CS2R R28, SRZ ;  /* 0x00000000001c7805 */ /* 0x000fcc000001ff00 */
[----:B------:R-:W2:Y:S01]  /*1b7b0*/  MUFU.EX2 R69, R69 ;  /* 0x0000004500457308 */ /* 0x000ea20000000800 */
[----:B---3--:R-:W-:-:S07]  /*1b7c0*/  FADD.FTZ R8, R52, R75 ;  /* 0x0000004b34087221 */ /* 0x008fce0000010000 */
[----:B------:R-:W3:Y:S01]  /*1b7d0*/  MUFU.EX2 R55, R55 ;  /* 0x0000003700377308 */ /* 0x000ee20000000800 */
[----:B-1----:R-:W-:-:S07]  /*1b7e0*/  FADD.FTZ R4, R54, R3 ;  /* 0x0000000336047221 */ /* 0x002fce0000010000 */
[----:B------:R-:W1:Y:S01]  /*1b7f0*/  MUFU.EX2 R65, R65 ;  /* 0x0000004100417308 */ /* 0x000e620000000800 */
[----:B--2---:R-:W-:-:S07]  /*1b800*/  FADD.FTZ R8, R69, R8 ;  /* 0x0000000845087221 */ /* 0x004fce0000010000 */
[----:B------:R-:W2:Y:S01]  /*1b810*/  MUFU.EX2 R47, R47 ;  /* 0x0000002f002f7308 */ /* 0x000ea20000000800 */
[----:B---3--:R-:W-:-:S01]  /*1b820*/  FADD.FTZ R4, R55, R4 ;  /* 0x0000000437047221 */ /* 0x008fc20000010000 */
[----:B------:R-:W-:Y:S02]  /*1b830*/  F2FP.SATFINITE.E4M3.F32.PACK_AB_MERGE_C R177, R55, R54, RZ ;  /* 0x0000003637b1723e */ /* 0x000fe400048070ff */
[----:B------:R-:W-:Y:S02]  /*1b840*/  CS2R R54, SRZ ;  /* 0x0000000000367805 */ /* 0x000fe4000001ff00 */
[----:B------:R-:W-:Y:S02]  /*1b850*/  F2FP.SATFINITE.E4M3.F32.PACK_AB_MERGE_C R177, R41, R40, R177 ;  /* 0x0000002829b1723e */ /* 0x000fe400048070b1 */
[----:B------:R-:W-:Y:S01]  /*1b860*/  CS2R R40, SRZ ;  /* 0x0000000000287805 */ /* 0x000fe2000001ff00 */
[----:B------:R-:W3:Y:S01]  /*1b870*/  MUFU.EX2 R74, R74 ;  /* 0x0000004a004a7308 */ /* 0x000ee20000000800 */
[----:B-1----:R-:W-:-:S01]  /*1b880*/  FADD.FTZ R3, R65, R8 ;  /* 0x0000000841037221 */ /* 0x002fc20000010000 */
[----:B0-----:R-:W-:-:S06]  /*1b890*/  @P4 IMAD.HI.U32 R8, R214, R21, RZ ;  /* 0x00000015d6084227 */ /* 0x001fcc00078e00ff */
[----:B------:R-:W0:Y:S01]  /*1b8a0*/  MUFU.EX2 R42, R42 ;  /* 0x0000002a002a7308 */ /* 0x000e220000000800 */
[----:B--2---:R-:W-:-:S07]  /*1b8b0*/  FADD.FTZ R5, R47, R4 ;  /* 0x000000042f057221 */ /* 0x004fce0000010000 */
[----:B------:R-:W1:Y:S01]  /*1b8c0*/  MUFU.EX2 R58, R58 ;  /* 0x0000003a003a7308 */ /* 0x000e620000000800 */
[----:B---3--:R-:W-:-:S01]  /*1b8d0*/  FADD.FTZ R3, R74, R3 ;  /* 0x000000034a037221 */ /* 0x008fc20000010000 */
[----:B------:R-:W-:Y:S02]  /*1b8e0*/  F2FP.SATFINITE.E4M3.F32.PACK_AB_MERGE_C R176, R74, R65, RZ ;  /* 0x000000414ab0723e */ /* 0x000fe400048070ff */
[----:B------:R-:W-:Y:S02]  /*1b8f0*/  CS2R R74, SRZ ;  /* 0x00000000004a7805 */ /* 0x000fe4000001ff00 */
[----:B------:R-:W-:Y:S02]  /*1b900*/  F2FP.SATFINITE.E4M3.F32.PACK_AB_MERGE_C R176, R69, R52, R176 ;  /* 0x0000003445b0723e */ /* 0x000fe400048070b0 */
[----:B------:R-:W-:Y:S01]  /*1b910*/  CS2R R52, SRZ ;  /* 0x0000000000347805 */ /* 0x000fe2000001ff00 */
[----:B------:R-:W2:Y:S01]  /*1b920*/  MUFU.EX2 R43, R43 ;  /* 0x0000002b002b7308 */ /* 0x000ea20000000800 */
[----:B0-----:R-:W-:-:S01]  /*1b930*/  FADD.FTZ R6, R42, R5 ;  /* 0x000000052a067221 */ /* 0x001fc20000010000 */
[----:B------:R-:W-:-:S06]  /*1b940*/  CS2R R68, SRZ ;  /* 0x0000000000447805 */ /* 0x000fcc000001ff00 */
        /* <DEDUP_REMOVED lines=8> */
[----:B------:R-:W-:-:S04]  /*1b9d0*/  F2FP.SATFINITE.E4M3.F32.PACK_AB_MERGE_C R179, R50, R43, RZ ;  /* 0x0000002b32b3723e */ /* 0x000fc800048070ff */
[----:B------:R-:W-:Y:S02]  /*1b9e0*/  F2FP.SATFINITE.E4M3.F32.PACK_AB_MERGE_C R179, R42, R47, R179 ;  /* 0x0000002f2ab3723e */ /* 0x000fe400048070b3 */
[----:B------:R-:W-:Y:S01]  /*1b9f0*/  CS2R R42, SRZ ;  /* 0x00000000002a7805 */ /* 0x000fe2000001ff00 */
[----:B------:R-:W1:Y:S01]  /*1ba00*/  MUFU.EX2 R26, R26 ;  /* 0x0000001a001a7308 */ /* 0x000e620000000800 */
[----:B--2---:R-:W-:-:S07]  /*1ba10*/  FADD.FTZ R4, R62, R5 ;  /* 0x000000053e047221 */ /* 0x004fce0000010000 */
[----:B------:R-:W2:Y:S01]  /*1ba20*/  MUFU.EX2 R27, R27 ;  /* 0x0000001b001b7308 */ /* 0x000ea20000000800 */
[C---:B0-----:R-:W-:Y:S01]  /*1ba30*/  F2FP.SATFINITE.E4M3.F32.PACK_AB_MERGE_C R178, R61.reuse, R62, RZ ;  /* 0x0000003e3db2723e */ /* 0x041fe200048070ff */
[----:B------:R-:W-:-:S03]  /*1ba40*/  FADD.FTZ R61, R61, R4 ;  /* 0x000000043d3d7221 */ /* 0x000fc60000010000 */
[----:B------:R-:W-:Y:S01]  /*1ba50*/  F2FP.SATFINITE.E4M3.F32.PACK_AB_MERGE_C R178, R63, R58, R178 ;  /* 0x0000003a3fb2723e */ /* 0x000fe200048070b2 */
[----:B------:R-:W-:-:S01]  /*1ba60*/  FADD.FTZ R4, R0, R61 ;  /* 0x0000003d00047221 */ /* 0x000fc20000010000 */
[----:B------:R-:W-:Y:S01]  /*1ba70*/  CS2R R60, SRZ ;  /* 0x00000000003c7805 */ /* 0x000fe2000001ff00 */
[----:B------:R-:W0:Y:S01]  /*1ba80*/  MUFU.EX2 R31, R31 ;  /* 0x0000001f001f7308 */ /* 0x000e220000000800 */
[----:B-1----:R-:W-:-:S01]  /*1ba90*/  FADD.FTZ R6, R26, R11 ;  /* 0x0000000b1a067221 */ /* 0x002fc20000010000 */
[----:B------:R-:W-:-:S06]  /*1baa0*/  CS2R R62, SRZ ;  /* 0x00000000003e7805 */ /* 0x000fcc000001ff00 */
[----:B------:R-:W1:Y:S01]  /*1bab0*/  MUFU.EX2 R59, R59 ;  /* 0x0000003b003b7308 */ /* 0x000e620000000800 */
[----:B--2---:R-:W-:-:S07]  /*1bac0*/  FADD.FTZ R6, R27, R6 ;  /* 0x000000061b067221 */ /* 0x004fce0000010000 */
[----:B------:R-:W2:Y:S01]  /*1bad0*/  MUFU.EX2 R46, R46 ;  /* 0x0000002e002e7308 */ /* 0x000ea20000000800 */
[----:B0-----:R-:W-:-:S01]  /*1bae0*/  FADD.FTZ R13, R31, R6 ;  /* 0x000000061f0d7221 */ /* 0x001fc20000010000 */
[----:B------:R-:W-:-:S06]  /*1baf0*/  IMAD.MOV.U32 R6, RZ, RZ, R214 ;  /* 0x000000ffff067224 */ /* 0x000fcc00078e00d6 */
[----:B------:R-:W0:Y:S01]  /*1bb00*/  MUFU.EX2 R64, R64 ;  /* 0x0000004000407308 */ /* 0x000e220000000800 */
[----:B-1----:R-:W-:-:S07]  /*1bb10*/  FADD.FTZ R11, R59, R4 ;  /* 0x000000043b0b7221 */ /* 0x002fce0000010000 */
[----:B------:R-:W1:Y:S01]  /*1bb20*/  MUFU.EX2 R77, R77 ;  /* 0x0000004d004d7308 */ /* 0x000e620000000800 */
[----:B--2---:R-:W-:-:S01]  /*1bb30*/  FADD.FTZ R13, R46, R13 ;  /* 0x0000000d2e0d7221 */ /* 0x004fc20000010000 */
[----:B------:R-:W-:Y:S02]  /*1bb40*/  F2FP.SATFINITE.E4M3.F32.PACK_AB_MERGE_C R173, R46, R31, RZ ;  /* 0x0000001f2ead723e */ /* 0x000fe400048070ff */
[----:B------:R-:W-:Y:S02]  /*1bb50*/  CS2R R46, SRZ ;  /* 0x00000000002e7805 */ /* 0x000fe4000001ff00 */
[----:B------:R-:W-:Y:S02]  /*1bb60*/  F2FP.SATFINITE.E4M3.F32.PACK_AB_MERGE_C R173, R27, R26, R173 ;  /* 0x0000001a1bad723e */ /* 0x000fe400048070ad */
[----:B------:R-:W-:Y:S01]  /*1bb70*/  CS2R R26, SRZ ;  /* 0x00000000001a7805 */ /* 0x000fe2000001ff00 */
[----:B------:R-:W2:Y:S01]  /*1bb80*/  MUFU.EX2 R30, R30 ;  /* 0x0000001e001e7308 */ /* 0x000ea20000000800 */
[----:B0-----:R-:W-:-:S07]  /*1bb90*/  FADD.FTZ R4, R64, R11 ;  /* 0x0000000b40047221 */ /* 0x001fce0000010000 */
[----:B------:R-:W0:Y:S01]  /*1bba0*/  MUFU.EX2 R37, R37 ;  /* 0x0000002500257308 */ /* 0x000e220000000800 */
[C---:B-1----:R-:W-:Y:S01]  /*1bbb0*/  F2FP.SATFINITE.E4M3.F32.PACK_AB_MERGE_C R172, R77.reuse, R64, RZ ;  /* 0x000000404dac723e */ /* 0x042fe200048070ff */
[----:B------:R-:W-:Y:S01]  /*1bbc0*/  FADD.FTZ R77, R77, R4 ;  /* 0x000000044d4d7221 */ /* 0x000fe20000010000 */
[----:B------:R-:W-:Y:S02]  /*1bbd0*/  CS2R R64, SRZ ;  /* 0x0000000000407805 */ /* 0x000fe4000001ff00 */
[----:B------:R-:W-:Y:S02]  /*1bbe0*/  F2FP.SATFINITE.E4M3.F32.PACK_AB_MERGE_C R172, R59, R0, R172 ;  /* 0x000000003bac723e */ /* 0x000fe400048070ac */
[----:B------:R-:W-:Y:S01]  /*1bbf0*/  CS2R R58, SRZ ;  /* 0x00000000003a7805 */ /* 0x000fe2000001ff00 */
[----:B------:R-:W1:Y:S01]  /*1bc00*/  MUFU.EX2 R76, R88 ;  /* 0x00000058004c7308 */ /* 0x000e620000000800 */
[----:B--2---:R-:W-:-:S02]  /*1bc10*/  FADD.FTZ R4, R30, R13 ;  /* 0x0000000d1e047221 */ /* 0x004fc40000010000 */
[----:B------:R-:W2:Y:S05]  /*1bc20*/  @P4 LDC R13, c[0x0][0x450] ;  /* 0x00011400ff0d4b82 */ /* 0x000eaa0000000800 */
[----:B------:R-:W-:Y:S01]  /*1bc30*/  MUFU.EX2 R51, R51 ;  /* 0x0000003300337308 */ /* 0x000fe20000000800 */
[----:B0-----:R-:W-:-:S07]  /*1bc40*/  FADD.FTZ R4, R37, R4 ;  /* 0x0000000425047221 */ /* 0x001fce0000010000 */
[----:B------:R-:W0:Y:S01]  /*1bc50*/  MUFU.EX2 R34, R34 ;  /* 0x0000002200227308 */ /* 0x000e220000000800 */
[----:B-1----:R-:W-:-:S07]  /*1bc60*/  FADD.FTZ R0, R76, R77 ;  /* 0x0000004d4c007221 */ /* 0x002fce0000010000 */
[----:B------:R-:W1:Y:S01]  /*1bc70*/  MUFU.EX2 R81, R81 ;  /* 0x0000005100517308 */ /* 0x000e620000000800 */
[----:B--2---:R-:W-:-:S04]  /*1bc80*/  @P4 SHF.R.U32.HI R6, RZ, R13, R8 ;  /* 0x0000000dff064219 */ /* 0x004fc80000011608 */
[----:B------:R-:W-:-:S03]  /*1bc90*/  IADD3 R6, R6, R217, -R215 ;  /* 0x000000d906067210 */ /* 0x000fc60007ffe8d7 */
[----:B------:R-:W-:Y:S01]  /*1bca0*/  MUFU.EX2 R7, R94 ;  /* 0x0000005e00077308 */ /* 0x000fe20000000800 */
[----:B0-----:R-:W-:Y:S01]  /*1bcb0*/  F2FP.SATFINITE.E4M3.F32.PACK_AB_MERGE_C R175, R34, R51, RZ ;  /* 0x0000003322af723e */ /* 0x001fe200048070ff */
[----:B------:R-:W-:Y:S01]  /*1bcc0*/  FADD.FTZ R51, R51, R4 ;  /* 0x0000000433337221 */ /* 0x000fe20000010000 */
[----:B------:R-:W-:Y:S02]  /*1bcd0*/  IMAD.HI R8, R6, 0x66666667, RZ ;  /* 0x6666666706087827 */ /* 0x000fe400078e02ff */
[----:B------:R-:W-:Y:S02]  /*1bce0*/  F2FP.SATFINITE.E4M3.F32.PACK_AB_MERGE_C R175, R37, R30, R175 ;  /* 0x0000001e25af723e */ /* 0x000fe400048070af */
[----:B------:R-:W-:-:S01]  /*1bcf0*/  FADD.FTZ R34, R34, R51 ;  /* 0x0000003322227221 */ /* 0x000fc20000010000 */
[----:B------:R-:W-:Y:S01]  /*1bd00*/  CS2R R30, SRZ ;  /* 0x00000000001e7805 */ /* 0x000fe2000001ff00 */
[----:B------:R-:W0:Y:S01]  /*1bd10*/  MUFU.EX2 R92, R92 ;  /* 0x0000005c005c7308 */ /* 0x000e220000000800 */
[----:B-1----:R-:W-:-:S01]  /*1bd20*/  FADD.FTZ R0, R81, R0 ;  /* 0x0000000051007221 */ /* 0x002fc20000010000 */
[----:B------:R-:W-:-:S02]  /*1bd30*/  CS2R R36, SRZ ;  /* 0x0000000000247805 */ /* 0x000fc4000001ff00 */
[----:B------:R-:W-:-:S04]  /*1bd40*/  CS2R R50, SRZ ;  /* 0x0000000000327805 */ /* 0x000fc8000001ff00 */
[----:B------:R-:W1:Y:S08]  /*1bd50*/  MUFU.EX2 R35, R35 ;  /* 0x0000002300237308 */ /* 0x000e700000000800 */
[----:B------:R-:W-:Y:S01]  /*1bd60*/  MUFU.EX2 R100, R100 ;  /* 0x0000006400647308 */ /* 0x000fe20000000800 */
[----:B0-----:R-:W-:Y:S01]  /*1bd70*/  F2FP.SATFINITE.E4M3.F32.PACK_AB_MERGE_C R174, R92, R7, RZ ;  /* 0x000000075cae723e */ /* 0x001fe200048070ff */
[----:B------:R-:W-:-:S03]  /*1bd80*/  FADD.FTZ R7, R7, R0 ;  /* 0x0000000007077221 */ /* 0x000fc60000010000 */
[----:B------:R-:W-:Y:S01]  /*1bd90*/  F2FP.SATFINITE.E4M3.F32.PACK_AB_MERGE_C R174, R81, R76, R174 ;  /* 0x0000004c51ae723e */ /* 0x000fe200048070ae */
[----:B------:R-:W-:-:S01]  /*1bda0*/  FADD.FTZ R92, R92, R7 ;  /* 0x000000075c5c7221 */ /* 0x000fc20000010000 */
[----:B------:R-:W-:Y:S01]  /*1bdb0*/  CS2R R76, SRZ ;  /* 0x00000000004c7805 */ /* 0x000fe2000001ff00 */
[----:B------:R-:W0:Y:S01]  /*1bdc0*/  MUFU.EX2 R3, R98 ;  /* 0x0000006200037308 */ /* 0x000e220000000800 */
[----:B-1----:R-:W-:-:S01]  /*1bdd0*/  FADD.FTZ R11, R35, R34 ;  /* 0x00000022230b7221 */ /* 0x002fc20000010000 */
[----:B------:R-:W-:-:S06]  /*1bde0*/  CS2R R80, SRZ ;  /* 0x0000000000507805 */ /* 0x000fcc000001ff00 */
[----:B------:R-:W1:Y:S08]  /*1bdf0*/  MUFU.EX2 R38, R38 ;  /* 0x0000002600267308 */ /* 0x000e700000000800 */
[----:B------:R-:W2:Y:S01]  /*1be00*/  MUFU.EX2 R97, R97 ;  /* 0x0000006100617308 */ /* 0x000ea20000000800 */
[----:B0-----:R-:W-:-:S07]  /*1be10*/  F2FP.SATFINITE.E4M3.F32.PACK_AB_MERGE_C R0, R3, R100, RZ ;  /* 0x000000640300723e */ /* 0x001fce00048070ff */
[----:B------:R-:W0:Y:S01]  /*1be20*/  MUFU.EX2 R96, R96 ;  /* 0x0000006000607308 */ /* 0x000e220000000800 */
[----:B-1----:R-:W-:-:S07]  /*1be30*/  FADD.FTZ R11, R38, R11 ;  /* 0x0000000b260b7221 */ /* 0x002fce0000010000 */
[----:B------:R-:W1:Y:S01]  /*1be40*/  MUFU.EX2 R66, R66 ;  /* 0x0000004200427308 */ /* 0x000e620000000800 */
[----:B--2---:R-:W-:-:S07]  /*1be50*/  FADD.FTZ R7, R97, R92 ;  /* 0x0000005c61077221 */ /* 0x004fce0000010000 */
[----:B------:R-:W2:Y:S01]  /*1be60*/  MUFU.EX2 R67, R67 ;  /* 0x0000004300437308 */ /* 0x000ea20000000800 */
[C---:B0-----:R-:W-:Y:S01]  /*1be70*/  F2FP.SATFINITE.E4M3.F32.PACK_AB_MERGE_C R168, R96.reuse, R97, R0 ;  /* 0x0000006160a8723e */ /* 0x041fe20004807000 */
[----:B------:R-:W-:-:S04]  /*1be80*/  FADD.FTZ R7, R96, R7 ;  /* 0x0000000760077221 */ /* 0x000fc80000010000 */
[----:B------:R-:W-:Y:S02]  /*1be90*/  FADD.FTZ R100, R100, R7 ;  /* 0x0000000764647221 */ /* 0x000fe40000010000 */
[----:B------:R-:W0:Y:S01]  /*1bea0*/  MUFU.EX2 R39, R39 ;  /* 0x0000002700277308 */ /* 0x000e220000000800 */
[----:B-1----:R-:W-:-:S01]  /*1beb0*/  FADD.FTZ R0, R66, R11 ;  /* 0x0000000b42007221 */ /* 0x002fc20000010000 */
[----:B------:R-:W-:-:S06]  /*1bec0*/  FADD.FTZ R3, R3, R100 ;  /* 0x0000006403037221 */ /* 0x000fcc0000010000 */
[----:B------:R-:W1:Y:S01]  /*1bed0*/  MUFU.EX2 R44, R44 ;  /* 0x0000002c002c7308 */ /* 0x000e620000000800 */
[----:B--2---:R-:W-:-:S01]  /*1bee0*/  FADD.FTZ R0, R67, R0 ;  /* 0x0000000043007221 */ /* 0x004fc20000010000 */
[----:B------:R-:W-:-:S04]  /*1bef0*/  F2FP.SATFINITE.E4M3.F32.PACK_AB_MERGE_C R66, R67, R66, RZ ;  /* 0x000000424342723e */ /* 0x000fc800048070ff */
[----:B------:R-:W-:Y:S02]  /*1bf00*/  F2FP.SATFINITE.E4M3.F32.PACK_AB_MERGE_C R169, R38, R35, R66 ;  /* 0x0000002326a9723e */ /* 0x000fe40004807042 */
[----:B------:R-:W-:Y:S01]  /*1bf10*/  CS2R R34, SRZ ;  /* 0x0000000000227805 */ /* 0x000fe2000001ff00 */
[----:B------:R-:W2:Y:S01]  /*1bf20*/  MUFU.EX2 R106, R106 ;  /* 0x0000006a006a7308 */ /* 0x000ea20000000800 */
[----:B0-----:R-:W-:-:S01]  /*1bf30*/  FADD.FTZ R7, R39, R0 ;  /* 0x0000000027077221 */ /* 0x001fc20000010000 */
[----:B------:R-:W-:-:S06]  /*1bf40*/  CS2R R66, SRZ ;  /* 0x0000000000427805 */ /* 0x000fcc000001ff00 */
[----:B------:R-:W-:Y:S01]  /*1bf50*/  MUFU.EX2 R107, R107 ;  /* 0x0000006b006b7308 */ /* 0x000fe20000000800 */
[----:B-1----:R-:W-:-:S01]  /*1bf60*/  FADD.FTZ R6, R44, R7 ;  /* 0x000000072c067221 */ /* 0x002fc20000010000 */
[----:B------:R-:W-:-:S04]  /*1bf70*/  SHF.R.U32.HI R7, RZ, 0x1f, R8 ;  /* 0x0000001fff077819 */ /* 0x000fc80000011608 */
[----:B------:R-:W-:Y:S02]  /*1bf80*/  LEA.HI.SX32 R14, R8, R7, 0x1a ;  /* 0x00000007080e7211 */ /* 0x000fe400078fd2ff */
[----:B------:R0:W1:Y:S01]  /*1bf90*/  MUFU.EX2 R4, R71 ;  /* 0x0000004700047308 */ /* 0x0000620000000800 */
[----:B--2---:R-:W-:-:S01]  /*1bfa0*/  FADD.FTZ R0, R106, R3 ;  /* 0x000000036a007221 */ /* 0x004fc20000010000 */
[----:B------:R-:W-:-:S06]  /*1bfb0*/  VIMNMX R14, R213, R14, !PT ;  /* 0x0000000ed50e7248 */ /* 0x000fcc0007fe0100 */
[----:B------:R-:W2:Y:S01]  /*1bfc0*/  MUFU.EX2 R5, R102 ;  /* 0x0000006600057308 */ /* 0x000ea20000000800 */
[----:B0-----:R-:W-:-:S07]  /*1bfd0*/  CS2R R70, SRZ ;  /* 0x0000000000467805 */ /* 0x001fce000001ff00 */
[----:B------:R-:W-:Y:S01]  /*1bfe0*/  MUFU.EX2 R45, R45 ;  /* 0x0000002d002d7308 */ /* 0x000fe20000000800 */
[----:B-1----:R-:W-:-:S07]  /*1bff0*/  F2FP.SATFINITE.E4M3.F32.PACK_AB_MERGE_C R3, R4, R107, RZ ;  /* 0x0000006b0403723e */ /* 0x002fce00048070ff */
[----:B------:R-:W0:Y:S01]  /*1c000*/  MUFU.EX2 R24, R24 ;  /* 0x0000001800187308 */ /* 0x000e220000000800 */
[----:B--2---:R-:W-:-:S01]  /*1c010*/  FADD.FTZ R0, R5, R0 ;  /* 0x0000000005007221 */ /* 0x004fc20000010000 */
[----:B------:R-:W-:-:S03]  /*1c020*/  F2FP.SATFINITE.E4M3.F32.PACK_AB_MERGE_C R170, R5, R106, R3 ;  /* 0x0000006a05aa723e */ /* 0x000fc60004807003 */
[----:B------:R-:W-:-:S04]  /*1c030*/  FADD.FTZ R3, R107, R0 ;  /* 0x000000006b037221 */ /* 0x000fc80000010000 */
[----:B------:R-:W-:Y:S01]  /*1c040*/  FADD.FTZ R3, R4, R3 ;  /* 0x0000000304037221 */ /* 0x000fe20000010000 */
[----:B0-----:R-:W-:Y:S01]  /*1c050*/  F2FP.SATFINITE.E4M3.F32.PACK_AB_MERGE_C R5, R24, R45, RZ ;  /* 0x0000002d1805723e */ /* 0x001fe200048070ff */
[----:B------:R-:W-:Y:S01]  /*1c060*/  FADD.FTZ R45, R45, R6 ;  /* 0x000000062d2d7221 */ /* 0x000fe20000010000 */
[----:B------:R-:W-:Y:S02]  /*1c070*/  VIADD R6, R104, 0xfffffffe ;  /* 0xfffffffe68067836 */ /* 0x000fe40000000000 */
[----:B------:R-:W-:Y:S01]  /*1c080*/  F2FP.SATFINITE.E4M3.F32.PACK_AB_MERGE_C R171, R44, R39, R5 ;  /* 0x000000272cab723e */ /* 0x000fe20004807005 */
[----:B------:R-:W-:-:S01]  /*1c090*/  FADD.FTZ R0, R24, R45 ;  /* 0x0000002d18007221 */ /* 0x000fc20000010000 */
[----:B------:R-:W-:Y:S02]  /*1c0a0*/  CS2R R24, SRZ ;  /* 0x0000000000187805 */ /* 0x000fe4000001ff00 */
[----:B------:R-:W-:Y:S02]  /*1c0b0*/  ISETP.GE.AND P1, PT, R6, R14, PT ;  /* 0x0000000e0600720c */ /* 0x000fe40003f26270 */
[----:B------:R-:W-:-:S02]  /*1c0c0*/  CS2R R38, SRZ ;  /* 0x0000000000267805 */ /* 0x000fc4000001ff00 */
[----:B------:R-:W-:-:S09]  /*1c0d0*/  CS2R R44, SRZ ;  /* 0x00000000002c7805 */ /* 0x000fd2000001ff00 */
        /* <DEDUP_REMOVED lines=37> */
.L_x_2853:
        /* <DEDUP_REMOVED lines=8> */
.L_x_2843:
        /* <DEDUP_REMOVED lines=8> */
.L_x_2844:
[----:B------:R-:W-:Y:S04]  /*1c430*/  BSSY B0, `(.L_x_2842) ;  /* 0x0000004000007945 */ /* 0x000fe80003800000 */
[----:B-1----:R-:W-:Y:S05]  /*1c440*/  @P2 BRA `(.L_x_2845) ;  /* 0x0000000000082947 */ /* 0x002fea0003800000 */
[----:B------:R-:W1:Y:S02]  /*1c450*/  SYNCS.PHASECHK.TRANS64.TRYWAIT P2, [R11+URZ+0x29830], R10 ;  /* 0x0298300a0b0075a7 */ /* 0x000e64000804017f */
[----:B-1----:R-:W-:Y:S05]  /*1c460*/  @!P2 BRA `(.L_x_2846) ;  /* 0x000001680088a947 */ /* 0x002fea0003800000 */
.L_x_2845:
[----:B------:R-:W-:Y:S05]  /*1c470*/  BSYNC B0 ;  /* 0x0000000000007941 */ /* 0x000fea0003800000 */
.L_x_2842:
        /* <DEDUP_REMOVED lines=8> */
[----:B------:R-:W-:Y:S01]  /*1c500*/  IMAD.MOV.U32 R13, RZ, RZ, -0x7fffffe0 ;  /* 0x80000020ff0d7424 */ /* 0x000fe200078e00ff */
[----:B------:R-:W-:Y:S01]  /*1c510*/  R2UR UR47, R11 ;  /* 0x000000000b2f72ca */ /* 0x000fe200000e0000 */
[----:B------:R-:W-:Y:S01]  /*1c520*/  UMOV UR40, UR24 ;  /* 0x0000001800287c82 */ /* 0x000fe20008000000 */
[----:B------:R-:W-:Y:S01]  /*1c530*/  UMOV UR41, UR25 ;  /* 0x0000001900297c82 */ /* 0x000fe20008000000 */
[----:B------:R-:W-:Y:S01]  /*1c540*/  IMAD.MOV.U32 R89, RZ, RZ, -0x7fffffe0 ;  /* 0x80000020ff597424 */ /* 0x000fe200078e00ff */
[----:B------:R-:W-:Y:S01]  /*1c550*/  R2UR UR43, R13 ;  /* 0x000000000d2b72ca */ /* 0x000fe200000e0000 */
[----:B------:R-:W-:Y:S01]  /*1c560*/  IMAD.MOV.U32 R21, RZ, RZ, -0x7fffffe0 ;  /* 0x80000020ff157424 */ /* 0x000fe200078e00ff */
[----:B------:R-:W-:Y:S01]  /*1c570*/  UMOV UR28, UR24 ;  /* 0x00000018001c7c82 */ /* 0x000fe20008000000 */
        /* <DEDUP_REMOVED lines=8> */
[----:B------:R-:W-:-:S02]  /*1c600*/  IMAD.MOV.U32 R13, RZ, RZ, -0x7fffffe0 ;  /* 0x80000020ff0d7424 */ /* 0x000fc400078e00ff */
[----:B------:R-:W-:Y:S01]  /*1c610*/  IMAD.MOV.U32 R11, RZ, RZ, -0x7fffffe0 ;  /* 0x80000020ff0b7424 */ /* 0x000fe200078e00ff */
[----:B0-----:R-:W-:-:S04]  /*1c620*/  SHF.R.U32.HI R10, RZ, 0x7, R10 ;  /* 0x00000007ff0a7819 */ /* 0x001fc8000001160a */
[----:B------:R-:W-:Y:S01]  /*1c630*/  IADD3 R90, R10, 0x8, RZ ;  /* 0x000000080a5a7810 */ /* 0x000fe20007ffe0ff */
[----:B------:R-:W-:-:S04]  /*1c640*/  IMAD R10, R23, 0x780, R9 ;  /* 0x00000780170a7824 */ /* 0x000fc800078e0209 */
[----:B------:R0:W-:Y:S01]  /*1c650*/  BAR.SYNC.DEFER_BLOCKING R90, 0x100 ;  /* 0x0004005a0000751d */ /* 0x0001e20000010000 */
[C---:B------:R-:W-:Y:S01]  /*1c660*/  R2UR UR46, R10.reuse ;  /* 0x000000000a2e72ca */ /* 0x040fe200000e0000 */
[C---:B------:R-:W-:Y:S01]  /*1c670*/  VIADD R12, R10.reuse, 0x80 ;  /* 0x000000800a0c7836 */ /* 0x040fe20000000000 */
[C---:B------:R-:W-:Y:S01]  /*1c680*/  IADD3 R20, R10.reuse, 0x180, RZ ;  /* 0x000001800a147810 */ /* 0x040fe20007ffe0ff */
[----:B------:R-:W-:-:S03]  /*1c690*/  VIADD R88, R10, 0x100 ;  /* 0x000001000a587836 */ /* 0x000fc60000000000 */
[----:B------:R-:W-:Y:S01]  /*1c6a0*/  R2UR UR42, R12 ;  /* 0x000000000c2a72ca */ /* 0x000fe200000e0000 */
[----:B------:R-:W-:Y:S01]  /*1c6b0*/  VIADD R12, R10, 0x200 ;  /* 0x000002000a0c7836 */ /* 0x000fe20000000000 */
[----:B------:R-:W-:Y:S01]  /*1c6c0*/  R2UR UR26, R88 ;  /* 0x00000000581a72ca */ /* 0x000fe200000e0000 */
[----:B------:R-:W-:Y:S01]  /*1c6d0*/  VIADD R88, R10, 0x2 ;  /* 0x000000020a587836 */ /* 0x000fe20000000000 */
[----:B------:R-:W-:Y:S02]  /*1c6e0*/  R2UR UR30, R20 ;  /* 0x00000000141e72ca */ /* 0x000fe400000e0000 */
[----:B------:R-:W-:Y:S01]  /*1c6f0*/  R2UR UR34, R12 ;  /* 0x000000000c2272ca */ /* 0x000fe200000e0000 */
[----:B------:R-:W-:Y:S01]  /*1c700*/  VIADD R12, R10, 0x102 ;  /* 0x000001020a0c7836 */ /* 0x000fe20000000000 */
[----:B------:R-:W-:Y:S02]  /*1c710*/  R2UR UR6, R88 ;  /* 0x00000000580672ca */ /* 0x000fe400000e0000 */
[----:B------:R-:W-:Y:S01]  /*1c720*/  IADD3 R20, R10, 0x82, RZ ;  /* 0x000000820a147810 */ /* 0x000fe20007ffe0ff */
        /* <DEDUP_REMOVED lines=74> */
[----:B------:R-:W-:-:S03]  /*1cbd0*/  IMAD.MOV.U32 R13, RZ, RZ, -0x7fffffe0 ;  /* 0x80000020ff0d7424 */ /* 0x000fc600078e00ff */
[----:B------:R-:W-:Y:S01]  /*1cbe0*/  R2UR UR46, R12 ;  /* 0x000000000c2e72ca */ /* 0x000fe200000e0000 */
[----:B------:R-:W-:Y:S01]  /*1cbf0*/  VIADD R12, R10, 0x282 ;  /* 0x000002820a0c7836 */ /* 0x000fe20000000000 */
[----:B------:R-:W-:Y:S01]  /*1cc00*/  R2UR UR47, R13 ;  /* 0x000000000d2f72ca */ /* 0x000fe200000e0000 */
        /* <DEDUP_REMOVED lines=111> */
[----:B------:R-:W-:Y:S01]  /*1d300*/  MOV R13, 0x80000020 ;  /* 0x80000020000d7802 */ /* 0x000fe20000000f00 */
[----:B------:R-:W-:Y:S01]  /*1d310*/  VIADD R10, R10, 0x702 ;  /* 0x000007020a0a7836 */ /* 0x000fe20000000000 */
        /* <DEDUP_REMOVED lines=33> */
.L_x_2848:
[----:B------:R-:W-:Y:S01]  /*1d530*/  SHF.L.U32 R7, R7, 0x1f, RZ ;  /* 0x0000001f07077819 */ /* 0x000fe200000006ff */
[----:B------:R-:W-:-:S04]  /*1d540*/  IMAD R10, R8, 0x8, R18 ;  /* 0x00000008080a7824 */ /* 0x000fc800078e0212 */
[----:B------:R0:W1:Y:S01]  /*1d550*/  SYNCS.PHASECHK.TRANS64.TRYWAIT P1, [R10+URZ+0x29850], R7 ;  /* 0x029850070a0075a7 */ /* 0x000062000802017f */
[----:B------:R-:W-:Y:S05]  /*1d560*/  @!P0 BRA `(.L_x_2849) ;  /* 0x0000000000048947 */ /* 0x000fea0003800000 */
[----:B------:R-:W-:Y:S01]  /*1d570*/  BPT.TRAP 0x1 ;  /* 0x000000040000795c */ /* 0x000fe20000300000 */
.L_x_2849:
[----:B-1----:R-:W-:Y:S05]  /*1d580*/  @P1 BRA `(.L_x_2847) ;  /* 0x0000000000081947 */ /* 0x002fea0003800000 */
[----:B------:R-:W1:Y:S02]  /*1d590*/  SYNCS.PHASECHK.TRANS64.TRYWAIT P1, [R10+URZ+0x29850], R7 ;  /* 0x029850070a0075a7 */ /* 0x000e64000802017f */
[----:B-1----:R-:W-:Y:S05]  /*1d5a0*/  @!P1 BRA `(.L_x_2850) ;  /* 0x00000158004c9947 */ /* 0x002fea0003800000 */
.L_x_2847:
[----:B01----:R-:W-:Y:S01]  /*1d5b0*/  VIADD R7, R18, 0x400 ;  /* 0x0000040012077836 */ /* 0x003fe20000000000 */
[----:B------:R-:W-:Y:S01]  /*1d5c0*/  MOV R11, 0xc0000010 ;  /* 0xc0000010000b7802 */ /* 0x000fe20000000f00 */
[----:B------:R-:W-:Y:S05]  /*1d5d0*/  WARPSYNC.ALL ;  /* 0x0000000000007948 */ /* 0x000fea0003800000 */
[----:B------:R-:W-:Y:S01]  /*1d5e0*/  SHF.R.U32.HI R7, RZ, 0x4, R7 ;  /* 0x00000004ff077819 */ /* 0x000fe20000011607 */
[----:B------:R-:W-:Y:S01]  /*1d5f0*/  WARPGROUP.ARRIVE ;  /* 0x00000000000079c5 */ /* 0x000fe20000000000 */
[----:B------:R-:W-:Y:S01]  /*1d600*/  R2UR UR7, R11 ;  /* 0x000000000b0772ca */ /* 0x000fe200000e0000 */
[----:B------:R-:W-:Y:S01]  /*1d610*/  IMAD.MOV.U32 R13, RZ, RZ, -0x3ffffff0 ;  /* 0xc0000010ff0d7424 */ /* 0x000fe200078e00ff */
[----:B------:R-:W-:Y:S01]  /*1d620*/  LOP3.LUT R7, R7, 0x3fff, RZ, 0xc0, !PT ;  /* 0x00003fff07077812 */ /* 0x000fe200078ec0ff */
[----:B------:R-:W-:-:S02]  /*1d630*/  IMAD.MOV.U32 R11, RZ, RZ, -0x3ffffff0 ;  /* 0xc0000010ff0b7424 */ /* 0x000fc400078e00ff */
[----:B------:R-:W0:Y:S01]  /*1d640*/  S2R R20, SR_TID.X ;  /* 0x0000000000147919 */ /* 0x000e220000002100 */
[----:B------:R-:W-:-:S05]  /*1d650*/  LOP3.LUT R7, R7, 0x10000, RZ, 0xfc, !PT ;  /* 0x0001000007077812 */ /* 0x000fca00078efcff */
[----:B------:R-:W-:-:S04]  /*1d660*/  IMAD R10, R8, 0x500, R7 ;  /* 0x00000500080a7824 */ /* 0x000fc800078e0207 */
[C---:B------:R-:W-:Y:S01]  /*1d670*/  VIADD R12, R10.reuse, 0x100 ;  /* 0x000001000a0c7836 */ /* 0x040fe20000000000 */
[----:B------:R-:W-:-:S13]  /*1d680*/  R2UR UR6, R10 ;  /* 0x000000000a0672ca */ /* 0x000fda00000e0000 */
[----:B------:R-:W-:Y:S01]  /*1d690*/  QGMMA.64x128x32.F32.E4M3.E4M3 R24, R184, gdesc[UR4], R24, gsb0 ;  /* 0x01e00004b8187df3 */ /* 0x000fe20008000818 */
[----:B------:R-:W-:Y:S01]  /*1d6a0*/  R2UR UR6, R12 ;  /* 0x000000000c0672ca */ /* 0x000fe200000e0000 */
[----:B------:R-:W-:Y:S01]  /*1d6b0*/  VIADD R12, R10, 0x200 ;  /* 0x000002000a0c7836 */ /* 0x000fe20000000000 */
[----:B------:R-:W-:Y:S01]  /*1d6c0*/  R2UR UR7, R13 ;  /* 0x000000000d0772ca */ /* 0x000fe200000e0000 */
[----:B------:R-:W-:Y:S01]  /*1d6d0*/  IMAD.MOV.U32 R13, RZ, RZ, -0x3ffffff0 ;  /* 0xc0000010ff0d7424 */ /* 0x000fe200078e00ff */
[----:B0-----:R-:W-:-:S04]  /*1d6e0*/  SHF.R.U32.HI R20, RZ, 0x7, R20 ;  /* 0x00000007ff147819 */ /* 0x001fc80000011614 */
[----:B------:R-:W-:Y:S01]  /*1d6f0*/  IADD3 R7, -R20, 0xb, RZ ;  /* 0x0000000b14077810 */ /* 0x000fe20007ffe1ff */
[----:B------:R-:W-:Y:S02]  /*1d700*/  WARPGROUP.DEPBAR.LE gsb0, 0x0 ;  /* 0x00008000000079c5 */ /* 0x000fe40000010000 */
[----:B------:R-:W-:-:S06]  /*1d710*/  WARPGROUP.ARRIVE ;  /* 0x00000000000079c5 */ /* 0x000fcc0000000000 */
[----:B------:R-:W-:Y:S01]  /*1d720*/  QGMMA.64x128x32.F32.E4M3.E4M3 R24, R180, gdesc[UR4], R24, gsb0 ;  /* 0x01e00004b4187df3 */ /* 0x000fe20008000818 */
[----:B------:R-:W-:Y:S02]  /*1d730*/  R2UR UR6, R12 ;  /* 0x000000000c0672ca */ /* 0x000fe400000e0000 */
[----:B------:R-:W-:Y:S01]  /*1d740*/  R2UR UR7, R13 ;  /* 0x000000000d0772ca */ /* 0x000fe200000e0000 */
[----:B------:R-:W-:Y:S01]  /*1d750*/  IMAD.MOV.U32 R13, RZ, RZ, -0x3ffffff0 ;  /* 0xc0000010ff0d7424 */ /* 0x000fe200078e00ff */
[C---:B------:R-:W-:Y:S01]  /*1d760*/  IADD3 R12, R10.reuse, 0x300, RZ ;  /* 0x000003000a0c7810 */ /* 0x040fe20007ffe0ff */
        /* <DEDUP_REMOVED lines=18> */
.L_x_2851:
[----:B------:R-:W-:Y:S01]  /*1d890*/  ISETP.NE.AND P1, PT, R15, 0x1, PT ;  /* 0x000000010f00780c */ /* 0x000fe20003f25270 */
[----:B0-----:R-:W-:Y:S02]  /*1d8a0*/  IMAD.IADD R7, R219, 0x1, R214 ;  /* 0x00000001db077824 */ /* 0x001fe400078e02d6 */
[C---:B------:R-:W-:Y:S01]  /*1d8b0*/  FMUL.FTZ R20, R2.reuse, R156 ;  /* 0x0000009c02147220 */ /* 0x040fe20000410000 */
[C---:B------:R-:W-:Y:S01]  /*1d8c0*/  FMUL.FTZ R156, R2.reuse, R162 ;  /* 0x000000a2029c7220 */ /* 0x040fe20000410000 */
[C---:B------:R-:W-:Y:S01]  /*1d8d0*/  FMUL.FTZ R21, R2.reuse, R157 ;  /* 0x0000009d02157220 */ /* 0x040fe20000410000 */
[----:B------:R-:W-:Y:S01]  /*1d8e0*/  FMUL.FTZ R157, R2, R163 ;  /* 0x000000a3029d7220 */ /* 0x000fe20000410000 */
[----:B------:R-:W-:Y:S02]  /*1d8f0*/  IMAD R163, R6, -0xa0, RZ ;  /* 0xffffff6006a37824 */ /* 0x000fe400078e02ff */
[C---:B------:R-:W-:Y:S01]  /*1d900*/  FMUL.FTZ R12, R2.reuse, R154 ;  /* 0x0000009a020c7220 */ /* 0x040fe20000410000 */
[C---:B------:R-:W-:Y:S01]  /*1d910*/  FMUL.FTZ R154, R2.reuse, R160 ;  /* 0x000000a0029a7220 */ /* 0x040fe20000410000 */
[C---:B------:R-:W-:Y:S01]  /*1d920*/  FMUL.FTZ R136, R2.reuse, R136 ;  /* 0x0000008802887220 */ /* 0x040fe20000410000 */
[----:B------:R-:W-:Y:S01]  /*1d930*/  FMUL.FTZ R13, R2, R155 ;  /* 0x0000009b020d7220 */ /* 0x000fe20000410000 */
[----:B------:R-:W-:Y:S01]  /*1d940*/  IADD3 R163, -R216, 0x1, R163 ;  /* 0x00000001d8a37810 */ /* 0x000fe20007ffe1a3 */
[C---:B------:R-:W-:Y:S01]  /*1d950*/  FMUL.FTZ R155, R2.reuse, R161 ;  /* 0x000000a1029b7220 */ /* 0x040fe20000410000 */
[----:B------:R-:W0:Y:S01]  /*1d960*/  @P1 LDC R11, c[0x0][0x44c] ;  /* 0x00011300ff0b1b82 */ /* 0x000e220000000800 */
[----:B------:R-:W-:Y:S01]  /*1d970*/  MUFU.TANH R154, R154 ;  /* 0x0000009a009a7308 */ /* 0x000fe20000002400 */
[----:B------:R-:W-:Y:S01]  /*1d980*/  IADD3 R163, -R215, R163, R217 ;  /* 0x000000a3d7a37210 */ /* 0x000fe20007ffe1d9 */
[C---:B------:R-:W-:Y:S01]  /*1d990*/  FMUL.FTZ R144, R2.reuse, R144 ;  /* 0x0000009002907220 */ /* 0x040fe20000410000 */
[C---:B------:R-:W-:Y:S01]  /*1d9a0*/  FMUL.FTZ R137, R2.reuse, R137 ;  /* 0x0000008902897220 */ /* 0x040fe20000410000 */
[C---:B------:R-:W-:Y:S01]  /*1d9b0*/  FMUL.FTZ R140, R2.reuse, R140 ;  /* 0x0000008c028c7220 */ /* 0x040fe20000410000 */
[C---:B------:R-:W-:Y:S01]  /*1d9c0*/  FMUL.FTZ R141, R2.reuse, R141 ;  /* 0x0000008d028d7220 */ /* 0x040fe20000410000 */
[C---:B------:R-:W-:Y:S01]  /*1d9d0*/  FMUL.FTZ R120, R2.reuse, R120 ;  /* 0x0000007802787220 */ /* 0x040fe20000410000 */
[----:B------:R-:W1:Y:S01]  /*1d9e0*/  @P1 LDC R10, c[0x0][0x450] ;  /* 0x00011400ff0a1b82 */ /* 0x000e620000000800 */
[----:B------:R-:W-:Y:S01]  /*1d9f0*/  MUFU.TANH R20, R20 ;  /* 0x0000001400147308 */ /* 0x000fe20000002400 */
[C---:B------:R-:W-:Y:S01]  /*1da00*/  FMUL.FTZ R145, R2.reuse, R145 ;  /* 0x0000009102917220 */ /* 0x040fe20000410000 */
[C---:B------:R-:W-:Y:S01]  /*1da10*/  FMUL.FTZ R148, R2.reuse, R148 ;  /* 0x0000009402947220 */ /* 0x040fe20000410000 */
[C---:B------:R-:W-:Y:S01]  /*1da20*/  FMUL.FTZ R149, R2.reuse, R149 ;  /* 0x0000009502957220 */ /* 0x040fe20000410000 */
[C---:B------:R-:W-:Y:S01]  /*1da30*/  FMUL.FTZ R128, R2.reuse, R128 ;  /* 0x0000008002807220 */ /* 0x040fe20000410000 */
[C---:B------:R-:W-:Y:S01]  /*1da40*/  FMUL.FTZ R121, R2.reuse, R121 ;  /* 0x0000007902797220 */ /* 0x040fe20000410000 */
[C---:B------:R-:W-:Y:S01]  /*1da50*/  FMUL.FTZ R124, R2.reuse, R124 ;  /* 0x0000007c027c7220 */ /* 0x040fe20000410000 */
[C---:B------:R-:W-:Y:S01]  /*1da60*/  FMUL.FTZ R125, R2.reuse, R125 ;  /* 0x0000007d027d7220 */ /* 0x040fe20000410000 */
[----:B------:R-:W-:Y:S01]  /*1da70*/  MUFU.TANH R21, R21 ;  /* 0x0000001500157308 */ /* 0x000fe20000002400 */
[C---:B------:R-:W-:Y:S01]  /*1da80*/  FMUL.FTZ R104, R2.reuse, R104 ;  /* 0x0000006802687220 */ /* 0x040fe20000410000 */
[C---:B------:R-:W-:Y:S01]  /*1da90*/  FMUL.FTZ R129, R2.reuse, R129 ;  /* 0x0000008102817220 */ /* 0x040fe20000410000 */
[C---:B------:R-:W-:Y:S01]  /*1daa0*/  FMUL.FTZ R132, R2.reuse, R132 ;  /* 0x0000008402847220 */ /* 0x040fe20000410000 */
[C---:B------:R-:W-:Y:S01]  /*1dab0*/  FMUL.FTZ R133, R2.reuse, R133 ;  /* 0x0000008502857220 */ /* 0x040fe20000410000 */
[C---:B------:R-:W-:Y:S01]  /*1dac0*/  FMUL.FTZ R112, R2.reuse, R112 ;  /* 0x0000007002707220 */ /* 0x040fe20000410000 */
[C---:B------:R-:W-:Y:S01]  /*1dad0*/  FMUL.FTZ R105, R2.reuse, R105 ;  /* 0x0000006902697220 */ /* 0x040fe20000410000 */
[----:B0-----:R-:W-:Y:S01]  /*1dae0*/  @P1 IMAD.HI.U32 R11, R7, R11, RZ ;  /* 0x0000000b070b1227 */ /* 0x001fe200078e00ff */
[----:B------:R-:W-:Y:S03]  /*1daf0*/  MUFU.TANH R136, R136 ;  /* 0x0000008800887308 */ /* 0x000fe60000002400 */
        /* <DEDUP_REMOVED lines=13> */
[----:B------:R-:W1:Y:S01]  /*1dbd0*/  MUFU.TANH R10, R10 ;  /* 0x0000000a000a7308 */ /* 0x000e620000002400 */
[C---:B------:R-:W-:Y:S01]  /*1dbe0*/  FMUL.FTZ R159, R2.reuse, R165 ;  /* 0x000000a5029f7220 */ /* 0x040fe20000410000 */
[----:B------:R-:W2:Y:S01]  /*1dbf0*/  SHFL.IDX PT, R7, R7, 0x1, 0x1c1f ;  /* 0x003c1f0007077f89 */ /* 0x000ea200000e0000 */
        /* <DEDUP_REMOVED lines=19> */
[C---:B0-----:R-:W-:Y:S01]  /*1dd30*/  IADD3 R162, R163.reuse, R162, RZ ;  /* 0x000000a2a3a27210 */ /* 0x041fe20007ffe0ff */
[C---:B------:R-:W-:Y:S01]  /*1dd40*/  FMUL.FTZ R123, R2.reuse, R123 ;  /* 0x0000007b027b7220 */ /* 0x040fe20000410000 */
[----:B------:R-:W0:Y:S01]  /*1dd50*/  MUFU.TANH R158, R158 ;  /* 0x0000009e009e7308 */ /* 0x000e220000002400 */
[----:B------:R-:W-:Y:S01]  /*1dd60*/  FMUL.FTZ R126, R2, R126 ;  /* 0x0000007e027e7220 */ /* 0x000fe20000410000 */
[C---:B------:R-:W-:Y:S01]  /*1dd70*/  ISETP.GT.AND P2, PT, R162.reuse, RZ, PT ;  /* 0x000000ffa200720c */ /* 0x040fe20003f44270 */
[----:B--2---:R-:W-:Y:S01]  /*1dd80*/  IMAD.IADD R7, R163, 0x1, R7 ;  /* 0x00000001a3077824 */ /* 0x004fe200078e0207 */
[----:B------:R-:W-:Y:S01]  /*1dd90*/  ISETP.GT.AND P3, PT, R162, 0x1, PT ;  /* 0x00000001a200780c */ /* 0x000fe20003f64270 */
[----:B------:R-:W-:Y:S01]  /*1dda0*/  FMUL.FTZ R163, R2, R101 ;  /* 0x0000006502a37220 */ /* 0x000fe20000410000 */
[----:B-1----:R-:W-:Y:S01]  /*1ddb0*/  FSEL R10, R10, -INF , P2 ;  /* 0xff8000000a0a7808 */ /* 0x002fe20001000000 */
[----:B------:R-:W-:Y:S01]  /*1ddc0*/  FMUL.FTZ R101, R2, R94 ;  /* 0x0000005e02657220 */ /* 0x000fe20000410000 */
[----:B------:R-:W1:Y:S01]  /*1ddd0*/  MUFU.TANH R159, R159 ;  /* 0x0000009f009f7308 */ /* 0x000e620000002400 */
[----:B------:R-:W-:Y:S01]  /*1dde0*/  ISETP.GT.AND P2, PT, R162, 0x10, PT ;  /* 0x00000010a200780c */ /* 0x000fe20003f44270 */
[----:B------:R-:W-:Y:S01]  /*1ddf0*/  FMUL.FTZ R127, R2, R127 ;  /* 0x0000007f027f7220 */ /* 0x000fe20000410000 */
[----:B------:R-:W-:Y:S01]  /*1de00*/  ISETP.GT.AND P4, PT, R162, 0x8, PT ;  /* 0x00000008a200780c */ /* 0x000fe20003f84270 */
[----:B------:R-:W-:Y:S01]  /*1de10*/  FMUL.FTZ R130, R2, R130 ;  /* 0x0000008202827220 */ /* 0x000fe20000410000 */
[----:B------:R-:W-:Y:S01]  /*1de20*/  ISETP.GT.AND P1, PT, R162, 0x9, PT ;  /* 0x00000009a200780c */ /* 0x000fe20003f24270 */
[----:B------:R-:W-:Y:S01]  /*1de30*/  FMUL.FTZ R131, R2, R131 ;  /* 0x0000008302837220 */ /* 0x000fe20000410000 */
[----:B------:R-:W-:Y:S01]  /*1de40*/  FSEL R154, R154, -INF , P2 ;  /* 0xff8000009a9a7808 */ /* 0x000fe20001000000 */
[----:B------:R-:W2:Y:S01]  /*1de50*/  MUFU.TANH R144, R144 ;  /* 0x0000009000907308 */ /* 0x000ea20000002400 */
[----:B------:R-:W-:Y:S01]  /*1de60*/  ISETP.GT.AND P2, PT, R162, 0x20, PT ;  /* 0x00000020a200780c */ /* 0x000fe20003f44270 */
[C---:B------:R-:W-:Y:S01]  /*1de70*/  FMUL.FTZ R134, R2.reuse, R134 ;  /* 0x0000008602867220 */ /* 0x040fe20000410000 */
[----:B---3--:R-:W-:Y:S01]  /*1de80*/  FSEL R11, R11, -INF , P3 ;  /* 0xff8000000b0b7808 */ /* 0x008fe20001800000 */
[----:B------:R-:W-:Y:S01]  /*1de90*/  FMUL.FTZ R135, R2, R135 ;  /* 0x0000008702877220 */ /* 0x000fe20000410000 */
[----:B------:R-:W-:Y:S01]  /*1dea0*/  FSEL R20, R20, -INF , P4 ;  /* 0xff80000014147808 */ /* 0x000fe20002000000 */
[----:B------:R-:W-:Y:S01]  /*1deb0*/  FMUL.FTZ R106, R2, R106 ;  /* 0x0000006a026a7220 */ /* 0x000fe20000410000 */
[----:B------:R-:W-:Y:S01]  /*1dec0*/  FSEL R21, R21, -INF , P1 ;  /* 0xff80000015157808 */ /* 0x000fe20000800000 */
[----:B------:R-:W3:Y:S01]  /*1ded0*/  MUFU.TANH R137, R137 ;  /* 0x0000008900897308 */ /* 0x000ee20000002400 */
[----:B------:R-:W-:Y:S01]  /*1dee0*/  ISETP.GT.AND P3, PT, R162, 0x11, PT ;  /* 0x00000011a200780c */ /* 0x000fe20003f64270 */
[----:B------:R-:W-:Y:S01]  /*1def0*/  FMUL.FTZ R107, R2, R107 ;  /* 0x0000006b026b7220 */ /* 0x000fe20000410000 */
[----:B------:R-:W-:Y:S01]  /*1df00*/  ISETP.GT.AND P4, PT, R162, 0x18, PT ;  /* 0x00000018a200780c */ /* 0x000fe20003f84270 */
[----:B------:R-:W-:Y:S01]  /*1df10*/  FMUL.FTZ R110, R2, R110 ;  /* 0x0000006e026e7220 */ /* 0x000fe20000410000 */
[----:B------:R-:W-:Y:S01]  /*1df20*/  ISETP.GT.AND P1, PT, R162, 0x19, PT ;  /* 0x00000019a200780c */ /* 0x000fe20003f24270 */
[----:B------:R-:W-:Y:S01]  /*1df30*/  FMUL.FTZ R111, R2, R111 ;  /* 0x0000006f026f7220 */ /* 0x000fe20000410000 */
[----:B------:R-:W-:Y:S01]  /*1df40*/  FSEL R136, R136, -INF , P2 ;  /* 0xff80000088887808 */ /* 0x000fe20001000000 */
[----:B------:R-:W5:Y:S01]  /*1df50*/  MUFU.TANH R140, R140 ;  /* 0x0000008c008c7308 */ /* 0x000f620000002400 */
[----:B------:R-:W-:Y:S01]  /*1df60*/  ISETP.GT.AND P2, PT, R162, 0x30, PT ;  /* 0x00000030a200780c */ /* 0x000fe20003f44270 */
[C---:B------:R-:W-:Y:S01]  /*1df70*/  FMUL.FTZ R114, R2.reuse, R114 ;  /* 0x0000007202727220 */ /* 0x040fe20000410000 */
[----:B----4-:R-:W-:Y:S01]  /*1df80*/  FSEL R155, R155, -INF , P3 ;  /* 0xff8000009b9b7808 */ /* 0x010fe20001800000 */
[----:B------:R-:W-:Y:S01]  /*1df90*/  FMUL.FTZ R115, R2, R115 ;  /* 0x0000007302737220 */ /* 0x000fe20000410000 */
[----:B0-----:R-:W-:Y:S01]  /*1dfa0*/  FSEL R158, R158, -INF , P4 ;  /* 0xff8000009e9e7808 */ /* 0x001fe20002000000 */
[----:B------:R-:W-:Y:S01]  /*1dfb0*/  FMUL.FTZ R118, R2, R118 ;  /* 0x0000007602767220 */ /* 0x000fe20000410000 */
[----:B-1----:R-:W-:Y:S01]  /*1dfc0*/  FSEL R159, R159, -INF , P1 ;  /* 0xff8000009f9f7808 */ /* 0x002fe20000800000 */
[----:B------:R-:W0:Y:S01]  /*1dfd0*/  MUFU.TANH R141, R141 ;  /* 0x0000008d008d7308 */ /* 0x000e220000002400 */
[----:B------:R-:W-:Y:S01]  /*1dfe0*/  ISETP.GT.AND P3, PT, R162, 0x21, PT ;  /* 0x00000021a200780c */ /* 0x000fe20003f64270 */
[----:B------:R-:W-:Y:S01]  /*1dff0*/  FMUL.FTZ R119, R2, R119 ;  /* 0x0000007702777220 */ /* 0x000fe20000410000 */
[----:B------:R-:W-:Y:S01]  /*1e000*/  ISETP.GT.AND P4, PT, R162, 0x28, PT ;  /* 0x00000028a200780c */ /* 0x000fe20003f84270 */
[----:B------:R-:W-:Y:S01]  /*1e010*/  FMUL.FTZ R90, R2, R90 ;  /* 0x0000005a025a7220 */ /* 0x000fe20000410000 */
[----:B------:R-:W-:Y:S01]  /*1e020*/  ISETP.GT.AND P1, PT, R162, 0x29, PT ;  /* 0x00000029a200780c */ /* 0x000fe20003f24270 */
[----:B------:R-:W-:Y:S01]  /*1e030*/  FMUL.FTZ R91, R2, R91 ;  /* 0x0000005b025b7220 */ /* 0x000fe20000410000 */
[----:B--2---:R-:W-:Y:S01]  /*1e040*/  FSEL R144, R144, -INF , P2 ;  /* 0xff80000090907808 */ /* 0x004fe20001000000 */
[----:B------:R-:W1:Y:S01]  /*1e050*/  MUFU.TANH R120, R120 ;  /* 0x0000007800787308 */ /* 0x000e620000002400 */
[----:B------:R-:W-:Y:S01]  /*1e060*/  ISETP.GT.AND P2, PT, R162, 0x40, PT ;  /* 0x00000040a200780c */ /* 0x000fe20003f44270 */
[----:B------:R-:W-:Y:S01]  /*1e070*/  UMOV UR51, UR50 ;  /* 0x0000003200337c82 */ /* 0x000fe20008000000 */
[----:B---3--:R-:W-:Y:S01]  /*1e080*/  FSEL R137, R137, -INF , P3 ;  /* 0xff80000089897808 */ /* 0x008fe20001800000 */
[----:B------:R-:W-:Y:S01]  /*1e090*/  FMUL.FTZ R95, R2, R95 ;  /* 0x0000005f025f7220 */ /* 0x000fe20000410000 */
[----:B-----5:R-:W-:Y:S01]  /*1e0a0*/  FSEL R140, R140, -INF , P4 ;  /* 0xff8000008c8c7808 */ /* 0x020fe20002000000 */
[----:B------:R-:W-:Y:S01]  /*1e0b0*/  FMUL.FTZ R98, R2, R98 ;  /* 0x0000006202627220 */ /* 0x000fe20000410000 */
[----:B------:R-:W-:Y:S01]  /*1e0c0*/  ISETP.GT.AND P3, PT, R162, 0x31, PT ;  /* 0x00000031a200780c */ /* 0x000fe20003f64270 */
[----:B------:R-:W2:Y:S01]  /*1e0d0*/  MUFU.TANH R145, R145 ;  /* 0x0000009100917308 */ /* 0x000ea20000002400 */
[----:B0-----:R-:W-:Y:S01]  /*1e0e0*/  FSEL R141, R141, -INF , P1 ;  /* 0xff8000008d8d7808 */ /* 0x001fe20000800000 */
[----:B------:R-:W-:Y:S01]  /*1e0f0*/  FMUL.FTZ R99, R2, R99 ;  /* 0x0000006302637220 */ /* 0x000fe20000410000 */
[----:B------:R-:W-:Y:S01]  /*1e100*/  ISETP.GT.AND P4, PT, R162, 0x38, PT ;  /* 0x00000038a200780c */ /* 0x000fe20003f84270 */
[----:B------:R-:W-:Y:S01]  /*1e110*/  FMUL.FTZ R102, R2, R102 ;  /* 0x0000006602667220 */ /* 0x000fe20000410000 */
[----:B------:R-:W-:Y:S01]  /*1e120*/  ISETP.GT.AND P1, PT, R162, 0x39, PT ;  /* 0x00000039a200780c */ /* 0x000fe20003f24270 */
[----:B------:R-:W-:Y:S01]  /*1e130*/  FMUL.FTZ R103, R2, R103 ;  /* 0x0000006702677220 */ /* 0x000fe20000410000 */
[----:B------:R-:W-:Y:S01]  /*1e140*/  ISETP.GT.AND P5, PT, R7, 0x99, PT ;  /* 0x000000990700780c */ /* 0x000fe20003fa4270 */
[----:B------:R-:W0:Y:S01]  /*1e150*/  MUFU.TANH R148, R148 ;  /* 0x0000009400947308 */ /* 0x000e220000002400 */
[----:B-1----:R-:W-:-:S02]  /*1e160*/  FSEL R120, R120, -INF , P2 ;  /* 0xff80000078787808 */ /* 0x002fc40001000000 */
[----:B------:R-:W-:-:S05]  /*1e170*/  ISETP.GT.AND P2, PT, R162, 0x50, PT ;  /* 0x00000050a200780c */ /* 0x000fca0003f44270 */
[----:B------:R-:W1:Y:S01]  /*1e180*/  MUFU.TANH R149, R149 ;  /* 0x0000009500957308 */ /* 0x000e620000002400 */
[----:B--2---:R-:W-:Y:S02]  /*1e190*/  FSEL R145, R145, -INF , P3 ;  /* 0xff80000091917808 */ /* 0x004fe40001800000 */
[----:B------:R-:W-:-:S05]  /*1e1a0*/  ISETP.GT.AND P3, PT, R162, 0x41, PT ;  /* 0x00000041a200780c */ /* 0x000fca0003f64270 */
[----:B------:R-:W2:Y:S01]  /*1e1b0*/  MUFU.TANH R128, R128 ;  /* 0x0000008000807308 */ /* 0x000ea20000002400 */
[----:B0-----:R-:W-:Y:S02]  /*1e1c0*/  FSEL R148, R148, -INF , P4 ;  /* 0xff80000094947808 */ /* 0x001fe40002000000 */
[----:B------:R-:W-:-:S05]  /*1e1d0*/  ISETP.GT.AND P4, PT, R162, 0x48, PT ;  /* 0x00000048a200780c */ /* 0x000fca0003f84270 */
[----:B------:R-:W0:Y:S01]  /*1e1e0*/  MUFU.TANH R121, R121 ;  /* 0x0000007900797308 */ /* 0x000e220000002400 */
[----:B-1----:R-:W-:Y:S02]  /*1e1f0*/  FSEL R149, R149, -INF , P1 ;  /* 0xff80000095957808 */ /* 0x002fe40000800000 */
        /* <DEDUP_REMOVED lines=51> */
[----:B------:R-:W-:-:S05]  /*1e530*/  ISETP.GT.AND P2, PT, R7, RZ, PT ;  /* 0x000000ff0700720c */ /* 0x000fca0003f44270 */
        /* <DEDUP_REMOVED lines=11> */
[----:B------:R-:W-:Y:S02]  /*1e5f0*/  FMNMX.FTZ R12, R10, R5, !PT ;  /* 0x000000050a0c7209 */ /* 0x000fe40007810000 */
[----:B------:R-:W-:Y:S02]  /*1e600*/  ISETP.GT.AND P2, PT, R7, 0x10, PT ;  /* 0x000000100700780c */ /* 0x000fe40003f44270 */
[----:B------:R-:W-:Y:S01]  /*1e610*/  FMNMX.FTZ R12, R11, R12, !PT ;  /* 0x0000000c0b0c7209 */ /* 0x000fe20007810000 */
[----:B------:R-:W1:Y:S01]  /*1e620*/  MUFU.TANH R13, R13 ;  /* 0x0000000d000d7308 */ /* 0x000e620000002400 */
[----:B--2---:R-:W-:Y:S02]  /*1e630*/  FSEL R97, R97, -INF , P3 ;  /* 0xff80000061617808 */ /* 0x004fe40001800000 */
[----:B------:R-:W-:-:S02]  /*1e640*/  FMNMX.FTZ R12, R20, R12, !PT ;  /* 0x0000000c140c7209 */ /* 0x000fc40007810000 */
[----:B------:R-:W-:Y:S02]  /*1e650*/  ISETP.GT.AND P3, PT, R7, 0x1, PT ;  /* 0x000000010700780c */ /* 0x000fe40003f64270 */
[----:B------:R-:W-:Y:S01]  /*1e660*/  FMNMX.FTZ R12, R21, R12, !PT ;  /* 0x0000000c150c7209 */ /* 0x000fe20007810000 */
[----:B------:R-:W2:Y:S01]  /*1e670*/  MUFU.TANH R152, R152 ;  /* 0x0000009800987308 */ /* 0x000ea20000002400 */
[----:B0-----:R-:W-:Y:S02]  /*1e680*/  FSEL R100, R100, -INF , P4 ;  /* 0xff80000064647808 */ /* 0x001fe40002000000 */
[----:B------:R-:W-:Y:S02]  /*1e690*/  FMNMX.FTZ R12, R154, R12, !PT ;  /* 0x0000000c9a0c7209 */ /* 0x000fe40007810000 */
[----:B------:R-:W-:Y:S02]  /*1e6a0*/  ISETP.GT.AND P4, PT, R7, 0x8, PT ;  /* 0x000000080700780c */ /* 0x000fe40003f84270 */
[----:B------:R-:W-:Y:S01]  /*1e6b0*/  FMNMX.FTZ R12, R155, R12, !PT ;  /* 0x0000000c9b0c7209 */ /* 0x000fe20007810000 */
[----:B------:R-:W0:Y:S01]  /*1e6c0*/  MUFU.TANH R94, R163 ;  /* 0x000000a3005e7308 */ /* 0x000e220000002400 */
[----:B-1----:R-:W-:-:S02]  /*1e6d0*/  FSEL R13, R13, -INF , P3 ;  /* 0xff8000000d0d7808 */ /* 0x002fc40001800000 */
[----:B------:R-:W-:Y:S02]  /*1e6e0*/  FMNMX.FTZ R12, R158, R12, !PT ;  /* 0x0000000c9e0c7209 */ /* 0x000fe40007810000 */
[----:B------:R-:W-:Y:S02]  /*1e6f0*/  ISETP.GT.AND P3, PT, R7, 0x11, PT ;  /* 0x000000110700780c */ /* 0x000fe40003f64270 */
[----:B------:R-:W-:Y:S01]  /*1e700*/  FMNMX.FTZ R12, R159, R12, !PT ;  /* 0x0000000c9f0c7209 */ /* 0x000fe20007810000 */
[----:B------:R-:W1:Y:S01]  /*1e710*/  MUFU.TANH R153, R153 ;  /* 0x0000009900997308 */ /* 0x000e620000002400 */
[----:B--2---:R-:W-:Y:S02]  /*1e720*/  FSEL R152, R152, -INF , P4 ;  /* 0xff80000098987808 */ /* 0x004fe40002000000 */
[----:B------:R-:W-:Y:S02]  /*1e730*/  FMNMX.FTZ R12, R136, R12, !PT ;  /* 0x0000000c880c7209 */ /* 0x000fe40007810000 */
[----:B------:R-:W-:-:S02]  /*1e740*/  ISETP.GT.AND P4, PT, R7, 0x18, PT ;  /* 0x000000180700780c */ /* 0x000fc40003f84270 */
        /* <DEDUP_REMOVED lines=127> */
[----:B------:R-:W-:Y:S02]  /*1ef40*/  ISETP.GT.AND P4, PT, R7, 0x98, PT ;  /* 0x000000980700780c */ /* 0x000fe40003f84270 */
[----:B------:R-:W-:-:S03]  /*1ef50*/  FMNMX.FTZ R7, R100, R12, !PT ;  /* 0x0000000c64077209 */ /* 0x000fc60007810000 */
[----:B------:R-:W2:Y:S01]  /*1ef60*/  MUFU.TANH R99, R99 ;  /* 0x0000006300637308 */ /* 0x000ea20000002400 */
[----:B------:R-:W-:Y:S02]  /*1ef70*/  FMNMX.FTZ R7, R94, R7, !PT ;  /* 0x000000075e077209 */ /* 0x000fe40007810000 */
[----:B0-----:R-:W-:-:S03]  /*1ef80*/  FSEL R95, R95, -INF , P1 ;  /* 0xff8000005f5f7808 */ /* 0x001fc60000800000 */
[----:B------:R-:W0:Y:S02]  /*1ef90*/  SHFL.BFLY PT, R12, R7, 0x2, 0x1f ;  /* 0x0c401f00070c7f89 */ /* 0x000e2400000e0000 */
[----:B------:R-:W3:Y:S01]  /*1efa0*/  MUFU.TANH R102, R102 ;  /* 0x0000006600667308 */ /* 0x000ee20000002400 */
[----:B-1----:R-:W-:Y:S02]  /*1efb0*/  FSEL R98, R98, -INF , P2 ;  /* 0xff80000062627808 */ /* 0x002fe40001000000 */
[----:B--2---:R-:W-:Y:S02]  /*1efc0*/  FSEL R99, R99, -INF , P3 ;  /* 0xff80000063637808 */ /* 0x004fe40001800000 */
[----:B---3--:R-:W-:Y:S02]  /*1efd0*/  FSEL R102, R102, -INF , P4 ;  /* 0xff80000066667808 */ /* 0x008fe40002000000 */
        /* <DEDUP_REMOVED lines=103> */
[----:B------:R-:W0:Y:S03]  /*1f650*/  MUFU.TANH R94, R103 ;  /* 0x00000067005e7308 */ /* 0x000e260000002400 */
[----:B------:R-:W-:-:S04]  /*1f660*/  FMNMX.FTZ R163, R95, R163, !PT ;  /* 0x000000a35fa37209 */ /* 0x000fc80007810000 */
[----:B------:R-:W-:Y:S01]  /*1f670*/  FMNMX.FTZ R163, R98, R163, !PT ;  /* 0x000000a362a37209 */ /* 0x000fe20007810000 */
[----:B------:R-:W1:Y:S03]  /*1f680*/  MUFU.EX2 R103, R10 ;  /* 0x0000000a00677308 */ /* 0x000e660000000800 */
[----:B------:R-:W-:-:S04]  /*1f690*/  FMNMX.FTZ R163, R99, R163, !PT ;  /* 0x000000a363a37209 */ /* 0x000fc80007810000 */
[----:B------:R-:W-:Y:S01]  /*1f6a0*/  FMNMX.FTZ R163, R102, R163, !PT ;  /* 0x000000a366a37209 */ /* 0x000fe20007810000 */
[----:B------:R-:W-:Y:S01]  /*1f6b0*/  MUFU.EX2 R124, R124 ;  /* 0x0000007c007c7308 */ /* 0x000fe20000000800 */
[----:B0-----:R-:W-:-:S04]  /*1f6c0*/  FSEL R94, R94, -INF , P5 ;  /* 0xff8000005e5e7808 */ /* 0x001fc80002800000 */
[----:B------:R-:W-:-:S03]  /*1f6d0*/  FMNMX.FTZ R163, R94, R163, !PT ;  /* 0x000000a35ea37209 */ /* 0x000fc60007810000 */
[----:B------:R-:W-:Y:S01]  /*1f6e0*/  MUFU.EX2 R125, R125 ;  /* 0x0000007d007d7308 */ /* 0x000fe20000000800 */
[----:B-1----:R-:W-:-:S01]  /*1f6f0*/  FFMA.FTZ R3, R5, R3, R103 ;  /* 0x0000000305037223 */ /* 0x002fc20000010067 */
[----:B------:R-:W0:Y:S03]  /*1f700*/  SHFL.BFLY PT, R164, R163, 0x2, 0x1f ;  /* 0x0c401f00a3a47f89 */ /* 0x000e2600000e0000 */
[----:B------:R-:W-:-:S03]  /*1f710*/  FADD.FTZ R3, R11, R3 ;  /* 0x000000030b037221 */ /* 0x000fc60000010000 */
[----:B------:R-:W-:Y:S08]  /*1f720*/  MUFU.EX2 R128, R128 ;  /* 0x0000008000807308 */ /* 0x000ff00000000800 */
[----:B------:R-:W-:Y:S08]  /*1f730*/  MUFU.EX2 R129, R129 ;  /* 0x0000008100817308 */ /* 0x000ff00000000800 */
[----:B------:R-:W-:Y:S01]  /*1f740*/  MUFU.EX2 R132, R132 ;  /* 0x0000008400847308 */ /* 0x000fe20000000800 */
[----:B0-----:R-:W-:-:S05]  /*1f750*/  FMNMX.FTZ R164, R163, R164, !PT ;  /* 0x000000a4a3a47209 */ /* 0x001fca0007810000 */
[----:B------:R-:W0:Y:S02]  /*1f760*/  SHFL.BFLY PT, R10, R164, 0x1, 0x1f ;  /* 0x0c201f00a40a7f89 */ /* 0x000e2400000e0000 */
[----:B------:R-:W-:Y:S08]  /*1f770*/  MUFU.EX2 R133, R133 ;  /* 0x0000008500857308 */ /* 0x000ff00000000800 */
[----:B------:R-:W-:Y:S08]  /*1f780*/  MUFU.EX2 R104, R104 ;  /* 0x0000006800687308 */ /* 0x000ff00000000800 */
[----:B------:R-:W-:Y:S01]  /*1f790*/  MUFU.EX2 R105, R105 ;  /* 0x0000006900697308 */ /* 0x000fe20000000800 */
[----:B0-----:R-:W-:Y:S01]  /*1f7a0*/  FMNMX.FTZ R10, R164, R10, !PT ;  /* 0x0000000aa40a7209 */ /* 0x001fe20007810000 */
[----:B------:R-:W-:-:S06]  /*1f7b0*/  IMAD.U32 R164, RZ, RZ, UR38 ;  /* 0x00000026ffa47e24 */ /* 0x000fcc000f8e00ff */
[----:B------:R-:W-:Y:S01]  /*1f7c0*/  MUFU.EX2 R108, R108 ;  /* 0x0000006c006c7308 */ /* 0x000fe20000000800 */
[----:B------:R-:W-:-:S04]  /*1f7d0*/  FSETP.NEU.FTZ.AND P1, PT, R10, -INF , PT ;  /* 0xff8000000a00780b */ /* 0x000fc80003f3d000 */
[----:B------:R-:W-:-:S03]  /*1f7e0*/  FSEL R163, R10, RZ, P1 ;  /* 0x000000ff0aa37208 */ /* 0x000fc60000800000 */
[----:B------:R-:W-:Y:S02]  /*1f7f0*/  MUFU.EX2 R109, R109 ;  /* 0x0000006d006d7308 */ /* 0x000fe40000000800 */
[----:B------:R-:W-:-:S01]  /*1f800*/  FADD.FTZ R4, -R163, R4 ;  /* 0x00000004a3047221 */ /* 0x000fc20000010100 */
[----:B------:R-:W-:-:S03]  /*1f810*/  IMAD.U32 R163, RZ, RZ, UR51 ;  /* 0x00000033ffa37e24 */ /* 0x000fc6000f8e00ff */
[----:B------:R-:W-:Y:S01]  /*1f820*/  FMUL.FTZ R4, R4, UR51 ;  /* 0x0000003304047c20 */ /* 0x000fe20008410000 */
[----:B------:R-:W-:-:S01]  /*1f830*/  FFMA.FTZ R163, R10, R163, -8 ;  /* 0xc10000000aa37423 */ /* 0x000fc200000100a3 */
[----:B------:R-:W-:Y:S04]  /*1f840*/  MUFU.EX2 R112, R112 ;  /* 0x0000007000707308 */ /* 0x000fe80000000800 */
        /* <DEDUP_REMOVED lines=44> */
[----:B------:R-:W-:Y:S01]  /*1fb10*/  IMAD R163, R23, 0x8, R18 ;  /* 0x0000000817a37824 */ /* 0x000fe200078e0212 */
[----:B------:R-:W2:Y:S01]  /*1fb20*/  MUFU.EX2 R152, R152 ;  /* 0x0000009800987308 */ /* 0x000ea20000000800 */
[----:B0-----:R-:W-:-:S03]  /*1fb30*/  FFMA.FTZ R0, R4, R0, R162 ;  /* 0x0000000004007223 */ /* 0x001fc600000100a2 */
[----:B------:R-:W-:-:S04]  /*1fb40*/  IADD3 R163, R163, 0x29840, RZ ;  /* 0x00029840a3a37810 */ /* 0x000fc80007ffe0ff */
[----:B------:R-:W0:Y:S01]  /*1fb50*/  MUFU.EX2 R153, R153 ;  /* 0x0000009900997308 */ /* 0x000e220000000800 */
[----:B------:R-:W-:-:S04]  /*1fb60*/  PRMT R163, R164, 0x654, R163 ;  /* 0x00000654a4a37816 */ /* 0x000fc800000000a3 */
[----:B------:R1:W-:Y:S03]  /*1fb70*/  SYNCS.ARRIVE.TRANS64.RED.A1T0 RZ, [R163+URZ], RZ ;  /* 0x000000ffa3ff79a7 */ /* 0x0003e6000810043f */
[----:B------:R-:W3:Y:S01]  /*1fb80*/  MUFU.EX2 R156, R156 ;  /* 0x0000009c009c7308 */ /* 0x000ee20000000800 */
[----:B-1----:R-:W-:-:S01]  /*1fb90*/  FADD.FTZ R163, R13, R0 ;  /* 0x000000000da37221 */ /* 0x002fc20000010000 */
[----:B------:R-:W-:-:S06]  /*1fba0*/  FADD.FTZ R0, R20, R3 ;  /* 0x0000000314007221 */ /* 0x000fcc0000010000 */
[----:B------:R-:W1:Y:S01]  /*1fbb0*/  MUFU.EX2 R157, R157 ;  /* 0x0000009d009d7308 */ /* 0x000e620000000800 */
[----:B--2---:R-:W-:-:S01]  /*1fbc0*/  FADD.FTZ R3, R152, R163 ;  /* 0x000000a398037221 */ /* 0x004fc20000010000 */
[----:B------:R-:W-:-:S03]  /*1fbd0*/  FADD.FTZ R0, R21, R0 ;  /* 0x0000000015007221 */ /* 0x000fc60000010000 */
[----:B0-----:R-:W-:Y:S01]  /*1fbe0*/  FADD.FTZ R3, R153, R3 ;  /* 0x0000000399037221 */ /* 0x001fe20000010000 */
[----:B------:R-:W-:-:S02]  /*1fbf0*/  FADD.FTZ R0, R154, R0 ;  /* 0x000000009a007221 */ /* 0x000fc40000010000 */
[----:B------:R-:W0:Y:S01]  /*1fc00*/  MUFU.EX2 R160, R160 ;  /* 0x000000a000a07308 */ /* 0x000e220000000800 */
[----:B---3--:R-:W-:-:S01]  /*1fc10*/  FADD.FTZ R3, R156, R3 ;  /* 0x000000039c037221 */ /* 0x008fc20000010000 */
[----:B------:R-:W-:-:S04]  /*1fc20*/  FADD.FTZ R0, R155, R0 ;  /* 0x000000009b007221 */ /* 0x000fc80000010000 */
[----:B------:R-:W-:Y:S02]  /*1fc30*/  FADD.FTZ R0, R158, R0 ;  /* 0x000000009e007221 */ /* 0x000fe40000010000 */
        /* <DEDUP_REMOVED lines=9> */
[----:B--2---:R-:W-:-:S01]  /*1fcd0*/  FADD.FTZ R3, R161, R3 ;  /* 0x00000003a1037221 */ /* 0x004fc20000010000 */
        /* <DEDUP_REMOVED lines=104> */
.L_x_2852:
        /* <DEDUP_REMOVED lines=12> */
[-C--:B------:R-:W-:Y:S01]  /*20420*/  FMUL.FTZ R29, R29, R5.reuse ;  /* 0x000000051d1d7220 */ /* 0x080fe20000410000 */
[----:B------:R-:W-:Y:S01]  /*20430*/  F2FP.SATFINITE.E4M3.F32.PACK_AB_MERGE_C R160, R161, R160, RZ ;  /* 0x000000a0a1a0723e */ /* 0x000fe200048070ff */
[----:B------:R0:W-:Y:S01]  /*20440*/  SYNCS.ARRIVE.TRANS64.RED.A1T0 RZ, [R8+URZ], RZ ;  /* 0x000000ff08ff79a7 */ /* 0x0001e2000810043f */
        /* <DEDUP_REMOVED lines=99> */
[----:B------:R-:W-:Y:S01]  /*20a80*/  IADD3 R6, R6, -0x1, RZ ;  /* 0xffffffff06067810 */ /* 0x000fe20007ffe0ff */
[----:B------:R-:W-:Y:S06]  /*20a90*/  @P1 BRA `(.L_x_2853) ;  /* 0xffffffb800241947 */ /* 0x000fec000383ffff */
.L_x_2841:
[----:B------:R-:W-:-:S13]  /*20aa0*/  ISETP.GE.AND P1, PT, R6, R213, PT ;  /* 0x000000d50600720c */ /* 0x000fda0003f26270 */
[----:B------:R-:W-:Y:S05]  /*20ab0*/  @!P1 BRA `(.L_x_2854) ;  /* 0x0000003c00109947 */ /* 0x000fea0003800000 */
[----:B------:R-:W-:Y:S01]  /*20ac0*/  MOV R4, R10 ;  /* 0x0000000a00047202 */ /* 0x000fe20000000f00 */
[----:B------:R-:W-:Y:S02]  /*20ad0*/  IMAD.MOV.U32 R5, RZ, RZ, R12 ;  /* 0x000000ffff057224 */ /* 0x000fe400078e000c */
[----:B------:R-:W-:Y:S02]  /*20ae0*/  IMAD.MOV.U32 R7, RZ, RZ, R194 ;  /* 0x000000ffff077224 */ /* 0x000fe400078e00c2 */
[----:B------:R-:W-:-:S07]  /*20af0*/  IMAD.MOV.U32 R8, RZ, RZ, R23 ;  /* 0x000000ffff087224 */ /* 0x000fce00078e0017 */
.L_x_2866:
        /* <DEDUP_REMOVED lines=10> */
.L_x_2856:
[----:B------:R-:W-:Y:S02]  /*20ba0*/  LEA R10, R23, R18, 0x3 ;  /* 0x00000012170a7211 */ /* 0x000fe400078e18ff */
[----:B------:R-:W-:-:S04]  /*20bb0*/  SHF.L.U32 R11, R194, 0x1f, RZ ;  /* 0x0000001fc20b7819 */ /* 0x000fc800000006ff */
[----:B------:R0:W1:Y:S01]  /*20bc0*/  SYNCS.PHASECHK.TRANS64.TRYWAIT P1, [R10+URZ+0x29830], R11 ;  /* 0x0298300b0a0075a7 */ /* 0x000062000802017f */
[----:B------:R-:W-:Y:S05]  /*20bd0*/  @!P0 BRA `(.L_x_2857) ;  /* 0x0000000000048947 */ /* 0x000fea0003800000 */
[----:B------:R-:W-:Y:S01]  /*20be0*/  BPT.TRAP 0x1 ;  /* 0x000000040000795c */ /* 0x000fe20000300000 */
.L_x_2857:
[----:B------:R-:W-:Y:S04]  /*20bf0*/  BSSY B0, `(.L_x_2855) ;  /* 0x0000004000007945 */ /* 0x000fe80003800000 */
[----:B-1----:R-:W-:Y:S05]  /*20c00*/  @P1 BRA `(.L_x_2858) ;  /* 0x0000000000081947 */ /* 0x002fea0003800000 */
[----:B------:R-:W1:Y:S02]  /*20c10*/  SYNCS.PHASECHK.TRANS64.TRYWAIT P1, [R10+URZ+0x29830], R11 ;  /* 0x0298300b0a0075a7 */ /* 0x000e64000802017f */
[----:B-1----:R-:W-:Y:S05]  /*20c20*/  @!P1 BRA `(.L_x_2859) ;  /* 0x0000012000c09947 */ /* 0x002fea0003800000 */
.L_x_2858:
[----:B------:R-:W-:Y:S05]  /*20c30*/  BSYNC B0 ;  /* 0x0000000000007941 */ /* 0x000fea0003800000 */
.L_x_2855:
[----:B01----:R-:W0:Y:S01]  /*20c40*/  S2R R10, SR_TID.X ;  /* 0x00000000000a7919 */ /* 0x003e220000002100 */
[----:B------:R-:W-:Y:S05]  /*20c50*/  WARPSYNC.ALL ;  /* 0x0000000000007948 */ /* 0x000fea0003800000 */
[----:B------:R-:W-:Y:S01]  /*20c60*/  IMAD.MOV.U32 R11, RZ, RZ, -0x7fffffe0 ;  /* 0x80000020ff0b7424 */ /* 0x000fe200078e00ff */
[----:B------:R-:W-:Y:S01]  /*20c70*/  UMOV UR44, UR24 ;  /* 0x00000018002c7c82 */ /* 0x000fe20008000000 */
[----:B------:R-:W-:Y:S01]  /*20c80*/  UMOV UR45, UR25 ;  /* 0x00000019002d7c82 */ /* 0x000fe20008000000 */
[----:B------:R-:W-:Y:S01]  /*20c90*/  MOV R13, 0x80000020 ;  /* 0x80000020000d7802 */ /* 0x000fe20000000f00 */
[----:B------:R-:W-:Y:S01]  /*20ca0*/  UMOV UR40, UR24 ;  /* 0x0000001800287c82 */ /* 0x000fe20008000000 */
[----:B------:R-:W-:Y:S01]  /*20cb0*/  R2UR UR47, R11 ;  /* 0x000000000b2f72ca */ /* 0x000fe200000e0000 */
[----:B------:R-:W-:Y:S01]  /*20cc0*/  UMOV UR41, UR25 ;  /* 0x0000001900297c82 */ /* 0x000fe20008000000 */
[C---:B------:R-:W-:Y:S01]  /*20cd0*/  R2UR UR43, R13.reuse ;  /* 0x000000000d2b72ca */ /* 0x040fe200000e0000 */
[----:B------:R-:W-:Y:S01]  /*20ce0*/  IMAD.MOV.U32 R21, RZ, RZ, -0x7fffffe0 ;  /* 0x80000020ff157424 */ /* 0x000fe200078e00ff */
[----:B------:R-:W-:Y:S01]  /*20cf0*/  MOV R15, 0x80000020 ;  /* 0x80000020000f7802 */ /* 0x000fe20000000f00 */
        /* <DEDUP_REMOVED lines=102> */
[----:B------:R-:W-:-:S03]  /*21360*/  IMAD.MOV.U32 R13, RZ, RZ, -0x7fffffe0 ;  /* 0x80000020ff0d7424 */ /* 0x000fc600078e00ff */
[----:B------:R-:W-:Y:S01]  /*21370*/  R2UR UR46, R12 ;  /* 0x000000000c2e72ca */ /* 0x000fe200000e0000 */
[----:B------:R-:W-:Y:S01]  /*21380*/  VIADD R12, R10, 0x282 ;  /* 0x000002820a0c7836 */ /* 0x000fe20000000000 */
[----:B------:R-:W-:Y:S02]  /*21390*/  R2UR UR47, R13 ;  /* 0x000000000d2f72ca */ /* 0x000fe400000e0000 */
[----:B------:R-:W-:Y:S02]  /*213a0*/  MOV R13, 0x80000020 ;  /* 0x80000020000d7802 */ /* 0x000fe40000000f00 */
[----:B------:R-:W-:Y:S01]  /*213b0*/  R2UR UR14, R12 ;  /* 0x000000000c0e72ca */ /* 0x000fe200000e0000 */
[----:B------:R-:W-:Y:S01]  /*213c0*/  VIADD R12, R10, 0x302 ;  /* 0x000003020a0c7836 */ /* 0x000fe20000000000 */
[----:B------:R-:W-:Y:S01]  /*213d0*/  R2UR UR15, R13 ;  /* 0x000000000d0f72ca */ /* 0x000fe200000e0000 */
[----:B------:R-:W-:Y:S01]  /*213e0*/  IMAD.MOV.U32 R13, RZ, RZ, -0x7fffffe0 ;  /* 0x80000020ff0d7424 */ /* 0x000fe200078e00ff */
[----:B------:R-:W-:-:S02]  /*213f0*/  WARPGROUP.DEPBAR.LE gsb0, 0x0 ;  /* 0x00008000000079c5 */ /* 0x000fc40000010000 */
        /* <DEDUP_REMOVED lines=105> */
[C---:B------:R-:W-:Y:S01]  /*21a90*/  IADD3 R12, R10.reuse, 0x682, RZ ;  /* 0x000006820a0c7810 */ /* 0x040fe20007ffe0ff */
        /* <DEDUP_REMOVED lines=34> */
.L_x_2861:
[----:B------:R-:W-:Y:S01]  /*21cc0*/  SHF.L.U32 R7, R7, 0x1f, RZ ;  /* 0x0000001f07077819 */ /* 0x000fe200000006ff */
[----:B------:R-:W-:-:S04]  /*21cd0*/  IMAD R10, R8, 0x8, R18 ;  /* 0x00000008080a7824 */ /* 0x000fc800078e0212 */
[----:B------:R0:W1:Y:S01]  /*21ce0*/  SYNCS.PHASECHK.TRANS64.TRYWAIT P1, [R10+URZ+0x29850], R7 ;  /* 0x029850070a0075a7 */ /* 0x000062000802017f */
[----:B------:R-:W-:Y:S05]  /*21cf0*/  @!P0 BRA `(.L_x_2862) ;  /* 0x0000000000048947 */ /* 0x000fea0003800000 */
[----:B------:R-:W-:Y:S01]  /*21d00*/  BPT.TRAP 0x1 ;  /* 0x000000040000795c */ /* 0x000fe20000300000 */
.L_x_2862:
[----:B-1----:R-:W-:Y:S05]  /*21d10*/  @P1 BRA `(.L_x_2860) ;  /* 0x0000000000081947 */ /* 0x002fea0003800000 */
[----:B------:R-:W1:Y:S02]  /*21d20*/  SYNCS.PHASECHK.TRANS64.TRYWAIT P1, [R10+URZ+0x29850], R7 ;  /* 0x029850070a0075a7 */ /* 0x000e64000802017f */
[----:B-1----:R-:W-:Y:S05]  /*21d30*/  @!P1 BRA `(.L_x_2863) ;  /* 0x0000011000909947 */ /* 0x002fea0003800000 */
.L_x_2860:
[----:B01----:R-:W-:Y:S01]  /*21d40*/  IADD3 R7, R18, 0x400, RZ ;  /* 0x0000040012077810 */ /* 0x003fe20007ffe0ff */
[----:B------:R-:W-:Y:S01]  /*21d50*/  IMAD.MOV.U32 R11, RZ, RZ, -0x3ffffff0 ;  /* 0xc0000010ff0b7424 */ /* 0x000fe200078e00ff */
        /* <DEDUP_REMOVED lines=44> */
.L_x_2864:
        /* <DEDUP_REMOVED lines=8> */
[----:B------:R-:W-:Y:S01]  /*220a0*/  LEA R10, R23, R18, 0x3 ;  /* 0x00000012170a7211 */ /* 0x000fe200078e18ff */
[----:B------:R-:W-:Y:S01]  /*220b0*/  FMUL.FTZ R157, R2, R164 ;  /* 0x000000a4029d7220 */ /* 0x000fe20000410000 */
[----:B------:R-:W-:-:S02]  /*220c0*/  IMAD.U32 R161, RZ, RZ, UR38 ;  /* 0x00000026ffa17e24 */ /* 0x000fc4000f8e00ff */
[C---:B------:R-:W-:Y:S01]  /*220d0*/  FMUL.FTZ R21, R2.reuse, R158 ;  /* 0x0000009e02157220 */ /* 0x040fe20000410000 */
[----:B------:R-:W-:Y:S01]  /*220e0*/  FMUL.FTZ R158, R2, R165 ;  /* 0x000000a5029e7220 */ /* 0x000fe20000410000 */
[----:B------:R-:W-:Y:S01]  /*220f0*/  VIADD R10, R10, 0x29840 ;  /* 0x000298400a0a7836 */ /* 0x000fe20000000000 */
[----:B------:R-:W1:Y:S01]  /*22100*/  MUFU.TANH R11, R11 ;  /* 0x0000000b000b7308 */ /* 0x000e620000002400 */
[C---:B------:R-:W-:Y:S01]  /*22110*/  FMUL.FTZ R136, R2.reuse, R136 ;  /* 0x0000008802887220 */ /* 0x040fe20000410000 */
[C---:B------:R-:W-:Y:S01]  /*22120*/  FMUL.FTZ R137, R2.reuse, R137 ;  /* 0x0000008902897220 */ /* 0x040fe20000410000 */
[C---:B------:R-:W-:Y:S01]  /*22130*/  FMUL.FTZ R140, R2.reuse, R140 ;  /* 0x0000008c028c7220 */ /* 0x040fe20000410000 */
[----:B------:R-:W-:Y:S01]  /*22140*/  PRMT R10, R161, 0x654, R10 ;  /* 0x00000654a10a7816 */ /* 0x000fe2000000000a */
        /* <DEDUP_REMOVED lines=39> */
[----:B------:R1:W-:Y:S01]  /*223c0*/  SYNCS.ARRIVE.TRANS64.RED.A1T0 RZ, [R10+URZ], RZ ;  /* 0x000000ff0aff79a7 */ /* 0x0003e2000810043f */
[C---:B------:R-:W-:Y:S01]  /*223d0*/  FMUL.FTZ R14, R2.reuse, R155 ;  /* 0x0000009b020e7220 */ /* 0x040fe20000410000 */
[C---:B------:R-:W-:Y:S01]  /*223e0*/  FMUL.FTZ R152, R2.reuse, R159 ;  /* 0x0000009f02987220 */ /* 0x040fe20000410000 */
[----:B------:R-:W-:Y:S01]  /*223f0*/  FMUL.FTZ R155, R2, R162 ;  /* 0x000000a2029b7220 */ /* 0x000fe20000410000 */
[----:B------:R-:W3:Y:S01]  /*22400*/  MUFU.TANH R158, R158 ;  /* 0x0000009e009e7308 */ /* 0x000ee20000002400 */
        /* <DEDUP_REMOVED lines=44> */
[----:B------:R-:W-:Y:S01]  /*226d0*/  FMUL.FTZ R102, R2, R102 ;  /* 0x0000006602667220 */ /* 0x000fe20000410000 */
[----:B------:R-:W-:-:S02]  /*226e0*/  UMOV UR51, UR49 ;  /* 0x0000003100337c82 */ /* 0x000fc40008000000 */
[----:B------:R-:W3:Y:S01]  /*226f0*/  MUFU.TANH R145, R145 ;  /* 0x0000009100917308 */ /* 0x000ee20000002400 */
[----:B--2---:R-:W-:-:S07]  /*22700*/  FMNMX.FTZ R161, R141, R12, !PT ;  /* 0x0000000c8da17209 */ /* 0x004fce0007810000 */
[----:B------:R-:W2:Y:S01]  /*22710*/  MUFU.TANH R148, R148 ;  /* 0x0000009400947308 */ /* 0x000ea20000002400 */
[----:B0-----:R-:W-:-:S07]  /*22720*/  FMNMX.FTZ R12, R144, R161, !PT ;  /* 0x000000a1900c7209 */ /* 0x001fce0007810000 */
[----:B------:R-:W0:Y:S01]  /*22730*/  MUFU.TANH R149, R149 ;  /* 0x0000009500957308 */ /* 0x000e220000002400 */
[----:B---3--:R-:W-:-:S07]  /*22740*/  FMNMX.FTZ R161, R145, R12, !PT ;  /* 0x0000000c91a17209 */ /* 0x008fce0007810000 */
        /* <DEDUP_REMOVED lines=51> */
[----:B0-----:R-:W-:-:S05]  /*22a80*/  FMNMX.FTZ R12, R101, R12, !PT ;  /* 0x0000000c650c7209 */ /* 0x001fca0007810000 */
[----:B-1----:R-:W0:Y:S02]  /*22a90*/  SHFL.BFLY PT, R10, R12, 0x2, 0x1f ;  /* 0x0c401f000c0a7f89 */ /* 0x002e2400000e0000 */
[----:B------:R-:W1:Y:S01]  /*22aa0*/  MUFU.TANH R21, R21 ;  /* 0x0000001500157308 */ /* 0x000e620000002400 */
[----:B---3--:R-:W-:-:S07]  /*22ab0*/  FMNMX.FTZ R161, R13, R4, !PT ;  /* 0x000000040da17209 */ /* 0x008fce0007810000 */
[----:B------:R-:W3:Y:S08]  /*22ac0*/  MUFU.TANH R152, R152 ;  /* 0x0000009800987308 */ /* 0x000ef00000002400 */
[----:B------:R-:W4:Y:S01]  /*22ad0*/  MUFU.TANH R155, R155 ;  /* 0x0000009b009b7308 */ /* 0x000f220000002400 */
[----:B0-----:R-:W-:-:S07]  /*22ae0*/  FMNMX.FTZ R10, R12, R10, !PT ;  /* 0x0000000a0c0a7209 */ /* 0x001fce0007810000 */
[----:B------:R-:W0:Y:S01]  /*22af0*/  MUFU.TANH R156, R156 ;  /* 0x0000009c009c7308 */ /* 0x000e220000002400 */
[----:B------:R-:W5:Y:S07]  /*22b00*/  SHFL.BFLY PT, R12, R10, 0x1, 0x1f ;  /* 0x0c201f000a0c7f89 */ /* 0x000f6e00000e0000 */
[----:B------:R-:W0:Y:S08]  /*22b10*/  MUFU.TANH R159, R159 ;  /* 0x0000009f009f7308 */ /* 0x000e300000002400 */
[----:B------:R-:W0:Y:S08]  /*22b20*/  MUFU.TANH R160, R160 ;  /* 0x000000a000a07308 */ /* 0x000e300000002400 */
[----:B------:R-:W0:Y:S01]  /*22b30*/  MUFU.TANH R138, R138 ;  /* 0x0000008a008a7308 */ /* 0x000e220000002400 */
[----:B-----5:R-:W-:-:S02]  /*22b40*/  FMNMX.FTZ R12, R10, R12, !PT ;  /* 0x0000000c0a0c7209 */ /* 0x020fc40007810000 */
[----:B--2---:R-:W-:-:S05]  /*22b50*/  FMNMX.FTZ R10, R14, R161, !PT ;  /* 0x000000a10e0a7209 */ /* 0x004fca0007810000 */
[----:B------:R-:W2:Y:S01]  /*22b60*/  MUFU.TANH R139, R139 ;  /* 0x0000008b008b7308 */ /* 0x000ea20000002400 */
[----:B-1----:R-:W-:Y:S01]  /*22b70*/  FMNMX.FTZ R161, R21, R10, !PT ;  /* 0x0000000a15a17209 */ /* 0x002fe20007810000 */
[----:B------:R-:W-:-:S03]  /*22b80*/  FADD.FTZ R5, -R12, R5 ;  /* 0x000000050c057221 */ /* 0x000fc60000010100 */
[----:B---3--:R-:W-:Y:S01]  /*22b90*/  FMNMX.FTZ R10, R152, R161, !PT ;  /* 0x000000a1980a7209 */ /* 0x008fe20007810000 */
[----:B------:R-:W-:Y:S02]  /*22ba0*/  FMUL.FTZ R5, R5, UR51 ;  /* 0x0000003305057c20 */ /* 0x000fe40008410000 */
[----:B------:R-:W1:Y:S01]  /*22bb0*/  MUFU.TANH R142, R142 ;  /* 0x0000008e008e7308 */ /* 0x000e620000002400 */
[----:B----4-:R-:W-:-:S04]  /*22bc0*/  FMNMX.FTZ R161, R155, R10, !PT ;  /* 0x0000000a9ba17209 */ /* 0x010fc80007810000 */
[----:B0-----:R-:W-:-:S03]  /*22bd0*/  FMNMX.FTZ R10, R156, R161, !PT ;  /* 0x000000a19c0a7209 */ /* 0x001fc60007810000 */
[----:B------:R-:W0:Y:S01]  /*22be0*/  MUFU.TANH R143, R143 ;  /* 0x0000008f008f7308 */ /* 0x000e220000002400 */
[----:B------:R-:W-:-:S04]  /*22bf0*/  FMNMX.FTZ R161, R159, R10, !PT ;  /* 0x0000000a9fa17209 */ /* 0x000fc80007810000 */
[----:B------:R-:W-:-:S03]  /*22c00*/  FMNMX.FTZ R161, R160, R161, !PT ;  /* 0x000000a1a0a17209 */ /* 0x000fc60007810000 */
[----:B------:R-:W3:Y:S01]  /*22c10*/  MUFU.TANH R146, R146 ;  /* 0x0000009200927308 */ /* 0x000ee20000002400 */
[----:B------:R-:W-:-:S04]  /*22c20*/  FMNMX.FTZ R10, R138, R161, !PT ;  /* 0x000000a18a0a7209 */ /* 0x000fc80007810000 */
[----:B--2---:R-:W-:-:S03]  /*22c30*/  FMNMX.FTZ R161, R139, R10, !PT ;  /* 0x0000000a8ba17209 */ /* 0x004fc60007810000 */
[----:B------:R-:W2:Y:S01]  /*22c40*/  MUFU.TANH R147, R147 ;  /* 0x0000009300937308 */ /* 0x000ea20000002400 */
[----:B-1----:R-:W-:-:S04]  /*22c50*/  FMNMX.FTZ R10, R142, R161, !PT ;  /* 0x000000a18e0a7209 */ /* 0x002fc80007810000 */
[----:B0-----:R-:W-:-:S03]  /*22c60*/  FMNMX.FTZ R161, R143, R10, !PT ;  /* 0x0000000a8fa17209 */ /* 0x001fc60007810000 */
[----:B------:R-:W0:Y:S01]  /*22c70*/  MUFU.TANH R150, R150 ;  /* 0x0000009600967308 */ /* 0x000e220000002400 */
[----:B---3--:R-:W-:-:S07]  /*22c80*/  FMNMX.FTZ R10, R146, R161, !PT ;  /* 0x000000a1920a7209 */ /* 0x008fce0007810000 */
        /* <DEDUP_REMOVED lines=39> */
[----:B0-----:R-:W-:Y:S01]  /*22f00*/  FMNMX.FTZ R10, R90, R161, !PT ;  /* 0x000000a15a0a7209 */ /* 0x001fe20007810000 */
[----:B------:R-:W-:-:S06]  /*22f10*/  FMUL.FTZ R161, R2, R103 ;  /* 0x0000006702a17220 */ /* 0x000fcc0000410000 */
        /* <DEDUP_REMOVED lines=9> */
[----:B--2---:R-:W-:-:S04]  /*22fb0*/  FMNMX.FTZ R103, R99, R10, !PT ;  /* 0x0000000a63677209 */ /* 0x004fc80007810000 */
[----:B0-----:R-:W-:-:S04]  /*22fc0*/  FMNMX.FTZ R10, R102, R103, !PT ;  /* 0x00000067660a7209 */ /* 0x001fc80007810000 */
[----:B-1----:R-:W-:-:S05]  /*22fd0*/  FMNMX.FTZ R163, R161, R10, !PT ;  /* 0x0000000aa1a37209 */ /* 0x002fca0007810000 */
[----:B------:R-:W0:Y:S02]  /*22fe0*/  SHFL.BFLY PT, R10, R163, 0x2, 0x1f ;  /* 0x0c401f00a30a7f89 */ /* 0x000e2400000e0000 */
[----:B0-----:R-:W-:-:S05]  /*22ff0*/  FMNMX.FTZ R164, R163, R10, !PT ;  /* 0x0000000aa3a47209 */ /* 0x001fca0007810000 */
[----:B------:R-:W0:Y:S02]  /*23000*/  SHFL.BFLY PT, R103, R164, 0x1, 0x1f ;  /* 0x0c201f00a4677f89 */ /* 0x000e2400000e0000 */
[----:B0-----:R-:W-:Y:S01]  /*23010*/  FMNMX.FTZ R10, R164, R103, !PT ;  /* 0x00000067a40a7209 */ /* 0x001fe20007810000 */
[----:B------:R-:W-:Y:S01]  /*23020*/  IMAD.U32 R103, RZ, RZ, UR51 ;  /* 0x00000033ff677e24 */ /* 0x000fe2000f8e00ff */
[----:B------:R0:W-:Y:S03]  /*23030*/  MUFU.EX2 R164, R5 ;  /* 0x0000000500a47308 */ /* 0x0001e60000000800 */
[----:B------:R-:W-:-:S01]  /*23040*/  FADD.FTZ R4, -R10, R4 ;  /* 0x000000040a047221 */ /* 0x000fc20000010100 */
[----:B------:R-:W-:-:S03]  /*23050*/  FFMA.FTZ R162, R12, R103, -8 ;  /* 0xc10000000ca27423 */ /* 0x000fc60000010067 */
[----:B------:R-:W-:Y:S01]  /*23060*/  FMUL.FTZ R4, R4, UR51 ;  /* 0x0000003304047c20 */ /* 0x000fe20008410000 */
[----:B------:R-:W-:-:S01]  /*23070*/  FFMA.FTZ R7, R7, UR51, -R162 ;  /* 0x0000003307077c23 */ /* 0x000fc200080108a2 */
[----:B0-----:R-:W-:Y:S02]  /*23080*/  IMAD.U32 R5, RZ, RZ, UR51 ;  /* 0x00000033ff057e24 */ /* 0x001fe4000f8e00ff */
        /* <DEDUP_REMOVED lines=10> */
[----:B0-----:R-:W-:-:S01]  /*23130*/  FFMA.FTZ R4, R10, R5, -8 ;  /* 0xc10000000a047423 */ /* 0x001fc20000010005 */
[--C-:B------:R-:W-:Y:S01]  /*23140*/  FFMA.FTZ R137, R137, UR51, -R162.reuse ;  /* 0x0000003389897c23 */ /* 0x100fe200080108a2 */
[----:B------:R-:W-:-:S01]  /*23150*/  FFMA.FTZ R140, R140, UR51, -R162 ;  /* 0x000000338c8c7c23 */ /* 0x000fc200080108a2 */
[----:B------:R-:W-:Y:S01]  /*23160*/  FFMA.FTZ R141, R141, UR51, -R162 ;  /* 0x000000338d8d7c23 */ /* 0x000fe200080108a2 */
[----:B------:R-:W-:-:S01]  /*23170*/  FFMA.FTZ R13, R13, UR51, -R4 ;  /* 0x000000330d0d7c23 */ /* 0x000fc20008010804 */
[----:B------:R-:W-:Y:S01]  /*23180*/  FFMA.FTZ R14, R14, UR51, -R4 ;  /* 0x000000330e0e7c23 */ /* 0x000fe20008010804 */
        /* <DEDUP_REMOVED lines=29> */
[----:B------:R-:W-:-:S01]  /*23360*/  FFMA.FTZ R21, R21, UR51, -R4 ;  /* 0x0000003315157c23 */ /* 0x000fc20008010804 */
[----:B------:R-:W2:Y:S01]  /*23370*/  MUFU.EX2 R162, R11 ;  /* 0x0000000b00a27308 */ /* 0x000ea20000000800 */
[----:B------:R-:W-:-:S01]  /*23380*/  FFMA.FTZ R152, R152, UR51, -R4 ;  /* 0x0000003398987c23 */ /* 0x000fc20008010804 */
[--C-:B------:R-:W-:Y:S01]  /*23390*/  FFMA.FTZ R155, R155, UR51, -R4.reuse ;  /* 0x000000339b9b7c23 */ /* 0x100fe20008010804 */
[----:B------:R-:W-:-:S01]  /*233a0*/  FFMA.FTZ R156, R156, UR51, -R4 ;  /* 0x000000339c9c7c23 */ /* 0x000fc20008010804 */
[----:B-1----:R-:W-:Y:S01]  /*233b0*/  FFMA.FTZ R3, R164, R3, R7 ;  /* 0x00000003a4037223 */ /* 0x002fe20000010007 */
[----:B0-----:R-:W-:-:S01]  /*233c0*/  FFMA.FTZ R0, R103, R0, R166 ;  /* 0x0000000067007223 */ /* 0x001fc200000100a6 */
[--C-:B------:R-:W-:Y:S01]  /*233d0*/  FFMA.FTZ R159, R159, UR51, -R4.reuse ;  /* 0x000000339f9f7c23 */ /* 0x100fe20008010804 */
[----:B------:R-:W-:-:S01]  /*233e0*/  FFMA.FTZ R160, R160, UR51, -R4 ;  /* 0x00000033a0a07c23 */ /* 0x000fc20008010804 */
[----:B------:R2:W0:Y:S01]  /*233f0*/  MUFU.EX2 R5, R14 ;  /* 0x0000000e00057308 */ /* 0x0004220000000800 */
        /* <DEDUP_REMOVED lines=24> */
[----:B-1----:R-:W-:-:S01]  /*23580*/  FADD.FTZ R3, R15, R14 ;  /* 0x0000000e0f037221 */ /* 0x002fc20000010000 */
        /* <DEDUP_REMOVED lines=163> */
.L_x_2865:
[----:B------:R-:W-:Y:S01]  /*23fc0*/  F2FP.SATFINITE.E4M3.F32.PACK_AB_MERGE_C R21, R152, R21, RZ ;  /* 0x000000159815723e */ /* 0x000fe200048070ff */
[----:B------:R-:W-:Y:S01]  /*23fd0*/  FMUL.FTZ R24, R24, R164 ;  /* 0x000000a418187220 */ /* 0x000fe20000410000 */
[----:B------:R-:W-:Y:S01]  /*23fe0*/  LEA R4, R8, R18, 0x3 ;  /* 0x0000001208047211 */ /* 0x000fe200078e18ff */
[-C--:B------:R-:W-:Y:S01]  /*23ff0*/  FMUL.FTZ R25, R25, R164.reuse ;  /* 0x000000a419197220 */ /* 0x080fe20000410000 */
[----:B------:R-:W-:Y:S01]  /*24000*/  ISETP.GT.AND P1, PT, R6, R213, PT ;  /* 0x000000d50600720c */ /* 0x000fe20003f24270 */
[----:B------:R-:W-:Y:S01]  /*24010*/  FMUL.FTZ R28, R28, R164 ;  /* 0x000000a41c1c7220 */ /* 0x000fe20000410000 */
[----:B------:R-:W-:Y:S01]  /*24020*/  F2FP.SATFINITE.E4M3.F32.PACK_AB_MERGE_C R185, R5, R166, R21 ;  /* 0x000000a605b9723e */ /* 0x000fe20004807015 */
        /* <DEDUP_REMOVED lines=103> */
[----:B------:R-:W-:Y:S01]  /*246a0*/  VIADD R6, R6, 0xffffffff ;  /* 0xffffffff06067836 */ /* 0x000fe20000000000 */
[----:B------:R-:W-:Y:S01]  /*246b0*/  MOV R5, R12 ;  /* 0x0000000c00057202 */ /* 0x000fe20000000f00 */
[----:B0-----:R-:W-:-:S02]  /*246c0*/  IMAD.MOV.U32 R4, RZ, RZ, R10 ;  /* 0x000000ffff047224 */ /* 0x001fc400078e000a */
[----:B------:R-:W-:Y:S02]  /*246d0*/  IMAD.MOV.U32 R7, RZ, RZ, R194 ;  /* 0x000000ffff077224 */ /* 0x000fe400078e00c2 */
[----:B------:R-:W-:Y:S01]  /*246e0*/  IMAD.MOV.U32 R8, RZ, RZ, R23 ;  /* 0x000000ffff087224 */ /* 0x000fe200078e0017 */
[----:B------:R-:W-:Y:S06]  /*246f0*/  @P1 BRA `(.L_x_2866) ;  /* 0xffffffc400001947 */ /* 0x000fec000383ffff */
.L_x_2854:
[----:B------:R-:W-:Y:S05]  /*24700*/  WARPSYNC.ALL ;  /* 0x0000000000007948 */ /* 0x000fea0003800000 */
[----:B------:R-:W-:Y:S06]  /*24710*/  BAR.ARV 0x8, 0x180 ;  /* 0x0206000000007b1d */ /* 0x000fec0000002000 */
[----:B------:R-:W-:Y:S05]  /*24720*/  @!P0 BRA `(.L_x_2867) ;  /* 0x0000000000048947 */ /* 0x000fea0003800000 */
[----:B------:R-:W-:Y:S01]  /*24730*/  BPT.TRAP 0x1 ;  /* 0x000000040000795c */ /* 0x000fe20000300000 */
.L_x_2867:
[----:B------:R-:W-:Y:S01]  /*24740*/  IMAD R11, R23, 0x8, R18 ;  /* 0x00000008170b7824 */ /* 0x000fe200078e0212 */
[----:B------:R-:W-:-:S04]  /*24750*/  SHF.L.U32 R2, R194, 0x1f, RZ ;  /* 0x0000001fc2027819 */ /* 0x000fc800000006ff */
[----:B------:R0:W1:Y:S01]  /*24760*/  SYNCS.PHASECHK.TRANS64.TRYWAIT P1, [R11+URZ+0x29850], R2 ;  /* 0x029850020b0075a7 */ /* 0x000062000802017f */
[----:B------:R-:W-:Y:S05]  /*24770*/  @!P0 BRA `(.L_x_2868) ;  /* 0x0000000000048947 */ /* 0x000fea0003800000 */
[----:B------:R-:W-:Y:S01]  /*24780*/  BPT.TRAP 0x1 ;  /* 0x000000040000795c */ /* 0x000fe20000300000 */
.L_x_2868:
[----:B------:R-:W-:-:S05]  /*24790*/  VIADD R18, R18, 0x400 ;  /* 0x0000040012127836 */ /* 0x000fca0000000000 */
[----:B------:R-:W-:-:S04]  /*247a0*/  SHF.R.U32.HI R18, RZ, 0x4, R18 ;  /* 0x00000004ff127819 */ /* 0x000fc80000011612 */
[----:B------:R-:W-:-:S04]  /*247b0*/  LOP3.LUT R18, R18, 0x3fff, RZ, 0xc0, !PT ;  /* 0x00003fff12127812 */ /* 0x000fc800078ec0ff */
[----:B------:R-:W-:Y:S01]  /*247c0*/  LOP3.LUT R18, R18, 0x10000, RZ, 0xfc, !PT ;  /* 0x0001000012127812 */ /* 0x000fe200078efcff */
[----:B-1----:R-:W-:Y:S06]  /*247d0*/  @P1 BRA `(.L_x_2869) ;  /* 0x0000000000081947 */ /* 0x002fec0003800000 */
[----:B------:R-:W1:Y:S02]  /*247e0*/  SYNCS.PHASECHK.TRANS64.TRYWAIT P1, [R11+URZ+0x29850], R2 ;  /* 0x029850020b0075a7 */ /* 0x000e64000802017f */
[----:B-1----:R-:W-:Y:S05]  /*247f0*/  @!P1 BRA `(.L_x_2870) ;  /* 0x000000e400f49947 */ /* 0x002fea0003800000 */
.L_x_2869:
[----:B------:R-:W-:Y:S01]  /*24800*/  IMAD R4, R23, 0x500, R18 ;  /* 0x0000050017047824 */ /* 0x000fe200078e0212 */
[----:B------:R-:W-:Y:S01]  /*24810*/  MOV R5, 0xc0000010 ;  /* 0xc000001000057802 */ /* 0x000fe20000000f00 */
[----:B------:R-:W-:Y:S05]  /*24820*/  WARPSYNC.ALL ;  /* 0x0000000000007948 */ /* 0x000fea0003800000 */
[C---:B------:R-:W-:Y:S01]  /*24830*/  R2UR UR6, R4.reuse ;  /* 0x00000000040672ca */ /* 0x040fe200000e0000 */
[----:B------:R-:W-:Y:S01]  /*24840*/  WARPGROUP.ARRIVE ;  /* 0x00000000000079c5 */ /* 0x000fe20000000000 */
[----:B------:R-:W-:Y:S01]  /*24850*/  R2UR UR7, R5 ;  /* 0x00000000050772ca */ /* 0x000fe200000e0000 */
[----:B------:R-:W-:Y:S01]  /*24860*/  VIADD R6, R4, 0x100 ;  /* 0x0000010004067836 */ /* 0x000fe20000000000 */
[----:B------:R-:W-:Y:S01]  /*24870*/  ULDC.64 UR4, c[0x0][0x9a0] ;  /* 0x0002680000047ab9 */ /* 0x000fe20000000a00 */
[----:B------:R-:W-:Y:S01]  /*24880*/  IMAD.MOV.U32 R7, RZ, RZ, -0x3ffffff0 ;  /* 0xc0000010ff077424 */ /* 0x000fe200078e00ff */
[----:B------:R-:W-:-:S04]  /*24890*/  ISETP.NE.U32.AND P1, PT, RZ, UR4, PT ;  /* 0x00000004ff007c0c */ /* 0x000fc8000bf25070 */
[----:B------:R-:W-:-:S05]  /*248a0*/  ISETP.NE.AND.EX P1, PT, RZ, UR5, PT, P1 ;  /* 0x00000005ff007c0c */ /* 0x000fca000bf25310 */
[----:B------:R-:W-:Y:S01]  /*248b0*/  QGMMA.64x128x32.F32.E4M3.E4M3 R24, R184, gdesc[UR4], R24, gsb0 ;  /* 0x01e00004b8187df3 */ /* 0x000fe20008000818 */
[----:B------:R-:W-:Y:S02]  /*248c0*/  R2UR UR6, R6 ;  /* 0x00000000060672ca */ /* 0x000fe400000e0000 */
[----:B------:R-:W-:-:S05]  /*248d0*/  R2UR UR7, R7 ;  /* 0x00000000070772ca */ /* 0x000fca00000e0000 */
        /* <DEDUP_REMOVED lines=26> */
[----:B------:R-:W-:Y:S01]  /*24a80*/  VIADD R4, R4, 0x400 ;  /* 0x0000040004047836 */ /* 0x000fe20000000000 */
[----:B------:R-:W-:Y:S01]  /*24a90*/  MOV R5, 0xc0000010 ;  /* 0xc000001000057802 */ /* 0x000fe20000000f00 */
        /* <DEDUP_REMOVED lines=34> */
[----:B------:R-:W-:Y:S01]  /*24cc0*/  MOV R88, 0xff800000 ;  /* 0xff80000000587802 */ /* 0x000fe20000000f00 */
[----:B------:R-:W-:Y:S02]  /*24cd0*/  IMAD.MOV.U32 R89, RZ, RZ, -0x800000 ;  /* 0xff800000ff597424 */ /* 0x000fe400078e00ff */
[----:B------:R-:W-:-:S01]  /*24ce0*/  @P2 FFMA.FTZ R88, R5, R12, R0 ;  /* 0x0000000c05582223 */ /* 0x000fc20000010000 */
[----:B------:R-:W-:Y:S01]  /*24cf0*/  @P3 FFMA.FTZ R89, R6, R10, R9 ;  /* 0x0000000a06593223 */ /* 0x000fe20000010009 */
[-C--:B--2---:R-:W-:Y:S01]  /*24d00*/  FMUL.FTZ R4, R3, R2.reuse ;  /* 0x0000000203047220 */ /* 0x084fe20000410000 */
[----:B---3--:R-:W-:Y:S01]  /*24d10*/  FMUL.FTZ R7, R7, R2 ;  /* 0x0000000207077220 */ /* 0x008fe20000410000 */
[----:B------:R-:W-:-:S02]  /*24d20*/  WARPGROUP.DEPBAR.LE gsb0, 0x0 ;  /* 0x00008000000079c5 */ /* 0x000fc40000010000 */
[----:B------:R-:W-:Y:S05]  /*24d30*/  @!P0 BRA `(.L_x_2871) ;  /* 0x0000000000048947 */ /* 0x000fea0003800000 */
[----:B------:R-:W-:Y:S01]  /*24d40*/  BPT.TRAP 0x1 ;  /* 0x000000040000795c */ /* 0x000fe20000300000 */
.L_x_2871:
        /* <DEDUP_REMOVED lines=75> */
.L_x_2800:
[----:B------:R-:W-:Y:S05]  /*25200*/  WARPSYNC.ALL ;  /* 0x0000000000007948 */ /* 0x000fea0003800000 */
[----:B------:R-:W0:Y:S08]  /*25210*/  S2UR UR38, SR_CgaCtaId ;  /* 0x00000000002679c3 */ /* 0x000e300000008800 */
[----:B------:R-:W-:Y:S01]  /*25220*/  BAR.SYNC.DEFER_BLOCKING 0x5, 0x180 ;  /* 0x0146000000007b1d */ /* 0x000fe20000010000 */
[----:B------:R-:W-:-:S05]  /*25230*/  ISETP.NE.AND P1, PT, R224, RZ, PT ;  /* 0x000000ffe000720c */ /* 0x000fca0003f25270 */
[----:B------:R-:W-:Y:S01]  /*25240*/  UMOV UR4, 0x400 ;  /* 0x0000040000047882 */ /* 0x000fe20000000000 */
[----:B------:R-:W-:Y:S07]  /*25250*/  BSSY B0, `(.L_x_2872) ;  /* 0x000042a000007945 */ /* 0x000fee0003800000 */
[----:B------:R-:W2:Y:S01]  /*25260*/  @!P1 LDC R224, c[0x0][0xad4] ;  /* 0x0002b500ffe09b82 */ /* 0x000ea20000000800 */
[----:B0-----:R-:W-:-:S06]  /*25270*/  ULEA UR4, UR38, UR4, 0x18 ;  /* 0x0000000426047291 */ /* 0x001fcc000f8ec03f */
[----:B------:R-:W-:-:S05]  /*25280*/  MOV R18, UR4 ;  /* 0x0000000400127c02 */ /* 0x000fca0008000f00 */
        /* <DEDUP_REMOVED lines=34> */
[----:B------:R-:W-:Y:S02]  /*254b0*/  SHF.R.U64 R34, R34, 0x3, RZ ;  /* 0x0000000322227819 */ /* 0x000fe400000012ff */
[----:B------:R-:W-:-:S02]  /*254c0*/  IADD3 R35, P4, R40, 0x60, RZ ;  /* 0x0000006028237810 */ /* 0x000fc40007f9e0ff */
[C---:B------:R-:W-:Y:S02]  /*254d0*/  IADD3 R27, P5, R40.reuse, 0x40, RZ ;  /* 0x00000040281b7810 */ /* 0x040fe40007fbe0ff */
[C---:B------:R-:W-:Y:S02]  /*254e0*/  IADD3 R15, P1, R40.reuse, 0x20, RZ ;  /* 0x00000020280f7810 */ /* 0x040fe40007f3e0ff */
[----:B------:R-:W-:Y:S02]  /*254f0*/  IADD3 R37, P2, R40, 0x4020, RZ ;  /* 0x0000402028257810 */ /* 0x000fe40007f5e0ff */
[----:B------:R-:W-:Y:S02]  /*25500*/  LOP3.LUT R34, R34, R11, RZ, 0x3c, !PT ;  /* 0x0000000b22227212 */ /* 0x000fe400078e3cff */
[----:B------:R-:W-:Y:S02]  /*25510*/  LOP3.LUT R26, R35, 0x380, RZ, 0xc0, !PT ;  /* 0x00000380231a7812 */ /* 0x000fe400078ec0ff */
        /* <DEDUP_REMOVED lines=18> */
[----:B------:R-:W-:Y:S02]  /*25640*/  IADD3.X R37, RZ, R41, RZ, P2, !PT ;  /* 0x00000029ff257210 */ /* 0x000fe400017fe4ff */
[----:B------:R-:W-:Y:S02]  /*25650*/  MOV R106, R106 ;  /* 0x0000006a006a7202 */ /* 0x000fe40000000f00 */
[----:B------:R-:W-:Y:S02]  /*25660*/  MOV R110, R40 ;  /* 0x00000028006e7202 */ /* 0x000fe40000000f00 */
[----:B------:R-:W-:Y:S02]  /*25670*/  MOV R105, R38 ;  /* 0x0000002600697202 */ /* 0x000fe40000000f00 */
[----:B------:R-:W-:Y:S02]  /*25680*/  MOV R104, R36 ;  /* 0x0000002400687202 */ /* 0x000fe40000000f00 */
[----:B------:R-:W-:-:S02]  /*25690*/  MOV R103, R34 ;  /* 0x0000002200677202 */ /* 0x000fc40000000f00 */
[----:B------:R-:W-:Y:S02]  /*256a0*/  MOV R109, R26 ;  /* 0x0000001a006d7202 */ /* 0x000fe40000000f00 */
[----:B------:R-:W-:Y:S02]  /*256b0*/  MOV R108, R14 ;  /* 0x0000000e006c7202 */ /* 0x000fe40000000f00 */
[----:B------:R-:W-:Y:S01]  /*256c0*/  MOV R107, R10 ;  /* 0x0000000a006b7202 */ /* 0x000fe20000000f00 */
[----:B------:R-:W-:Y:S06]  /*256d0*/  BRA.DIV UR4, `(.L_x_2874) ;  /* 0x000000da04507947 */ /* 0x000fec000b800000 */
[----:B------:R-:W-:Y:S02]  /*256e0*/  SEL R80, R90, R123, P0 ;  /* 0x0000007b5a507207 */ /* 0x000fe40000000000 */
[----:B------:R-:W-:Y:S02]  /*256f0*/  SEL R49, R123, R90, P0 ;  /* 0x0000005a7b317207 */ /* 0x000fe40000000000 */
[----:B---3--:R-:W-:Y:S02]  /*25700*/  SEL R4, R0, R101, P0 ;  /* 0x0000006500047207 */ /* 0x008fe40000000000 */
[----:B------:R-:W-:Y:S01]  /*25710*/  SEL R79, R101, R0, P0 ;  /* 0x00000000654f7207 */ /* 0x000fe20000000000 */
[----:B-----5:R-:W-:Y:S01]  /*25720*/  SHFL.IDX PT, R80, R80, R9, 0x1c1f ;  /* 0x001c1f0950507589 */ /* 0x020fe200000e0000 */
[----:B------:R-:W-:Y:S02]  /*25730*/  SEL R90, R58, R85, P0 ;  /* 0x000000553a5a7207 */ /* 0x000fe40000000000 */
[----:B------:R-:W-:-:S02]  /*25740*/  LOP3.LUT R10, R9, 0x2, RZ, 0x3c, !PT ;  /* 0x00000002090a7812 */ /* 0x000fc400078e3cff */
[----:B------:R-:W-:Y:S02]  /*25750*/  SEL R0, R100, R45, P0 ;  /* 0x0000002d64007207 */ /* 0x000fe40000000000 */
        /* <DEDUP_REMOVED lines=31> */
[----:B------:R-:W0:Y:S01]  /*25950*/  SHFL.IDX PT, R2, R77, R10, 0x1c1f ;  /* 0x001c1f0a4d027589 */ /* 0x000e2200000e0000 */
        /* <DEDUP_REMOVED lines=20> */
[----:B------:R-:W3:Y:S01]  /*25aa0*/  SHFL.IDX PT, R98, R13, R9, 0x1c1f ;  /* 0x001c1f090d627589 */ /* 0x000ee200000e0000 */
[----:B------:R-:W-:-:S02]  /*25ab0*/  SEL R67, R91, R12, P0 ;  /* 0x0000000c5b437207 */ /* 0x000fc40000000000 */
[----:B------:R-:W-:Y:S01]  /*25ac0*/  SEL R115, R115, R94, P0 ;  /* 0x0000005e73737207 */ /* 0x000fe20000000000 */
[----:B------:R-:W4:Y:S01]  /*25ad0*/  SHFL.IDX PT, R87, R87, R10, 0x1c1f ;  /* 0x001c1f0a57577589 */ /* 0x000f2200000e0000 */
        /* <DEDUP_REMOVED lines=23> */
[----:B------:R3:W-:Y:S01]  /*25c50*/  SHFL.IDX PT, R65, R52, R9, 0x1c1f ;  /* 0x001c1f0934417589 */ /* 0x0007e200000e0000 */
[----:B------:R-:W-:-:S02]  /*25c60*/  SEL R25, R70, R25, P0 ;  /* 0x0000001946197207 */ /* 0x000fc40000000000 */
[----:B0-----:R-:W-:Y:S01]  /*25c70*/  SEL R102, R99, R2, P0 ;  /* 0x0000000263667207 */ /* 0x001fe20000000000 */
[----:B------:R-:W-:Y:S01]  /*25c80*/  SHFL.IDX PT, R91, R28, R9, 0x1c1f ;  /* 0x001c1f091c5b7589 */ /* 0x000fe200000e0000 */
[----:B------:R-:W-:Y:S02]  /*25c90*/  SEL R99, R2, R99, P0 ;  /* 0x0000006302637207 */ /* 0x000fe40000000000 */
[----:B-1----:R-:W-:Y:S01]  /*25ca0*/  SEL R2, R3, R4, P0 ;  /* 0x0000000403027207 */ /* 0x002fe20000000000 */
[----:B------:R-:W-:Y:S01]  /*25cb0*/  SHFL.IDX PT, R97, R26, R9, 0x1c1f ;  /* 0x001c1f091a617589 */ /* 0x000fe200000e0000 */
[----:B------:R-:W-:Y:S02]  /*25cc0*/  SEL R81, R0, R47, P0 ;  /* 0x0000002f00517207 */ /* 0x000fe40000000000 */
[----:B------:R-:W-:Y:S01]  /*25cd0*/  SEL R3, R4, R3, P0 ;  /* 0x0000000304037207 */ /* 0x000fe20000000000 */
[----:B------:R-:W-:Y:S01]  /*25ce0*/  SHFL.IDX PT, R95, R24, R9, 0x1c1f ;  /* 0x001c1f09185f7589 */ /* 0x000fe200000e0000 */
[----:B------:R-:W-:-:S02]  /*25cf0*/  SEL R0, R47, R0, P0 ;  /* 0x000000002f007207 */ /* 0x000fc40000000000 */
[----:B---3--:R-:W-:Y:S01]  /*25d00*/  SEL R52, R54, R127, P0 ;  /* 0x0000007f36347207 */ /* 0x008fe20000000000 */
[----:B------:R0:W-:Y:S01]  /*25d10*/  SHFL.IDX PT, R68, R53, R10, 0x1c1f ;  /* 0x001c1f0a35447589 */ /* 0x0001e200000e0000 */
[----:B------:R-:W-:Y:S02]  /*25d20*/  SEL R101, R98, R21, P0 ;  /* 0x0000001562657207 */ /* 0x000fe40000000000 */
[----:B------:R-:W-:Y:S01]  /*25d30*/  SEL R79, R80, R49, P0 ;  /* 0x00000031504f7207 */ /* 0x000fe20000000000 */
[----:B------:R-:W-:Y:S01]  /*25d40*/  SHFL.IDX PT, R40, R40, R9, 0x1c1f ;  /* 0x001c1f0928287589 */ /* 0x000fe200000e0000 */
[----:B------:R-:W-:Y:S02]  /*25d50*/  SEL R77, R78, R41, P0 ;  /* 0x000000294e4d7207 */ /* 0x000fe40000000000 */
[----:B------:R-:W-:Y:S01]  /*25d60*/  SEL R4, R20, R51, P0 ;  /* 0x0000003314047207 */ /* 0x000fe20000000000 */
[----:B------:R-:W-:Y:S01]  /*25d70*/  SHFL.IDX PT, R44, R44, R9, 0x1c1f ;  /* 0x001c1f092c2c7589 */ /* 0x000fe200000e0000 */
[----:B----4-:R-:W-:-:S02]  /*25d80*/  SEL R47, R48, R87, P0 ;  /* 0x00000057302f7207 */ /* 0x010fc40000000000 */
[----:B0-----:R-:W-:Y:S01]  /*25d90*/  SEL R53, R127, R54, P0 ;  /* 0x000000367f357207 */ /* 0x001fe20000000000 */
[----:B------:R-:W-:Y:S01]  /*25da0*/  SHFL.IDX PT, R42, R42, R9, 0x1c1f ;  /* 0x001c1f092a2a7589 */ /* 0x000fe200000e0000 */
[----:B--2---:R-:W-:Y:S02]  /*25db0*/  SEL R56, R58, R61, P0 ;  /* 0x0000003d3a387207 */ /* 0x004fe40000000000 */
        /* <DEDUP_REMOVED lines=9> */
[----:B------:R-:W-:Y:S01]  /*25e50*/  MOV R100, RZ ;  /* 0x000000ff00647202 */ /* 0x000fe20000000f00 */
[----:B------:R-:W-:Y:S04]  /*25e60*/  SHFL.IDX PT, R86, R86, R9, 0x1c1f ;  /* 0x001c1f0956567589 */ /* 0x000fe800000e0000 */
[----:B------:R-:W-:Y:S04]  /*25e70*/  SHFL.IDX PT, R84, R84, R9, 0x1c1f ;  /* 0x001c1f0954547589 */ /* 0x000fe800000e0000 */
[----:B------:R-:W-:Y:S04]  /*25e80*/  SHFL.IDX PT, R90, R90, R9, 0x1c1f ;  /* 0x001c1f095a5a7589 */ /* 0x000fe800000e0000 */
[----:B------:R-:W0:Y:S04]  /*25e90*/  SHFL.IDX PT, R119, R119, R10, 0x1c1f ;  /* 0x001c1f0a77777589 */ /* 0x000e2800000e0000 */
[----:B------:R-:W1:Y:S04]  /*25ea0*/  SHFL.IDX PT, R121, R121, R10, 0x1c1f ;  /* 0x001c1f0a79797589 */ /* 0x000e6800000e0000 */
        /* <DEDUP_REMOVED lines=10> */
[----:B------:R-:W1:Y:S01]  /*25f50*/  SHFL.IDX PT, R125, R85, R10, 0x1c1f ;  /* 0x001c1f0a557d7589 */ /* 0x000e6200000e0000 */
[----:B--2---:R-:W-:Y:S02]  /*25f60*/  SEL R43, R44, R111, P0 ;  /* 0x0000006f2c2b7207 */ /* 0x004fe40000000000 */
[----:B------:R-:W-:Y:S01]  /*25f70*/  SEL R44, R111, R44, P0 ;  /* 0x0000002c6f2c7207 */ /* 0x000fe20000000000 */
[----:B------:R2:W-:Y:S01]  /*25f80*/  SHFL.IDX PT, R36, R57, R10, 0x1c1f ;  /* 0x001c1f0a39247589 */ /* 0x0005e200000e0000 */
[----:B---3--:R-:W-:-:S02]  /*25f90*/  SEL R45, R46, R113, P0 ;  /* 0x000000712e2d7207 */ /* 0x008fc40000000000 */
[----:B------:R-:W-:Y:S01]  /*25fa0*/  SEL R46, R113, R46, P0 ;  /* 0x0000002e712e7207 */ /* 0x000fe20000000000 */
[----:B------:R-:W3:Y:S01]  /*25fb0*/  SHFL.IDX PT, R38, R59, R10, 0x1c1f ;  /* 0x001c1f0a3b267589 */ /* 0x000ee200000e0000 */
[----:B----4-:R-:W-:Y:S02]  /*25fc0*/  SEL R49, R50, R115, P0 ;  /* 0x0000007332317207 */ /* 0x010fe40000000000 */
[----:B------:R-:W-:Y:S01]  /*25fd0*/  SEL R50, R115, R50, P0 ;  /* 0x0000003273327207 */ /* 0x000fe20000000000 */
[----:B------:R-:W4:Y:S01]  /*25fe0*/  SHFL.IDX PT, R32, R37, R10, 0x1c1f ;  /* 0x001c1f0a25207589 */ /* 0x000f2200000e0000 */
[----:B------:R-:W-:Y:S02]  /*25ff0*/  SEL R51, R82, R67, P0 ;  /* 0x0000004352337207 */ /* 0x000fe40000000000 */
[----:B--2---:R-:W-:Y:S01]  /*26000*/  SEL R57, R61, R58, P0 ;  /* 0x0000003a3d397207 */ /* 0x004fe20000000000 */
[----:B------:R-:W2:Y:S01]  /*26010*/  SHFL.IDX PT, R34, R39, R10, 0x1c1f ;  /* 0x001c1f0a27227589 */ /* 0x000ea200000e0000 */
[----:B------:R-:W-:-:S02]  /*26020*/  SEL R61, R68, R65, P0 ;  /* 0x00000041443d7207 */ /* 0x000fc40000000000 */
[----:B------:R-:W-:Y:S01]  /*26030*/  SEL R83, R84, R117, P0 ;  /* 0x0000007554537207 */ /* 0x000fe20000000000 */
[----:B------:R-:W2:Y:S01]  /*26040*/  SHFL.IDX PT, R28, R33, R10, 0x1c1f ;  /* 0x001c1f0a211c7589 */ /* 0x000ea200000e0000 */
[----:B0-----:R-:W-:Y:S02]  /*26050*/  SEL R85, R86, R123, P0 ;  /* 0x0000007b56557207 */ /* 0x001fe40000000000 */
[----:B------:R-:W-:Y:S01]  /*26060*/  SEL R82, R67, R82, P0 ;  /* 0x0000005243527207 */ /* 0x000fe20000000000 */
[----:B------:R-:W0:Y:S01]  /*26070*/  SHFL.IDX PT, R30, R35, R10, 0x1c1f ;  /* 0x001c1f0a231e7589 */ /* 0x000e2200000e0000 */
[----:B-1----:R-:W-:Y:S02]  /*26080*/  SEL R87, R90, R125, P0 ;  /* 0x0000007d5a577207 */ /* 0x002fe40000000000 */
[----:B------:R-:W-:Y:S01]  /*26090*/  SEL R86, R123, R86, P0 ;  /* 0x000000567b567207 */ /* 0x000fe20000000000 */
[----:B------:R-:W-:Y:S01]  /*260a0*/  SHFL.IDX PT, R24, R31, R10, 0x1c1f ;  /* 0x001c1f0a1f187589 */ /* 0x000fe200000e0000 */
[----:B------:R-:W-:-:S02]  /*260b0*/  SEL R84, R117, R84, P0 ;  /* 0x0000005475547207 */ /* 0x000fc40000000000 */
[----:B------:R-:W-:Y:S01]  /*260c0*/  SEL R90, R125, R90, P0 ;  /* 0x0000005a7d5a7207 */ /* 0x000fe20000000000 */
[----:B------:R-:W1:Y:S01]  /*260d0*/  SHFL.IDX PT, R26, R29, R10, 0x1c1f ;  /* 0x001c1f0a1d1a7589 */ /* 0x000e6200000e0000 */
[----:B---3--:R-:W-:Y:S02]  /*260e0*/  SEL R70, R71, R38, P0 ;  /* 0x0000002647467207 */ /* 0x008fe40000000000 */
[----:B------:R-:W-:Y:S01]  /*260f0*/  SEL R71, R38, R71, P0 ;  /* 0x0000004726477207 */ /* 0x000fe20000000000 */
[----:B------:R-:W-:Y:S01]  /*26100*/  SHFL.IDX PT, R64, R64, R9, 0x1c1f ;  /* 0x001c1f0940407589 */ /* 0x000fe200000e0000 */
[----:B----4-:R-:W-:Y:S02]  /*26110*/  SEL R72, R73, R32, P0 ;  /* 0x0000002049487207 */ /* 0x010fe40000000000 */
[----:B------:R-:W-:Y:S01]  /*26120*/  SEL R73, R32, R73, P0 ;  /* 0x0000004920497207 */ /* 0x000fe20000000000 */
[----:B------:R3:W4:Y:S01]  /*26130*/  SHFL.IDX PT, R131, R55, R10, 0x1c1f ;  /* 0x001c1f0a37837589 */ /* 0x00072200000e0000 */
[----:B--2---:R-:W-:-:S02]  /*26140*/  SEL R74, R75, R34, P0 ;  /* 0x000000224b4a7207 */ /* 0x004fc40000000000 */
[----:B------:R-:W-:Y:S01]  /*26150*/  SEL R75, R34, R75, P0 ;  /* 0x0000004b224b7207 */ /* 0x000fe20000000000 */
[----:B------:R2:W2:Y:S01]  /*26160*/  SHFL.IDX PT, R66, R66, R9, 0x1c1f ;  /* 0x001c1f0942427589 */ /* 0x0004a200000e0000 */
[----:B------:R-:W-:Y:S02]  /*26170*/  SEL R76, R91, R28, P0 ;  /* 0x0000001c5b4c7207 */ /* 0x000fe40000000000 */
[----:B------:R-:W-:Y:S01]  /*26180*/  SEL R91, R28, R91, P0 ;  /* 0x0000005b1c5b7207 */ /* 0x000fe20000000000 */
[----:B------:R2:W2:Y:S01]  /*26190*/  SHFL.IDX PT, R8, R8, R9, 0x1c1f ;  /* 0x001c1f0908087589 */ /* 0x0004a200000e0000 */
[----:B0-----:R-:W-:Y:S02]  /*261a0*/  SEL R92, R93, R30, P0 ;  /* 0x0000001e5d5c7207 */ /* 0x001fe40000000000 */
[----:B---3--:R-:W-:Y:S01]  /*261b0*/  SEL R55, R129, R60, P0 ;  /* 0x0000003c81377207 */ /* 0x008fe20000000000 */
[----:B------:R0:W3:Y:S01]  /*261c0*/  SHFL.IDX PT, R27, R27, R10, 0x1c1f ;  /* 0x001c1f0a1b1b7589 */ /* 0x0000e200000e0000 */
[----:B------:R-:W-:-:S02]  /*261d0*/  SEL R60, R65, R68, P0 ;  /* 0x00000044413c7207 */ /* 0x000fc40000000000 */
[----:B------:R-:W-:Y:S01]  /*261e0*/  SEL R68, R69, R36, P0 ;  /* 0x0000002445447207 */ /* 0x000fe20000000000 */
[----:B------:R0:W0:Y:S01]  /*261f0*/  SHFL.IDX PT, R14, R25, R10, 0x1c1f ;  /* 0x001c1f0a190e7589 */ /* 0x00002200000e0000 */
[----:B-1----:R-:W-:Y:S02]  /*26200*/  SEL R96, R97, R26, P0 ;  /* 0x0000001a61607207 */ /* 0x002fe40000000000 */
[----:B------:R-:W-:Y:S02]  /*26210*/  SEL R94, R95, R24, P0 ;  /* 0x000000185f5e7207 */ /* 0x000fe40000000000 */
[----:B------:R-:W-:Y:S02]  /*26220*/  SEL R69, R36, R69, P0 ;  /* 0x0000004524457207 */ /* 0x000fe40000000000 */
[----:B------:R-:W-:Y:S02]  /*26230*/  SEL R93, R30, R93, P0 ;  /* 0x0000005d1e5d7207 */ /* 0x000fe40000000000 */
[----:B----4-:R-:W-:-:S02]  /*26240*/  SEL R58, R64, R131, P0 ;  /* 0x00000083403a7207 */ /* 0x010fc40000000000 */
[----:B------:R-:W-:Y:S02]  /*26250*/  SEL R59, R131, R64, P0 ;  /* 0x00000040833b7207 */ /* 0x000fe40000000000 */
[----:B------:R-:W-:Y:S02]  /*26260*/  SEL R97, R26, R97, P0 ;  /* 0x000000611a617207 */ /* 0x000fe40000000000 */
[----:B------:R-:W-:-:S07]  /*26270*/  SEL R95, R24, R95, P0 ;  /* 0x0000005f185f7207 */ /* 0x000fce0000000000 */
.L_x_3159:
[----:B------:R-:W-:Y:S05]  /*26280*/  WARPSYNC.ALL ;  /* 0x0000000000007948 */ /* 0x000fea0003800000 */
[----:B------:R-:W-:Y:S01]  /*26290*/  BAR.SYNC.DEFER_BLOCKING 0x1, 0x100 ;  /* 0x0044000000007b1d */ /* 0x000fe20000010000 */
[----:B0-2---:R-:W-:Y:S02]  /*262a0*/  SEL R64, R66, R14, P0 ;  /* 0x0000000e42407207 */ /* 0x005fe40000000000 */
[----:B---3--:R-:W-:Y:S02]  /*262b0*/  SEL R65, R8, R27, P0 ;  /* 0x0000001b08417207 */ /* 0x008fe40000000000 */
[----:B------:R-:W-:Y:S01]  /*262c0*/  SEL R67, R27, R8, P0 ;  /* 0x000000081b437207 */ /* 0x000fe20000000000 */
[----:B------:R-:W-:Y:S01]  /*262d0*/  ULDC.64 UR6, c[0x0][0xc08] ;  /* 0x0003020000067ab9 */ /* 0x000fe20000000a00 */
[----:B------:R-:W-:Y:S01]  /*262e0*/  SEL R66, R14, R66, P0 ;  /* 0x000000420e427207 */ /* 0x000fe20000000000 */
[----:B------:R-:W-:Y:S01]  /*262f0*/  ULDC.64 UR4, c[0x0][0xc00] ;  /* 0x0003000000047ab9 */ /* 0x000fe20000000a00 */
[----:B------:R-:W-:-:S02]  /*26300*/  F2FP.BF16.F32.PACK_AB R8, R101, R102 ;  /* 0x000000666508723e */ /* 0x000fc400000010ff */
[----:B------:R-:W-:Y:S02]  /*26310*/  F2FP.BF16.F32.PACK_AB R9, R87, R52 ;  /* 0x000000345709723e */ /* 0x000fe400000010ff */
[----:B------:R-:W-:Y:S02]  /*26320*/  F2FP.BF16.F32.PACK_AB R10, R98, R99 ;  /* 0x00000063620a723e */ /* 0x000fe400000010ff */
[----:B------:R-:W-:Y:S02]  /*26330*/  F2FP.BF16.F32.PACK_AB R11, R90, R53 ;  /* 0x000000355a0b723e */ /* 0x000fe400000010ff */
        /* <DEDUP_REMOVED lines=40> */
[C---:B--2---:R-:W-:Y:S02]  /*265c0*/  IADD3 R24, P1, R225.reuse, UR4, RZ ;  /* 0x00000004e1187c10 */ /* 0x044fe4000ff3e0ff */
[----:B------:R-:W-:Y:S01]  /*265d0*/  ISETP.NE.AND.EX P0, PT, RZ, UR5, PT, P0 ;  /* 0x00000005ff007c0c */ /* 0x000fe2000bf05300 */
[----:B---3--:R-:W-:Y:S01]  /*265e0*/  IMAD.MOV.U32 R28, RZ, RZ, 0x9b8 ;  /* 0x000009b8ff1c7424 */ /* 0x008fe200078e00ff */
[----:B------:R-:W-:Y:S01]  /*265f0*/  IADD3.X R25, R226, UR5, RZ, P1, !PT ;  /* 0x00000005e2197c10 */ /* 0x000fe20008ffe4ff */
[----:B0-----:R-:W0:Y:S06]  /*26600*/  LDC R104, c[0x0][0xbe8] ;  /* 0x0002fa00ff687b82 */ /* 0x001e2c0000000800 */
[----:B-1----:R-:W-:Y:S01]  /*26610*/  @P3 IADD3 R8, P1, R225, UR6, RZ ;  /* 0x00000006e1083c10 */ /* 0x002fe2000ff3e0ff */
[----:B------:R-:W-:-:S02]  /*26620*/  ULDC UR6, c[0x0][0xa88] ;  /* 0x0002a20000067ab9 */ /* 0x000fc40000000800 */
[----:B------:R-:W-:Y:S01]  /*26630*/  IMAD.U32 R103, RZ, RZ, UR6 ;  /* 0x00000006ff677e24 */ /* 0x000fe2000f8e00ff */
[----:B------:R-:W-:Y:S01]  /*26640*/  @P3 IADD3.X R9, R226, UR7, RZ, P1, !PT ;  /* 0x00000007e2093c10 */ /* 0x000fe20008ffe4ff */
[----:B------:R1:W5:Y:S04]  /*26650*/  @P0 LDG.E R100, desc[UR52][R24.64] ;  /* 0x0000003418640981 */ /* 0x000368000c1e1900 */
[----:B------:R1:W5:Y:S01]  /*26660*/  @P3 LDG.E R103, desc[UR52][R8.64] ;  /* 0x0000003408673981 */ /* 0x000362000c1e1900 */
[----:B------:R-:W-:Y:S02]  /*26670*/  ISETP.GT.AND P2, PT, R224, 0x1, PT ;  /* 0x00000001e000780c */ /* 0x000fe40003f44270 */
[----:B0-----:R-:W-:Y:S02]  /*26680*/  ISETP.NE.AND P1, PT, R104, 0x1, PT ;  /* 0x000000016800780c */ /* 0x001fe40003f25270 */
[----:B------:R-:W-:-:S04]  /*26690*/  SEL R28, R28, 0x978, P2 ;  /* 0x000009781c1c7807 */ /* 0x000fc80001000000 */
[----:B----4-:R1:W0:Y:S08]  /*266a0*/  LDC.64 R14, c[0x0][R28+0x220] ;  /* 0x000088001c0e7b82 */ /* 0x0102300000000a00 */
[----:B------:R1:W2:Y:S08]  /*266b0*/  LDC.64 R26, c[0x0][R28+0x218] ;  /* 0x000086001c1a7b82 */ /* 0x0002b00000000a00 */
[----:B------:R1:W3:Y:S01]  /*266c0*/  LDC.64 R12, c[0x0][R28+0x228] ;  /* 0x00008a001c0c7b82 */ /* 0x0002e20000000a00 */
[----:B------:R-:W-:Y:S05]  /*266d0*/  @P3 BRA `(.L_x_2875) ;  /* 0x0000000000103947 */ /* 0x000fea0003800000 */
[----:B------:R-:W-:Y:S05]  /*266e0*/  @!P0 BRA `(.L_x_2875) ;  /* 0x00000000000c8947 */ /* 0x000fea0003800000 */
[----:B-1----:R-:W4:Y:S04]  /*266f0*/  LDG.E R8, desc[UR52][R24.64] ;  /* 0x0000003418087981 */ /* 0x002f28000c1e1900 */
[----:B-----5:R-:W4:Y:S02]  /*26700*/  LDG.E R103, desc[UR52][R24.64+0x4] ;  /* 0x0000043418677981 */ /* 0x020f24000c1e1900 */
[----:B----4-:R-:W-:-:S07]  /*26710*/  IMAD.IADD R103, R103, 0x1, -R8 ;  /* 0x0000000167677824 */ /* 0x010fce00078e0a08 */
.L_x_2875:
[----:B------:R-:W4:Y:S04]  /*26720*/  LDL R106, [R1] ;  /* 0x00000000016a7983 */ /* 0x000f280000100800 */
[----:B------:R-:W3:Y:S01]  /*26730*/  LDL R32, [R1+0x4c] ;  /* 0x00004c0001207983 */ /* 0x000ee20000100800 */
[----:B-1----:R-:W1:Y:S01]  /*26740*/  LDC.64 R8, c[0x0][R28+0x210] ;  /* 0x000084001c087b82 */ /* 0x002e620000000a00 */
[----:B------:R-:W-:-:S07]  /*26750*/  ISETP.NE.U32.AND P0, PT, RZ, UR4, PT ;  /* 0x00000004ff007c0c */ /* 0x000fce000bf05070 */
[----:B------:R-:W1:Y:S01]  /*26760*/  @P1 LDC R24, c[0x0][0xbec] ;  /* 0x0002fb00ff181b82 */ /* 0x000e620000000800 */
[----:B------:R-:W-:-:S07]  /*26770*/  ISETP.NE.AND.EX P0, PT, RZ, UR5, PT, P0 ;  /* 0x00000005ff007c0c */ /* 0x000fce000bf05300 */
[----:B------:R-:W1:Y:S01]  /*26780*/  @P1 LDC R31, c[0x0][0xbf0] ;  /* 0x0002fc00ff1f1b82 */ /* 0x000e620000000800 */
[----:B------:R-:W-:-:S07]  /*26790*/  SEL R105, R220, RZ, !P0 ;  /* 0x000000ffdc697207 */ /* 0x000fce0004000000 */
[----:B------:R-:W1:Y:S01]  /*267a0*/  LDC.64 R10, c[0x0][0xba8] ;  /* 0x0002ea00ff0a7b82 */ /* 0x000e620000000a00 */
[----:B------:R-:W1:Y:S01]  /*267b0*/  S2R R30, SR_TID.X ;  /* 0x00000000001e7919 */ /* 0x000e620000002100 */
[----:B------:R-:W-:Y:S01]  /*267c0*/  SEL R227, R227, RZ, !P0 ;  /* 0x000000ffe3e37207 */ /* 0x000fe20004000000 */
[----:B0-----:R-:W-:Y:S02]  /*267d0*/  IMAD R15, R15, R105, RZ ;  /* 0x000000690f0f7224 */ /* 0x001fe400078e02ff */
[----:B------:R-:W-:Y:S02]  /*267e0*/  IMAD.IADD R33, R219, 0x1, R214 ;  /* 0x00000001db217824 */ /* 0x000fe400078e02d6 */
[C---:B------:R-:W-:Y:S02]  /*267f0*/  IMAD R227, R14.reuse, R227, R15 ;  /* 0x000000e30ee37224 */ /* 0x040fe400078e020f */
[----:B------:R-:W-:-:S04]  /*26800*/  IMAD.WIDE.U32 R14, R14, R105, RZ ;  /* 0x000000690e0e7225 */ /* 0x000fc800078e00ff */
[----:B--2---:R-:W-:Y:S02]  /*26810*/  IMAD R29, R27, R191, RZ ;  /* 0x000000bf1b1d7224 */ /* 0x004fe400078e02ff */
[----:B-1----:R-:W-:-:S04]  /*26820*/  @P1 IMAD.HI.U32 R24, R33, R24, RZ ;  /* 0x0000001821181227 */ /* 0x002fc800078e00ff */
[----:B------:R-:W-:-:S04]  /*26830*/  IMAD.WIDE.U32 R26, R26, R191, RZ ;  /* 0x000000bf1a1a7225 */ /* 0x000fc800078e00ff */
[----:B------:R-:W-:Y:S01]  /*26840*/  IMAD.IADD R227, R15, 0x1, R227 ;  /* 0x000000010fe37824 */ /* 0x000fe200078e02e3 */
[----:B------:R-:W0:Y:S01]  /*26850*/  @!P2 LDC R10, c[0x0][0xb50] ;  /* 0x0002d400ff0aab82 */ /* 0x000e220000000800 */
[----:B------:R-:W-:Y:S01]  /*26860*/  IMAD.MOV.U32 R15, RZ, RZ, R33 ;  /* 0x000000ffff0f7224 */ /* 0x000fe200078e0021 */
[----:B------:R-:W-:Y:S02]  /*26870*/  @P1 SHF.R.U32.HI R15, RZ, R31, R24 ;  /* 0x0000001fff0f1219 */ /* 0x000fe40000011618 */
[----:B------:R-:W-:Y:S02]  /*26880*/  IADD3 R29, R27, R29, RZ ;  /* 0x0000001d1b1d7210 */ /* 0x000fe40007ffe0ff */
[--C-:B-----5:R-:W-:Y:S02]  /*26890*/  IADD3 R26, P0, P3, R14, R26, R100.reuse ;  /* 0x0000001a0e1a7210 */ /* 0x120fe40007b1e064 */
[----:B------:R-:W-:Y:S01]  /*268a0*/  SHF.R.S32.HI R14, RZ, 0x1f, R100 ;  /* 0x0000001fff0e7819 */ /* 0x000fe20000011464 */
[----:B------:R-:W1:Y:S03]  /*268b0*/  @!P2 LDC R11, c[0x0][0xb54] ;  /* 0x0002d500ff0bab82 */ /* 0x000e660000000800 */
[----:B------:R-:W-:Y:S01]  /*268c0*/  IADD3.X R24, R227, R29, R14, P0, P3 ;  /* 0x0000001de3187210 */ /* 0x000fe200007e640e */
[----:B------:R-:W-:-:S05]  /*268d0*/  VIADD R34, R30, 0xffffff80 ;  /* 0xffffff801e227836 */ /* 0x000fca0000000000 */
[----:B------:R-:W-:-:S04]  /*268e0*/  SHF.R.S32.HI R30, RZ, 0x1f, R34 ;  /* 0x0000001fff1e7819 */ /* 0x000fc80000011422 */
[----:B------:R-:W-:-:S04]  /*268f0*/  LEA.HI R30, R30, R34, RZ, 0x7 ;  /* 0x000000221e1e7211 */ /* 0x000fc800078f38ff */
[----:B------:R-:W-:Y:S01]  /*26900*/  LOP3.LUT R30, R30, 0xffffff80, RZ, 0xc0, !PT ;  /* 0xffffff801e1e7812 */ /* 0x000fe200078ec0ff */
[----:B------:R-:W-:-:S04]  /*26910*/  IMAD R103, R103, R104, RZ ;  /* 0x0000006867677224 */ /* 0x000fc800078e02ff */
[----:B------:R-:W-:Y:S01]  /*26920*/  IMAD.IADD R30, R34, 0x1, -R30 ;  /* 0x00000001221e7824 */ /* 0x000fe200078e0a1e */
[----:B----4-:R-:W-:-:S05]  /*26930*/  SEL R25, R106, RZ, P2 ;  /* 0x000000ff6a197207 */ /* 0x010fca0001000000 */
[-C--:B---3--:R-:W-:Y:S02]  /*26940*/  IMAD R27, R13, R25.reuse, RZ ;  /* 0x000000190d1b7224 */ /* 0x088fe400078e02ff */
[----:B------:R-:W-:-:S04]  /*26950*/  IMAD.WIDE.U32 R12, R12, R25, RZ ;  /* 0x000000190c0c7225 */ /* 0x000fc800078e00ff */
[----:B------:R-:W-:Y:S01]  /*26960*/  IMAD.MOV R25, RZ, RZ, -R15 ;  /* 0x000000ffff197224 */ /* 0x000fe200078e0a0f */
[----:B------:R-:W-:Y:S01]  /*26970*/  IADD3 R12, P0, P3, R15, R26, R12 ;  /* 0x0000001a0f0c7210 */ /* 0x000fe20007b1e00c */
[----:B------:R-:W-:Y:S01]  /*26980*/  IMAD.IADD R27, R13, 0x1, R27 ;  /* 0x000000010d1b7824 */ /* 0x000fe200078e021b */
[----:B------:R-:W-:Y:S01]  /*26990*/  SHF.R.S32.HI R13, RZ, 0x1f, R15 ;  /* 0x0000001fff0d7819 */ /* 0x000fe2000001140f */
[----:B------:R-:W-:-:S03]  /*269a0*/  IMAD R15, R104, R25, R33 ;  /* 0x00000019680f7224 */ /* 0x000fc600078e0221 */
[----:B------:R-:W-:Y:S01]  /*269b0*/  IADD3.X R13, R13, R24, R27, P0, P3 ;  /* 0x000000180d0d7210 */ /* 0x000fe200007e641b */
[-C--:B------:R-:W-:Y:S01]  /*269c0*/  IMAD R9, R9, R15.reuse, RZ ;  /* 0x0000000f09097224 */ /* 0x080fe200078e02ff */
[----:B------:R-:W-:Y:S01]  /*269d0*/  SHF.R.S32.HI R25, RZ, 0x1f, R15 ;  /* 0x0000001fff197819 */ /* 0x000fe2000001140f */
[----:B------:R-:W-:-:S04]  /*269e0*/  IMAD.WIDE.U32 R12, R8, R15, R12 ;  /* 0x0000000f080c7225 */ /* 0x000fc800078e000c */
[----:B------:R-:W-:-:S05]  /*269f0*/  IMAD R9, R8, R25, R9 ;  /* 0x0000001908097224 */ /* 0x000fca00078e0209 */
[----:B------:R-:W-:Y:S02]  /*26a00*/  IADD3 R8, R13, R9, RZ ;  /* 0x000000090d087210 */ /* 0x000fe40007ffe0ff */
[----:B0-----:R-:W-:-:S04]  /*26a10*/  LEA R13, P0, R12, R10, 0x2 ;  /* 0x0000000a0c0d7211 */ /* 0x001fc800078010ff */
[----:B-1----:R-:W-:Y:S01]  /*26a20*/  LEA.HI.X R12, R12, R11, R8, 0x2, P0 ;  /* 0x0000000b0c0c7211 */ /* 0x002fe200000f1408 */
[----:B------:R-:W-:Y:S01]  /*26a30*/  SHFL.IDX PT, R10, R13, 0x1, 0x1c1f ;  /* 0x003c1f000d0a7f89 */ /* 0x000fe200000e0000 */
[----:B------:R-:W-:-:S03]  /*26a40*/  IMAD.IADD R26, R32, 0x1, R214 ;  /* 0x00000001201a7824 */ /* 0x000fc600078e02d6 */
        /* <DEDUP_REMOVED lines=12> */
[----:B0-----:R-:W0:Y:S01]  /*26b10*/  @P1 LDC R11, c[0x0][0xbec] ;  /* 0x0002fb00ff0b1b82 */ /* 0x001e220000000800 */
[----:B------:R-:W-:-:S07]  /*26b20*/  ULDC.64 UR4, c[0x0][0xaa0] ;  /* 0x0002a80000047ab9 */ /* 0x000fce0000000a00 */
[----:B------:R-:W2:Y:S01]  /*26b30*/  @P1 LDC R13, c[0x0][0xbf0] ;  /* 0x0002fc00ff0d1b82 */ /* 0x000ea20000000800 */
        /* <DEDUP_REMOVED lines=10> */
[----:B------:R-:W-:Y:S02]  /*26be0*/  SHF.R.U64 R32, R32, 0x3, RZ ;  /* 0x0000000320207819 */ /* 0x000fe400000012ff */
[----:B------:R-:W-:-:S02]  /*26bf0*/  LOP3.LUT R9, R62, 0x380, RZ, 0xc0, !PT ;  /* 0x000003803e097812 */ /* 0x000fc400078ec0ff */
[----:B------:R-:W-:Y:S01]  /*26c00*/  LOP3.LUT R32, R32, R33, RZ, 0x3c, !PT ;  /* 0x0000002120207212 */ /* 0x000fe200078e3cff */
[--C-:B------:R-:W-:Y:S01]  /*26c10*/  IMAD.X R33, RZ, RZ, R63.reuse, P0 ;  /* 0x000000ffff217224 */ /* 0x100fe200000e063f */
[----:B------:R-:W-:Y:S02]  /*26c20*/  IADD3 R3, P0, R62, 0x7000, RZ ;  /* 0x000070003e037810 */ /* 0x000fe40007f1e0ff */
[----:B------:R-:W-:Y:S02]  /*26c30*/  SHF.R.U64 R28, R28, 0x3, RZ ;  /* 0x000000031c1c7819 */ /* 0x000fe400000012ff */
[----:B------:R-:W-:Y:S01]  /*26c40*/  LOP3.LUT R0, R3, 0x380, RZ, 0xc0, !PT ;  /* 0x0000038003007812 */ /* 0x000fe200078ec0ff */
[----:B------:R-:W-:Y:S01]  /*26c50*/  IMAD.X R53, RZ, RZ, R63, P0 ;  /* 0x000000ffff357224 */ /* 0x000fe200000e063f */
[----:B------:R-:W-:Y:S01]  /*26c60*/  SHF.R.U64 R9, R9, 0x3, RZ ;  /* 0x0000000309097819 */ /* 0x000fe200000012ff */
[----:B------:R-:W5:Y:S01]  /*26c70*/  LD.E.128 R32, desc[UR52][R32.64] ;  /* 0x0000003420207980 */ /* 0x000f62000c101d00 */
[----:B------:R-:W-:-:S02]  /*26c80*/  SHF.R.U64 R0, R0, 0x3, RZ ;  /* 0x0000000300007819 */ /* 0x000fc400000012ff */
[----:B------:R-:W-:Y:S01]  /*26c90*/  LOP3.LUT R28, R28, R29, RZ, 0x3c, !PT ;  /* 0x0000001d1c1c7212 */ /* 0x000fe200078e3cff */
[----:B------:R-:W-:Y:S01]  /*26ca0*/  IMAD.X R29, RZ, RZ, R63, P5 ;  /* 0x000000ffff1d7224 */ /* 0x000fe200028e063f */
[----:B------:R-:W-:Y:S01]  /*26cb0*/  LOP3.LUT R52, R0, R3, RZ, 0x3c, !PT ;  /* 0x0000000300347212 */ /* 0x000fe200078e3cff */
[----:B------:R-:W-:Y:S01]  /*26cc0*/  IMAD R3, R14, UR4, RZ ;  /* 0x000000040e037c24 */ /* 0x000fe2000f8e02ff */
[C---:B------:R-:W-:Y:S02]  /*26cd0*/  IADD3 R37, P2, R62.reuse, 0x3000, RZ ;  /* 0x000030003e257810 */ /* 0x040fe40007f5e0ff */
[C---:B------:R-:W-:Y:S01]  /*26ce0*/  IADD3 R41, P3, R62.reuse, 0x4000, RZ ;  /* 0x000040003e297810 */ /* 0x040fe20007f7e0ff */
[----:B------:R-:W5:Y:S01]  /*26cf0*/  LD.E.128 R28, desc[UR52][R28.64] ;  /* 0x000000341c1c7980 */ /* 0x000f62000c101d00 */
[C---:B------:R-:W-:Y:S02]  /*26d00*/  IADD3 R45, P4, R62.reuse, 0x5000, RZ ;  /* 0x000050003e2d7810 */ /* 0x040fe40007f9e0ff */
[----:B------:R-:W-:Y:S01]  /*26d10*/  IADD3 R49, P5, R62, 0x6000, RZ ;  /* 0x000060003e317810 */ /* 0x000fe20007fbe0ff */
[----:B------:R-:W5:Y:S01]  /*26d20*/  LD.E.128 R52, desc[UR52][R52.64] ;  /* 0x0000003434347980 */ /* 0x000f62000c101d00 */
[----:B------:R-:W-:Y:S01]  /*26d30*/  LOP3.LUT R62, R9, R62, RZ, 0x3c, !PT ;  /* 0x0000003e093e7212 */ /* 0x000fe200078e3cff */
[C---:B------:R-:W-:Y:S01]  /*26d40*/  IMAD R9, R100.reuse, UR5, R3 ;  /* 0x0000000564097c24 */ /* 0x040fe2000f8e0203 */
[----:B------:R-:W-:Y:S01]  /*26d50*/  LOP3.LUT R36, R37, 0x380, RZ, 0xc0, !PT ;  /* 0x0000038025247812 */ /* 0x000fe200078ec0ff */
[----:B------:R-:W-:Y:S01]  /*26d60*/  IMAD.WIDE.U32 R2, R100, UR4, RZ ;  /* 0x0000000464027c25 */ /* 0x000fe2000f8e00ff */
[----:B------:R-:W-:Y:S01]  /*26d70*/  ULDC.64 UR4, c[0x0][0xae8] ;  /* 0x0002ba0000047ab9 */ /* 0x000fe20000000a00 */
[----:B------:R-:W-:Y:S01]  /*26d80*/  LOP3.LUT R40, R41, 0x380, RZ, 0xc0, !PT ;  /* 0x0000038029287812 */ /* 0x000fe200078ec0ff */
[----:B------:R1:W5:Y:S01]  /*26d90*/  LD.E.128 R24, desc[UR52][R62.64] ;  /* 0x000000343e187980 */ /* 0x000362000c101d00 */
[----:B------:R-:W-:-:S02]  /*26da0*/  LOP3.LUT R44, R45, 0x380, RZ, 0xc0, !PT ;  /* 0x000003802d2c7812 */ /* 0x000fc400078ec0ff */
[----:B------:R-:W-:Y:S01]  /*26db0*/  IADD3 R3, R3, R9, RZ ;  /* 0x0000000903037210 */ /* 0x000fe20007ffe0ff */
[----:B------:R-:W-:Y:S01]  /*26dc0*/  IMAD R9, R223, 0x20, R107 ;  /* 0x00000020df097824 */ /* 0x000fe200078e026b */
[----:B------:R-:W-:Y:S02]  /*26dd0*/  LOP3.LUT R48, R49, 0x380, RZ, 0xc0, !PT ;  /* 0x0000038031307812 */ /* 0x000fe400078ec0ff */
[----:B------:R-:W-:Y:S01]  /*26de0*/  SHF.R.S32.HI R4, RZ, 0x1f, R105 ;  /* 0x0000001fff047819 */ /* 0x000fe20000011469 */
[----:B------:R-:W-:Y:S01]  /*26df0*/  IMAD.IADD R8, R214, 0x1, R9 ;  /* 0x00000001d6087824 */ /* 0x000fe200078e0209 */
[----:B------:R-:W-:Y:S01]  /*26e00*/  SHF.R.U64 R36, R36, 0x3, RZ ;  /* 0x0000000324247819 */ /* 0x000fe200000012ff */
[----:B------:R-:W-:Y:S01]  /*26e10*/  IMAD.WIDE.U32 R2, R191, UR4, R2 ;  /* 0x00000004bf027c25 */ /* 0x000fe2000f8e0002 */
[----:B------:R-:W-:Y:S02]  /*26e20*/  SHF.R.U64 R40, R40, 0x3, RZ ;  /* 0x0000000328287819 */ /* 0x000fe400000012ff */
[----:B------:R-:W-:Y:S01]  /*26e30*/  SHF.R.U64 R44, R44, 0x3, RZ ;  /* 0x000000032c2c7819 */ /* 0x000fe200000012ff */
[----:B0-----:R-:W-:Y:S01]  /*26e40*/  @P1 IMAD.HI.U32 R0, R8, R11, RZ ;  /* 0x0000000b08001227 */ /* 0x001fe200078e00ff */
[----:B------:R-:W-:-:S02]  /*26e50*/  SHF.R.U64 R48, R48, 0x3, RZ ;  /* 0x0000000330307819 */ /* 0x000fc400000012ff */
[----:B------:R-:W-:Y:S01]  /*26e60*/  LOP3.LUT R36, R36, R37, RZ, 0x3c, !PT ;  /* 0x0000002524247212 */ /* 0x000fe200078e3cff */
[----:B------:R-:W-:Y:S01]  /*26e70*/  IMAD R3, R191, UR5, R3 ;  /* 0x00000005bf037c24 */ /* 0x000fe2000f8e0203 */
[----:B------:R-:W-:Y:S01]  /*26e80*/  ULDC.64 UR4, c[0x0][0xaf0] ;  /* 0x0002bc0000047ab9 */ /* 0x000fe20000000a00 */
[----:B------:R-:W-:Y:S01]  /*26e90*/  IMAD.MOV.U32 R9, RZ, RZ, R8 ;  /* 0x000000ffff097224 */ /* 0x000fe200078e0008 */
[----:B------:R-:W-:Y:S01]  /*26ea0*/  LOP3.LUT R40, R40, R41, RZ, 0x3c, !PT ;  /* 0x0000002928287212 */ /* 0x000fe200078e3cff */
[----:B------:R-:W-:Y:S01]  /*26eb0*/  IMAD R4, R4, UR4, RZ ;  /* 0x0000000404047c24 */ /* 0x000fe2000f8e02ff */
[----:B------:R-:W-:Y:S01]  /*26ec0*/  LOP3.LUT R44, R44, R45, RZ, 0x3c, !PT ;  /* 0x0000002d2c2c7212 */ /* 0x000fe200078e3cff */
[--C-:B------:R-:W-:Y:S01]  /*26ed0*/  IMAD.X R41, RZ, RZ, R63.reuse, P3 ;  /* 0x000000ffff297224 */ /* 0x100fe200018e063f */
[----:B------:R-:W-:Y:S01]  /*26ee0*/  LOP3.LUT R48, R48, R49, RZ, 0x3c, !PT ;  /* 0x0000003130307212 */ /* 0x000fe200078e3cff */
[--C-:B------:R-:W-:Y:S01]  /*26ef0*/  IMAD.X R45, RZ, RZ, R63.reuse, P4 ;  /* 0x000000ffff2d7224 */ /* 0x100fe200020e063f */
[----:B--2---:R-:W-:Y:S01]  /*26f00*/  @P1 SHF.R.U32.HI R9, RZ, R13, R0 ;  /* 0x0000000dff091219 */ /* 0x004fe20000011600 */
[----:B------:R-:W-:Y:S01]  /*26f10*/  IMAD.X R49, RZ, RZ, R63, P5 ;  /* 0x000000ffff317224 */ /* 0x000fe200028e063f */
[----:B------:R-:W-:Y:S01]  /*26f20*/  IADD3.X R37, RZ, R63, RZ, P2, !PT ;  /* 0x0000003fff257210 */ /* 0x000fe200017fe4ff */
[----:B------:R-:W-:-:S02]  /*26f30*/  IMAD R11, R105, UR5, R4 ;  /* 0x00000005690b7c24 */ /* 0x000fc4000f8e0204 */
[----:B------:R-:W-:Y:S01]  /*26f40*/  IMAD.WIDE.U32 R2, R105, UR4, R2 ;  /* 0x0000000469027c25 */ /* 0x000fe2000f8e0002 */
[--C-:B------:R-:W-:Y:S01]  /*26f50*/  SHF.R.S32.HI R0, RZ, 0x1f, R9.reuse ;  /* 0x0000001fff007819 */ /* 0x100fe20000011409 */
[----:B------:R-:W5:Y:S01]  /*26f60*/  LD.E.128 R40, desc[UR52][R40.64] ;  /* 0x0000003428287980 */ /* 0x000f62000c101d00 */
[----:B------:R-:W-:Y:S01]  /*26f70*/  ULDC.64 UR4, c[0x0][0xae0] ;  /* 0x0002b80000047ab9 */ /* 0x000fe20000000a00 */
[----:B------:R-:W-:Y:S01]  /*26f80*/  IMAD.MOV R13, RZ, RZ, -R9 ;  /* 0x000000ffff0d7224 */ /* 0x000fe200078e0a09 */
[----:B------:R-:W-:Y:S01]  /*26f90*/  IADD3 R3, R3, R11, RZ ;  /* 0x0000000b03037210 */ /* 0x000fe20007ffe0ff */
[----:B------:R-:W5:Y:S02]  /*26fa0*/  LD.E.128 R36, desc[UR52][R36.64] ;  /* 0x0000003424247980 */ /* 0x000f64000c101d00 */
[----:B------:R-:W-:Y:S02]  /*26fb0*/  IMAD R11, R104, R13, R8 ;  /* 0x0000000d680b7224 */ /* 0x000fe400078e0208 */
[----:B------:R-:W5:Y:S04]  /*26fc0*/  LD.E.128 R44, desc[UR52][R44.64] ;  /* 0x000000342c2c7980 */ /* 0x000f68000c101d00 */
[----:B------:R-:W5:Y:S01]  /*26fd0*/  LD.E.128 R48, desc[UR52][R48.64] ;  /* 0x0000003430307980 */ /* 0x000f62000c101d00 */
[----:B------:R-:W-:Y:S01]  /*26fe0*/  IMAD R8, R0, UR4, RZ ;  /* 0x0000000400087c24 */ /* 0x000fe2000f8e02ff */
[----:B------:R-:W-:Y:S01]  /*26ff0*/  @!PT LDS RZ, [RZ] ;  /* 0x00000000fffff984 */ /* 0x000fe20000000800 */
[----:B------:R-:W-:Y:S01]  /*27000*/  @!PT LDS RZ, [RZ] ;  /* 0x00000000fffff984 */ /* 0x000fe20000000800 */
[----:B------:R-:W-:Y:S01]  /*27010*/  @!PT LDS RZ, [RZ] ;  /* 0x00000000fffff984 */ /* 0x000fe20000000800 */
[----:B------:R-:W-:Y:S01]  /*27020*/  @!PT LDS RZ, [RZ] ;  /* 0x00000000fffff984 */ /* 0x000fe20000000800 */
[----:B------:R0:W-:Y:S06]  /*27030*/  MEMBAR.ALL.CTA ;  /* 0x0000000000007992 */ /* 0x0001ec0000008000 */
[----:B0-----:R-:W0:Y:S01]  /*27040*/  FENCE.VIEW.ASYNC.S ;  /* 0x00000000000073c6 */ /* 0x001e220000000000 */
[----:B------:R-:W-:Y:S01]  /*27050*/  SHF.R.S32.HI R4, RZ, 0x1f, R11 ;  /* 0x0000001fff047819 */ /* 0x000fe2000001140b */
[----:B------:R-:W-:-:S02]  /*27060*/  IMAD R13, R9, UR5, R8 ;  /* 0x00000005090d7c24 */ /* 0x000fc4000f8e0208 */
[----:B------:R-:W-:Y:S01]  /*27070*/  IMAD.WIDE.U32 R2, R9, UR4, R2 ;  /* 0x0000000409027c25 */ /* 0x000fe2000f8e0002 */
[----:B------:R-:W-:-:S03]  /*27080*/  ULDC.64 UR4, c[0x0][0xad8] ;  /* 0x0002b60000047ab9 */ /* 0x000fc60000000a00 */
[----:B------:R-:W-:Y:S02]  /*27090*/  IMAD R4, R4, UR4, RZ ;  /* 0x0000000404047c24 */ /* 0x000fe4000f8e02ff */
[----:B------:R-:W-:Y:S02]  /*270a0*/  IMAD.IADD R3, R3, 0x1, R13 ;  /* 0x0000000103037824 */ /* 0x000fe400078e020d */
[----:B------:R-:W-:Y:S02]  /*270b0*/  VIADD R0, R18, 0x29820 ;  /* 0x0002982012007836 */ /* 0x000fe40000000000 */
        /* <DEDUP_REMOVED lines=8> */
[----:B0-----:R1:W-:Y:S01]  /*27140*/  SYNCS.ARRIVE.TRANS64.RED.A1T0 RZ, [R0+URZ], RZ ;  /* 0x000000ff00ff79a7 */ /* 0x0013e2000810043f */
[----:B------:R-:W-:Y:S02]  /*27150*/  LEA.HI.X R3, R8, UR5, R3, 0x1, P0 ;  /* 0x0000000508037c11 */ /* 0x000fe400080f0c03 */
[----:B------:R-:W-:Y:S02]  /*27160*/  SHF.R.S32.HI R10, RZ, 0x1f, R21 ;  /* 0x0000001fff0a7819 */ /* 0x000fe40000011415 */
[----:B------:R-:W-:Y:S01]  /*27170*/  SHF.R.S32.HI R20, RZ, 0x1f, R57 ;  /* 0x0000001fff147819 */ /* 0x000fe20000011439 */
[----:B------:R-:W-:Y:S06]  /*27180*/  BRA.DIV UR4, `(.L_x_2877) ;  /* 0x000000de04107947 */ /* 0x000fec000b800000 */
[----:B-1----:R0:W1:Y:S04]  /*27190*/  SHFL.IDX PT, R0, R3, RZ, 0x181f ;  /* 0x00181fff03007589 */ /* 0x00206800000e0000 */
[----:B------:R0:W2:Y:S02]  /*271a0*/  SHFL.IDX PT, R14, R2, RZ, 0x181f ;  /* 0x00181fff020e7589 */ /* 0x0000a400000e0000 */
.L_x_3162:
[----:B------:R-:W-:Y:S01]  /*271b0*/  IADD3 R214, R107, R214, RZ ;  /* 0x000000d66bd67210 */ /* 0x000fe20007ffe0ff */
        /* <DEDUP_REMOVED lines=12> */
.L_x_2879:
[----:B------:R-:W-:Y:S05]  /*27280*/  BSYNC B1 ;  /* 0x0000000000017941 */ /* 0x000fea0003800000 */
.L_x_2878:
[----:B------:R-:W-:-:S03]  /*27290*/  UMOV UR4, 0xffffffff ;  /* 0xffffffff00047882 */ /* 0x000fc60000000000 */
[----:B------:R-:W-:Y:S05]  /*272a0*/  BRA.DIV UR4, `(.L_x_2880) ;  /* 0x000000da04fc7947 */ /* 0x000fea000b800000 */
[----:B-1----:R1:W4:Y:S04]  /*272b0*/  SHFL.IDX PT, R0, R3, 0x1, 0x181f ;  /* 0x00381f0003007f89 */ /* 0x00232800000e0000 */
[----:B--23--:R1:W2:Y:S02]  /*272c0*/  SHFL.IDX PT, R14, R2, 0x1, 0x181f ;  /* 0x00381f00020e7f89 */ /* 0x00c2a400000e0000 */
.L_x_3166:
        /* <DEDUP_REMOVED lines=11> */
[----:B-----5:R3:W-:Y:S04]  /*27380*/  @!P2 ST.E.128 desc[UR52][R8.64], R28 ;  /* 0x0000001c0800a985 */ /* 0x0207e8000c101d34 */
[----:B------:R3:W-:Y:S02]  /*27390*/  @!P3 ST.E.128 desc[UR52][R14.64], R44 ;  /* 0x0000002c0e00b985 */ /* 0x0007e4000c101d34 */
.L_x_2882:
[----:B------:R-:W-:Y:S05]  /*273a0*/  BSYNC B1 ;  /* 0x0000000000017941 */ /* 0x000fea0003800000 */
.L_x_2881:
[----:B------:R-:W-:-:S03]  /*273b0*/  UMOV UR4, 0xffffffff ;  /* 0xffffffff00047882 */ /* 0x000fc60000000000 */
[----:B------:R-:W-:Y:S05]  /*273c0*/  BRA.DIV UR4, `(.L_x_2883) ;  /* 0x000000da04fc7947 */ /* 0x000fea000b800000 */
[----:B----4-:R4:W0:Y:S04]  /*273d0*/  SHFL.IDX PT, R0, R3, 0x2, 0x181f ;  /* 0x00581f0003007f89 */ /* 0x01082800000e0000 */
[----:B--23--:R4:W2:Y:S02]  /*273e0*/  SHFL.IDX PT, R14, R2, 0x2, 0x181f ;  /* 0x00581f00020e7f89 */ /* 0x00c8a400000e0000 */
.L_x_3170:
        /* <DEDUP_REMOVED lines=11> */
[----:B-----5:R3:W-:Y:S04]  /*274a0*/  @!P2 ST.E.128 desc[UR52][R8.64], R32 ;  /* 0x000000200800a985 */ /* 0x0207e8000c101d34 */
[----:B------:R3:W-:Y:S02]  /*274b0*/  @!P3 ST.E.128 desc[UR52][R14.64], R48 ;  /* 0x000000300e00b985 */ /* 0x0007e4000c101d34 */
.L_x_2885:
[----:B------:R-:W-:Y:S05]  /*274c0*/  BSYNC B1 ;  /* 0x0000000000017941 */ /* 0x000fea0003800000 */
.L_x_2884:
[----:B------:R-:W-:-:S03]  /*274d0*/  UMOV UR4, 0xffffffff ;  /* 0xffffffff00047882 */ /* 0x000fc60000000000 */
[----:B------:R-:W-:Y:S05]  /*274e0*/  BRA.DIV UR4, `(.L_x_2886) ;  /* 0x000000da04fc7947 */ /* 0x000fea000b800000 */
[----:B0-----:R0:W0:Y:S04]  /*274f0*/  SHFL.IDX PT, R0, R3, 0x3, 0x181f ;  /* 0x00781f0003007f89 */ /* 0x00102800000e0000 */
[----:B--23--:R2:W3:Y:S02]  /*27500*/  SHFL.IDX PT, R14, R2, 0x3, 0x181f ;  /* 0x00781f00020e7f89 */ /* 0x00c4e400000e0000 */
.L_x_3174:
[----:B-12-4-:R-:W-:-:S05]  /*27510*/  VIADD R2, R214, 0x60 ;  /* 0x00000060d6027836 */ /* 0x016fca0000000000 */
[----:B------:R-:W-:-:S13]  /*27520*/  ISETP.GE.AND P0, PT, R2, R103, PT ;  /* 0x000000670200720c */ /* 0x000fda0003f06270 */
[----:B------:R-:W-:Y:S05]  /*27530*/  @P0 BRA `(.L_x_2887) ;  /* 0x0000001c00ec0947 */ /* 0x000fea0003800000 */
[----:B------:R-:W-:Y:S02]  /*27540*/  ULDC UR4, c[0x0][0xac8] ;  /* 0x0002b20000047ab9 */ /* 0x000fe40000000800 */
[----:B------:R-:W-:-:S13]  /*27550*/  ISETP.GE.AND P1, PT, R21, UR4, PT ;  /* 0x0000000415007c0c */ /* 0x000fda000bf26270 */
[----:B---3--:R-:W-:-:S04]  /*27560*/  @!P1 LEA R2, P0, R21, R14, 0x1 ;  /* 0x0000000e15029211 */ /* 0x008fc800078008ff */
[----:B0-----:R-:W-:Y:S02]  /*27570*/  @!P1 LEA.HI.X R3, R21, R0, R10, 0x1, P0 ;  /* 0x0000000015039211 */ /* 0x001fe400000f0c0a */
[----:B------:R-:W-:-:S03]  /*27580*/  ISETP.GE.AND P0, PT, R57, UR4, PT ;  /* 0x0000000439007c0c */ /* 0x000fc6000bf06270 */
[----:B-----5:R0:W-:Y:S10]  /*27590*/  @!P1 ST.E.128 desc[UR52][R2.64], R36 ;  /* 0x0000002402009985 */ /* 0x0201f4000c101d34 */
[----:B------:R-:W-:Y:S05]  /*275a0*/  @P0 BRA `(.L_x_2887) ;  /* 0x0000001c00d00947 */ /* 0x000fea0003800000 */
[----:B------:R-:W-:-:S04]  /*275b0*/  LEA R14, P0, R57, R14, 0x1 ;  /* 0x0000000e390e7211 */ /* 0x000fc800078008ff */
[----:B------:R-:W-:-:S05]  /*275c0*/  LEA.HI.X R15, R57, R0, R20, 0x1, P0 ;  /* 0x00000000390f7211 */ /* 0x000fca00000f0c14 */
[----:B------:R1:W-:Y:S01]  /*275d0*/  ST.E.128 desc[UR52][R14.64], R52 ;  /* 0x000000340e007985 */ /* 0x0003e2000c101d34 */
[----:B------:R-:W-:Y:S05]  /*275e0*/  BRA `(.L_x_2887) ;  /* 0x0000001c00c07947 */ /* 0x000fea0003800000 */
.L_x_2876:
        /* <DEDUP_REMOVED lines=8> */
[----:B------:R-:W-:Y:S01]  /*27670*/  IMAD.IADD R9, R9, 0x1, R11 ;  /* 0x0000000109097824 */ /* 0x000fe200078e020b */
[----:B------:R-:W-:Y:S01]  /*27680*/  MOV R11, R33 ;  /* 0x00000021000b7202 */ /* 0x000fe20000000f00 */
        /* <DEDUP_REMOVED lines=30> */
[----:B------:R-:W-:Y:S01]  /*27870*/  UMOV UR4, 0xffffffff ;  /* 0xffffffff00047882 */ /* 0x000fe20000000000 */
[----:B------:R-:W-:-:S04]  /*27880*/  IADD3 R37, R9, R37, RZ ;  /* 0x0000002509257210 */ /* 0x000fc80007ffe0ff */
        /* <DEDUP_REMOVED lines=8> */
[C---:B------:R-:W-:Y:S02]  /*27910*/  VIADD R29, R216.reuse, 0x30 ;  /* 0x00000030d81d7836 */ /* 0x040fe40000000000 */
[C---:B------:R-:W-:Y:S02]  /*27920*/  VIADD R25, R216.reuse, 0x40 ;  /* 0x00000040d8197836 */ /* 0x040fe40000000000 */
[----:B------:R-:W-:-:S07]  /*27930*/  VIADD R31, R216, 0x18 ;  /* 0x00000018d81f7836 */ /* 0x000fce0000000000 */
.L_x_3177:
        /* <DEDUP_REMOVED lines=9> */
[C---:B------:R-:W-:Y:S01]  /*279d0*/  VIADD R39, R216.reuse, 0x60 ;  /* 0x00000060d8277836 */ /* 0x040fe20000000000 */
[----:B------:R-:W-:Y:S01]  /*279e0*/  ISETP.GE.AND P4, PT, R33, UR4, PT ;  /* 0x0000000421007c0c */ /* 0x000fe2000bf86270 */
[C---:B------:R-:W-:Y:S01]  /*279f0*/  VIADD R100, R216.reuse, 0x58 ;  /* 0x00000058d8647836 */ /* 0x040fe20000000000 */
[----:B------:R-:W-:Y:S01]  /*27a00*/  SHF.R.S32.HI R12, RZ, 0x1f, R33 ;  /* 0x0000001fff0c7819 */ /* 0x000fe20000011421 */
[C---:B------:R-:W-:Y:S01]  /*27a10*/  VIADD R88, R216.reuse, 0x68 ;  /* 0x00000068d8587836 */ /* 0x040fe20000000000 */
[----:B------:R-:W-:Y:S01]  /*27a20*/  ISETP.GE.AND P3, PT, R31, UR4, PT ;  /* 0x000000041f007c0c */ /* 0x000fe2000bf66270 */
[----:B------:R-:W-:Y:S01]  /*27a30*/  VIADD R63, R216, 0x60 ;  /* 0x00000060d83f7836 */ /* 0x000fe20000000000 */
[----:B------:R-:W-:-:S02]  /*27a40*/  ISETP.GE.AND P1, PT, R30, UR4, PT ;  /* 0x000000041e007c0c */ /* 0x000fc4000bf26270 */
[----:B------:R-:W-:Y:S01]  /*27a50*/  SHF.R.S32.HI R14, RZ, 0x1f, R31 ;  /* 0x0000001fff0e7819 */ /* 0x000fe2000001141f */
[----:B--2---:R-:W-:Y:S01]  /*27a60*/  @!P0 IMAD.MOV.U32 R8, RZ, RZ, R35 ;  /* 0x000000ffff088224 */ /* 0x004fe200078e0023 */
[----:B------:R-:W-:Y:S01]  /*27a70*/  @!P0 MOV R10, R102 ;  /* 0x00000066000a8202 */ /* 0x000fe20000000f00 */
[----:B-1----:R-:W-:Y:S01]  /*27a80*/  @!P0 IMAD.MOV.U32 R9, RZ, RZ, R36 ;  /* 0x000000ffff098224 */ /* 0x002fe200078e0024 */
[----:B------:R-:W-:Y:S01]  /*27a90*/  SHF.R.S32.HI R15, RZ, 0x1f, R28 ;  /* 0x0000001fff0f7819 */ /* 0x000fe2000001141c */
[----:B------:R-:W-:Y:S01]  /*27aa0*/  @!P0 IMAD.MOV.U32 R11, RZ, RZ, R101 ;  /* 0x000000ffff0b8224 */ /* 0x000fe200078e0065 */
[----:B------:R-:W-:Y:S01]  /*27ab0*/  SHF.R.S32.HI R27, RZ, 0x1f, R30 ;  /* 0x0000001fff1b7819 */ /* 0x000fe2000001141e */
[C---:B------:R-:W-:Y:S01]  /*27ac0*/  @!P0 IMAD.WIDE R8, R216.reuse, 0x4, R8 ;  /* 0x00000004d8088825 */ /* 0x040fe200078e0208 */
[----:B------:R-:W-:Y:S02]  /*27ad0*/  IADD3 R62, R216, 0x50, RZ ;  /* 0x00000050d83e7810 */ /* 0x000fe40007ffe0ff */
[----:B------:R-:W-:-:S02]  /*27ae0*/  SHF.R.S32.HI R100, RZ, 0x1f, R100 ;  /* 0x0000001fff647819 */ /* 0x000fc40000011464 */
[----:B------:R1:W-:Y:S01]  /*27af0*/  @!P0 ST.E.64 desc[UR52][R8.64], R10 ;  /* 0x0000000a08008985 */ /* 0x0003e2000c101b34 */
[----:B------:R-:W-:Y:S02]  /*27b00*/  SHF.R.S32.HI R62, RZ, 0x1f, R62 ;  /* 0x0000001fff3e7819 */ /* 0x000fe4000001143e */
[----:B------:R-:W-:Y:S02]  /*27b10*/  SHF.R.S32.HI R63, RZ, 0x1f, R63 ;  /* 0x0000001fff3f7819 */ /* 0x000fe4000001143f */
[-C--:B-1----:R-:W-:Y:S02]  /*27b20*/  @!P2 LEA R8, P0, R229, R35.reuse, 0x2 ;  /* 0x00000023e508a211 */ /* 0x082fe400078010ff */
[----:B------:R-:W-:Y:S02]  /*27b30*/  @!P4 LEA R10, P5, R33, R35, 0x2 ;  /* 0x00000023210ac211 */ /* 0x000fe400078a10ff */
[-C--:B------:R-:W-:Y:S01]  /*27b40*/  @!P2 LEA.HI.X R9, R229, R36.reuse, R13, 0x2, P0 ;  /* 0x00000024e509a211 */ /* 0x080fe200000f140d */
[----:B------:R-:W-:Y:S01]  /*27b50*/  @!P2 IMAD.MOV.U32 R13, RZ, RZ, R98 ;  /* 0x000000ffff0da224 */ /* 0x000fe200078e0062 */
[----:B------:R-:W-:Y:S01]  /*27b60*/  @!P4 LEA.HI.X R11, R33, R36, R12, 0x2, P5 ;  /* 0x00000024210bc211 */ /* 0x000fe200028f140c */
[----:B------:R-:W-:Y:S01]  /*27b70*/  @!P2 IMAD.MOV.U32 R12, RZ, RZ, R99 ;  /* 0x000000ffff0ca224 */ /* 0x000fe200078e0063 */
[----:B------:R-:W-:-:S04]  /*27b80*/  ISETP.GE.AND P0, PT, R28, UR4, PT ;  /* 0x000000041c007c0c */ /* 0x000fc8000bf06270 */
[----:B------:R1:W-:Y:S02]  /*27b90*/  @!P2 ST.E.64 desc[UR52][R8.64], R12 ;  /* 0x0000000c0800a985 */ /* 0x0003e4000c101b34 */
[----:B-1----:R-:W-:Y:S01]  /*27ba0*/  @!P4 IMAD.MOV.U32 R8, RZ, RZ, R79 ;  /* 0x000000ffff08c224 */ /* 0x002fe200078e004f */
[----:B------:R-:W-:Y:S01]  /*27bb0*/  @!P4 MOV R9, R77 ;  /* 0x0000004d0009c202 */ /* 0x000fe20000000f00 */
[----:B------:R-:W-:Y:S02]  /*27bc0*/  @!P3 IMAD.MOV.U32 R79, RZ, RZ, R78 ;  /* 0x000000ffff4fb224 */ /* 0x000fe400078e004e */
[----:B------:R-:W-:Y:S02]  /*27bd0*/  @!P3 IMAD.MOV.U32 R78, RZ, RZ, R80 ;  /* 0x000000ffff4eb224 */ /* 0x000fe400078e0050 */
[----:B------:R1:W-:Y:S01]  /*27be0*/  @!P4 ST.E.64 desc[UR52][R10.64], R8 ;  /* 0x000000080a00c985 */ /* 0x0003e2000c101b34 */
[----:B------:R-:W-:-:S04]  /*27bf0*/  @!P1 LEA R12, P4, R30, R35, 0x2 ;  /* 0x000000231e0c9211 */ /* 0x000fc800078810ff */
[-C--:B------:R-:W-:Y:S02]  /*27c00*/  @!P1 LEA.HI.X R13, R30, R36.reuse, R27, 0x2, P4 ;  /* 0x000000241e0d9211 */ /* 0x080fe400020f141b */
[----:B------:R-:W-:Y:S02]  /*27c10*/  ISETP.GE.AND P4, PT, R25, UR4, PT ;  /* 0x0000000419007c0c */ /* 0x000fe4000bf86270 */
[CC--:B-1----:R-:W-:Y:S02]  /*27c20*/  @!P3 LEA R10, P2, R31.reuse, R35.reuse, 0x2 ;  /* 0x000000231f0ab211 */ /* 0x0c2fe400078410ff */
[----:B------:R-:W-:Y:S02]  /*27c30*/  @!P0 LEA R8, P5, R28, R35, 0x2 ;  /* 0x000000231c088211 */ /* 0x000fe400078a10ff */
[----:B------:R-:W-:Y:S02]  /*27c40*/  @!P3 LEA.HI.X R11, R31, R36, R14, 0x2, P2 ;  /* 0x000000241f0bb211 */ /* 0x000fe400010f140e */
[----:B------:R-:W-:-:S02]  /*27c50*/  ISETP.GE.AND P2, PT, R29, UR4, PT ;  /* 0x000000041d007c0c */ /* 0x000fc4000bf46270 */
[----:B------:R-:W-:Y:S01]  /*27c60*/  @!P0 LEA.HI.X R9, R28, R36, R15, 0x2, P5 ;  /* 0x000000241c098211 */ /* 0x000fe200028f140f */
[----:B------:R1:W-:Y:S01]  /*27c70*/  @!P3 ST.E.64 desc[UR52][R10.64], R78 ;  /* 0x0000004e0a00b985 */ /* 0x0003e2000c101b34 */
[----:B------:R-:W-:Y:S02]  /*27c80*/  ISETP.GE.AND P3, PT, R24, UR4, PT ;  /* 0x0000000418007c0c */ /* 0x000fe4000bf66270 */
[----:B------:R-:W-:Y:S01]  /*27c90*/  SHF.R.S32.HI R15, RZ, 0x1f, R24 ;  /* 0x0000001fff0f7819 */ /* 0x000fe20000011418 */
[----:B-1----:R-:W-:Y:S01]  /*27ca0*/  @!P0 IMAD.MOV.U32 R10, RZ, RZ, R2 ;  /* 0x000000ffff0a8224 */ /* 0x002fe200078e0002 */
[----:B------:R-:W-:Y:S01]  /*27cb0*/  @!P1 MOV R2, R3 ;  /* 0x0000000300029202 */ /* 0x000fe20000000f00 */
[----:B------:R-:W-:Y:S02]  /*27cc0*/  @!P0 IMAD.MOV.U32 R11, RZ, RZ, R81 ;  /* 0x000000ffff0b8224 */ /* 0x000fe400078e0051 */
[----:B------:R-:W-:Y:S01]  /*27cd0*/  @!P1 IMAD.MOV.U32 R3, RZ, RZ, R0 ;  /* 0x000000ffff039224 */ /* 0x000fe200078e0000 */
[----:B------:R-:W-:-:S02]  /*27ce0*/  SHF.R.S32.HI R0, RZ, 0x1f, R29 ;  /* 0x0000001fff007819 */ /* 0x000fc4000001141d */
[----:B------:R1:W-:Y:S04]  /*27cf0*/  @!P0 ST.E.64 desc[UR52][R8.64], R10 ;  /* 0x0000000a08008985 */ /* 0x0003e8000c101b34 */
[----:B------:R2:W-:Y:S01]  /*27d00*/  @!P1 ST.E.64 desc[UR52][R12.64], R2 ;  /* 0x000000020c009985 */ /* 0x0005e2000c101b34 */
[----:B------:R-:W-:Y:S01]  /*27d10*/  ISETP.GE.AND P1, PT, R228, UR4, PT ;  /* 0x00000004e4007c0c */ /* 0x000fe2000bf26270 */
[----:B-1----:R-:W-:Y:S01]  /*27d20*/  @!P2 IMAD.MOV.U32 R10, RZ, RZ, R21 ;  /* 0x000000ffff0aa224 */ /* 0x002fe200078e0015 */
[CC--:B------:R-:W-:Y:S01]  /*27d30*/  @!P3 LEA R8, P5, R24.reuse, R35.reuse, 0x2 ;  /* 0x000000231808b211 */ /* 0x0c0fe200078a10ff */
[----:B------:R-:W-:Y:S01]  /*27d40*/  @!P2 IMAD.MOV.U32 R11, RZ, RZ, R4 ;  /* 0x000000ffff0ba224 */ /* 0x000fe200078e0004 */
[----:B------:R-:W-:Y:S01]  /*27d50*/  @!P3 MOV R21, R20 ;  /* 0x000000140015b202 */ /* 0x000fe20000000f00 */
[----:B------:R-:W-:Y:S01]  /*27d60*/  @!P3 IMAD.MOV.U32 R20, RZ, RZ, R40 ;  /* 0x000000ffff14b224 */ /* 0x000fe200078e0028 */
[----:B--2---:R-:W-:Y:S01]  /*27d70*/  @!P2 LEA R2, P0, R29, R35, 0x2 ;  /* 0x000000231d02a211 */ /* 0x004fe200078010ff */
[----:B------:R-:W-:Y:S01]  /*27d80*/  @!P4 IMAD.MOV.U32 R40, RZ, RZ, R43 ;  /* 0x000000ffff28c224 */ /* 0x000fe200078e002b */
[----:B------:R-:W-:-:S05]  /*27d90*/  @!P3 LEA.HI.X R9, R24, R36, R15, 0x2, P5 ;  /* 0x000000241809b211 */ /* 0x000fca00028f140f */
[----:B------:R-:W-:Y:S01]  /*27da0*/  @!P1 IMAD.MOV.U32 R43, RZ, RZ, R42 ;  /* 0x000000ffff2b9224 */ /* 0x000fe200078e002a */
[-C--:B------:R-:W-:Y:S01]  /*27db0*/  @!P2 LEA.HI.X R3, R29, R36.reuse, R0, 0x2, P0 ;  /* 0x000000241d03a211 */ /* 0x080fe200000f1400 */
[----:B------:R-:W-:Y:S01]  /*27dc0*/  @!P1 IMAD.MOV.U32 R42, RZ, RZ, R44 ;  /* 0x000000ffff2a9224 */ /* 0x000fe200078e002c */
[----:B------:R-:W-:Y:S02]  /*27dd0*/  ISETP.GE.AND P0, PT, R38, UR4, PT ;  /* 0x0000000426007c0c */ /* 0x000fe4000bf06270 */
[----:B------:R-:W-:Y:S01]  /*27de0*/  SHF.R.S32.HI R0, RZ, 0x1f, R25 ;  /* 0x0000001fff007819 */ /* 0x000fe20000011419 */
[----:B------:R1:W-:Y:S01]  /*27df0*/  @!P2 ST.E.64 desc[UR52][R2.64], R10 ;  /* 0x0000000a0200a985 */ /* 0x0003e2000c101b34 */
[C---:B------:R-:W-:Y:S02]  /*27e00*/  @!P4 LEA R12, P2, R25.reuse, R35, 0x2 ;  /* 0x00000023190cc211 */ /* 0x040fe400078410ff */
[----:B------:R-:W-:Y:S01]  /*27e10*/  SHF.R.S32.HI R15, RZ, 0x1f, R228 ;  /* 0x0000001fff0f7819 */ /* 0x000fe200000114e4 */
[----:B------:R2:W-:Y:S01]  /*27e20*/  @!P3 ST.E.64 desc[UR52][R8.64], R20 ;  /* 0x000000140800b985 */ /* 0x0005e2000c101b34 */
[----:B------:R-:W-:-:S02]  /*27e30*/  @!P4 LEA.HI.X R13, R25, R36, R0, 0x2, P2 ;  /* 0x00000024190dc211 */ /* 0x000fc400010f1400 */
[CC--:B------:R-:W-:Y:S02]  /*27e40*/  @!P1 LEA R14, P3, R228.reuse, R35.reuse, 0x2 ;  /* 0x00000023e40e9211 */ /* 0x0c0fe400078610ff */
[----:B------:R-:W-:Y:S01]  /*27e50*/  ISETP.GE.AND P2, PT, R89, UR4, PT ;  /* 0x0000000459007c0c */ /* 0x000fe2000bf46270 */
[----:B------:R-:W-:Y:S01]  /*27e60*/  @!P0 IMAD.MOV.U32 R44, RZ, RZ, R47 ;  /* 0x000000ffff2c8224 */ /* 0x000fe200078e002f */
[----:B------:R-:W-:Y:S01]  /*27e70*/  @!P1 LEA.HI.X R15, R228, R36, R15, 0x2, P3 ;  /* 0x00000024e40f9211 */ /* 0x000fe200018f140f */
[----:B------:R3:W-:Y:S01]  /*27e80*/  @!P4 ST.E.64 desc[UR52][R12.64], R40 ;  /* 0x000000280c00c985 */ /* 0x0007e2000c101b34 */
[----:B------:R-:W-:Y:S02]  /*27e90*/  ISETP.GE.AND P3, PT, R39, UR4, PT ;  /* 0x0000000427007c0c */ /* 0x000fe4000bf66270 */
[----:B------:R-:W-:Y:S01]  /*27ea0*/  @!P0 LEA R26, P5, R38, R35, 0x2 ;  /* 0x00000023261a8211 */ /* 0x000fe200078a10ff */
[----:B------:R4:W-:Y:S01]  /*27eb0*/  @!P1 ST.E.64 desc[UR52][R14.64], R42 ;  /* 0x0000002a0e009985 */ /* 0x0009e2000c101b34 */
[----:B------:R-:W-:-:S02]  /*27ec0*/  ISETP.GE.AND P4, PT, R88, UR4, PT ;  /* 0x0000000458007c0c */ /* 0x000fc4000bf86270 */
[-C--:B------:R-:W-:Y:S01]  /*27ed0*/  @!P0 LEA.HI.X R27, R38, R36.reuse, R62, 0x2, P5 ;  /* 0x00000024261b8211 */ /* 0x080fe200028f143e */
[C---:B------:R-:W-:Y:S01]  /*27ee0*/  VIADD R38, R216.reuse, 0x78 ;  /* 0x00000078d8267836 */ /* 0x040fe20000000000 */
[----:B------:R-:W-:Y:S01]  /*27ef0*/  IADD3 R62, R216, 0x70, RZ ;  /* 0x00000070d83e7810 */ /* 0x000fe20007ffe0ff */
[----:B------:R-:W-:Y:S01]  /*27f00*/  @!P2 IMAD.MOV.U32 R47, RZ, RZ, R46 ;  /* 0x000000ffff2fa224 */ /* 0x000fe200078e002e */
[CC--:B-1----:R-:W-:Y:S01]  /*27f10*/  @!P2 LEA R2, P1, R89.reuse, R35.reuse, 0x2 ;  /* 0x000000235902a211 */ /* 0x0c2fe200078210ff */
[----:B------:R1:W-:Y:S01]  /*27f20*/  @!P0 ST.E.64 desc[UR52][R26.64], R44 ;  /* 0x0000002c1a008985 */ /* 0x0003e2000c101b34 */
[----:B------:R-:W-:Y:S02]  /*27f30*/  ISETP.GE.AND P5, PT, R62, UR4, PT ;  /* 0x000000043e007c0c */ /* 0x000fe4000bfa6270 */
[----:B------:R-:W-:Y:S02]  /*27f40*/  ISETP.GE.AND P0, PT, R38, UR4, PT ;  /* 0x0000000426007c0c */ /* 0x000fe4000bf06270 */
[----:B------:R-:W-:Y:S01]  /*27f50*/  @!P2 LEA.HI.X R3, R89, R36, R100, 0x2, P1 ;  /* 0x000000245903a211 */ /* 0x000fe200008f1464 */
[----:B------:R-:W-:Y:S01]  /*27f60*/  VIADD R89, R216, 0x68 ;  /* 0x00000068d8597836 */ /* 0x000fe20000000000 */
[----:B--2---:R-:W-:-:S02]  /*27f70*/  @!P3 LEA R8, P1, R39, R35, 0x2 ;  /* 0x000000232708b211 */ /* 0x004fc400078210ff */
[----:B------:R-:W-:Y:S01]  /*27f80*/  @!P2 MOV R46, R48 ;  /* 0x00000030002ea202 */ /* 0x000fe20000000f00 */
[----:B------:R-:W-:Y:S01]  /*27f90*/  @!P3 IMAD.MOV.U32 R48, RZ, RZ, R51 ;  /* 0x000000ffff30b224 */ /* 0x000fe200078e0033 */
[----:B------:R-:W-:Y:S01]  /*27fa0*/  @!P3 LEA.HI.X R9, R39, R36, R63, 0x2, P1 ;  /* 0x000000242709b211 */ /* 0x000fe200008f143f */
[----:B------:R-:W-:Y:S01]  /*27fb0*/  VIADD R63, R216, 0x70 ;  /* 0x00000070d83f7836 */ /* 0x000fe20000000000 */
[-C--:B------:R-:W-:Y:S01]  /*27fc0*/  @!P4 LEA R10, P1, R88, R35.reuse, 0x2 ;  /* 0x00000023580ac211 */ /* 0x080fe200078210ff */
[----:B------:R-:W-:Y:S01]  /*27fd0*/  VIADD R39, R216, 0x78 ;  /* 0x00000078d8277836 */ /* 0x000fe20000000000 */
[----:B------:R1:W-:Y:S01]  /*27fe0*/  @!P2 ST.E.64 desc[UR52][R2.64], R46 ;  /* 0x0000002e0200a985 */ /* 0x0003e2000c101b34 */
[----:B------:R-:W-:Y:S02]  /*27ff0*/  SHF.R.S32.HI R89, RZ, 0x1f, R89 ;  /* 0x0000001fff597819 */ /* 0x000fe40000011459 */
[----:B---3--:R-:W-:Y:S01]  /*28000*/  @!P5 LEA R12, P2, R62, R35, 0x2 ;  /* 0x000000233e0cd211 */ /* 0x008fe200078410ff */
[----:B------:R1:W-:Y:S01]  /*28010*/  @!P3 ST.E.64 desc[UR52][R8.64], R48 ;  /* 0x000000300800b985 */ /* 0x0003e2000c101b34 */
[----:B------:R-:W-:-:S02]  /*28020*/  SHF.R.S32.HI R63, RZ, 0x1f, R63 ;  /* 0x0000001fff3f7819 */ /* 0x000fc4000001143f */
[----:B----4-:R-:W-:Y:S02]  /*28030*/  @!P0 LEA R14, P3, R38, R35, 0x2 ;  /* 0x00000023260e8211 */ /* 0x010fe400078610ff */
[----:B------:R-:W-:Y:S02]  /*28040*/  SHF.R.S32.HI R39, RZ, 0x1f, R39 ;  /* 0x0000001fff277819 */ /* 0x000fe40000011427 */
[----:B------:R-:W-:Y:S01]  /*28050*/  @!P4 MOV R51, R50 ;  /* 0x000000320033c202 */ /* 0x000fe20000000f00 */
[----:B------:R-:W-:Y:S01]  /*28060*/  @!P4 IMAD.MOV.U32 R50, RZ, RZ, R82 ;  /* 0x000000ffff32c224 */ /* 0x000fe200078e0052 */
[-C--:B------:R-:W-:Y:S01]  /*28070*/  @!P4 LEA.HI.X R11, R88, R36.reuse, R89, 0x2, P1 ;  /* 0x00000024580bc211 */ /* 0x080fe200008f1459 */
[----:B------:R-:W-:Y:S01]  /*28080*/  @!P5 IMAD.MOV.U32 R82, RZ, RZ, R85 ;  /* 0x000000ffff52d224 */ /* 0x000fe200078e0055 */
[-C--:B------:R-:W-:Y:S01]  /*28090*/  @!P5 LEA.HI.X R13, R62, R36.reuse, R63, 0x2, P2 ;  /* 0x000000243e0dd211 */ /* 0x080fe200010f143f */
[----:B------:R-:W-:Y:S01]  /*280a0*/  @!P0 IMAD.MOV.U32 R85, RZ, RZ, R84 ;  /* 0x000000ffff558224 */ /* 0x000fe200078e0054 */
[----:B------:R-:W-:Y:S01]  /*280b0*/  @!P0 LEA.HI.X R15, R38, R36, R39, 0x2, P3 ;  /* 0x00000024260f8211 */ /* 0x000fe200018f1427 */
[----:B------:R-:W-:Y:S01]  /*280c0*/  @!P0 IMAD.MOV.U32 R84, RZ, RZ, R86 ;  /* 0x000000ffff548224 */ /* 0x000fe200078e0056 */
[----:B------:R1:W-:Y:S04]  /*280d0*/  @!P4 ST.E.64 desc[UR52][R10.64], R50 ;  /* 0x000000320a00c985 */ /* 0x0003e8000c101b34 */
[----:B------:R1:W-:Y:S04]  /*280e0*/  @!P5 ST.E.64 desc[UR52][R12.64], R82 ;  /* 0x000000520c00d985 */ /* 0x0003e8000c101b34 */
[----:B------:R1:W-:Y:S02]  /*280f0*/  @!P0 ST.E.64 desc[UR52][R14.64], R84 ;  /* 0x000000540e008985 */ /* 0x0003e4000c101b34 */
.L_x_2890:
[----:B------:R-:W-:Y:S05]  /*28100*/  BSYNC B1 ;  /* 0x0000000000017941 */ /* 0x000fea0003800000 */
.L_x_2889:
[----:B------:R-:W-:-:S03]  /*28110*/  UMOV UR4, 0xffffffff ;  /* 0xffffffff00047882 */ /* 0x000fc60000000000 */
[----:B------:R-:W-:Y:S05]  /*28120*/  BRA.DIV UR4, `(.L_x_2891) ;  /* 0x000000d204887947 */ /* 0x000fea000b800000 */
[----:B------:R3:W4:Y:S04]  /*28130*/  SHFL.IDX PT, R0, R37, 0x1, 0x1c1f ;  /* 0x003c1f0025007f89 */ /* 0x00072800000e0000 */
[----:B-1----:R3:W1:Y:S02]  /*28140*/  SHFL.IDX PT, R14, R32, 0x1, 0x1c1f ;  /* 0x003c1f00200e7f89 */ /* 0x00266400000e0000 */
.L_x_3181:
[----:B------:R-:W-:-:S13]  /*28150*/  ISETP.GE.AND P0, PT, R34, R103, PT ;  /* 0x000000672200720c */ /* 0x000fda0003f06270 */
[----:B------:R-:W-:Y:S05]  /*28160*/  @P0 BRA `(.L_x_2887) ;  /* 0x0000001000e00947 */ /* 0x000fea0003800000 */
[----:B------:R-:W-:Y:S01]  /*28170*/  ULDC UR4, c[0x0][0xac8] ;  /* 0x0002b20000047ab9 */ /* 0x000fe20000000800 */
[----:B------:R-:W-:Y:S01]  /*28180*/  SHF.R.S32.HI R2, RZ, 0x1f, R33 ;  /* 0x0000001fff027819 */ /* 0x000fe20000011421 */
[C---:B--2---:R-:W-:Y:S01]  /*28190*/  VIADD R35, R216.reuse, 0x58 ;  /* 0x00000058d8237836 */ /* 0x044fe20000000000 */
[C---:B------:R-:W-:Y:S01]  /*281a0*/  ISETP.GE.AND P0, PT, R216.reuse, UR4, PT ;  /* 0x00000004d8007c0c */ /* 0x040fe2000bf06270 */
[C---:B------:R-:W-:Y:S01]  /*281b0*/  VIADD R40, R216.reuse, 0x50 ;  /* 0x00000050d8287836 */ /* 0x040fe20000000000 */
[----:B------:R-:W-:Y:S01]  /*281c0*/  ISETP.GE.AND P1, PT, R33, UR4, PT ;  /* 0x0000000421007c0c */ /* 0x000fe2000bf26270 */
[C---:B------:R-:W-:Y:S01]  /*281d0*/  VIADD R36, R216.reuse, 0x68 ;  /* 0x00000068d8247836 */ /* 0x040fe20000000000 */
[----:B------:R-:W-:Y:S01]  /*281e0*/  ISETP.GE.AND P2, PT, R229, UR4, PT ;  /* 0x00000004e5007c0c */ /* 0x000fe2000bf46270 */
[----:B0--3--:R-:W-:Y:S01]  /*281f0*/  VIADD R37, R216, 0x58 ;  /* 0x00000058d8257836 */ /* 0x009fe20000000000 */
[----:B------:R-:W-:Y:S02]  /*28200*/  ISETP.GE.AND P5, PT, R31, UR4, PT ;  /* 0x000000041f007c0c */ /* 0x000fe4000bfa6270 */
[----:B------:R-:W-:-:S02]  /*28210*/  SHF.R.S32.HI R4, RZ, 0x1f, R229 ;  /* 0x0000001fff047819 */ /* 0x000fc400000114e5 */
[----:B------:R-:W-:Y:S02]  /*28220*/  SHF.R.S32.HI R3, RZ, 0x1f, R31 ;  /* 0x0000001fff037819 */ /* 0x000fe4000001141f */
[----:B------:R-:W-:Y:S01]  /*28230*/  SHF.R.S32.HI R27, RZ, 0x1f, R30 ;  /* 0x0000001fff1b7819 */ /* 0x000fe2000001141e */
[----:B------:R-:W-:Y:S01]  /*28240*/  @!P0 IMAD.MOV.U32 R86, RZ, RZ, R52 ;  /* 0x000000ffff568224 */ /* 0x000fe200078e0034 */
[----:B----4-:R-:W-:Y:S02]  /*28250*/  @!P0 MOV R15, R0 ;  /* 0x00000000000f8202 */ /* 0x010fe40000000f00 */
[C---:B-1----:R-:W-:Y:S02]  /*28260*/  @!P1 LEA R12, P3, R33.reuse, R14, 0x2 ;  /* 0x0000000e210c9211 */ /* 0x042fe400078610ff */
[C---:B------:R-:W-:Y:S01]  /*28270*/  IADD3 R39, R216.reuse, 0x50, RZ ;  /* 0x00000050d8277810 */ /* 0x040fe20007ffe0ff */
[----:B------:R-:W-:Y:S01]  /*28280*/  @!P0 IMAD.WIDE R8, R216, 0x4, R14 ;  /* 0x00000004d8088825 */ /* 0x000fe200078e020e */
[----:B------:R-:W-:-:S02]  /*28290*/  @!P1 LEA.HI.X R13, R33, R0, R2, 0x2, P3 ;  /* 0x00000000210d9211 */ /* 0x000fc400018f1402 */
[C---:B------:R-:W-:Y:S02]  /*282a0*/  @!P2 LEA R10, P3, R229.reuse, R14, 0x2 ;  /* 0x0000000ee50aa211 */ /* 0x040fe400078610ff */
[----:B------:R0:W-:Y:S01]  /*282b0*/  @!P0 ST.E.64 desc[UR52][R8.64], R86 ;  /* 0x0000005608008985 */ /* 0x0001e2000c101b34 */
[----:B------:R-:W-:Y:S02]  /*282c0*/  ISETP.GE.AND P0, PT, R30, UR4, PT ;  /* 0x000000041e007c0c */ /* 0x000fe4000bf06270 */
[----:B------:R-:W-:Y:S02]  /*282d0*/  @!P2 LEA.HI.X R11, R229, R0, R4, 0x2, P3 ;  /* 0x00000000e50ba211 */ /* 0x000fe400018f1404 */
[----:B------:R-:W-:Y:S02]  /*282e0*/  ISETP.GE.AND P3, PT, R28, UR4, PT ;  /* 0x000000041c007c0c */ /* 0x000fe4000bf66270 */
[----:B------:R-:W-:Y:S02]  /*282f0*/  @!P5 LEA R2, P4, R31, R14, 0x2 ;  /* 0x0000000e1f02d211 */ /* 0x000fe400078810ff */
[----:B------:R-:W-:-:S02]  /*28300*/  SHF.R.S32.HI R15, RZ, 0x1f, R28 ;  /* 0x0000001fff0f7819 */ /* 0x000fc4000001141c */
[----:B------:R-:W-:Y:S02]  /*28310*/  @!P5 LEA.HI.X R3, R31, R0, R3, 0x2, P4 ;  /* 0x000000001f03d211 */ /* 0x000fe400020f1403 */
[----:B------:R-:W-:Y:S01]  /*28320*/  SHF.R.S32.HI R4, RZ, 0x1f, R29 ;  /* 0x0000001fff047819 */ /* 0x000fe2000001141d */
[----:B0-----:R-:W-:Y:S01]  /*28330*/  @!P2 IMAD.MOV.U32 R8, RZ, RZ, R53 ;  /* 0x000000ffff08a224 */ /* 0x001fe200078e0035 */
[C---:B------:R-:W-:Y:S01]  /*28340*/  IADD3 R38, R216.reuse, 0x60, RZ ;  /* 0x00000060d8267810 */ /* 0x040fe20007ffe0ff */
[----:B------:R-:W-:Y:S01]  /*28350*/  @!P2 IMAD.MOV.U32 R9, RZ, RZ, R90 ;  /* 0x000000ffff09a224 */ /* 0x000fe200078e005a */
[----:B------:R-:W-:Y:S02]  /*28360*/  IADD3 R32, R216, 0x70, RZ ;  /* 0x00000070d8207810 */ /* 0x000fe40007ffe0ff */
[----:B------:R-:W-:Y:S02]  /*28370*/  @!P3 LEA R20, P4, R28, R14, 0x2 ;  /* 0x0000000e1c14b211 */ /* 0x000fe400078810ff */
[----:B------:R0:W-:Y:S01]  /*28380*/  @!P2 ST.E.64 desc[UR52][R10.64], R8 ;  /* 0x000000080a00a985 */ /* 0x0001e2000c101b34 */
[----:B------:R-:W-:-:S02]  /*28390*/  ISETP.GE.AND P2, PT, R29, UR4, PT ;  /* 0x000000041d007c0c */ /* 0x000fc4000bf46270 */
[----:B------:R-:W-:Y:S02]  /*283a0*/  @!P3 LEA.HI.X R21, R28, R0, R15, 0x2, P4 ;  /* 0x000000001c15b211 */ /* 0x000fe400020f140f */
[----:B------:R-:W-:Y:S02]  /*283b0*/  SHF.R.S32.HI R15, RZ, 0x1f, R228 ;  /* 0x0000001fff0f7819 */ /* 0x000fe400000114e4 */
[----:B------:R-:W-:Y:S02]  /*283c0*/  SHF.R.S32.HI R40, RZ, 0x1f, R40 ;  /* 0x0000001fff287819 */ /* 0x000fe40000011428 */
[----:B------:R-:W-:Y:S01]  /*283d0*/  SHF.R.S32.HI R37, RZ, 0x1f, R37 ;  /* 0x0000001fff257819 */ /* 0x000fe20000011425 */
[----:B0-----:R-:W-:Y:S01]  /*283e0*/  @!P1 IMAD.MOV.U32 R8, RZ, RZ, R56 ;  /* 0x000000ffff089224 */ /* 0x001fe200078e0038 */
[----:B------:R-:W-:Y:S01]  /*283f0*/  @!P1 MOV R9, R54 ;  /* 0x0000003600099202 */ /* 0x000fe20000000f00 */
[----:B------:R-:W-:Y:S02]  /*28400*/  @!P5 IMAD.MOV.U32 R54, RZ, RZ, R57 ;  /* 0x000000ffff36d224 */ /* 0x000fe400078e0039 */
[----:B------:R-:W-:-:S02]  /*28410*/  @!P2 LEA R10, P4, R29, R14, 0x2 ;  /* 0x0000000e1d0aa211 */ /* 0x000fc400078810ff */
[----:B------:R0:W-:Y:S01]  /*28420*/  @!P1 ST.E.64 desc[UR52][R12.64], R8 ;  /* 0x000000080c009985 */ /* 0x0001e2000c101b34 */
[----:B------:R-:W-:Y:S02]  /*28430*/  ISETP.GE.AND P1, PT, R24, UR4, PT ;  /* 0x0000000418007c0c */ /* 0x000fe4000bf26270 */
[----:B------:R-:W-:Y:S01]  /*28440*/  @!P2 LEA.HI.X R11, R29, R0, R4, 0x2, P4 ;  /* 0x000000001d0ba211 */ /* 0x000fe200020f1404 */
[----:B------:R1:W-:Y:S01]  /*28450*/  @!P5 ST.E.64 desc[UR52][R2.64], R54 ;  /* 0x000000360200d985 */ /* 0x0003e2000c101b34 */
[C---:B------:R-:W-:Y:S02]  /*28460*/  @!P0 LEA R26, P5, R30.reuse, R14, 0x2 ;  /* 0x0000000e1e1a8211 */ /* 0x040fe400078a10ff */
[----:B------:R-:W-:Y:S02]  /*28470*/  SHF.R.S32.HI R4, RZ, 0x1f, R25 ;  /* 0x0000001fff047819 */ /* 0x000fe40000011419 */
[----:B------:R-:W-:Y:S02]  /*28480*/  @!P0 LEA.HI.X R27, R30, R0, R27, 0x2, P5 ;  /* 0x000000001e1b8211 */ /* 0x000fe400028f141b */
[----:B------:R-:W-:-:S02]  /*28490*/  ISETP.GE.AND P5, PT, R25, UR4, PT ;  /* 0x0000000419007c0c */ /* 0x000fc4000bfa6270 */
[----:B0-----:R-:W-:Y:S02]  /*284a0*/  SHF.R.S32.HI R9, RZ, 0x1f, R24 ;  /* 0x0000001fff097819 */ /* 0x001fe40000011418 */
[C---:B------:R-:W-:Y:S01]  /*284b0*/  @!P1 LEA R8, P4, R24.reuse, R14, 0x2 ;  /* 0x0000000e18089211 */ /* 0x040fe200078810ff */
[----:B-1----:R-:W-:Y:S02]  /*284c0*/  @!P3 IMAD.MOV.U32 R2, RZ, RZ, R60 ;  /* 0x000000ffff02b224 */ /* 0x002fe400078e003c */
[----:B------:R-:W-:Y:S01]  /*284d0*/  @!P3 IMAD.MOV.U32 R3, RZ, RZ, R58 ;  /* 0x000000ffff03b224 */ /* 0x000fe200078e003a */
[----:B------:R-:W-:Y:S01]  /*284e0*/  @!P1 LEA.HI.X R9, R24, R0, R9, 0x2, P4 ;  /* 0x0000000018099211 */ /* 0x000fe200020f1409 */
[----:B------:R-:W-:-:S04]  /*284f0*/  @!P0 IMAD.MOV.U32 R58, RZ, RZ, R61 ;  /* 0x000000ffff3a8224 */ /* 0x000fc800078e003d */
[C---:B------:R-:W-:Y:S01]  /*28500*/  @!P5 LEA R12, P4, R25.reuse, R14, 0x2 ;  /* 0x0000000e190cd211 */ /* 0x040fe200078810ff */
[----:B------:R0:W-:Y:S01]  /*28510*/  @!P3 ST.E.64 desc[UR52][R20.64], R2 ;  /* 0x000000021400b985 */ /* 0x0001e2000c101b34 */
[----:B------:R-:W-:Y:S02]  /*28520*/  ISETP.GE.AND P3, PT, R228, UR4, PT ;  /* 0x00000004e4007c0c */ /* 0x000fe4000bf66270 */
[----:B------:R-:W-:Y:S01]  /*28530*/  @!P5 LEA.HI.X R13, R25, R0, R4, 0x2, P4 ;  /* 0x00000000190dd211 */ /* 0x000fe200020f1404 */
[----:B------:R-:W-:Y:S01]  /*28540*/  @!P0 ST.E.64 desc[UR52][R26.64], R58 ;  /* 0x0000003a1a008985 */ /* 0x000fe2000c101b34 */
[----:B------:R-:W-:Y:S02]  /*28550*/  ISETP.GE.AND P0, PT, R39, UR4, PT ;  /* 0x0000000427007c0c */ /* 0x000fe4000bf06270 */
[----:B------:R-:W-:Y:S01]  /*28560*/  ISETP.GE.AND P4, PT, R38, UR4, PT ;  /* 0x0000000426007c0c */ /* 0x000fe2000bf86270 */
[----:B0-----:R-:W-:Y:S02]  /*28570*/  @!P2 IMAD.MOV.U32 R2, RZ, RZ, R70 ;  /* 0x000000ffff02a224 */ /* 0x001fe400078e0046 */
[----:B------:R-:W-:-:S02]  /*28580*/  @!P2 IMAD.MOV.U32 R3, RZ, RZ, R68 ;  /* 0x000000ffff03a224 */ /* 0x000fc400078e0044 */
[----:B------:R-:W-:-:S06]  /*28590*/  @!P1 IMAD.MOV.U32 R68, RZ, RZ, R71 ;  /* 0x000000ffff449224 */ /* 0x000fcc00078e0047 */
[----:B------:R-:W-:Y:S01]  /*285a0*/  @!P0 IMAD.MOV.U32 R77, RZ, RZ, R76 ;  /* 0x000000ffff4d8224 */ /* 0x000fe200078e004c */
[----:B------:R0:W-:Y:S01]  /*285b0*/  @!P2 ST.E.64 desc[UR52][R10.64], R2 ;  /* 0x000000020a00a985 */ /* 0x0001e2000c101b34 */
[C---:B------:R-:W-:Y:S01]  /*285c0*/  @!P3 LEA R20, P2, R228.reuse, R14, 0x2 ;  /* 0x0000000ee414b211 */ /* 0x040fe200078410ff */
[----:B------:R-:W-:Y:S02]  /*285d0*/  @!P0 IMAD.MOV.U32 R76, RZ, RZ, R92 ;  /* 0x000000ffff4c8224 */ /* 0x000fe400078e005c */
[----:B------:R1:W-:Y:S01]  /*285e0*/  @!P1 ST.E.64 desc[UR52][R8.64], R68 ;  /* 0x0000004408009985 */ /* 0x0003e2000c101b34 */
[----:B------:R-:W-:Y:S02]  /*285f0*/  ISETP.GE.AND P1, PT, R35, UR4, PT ;  /* 0x0000000423007c0c */ /* 0x000fe4000bf26270 */
[----:B------:R-:W-:Y:S01]  /*28600*/  @!P3 LEA.HI.X R21, R228, R0, R15, 0x2, P2 ;  /* 0x00000000e415b211 */ /* 0x000fe200010f140f */
[----:B0-----:R-:W-:Y:S01]  /*28610*/  @!P5 IMAD.MOV.U32 R2, RZ, RZ, R74 ;  /* 0x000000ffff02d224 */ /* 0x001fe200078e004a */
[----:B------:R-:W-:Y:S01]  /*28620*/  @!P0 LEA R10, P2, R39, R14, 0x2 ;  /* 0x0000000e270a8211 */ /* 0x000fe200078410ff */
[----:B------:R-:W-:-:S02]  /*28630*/  @!P5 IMAD.MOV.U32 R3, RZ, RZ, R72 ;  /* 0x000000ffff03d224 */ /* 0x000fc400078e0048 */
[----:B------:R-:W-:Y:S01]  /*28640*/  @!P3 IMAD.MOV.U32 R72, RZ, RZ, R75 ;  /* 0x000000ffff48b224 */ /* 0x000fe200078e004b */
[----:B------:R-:W-:Y:S01]  /*28650*/  @!P0 LEA.HI.X R11, R39, R0, R40, 0x2, P2 ;  /* 0x00000000270b8211 */ /* 0x000fe200010f1428 */
[----:B------:R-:W-:Y:S01]  /*28660*/  VIADD R39, R216, 0x60 ;  /* 0x00000060d8277836 */ /* 0x000fe20000000000 */
[----:B------:R0:W-:Y:S01]  /*28670*/  @!P5 ST.E.64 desc[UR52][R12.64], R2 ;  /* 0x000000020c00d985 */ /* 0x0001e2000c101b34 */
[----:B------:R-:W-:Y:S02]  /*28680*/  ISETP.GE.AND P5, PT, R36, UR4, PT ;  /* 0x0000000424007c0c */ /* 0x000fe4000bfa6270 */
[C---:B-1----:R-:W-:Y:S01]  /*28690*/  @!P1 LEA R8, P2, R35.reuse, R14, 0x2 ;  /* 0x0000000e23089211 */ /* 0x042fe200078410ff */
[----:B------:R1:W-:Y:S01]  /*286a0*/  @!P3 ST.E.64 desc[UR52][R20.64], R72 ;  /* 0x000000481400b985 */ /* 0x0003e2000c101b34 */
[----:B------:R-:W-:Y:S02]  /*286b0*/  ISETP.GE.AND P3, PT, R32, UR4, PT ;  /* 0x0000000420007c0c */ /* 0x000fe4000bf66270 */
[----:B------:R-:W-:Y:S01]  /*286c0*/  @!P1 LEA.HI.X R9, R35, R0, R37, 0x2, P2 ;  /* 0x0000000023099211 */ /* 0x000fe200010f1425 */
[C---:B------:R-:W-:Y:S01]  /*286d0*/  VIADD R37, R216.reuse, 0x68 ;  /* 0x00000068d8257836 */ /* 0x040fe20000000000 */
[----:B------:R-:W-:Y:S01]  /*286e0*/  @!P1 MOV R90, R93 ;  /* 0x0000005d005a9202 */ /* 0x000fe20000000f00 */
[----:B------:R-:W-:Y:S01]  /*286f0*/  VIADD R35, R216, 0x70 ;  /* 0x00000070d8237836 */ /* 0x000fe20000000000 */
[----:B------:R2:W-:Y:S01]  /*28700*/  @!P0 ST.E.64 desc[UR52][R10.64], R76 ;  /* 0x0000004c0a008985 */ /* 0x0005e2000c101b34 */
[----:B------:R-:W-:-:S02]  /*28710*/  SHF.R.S32.HI R39, RZ, 0x1f, R39 ;  /* 0x0000001fff277819 */ /* 0x000fc40000011427 */
[-C--:B0-----:R-:W-:Y:S01]  /*28720*/  @!P4 LEA R12, P0, R38, R14.reuse, 0x2 ;  /* 0x0000000e260cc211 */ /* 0x081fe200078010ff */
[----:B------:R2:W-:Y:S01]  /*28730*/  @!P1 ST.E.64 desc[UR52][R8.64], R90 ;  /* 0x0000005a08009985 */ /* 0x0005e2000c101b34 */
[----:B------:R-:W-:Y:S01]  /*28740*/  SHF.R.S32.HI R37, RZ, 0x1f, R37 ;  /* 0x0000001fff257819 */ /* 0x000fe20000011425 */
[----:B------:R-:W-:Y:S01]  /*28750*/  @!P4 IMAD.MOV.U32 R2, RZ, RZ, R96 ;  /* 0x000000ffff02c224 */ /* 0x000fe200078e0060 */
[-C--:B-1----:R-:W-:Y:S02]  /*28760*/  @!P5 LEA R20, P1, R36, R14.reuse, 0x2 ;  /* 0x0000000e2414d211 */ /* 0x082fe400078210ff */
[----:B------:R-:W-:Y:S02]  /*28770*/  @!P3 LEA R24, P2, R32, R14, 0x2 ;  /* 0x0000000e2018b211 */ /* 0x000fe400078410ff */
[----:B------:R-:W-:Y:S02]  /*28780*/  SHF.R.S32.HI R35, RZ, 0x1f, R35 ;  /* 0x0000001fff237819 */ /* 0x000fe40000011423 */
[----:B------:R-:W-:-:S02]  /*28790*/  @!P4 LEA.HI.X R13, R38, R0, R39, 0x2, P0 ;  /* 0x00000000260dc211 */ /* 0x000fc400000f1427 */
[----:B------:R-:W-:Y:S01]  /*287a0*/  @!P4 MOV R3, R94 ;  /* 0x0000005e0003c202 */ /* 0x000fe20000000f00 */
[----:B------:R-:W-:Y:S01]  /*287b0*/  @!P5 IMAD.MOV.U32 R94, RZ, RZ, R97 ;  /* 0x000000ffff5ed224 */ /* 0x000fe200078e0061 */
[-C--:B------:R-:W-:Y:S02]  /*287c0*/  @!P5 LEA.HI.X R21, R36, R0.reuse, R37, 0x2, P1 ;  /* 0x000000002415d211 */ /* 0x080fe400008f1425 */
[----:B------:R-:W-:Y:S01]  /*287d0*/  @!P3 LEA.HI.X R25, R32, R0, R35, 0x2, P2 ;  /* 0x000000002019b211 */ /* 0x000fe200010f1423 */
[----:B------:R2:W-:Y:S01]  /*287e0*/  @!P4 ST.E.64 desc[UR52][R12.64], R2 ;  /* 0x000000020c00c985 */ /* 0x0005e2000c101b34 */
[----:B------:R-:W-:-:S03]  /*287f0*/  VIADD R32, R216, 0x78 ;  /* 0x00000078d8207836 */ /* 0x000fc60000000000 */
[----:B------:R2:W-:Y:S02]  /*28800*/  @!P5 ST.E.64 desc[UR52][R20.64], R94 ;  /* 0x0000005e1400d985 */ /* 0x0005e4000c101b34 */
[----:B------:R-:W-:Y:S02]  /*28810*/  ISETP.GE.AND P0, PT, R32, UR4, PT ;  /* 0x0000000420007c0c */ /* 0x000fe4000bf06270 */
[----:B------:R2:W-:Y:S11]  /*28820*/  @!P3 ST.E.64 desc[UR52][R24.64], R64 ;  /* 0x000000401800b985 */ /* 0x0005f6000c101b34 */
[----:B------:R-:W-:Y:S05]  /*28830*/  @P0 BRA `(.L_x_2887) ;  /* 0x0000000c002c0947 */ /* 0x000fea0003800000 */
[----:B------:R-:W-:Y:S01]  /*28840*/  VIADD R35, R216, 0x78 ;  /* 0x00000078d8237836 */ /* 0x000fe20000000000 */
[----:B------:R-:W-:-:S04]  /*28850*/  LEA R14, P0, R32, R14, 0x2 ;  /* 0x0000000e200e7211 */ /* 0x000fc800078010ff */
[----:B------:R-:W-:-:S04]  /*28860*/  SHF.R.S32.HI R35, RZ, 0x1f, R35 ;  /* 0x0000001fff237819 */ /* 0x000fc80000011423 */
[----:B------:R-:W-:-:S05]  /*28870*/  LEA.HI.X R15, R32, R0, R35, 0x2, P0 ;  /* 0x00000000200f7211 */ /* 0x000fca00000f1423 */
[----:B------:R0:W-:Y:S01]  /*28880*/  ST.E.64 desc[UR52][R14.64], R66 ;  /* 0x000000420e007985 */ /* 0x0001e2000c101b34 */
[----:B------:R-:W-:Y:S05]  /*28890*/  BRA `(.L_x_2887) ;  /* 0x0000000c00147947 */ /* 0x000fea0003800000 */
.L_x_2873:
        /* <DEDUP_REMOVED lines=11> */
[----:B---3--:R-:W-:-:S04]  /*28950*/  IMAD.U32 R4, RZ, RZ, UR4 ;  /* 0x00000004ff047e24 */ /* 0x008fc8000f8e00ff */
[----:B------:R-:W-:-:S04]  /*28960*/  @P1 IADD3 R8, P2, R225, UR6, RZ ;  /* 0x00000006e1081c10 */ /* 0x000fc8000ff5e0ff */
[----:B------:R-:W-:Y:S01]  /*28970*/  @P1 IADD3.X R9, R226, UR7, RZ, P2, !PT ;  /* 0x00000007e2091c10 */ /* 0x000fe200097fe4ff */
[----:B------:R3:W5:Y:S04]  /*28980*/  @P0 LDG.E R21, desc[UR52][R2.64] ;  /* 0x0000003402150981 */ /* 0x000768000c1e1900 */
[----:B------:R3:W5:Y:S01]  /*28990*/  @P1 LDG.E R4, desc[UR52][R8.64] ;  /* 0x0000003408041981 */ /* 0x000762000c1e1900 */
[----:B--2---:R-:W-:Y:S02]  /*289a0*/  ISETP.GT.AND P2, PT, R224, 0x1, PT ;  /* 0x00000001e000780c */ /* 0x004fe40003f44270 */
[----:B----4-:R-:W-:-:S04]  /*289b0*/  IADD3 R26, R10, -0x80, RZ ;  /* 0xffffff800a1a7810 */ /* 0x010fc80007ffe0ff */
[----:B------:R-:W-:Y:S01]  /*289c0*/  ISETP.GT.AND P3, PT, R26, 0x7f, PT ;  /* 0x0000007f1a00780c */ /* 0x000fe20003f64270 */
[----:B---3--:R-:W-:-:S12]  /*289d0*/  @P1 BRA `(.L_x_2892) ;  /* 0x0000000000101947 */ /* 0x008fd80003800000 */
[----:B------:R-:W-:Y:S05]  /*289e0*/  @!P0 BRA `(.L_x_2892) ;  /* 0x00000000000c8947 */ /* 0x000fea0003800000 */
[----:B------:R-:W2:Y:S04]  /*289f0*/  LDG.E R9, desc[UR52][R2.64] ;  /* 0x0000003402097981 */ /* 0x000ea8000c1e1900 */
[----:B-----5:R-:W2:Y:S02]  /*28a00*/  LDG.E R4, desc[UR52][R2.64+0x4] ;  /* 0x0000043402047981 */ /* 0x020ea4000c1e1900 */
[----:B--2---:R-:W-:-:S07]  /*28a10*/  IMAD.IADD R4, R4, 0x1, -R9 ;  /* 0x0000000104047824 */ /* 0x004fce00078e0a09 */
.L_x_2892:
[----:B------:R-:W-:Y:S01]  /*28a20*/  BSSY B1, `(.L_x_2893) ;  /* 0x0000036000017945 */ /* 0x000fe20003800000 */
[----:B------:R-:W-:Y:S02]  /*28a30*/  SEL R27, R220, RZ, !P0 ;  /* 0x000000ffdc1b7207 */ /* 0x000fe40004000000 */
[----:B------:R-:W-:Y:S02]  /*28a40*/  SEL R227, R227, RZ, !P0 ;  /* 0x000000ffe3e37207 */ /* 0x000fe40004000000 */
[----:B-----5:R-:W-:Y:S01]  /*28a50*/  SHF.R.S32.HI R20, RZ, 0x1f, R21 ;  /* 0x0000001fff147819 */ /* 0x020fe20000011415 */
[----:B------:R-:W-:Y:S06]  /*28a60*/  @P3 BRA `(.L_x_2894) ;  /* 0x0000000000c43947 */ /* 0x000fec0003800000 */
[----:B------:R-:W2:Y:S01]  /*28a70*/  LDC R31, c[0x0][0xbe8] ;  /* 0x0002fa00ff1f7b82 */ /* 0x000ea20000000800 */
[----:B------:R-:W-:Y:S01]  /*28a80*/  IADD3 R29, R214, -0x80, R10 ;  /* 0xffffff80d61d7810 */ /* 0x000fe20007ffe00a */
[----:B--2---:R-:W-:-:S05]  /*28a90*/  IMAD R0, R4, R31, RZ ;  /* 0x0000001f04007224 */ /* 0x004fca00078e02ff */
[----:B------:R-:W-:-:S13]  /*28aa0*/  ISETP.GE.AND P0, PT, R29, R0, PT ;  /* 0x000000001d00720c */ /* 0x000fda0003f06270 */
[----:B------:R-:W-:Y:S05]  /*28ab0*/  @P0 BRA `(.L_x_2894) ;  /* 0x0000000000b00947 */ /* 0x000fea0003800000 */
[----:B------:R-:W2:Y:S01]  /*28ac0*/  LDL.LU R28, [R1] ;  /* 0x00000000011c7983 */ /* 0x000ea20000300800 */
[----:B------:R-:W-:Y:S01]  /*28ad0*/  IMAD.MOV.U32 R0, RZ, RZ, 0x9b8 ;  /* 0x000009b8ff007424 */ /* 0x000fe200078e00ff */
[----:B------:R-:W-:Y:S01]  /*28ae0*/  ISETP.GT.AND P3, PT, R224, 0x1, PT ;  /* 0x00000001e000780c */ /* 0x000fe20003f64270 */
[----:B------:R-:W3:Y:S01]  /*28af0*/  LDC.64 R32, c[0x0][0xba8] ;  /* 0x0002ea00ff207b82 */ /* 0x000ee20000000a00 */
[----:B------:R-:W-:Y:S01]  /*28b00*/  ISETP.NE.AND P0, PT, R31, 0x1, PT ;  /* 0x000000011f00780c */ /* 0x000fe20003f05270 */
[----:B------:R-:W-:Y:S01]  /*28b10*/  IMAD.MOV.U32 R25, RZ, RZ, R29 ;  /* 0x000000ffff197224 */ /* 0x000fe200078e001d */
[----:B------:R-:W-:-:S05]  /*28b20*/  SEL R24, R0, 0x978, P3 ;  /* 0x0000097800187807 */ /* 0x000fca0001800000 */
[----:B------:R-:W4:Y:S08]  /*28b30*/  LDC.64 R10, c[0x0][R24+0x220] ;  /* 0x00008800180a7b82 */ /* 0x000f300000000a00 */
[----:B------:R-:W5:Y:S08]  /*28b40*/  LDC.64 R2, c[0x0][R24+0x218] ;  /* 0x0000860018027b82 */ /* 0x000f700000000a00 */
[----:B------:R-:W0:Y:S08]  /*28b50*/  LDC.64 R12, c[0x0][R24+0x228] ;  /* 0x00008a00180c7b82 */ /* 0x000e300000000a00 */
[----:B------:R-:W1:Y:S08]  /*28b60*/  LDC.64 R8, c[0x0][R24+0x210] ;  /* 0x0000840018087b82 */ /* 0x000e700000000a00 */
[----:B------:R-:W5:Y:S08]  /*28b70*/  @P0 LDC R0, c[0x0][0xbec] ;  /* 0x0002fb00ff000b82 */ /* 0x000f700000000800 */
[----:B------:R-:W0:Y:S01]  /*28b80*/  @P0 LDC R37, c[0x0][0xbf0] ;  /* 0x0002fc00ff250b82 */ /* 0x000e220000000800 */
[----:B----4-:R-:W-:-:S07]  /*28b90*/  IMAD R11, R11, R27, RZ ;  /* 0x0000001b0b0b7224 */ /* 0x010fce00078e02ff */
[----:B---3--:R-:W3:Y:S01]  /*28ba0*/  @!P3 LDC R32, c[0x0][0xb50] ;  /* 0x0002d400ff20bb82 */ /* 0x008ee20000000800 */
[----:B------:R-:W-:Y:S02]  /*28bb0*/  IMAD R11, R10, R227, R11 ;  /* 0x000000e30a0b7224 */ /* 0x000fe400078e020b */
[----:B-----5:R-:W-:-:S05]  /*28bc0*/  @P0 IMAD.HI.U32 R0, R29, R0, RZ ;  /* 0x000000001d000227 */ /* 0x020fca00078e00ff */
[----:B------:R-:W4:Y:S01]  /*28bd0*/  @!P3 LDC R33, c[0x0][0xb54] ;  /* 0x0002d500ff21bb82 */ /* 0x000f220000000800 */
[-C--:B------:R-:W-:Y:S02]  /*28be0*/  IMAD R35, R3, R191.reuse, RZ ;  /* 0x000000bf03237224 */ /* 0x080fe400078e02ff */
[----:B------:R-:W-:Y:S01]  /*28bf0*/  IMAD.WIDE.U32 R14, R2, R191, RZ ;  /* 0x000000bf020e7225 */ /* 0x000fe200078e00ff */
[----:B0-----:R-:W-:-:S03]  /*28c00*/  @P0 SHF.R.U32.HI R25, RZ, R37, R0 ;  /* 0x00000025ff190219 */ /* 0x001fc60000011600 */
[----:B------:R-:W-:Y:S01]  /*28c10*/  IMAD.WIDE.U32 R2, R10, R27, RZ ;  /* 0x0000001b0a027225 */ /* 0x000fe200078e00ff */
[----:B------:R-:W-:-:S03]  /*28c20*/  IADD3 R15, R35, R15, RZ ;  /* 0x0000000f230f7210 */ /* 0x000fc60007ffe0ff */
[----:B------:R-:W-:Y:S01]  /*28c30*/  IMAD.MOV R0, RZ, RZ, -R25 ;  /* 0x000000ffff007224 */ /* 0x000fe200078e0a19 */
[----:B------:R-:W-:Y:S01]  /*28c40*/  IADD3 R14, P0, P1, R2, R14, R21 ;  /* 0x0000000e020e7210 */ /* 0x000fe2000791e015 */
[----:B------:R-:W-:Y:S02]  /*28c50*/  IMAD.IADD R10, R3, 0x1, R11 ;  /* 0x00000001030a7824 */ /* 0x000fe400078e020b */
[----:B------:R-:W-:-:S03]  /*28c60*/  IMAD R11, R31, R0, R29 ;  /* 0x000000001f0b7224 */ /* 0x000fc600078e021d */
[----:B------:R-:W-:Y:S02]  /*28c70*/  IADD3.X R0, R10, R15, R20, P0, P1 ;  /* 0x0000000f0a007210 */ /* 0x000fe400007e2414 */
[----:B--2---:R-:W-:-:S05]  /*28c80*/  SEL R37, R28, RZ, P3 ;  /* 0x000000ff1c257207 */ /* 0x004fca0001800000 */
[----:B------:R-:W-:-:S04]  /*28c90*/  IMAD.WIDE.U32 R2, R12, R37, RZ ;  /* 0x000000250c027225 */ /* 0x000fc800078e00ff */
[----:B------:R-:W-:Y:S01]  /*28ca0*/  IMAD R13, R13, R37, RZ ;  /* 0x000000250d0d7224 */ /* 0x000fe200078e02ff */
[----:B------:R-:W-:Y:S02]  /*28cb0*/  IADD3 R2, P0, P1, R25, R14, R2 ;  /* 0x0000000e19027210 */ /* 0x000fe4000791e002 */
[----:B------:R-:W-:Y:S01]  /*28cc0*/  SHF.R.S32.HI R25, RZ, 0x1f, R25 ;  /* 0x0000001fff197819 */ /* 0x000fe20000011419 */
[----:B------:R-:W-:Y:S01]  /*28cd0*/  IMAD.IADD R3, R13, 0x1, R3 ;  /* 0x000000010d037824 */ /* 0x000fe200078e0203 */
[----:B------:R-:W-:-:S04]  /*28ce0*/  SHF.R.S32.HI R13, RZ, 0x1f, R11 ;  /* 0x0000001fff0d7819 */ /* 0x000fc8000001140b */
[----:B------:R-:W-:Y:S01]  /*28cf0*/  IADD3.X R3, R25, R0, R3, P0, P1 ;  /* 0x0000000019037210 */ /* 0x000fe200007e2403 */
[----:B-1----:R-:W-:-:S04]  /*28d00*/  IMAD R0, R9, R11, RZ ;  /* 0x0000000b09007224 */ /* 0x002fc800078e02ff */
[C---:B------:R-:W-:Y:S02]  /*28d10*/  IMAD R13, R8.reuse, R13, R0 ;  /* 0x0000000d080d7224 */ /* 0x040fe400078e0200 */
[----:B------:R-:W-:-:S04]  /*28d20*/  IMAD.WIDE.U32 R2, R8, R11, R2 ;  /* 0x0000000b08027225 */ /* 0x000fc800078e0002 */
[----:B------:R-:W-:Y:S01]  /*28d30*/  IMAD.IADD R0, R3, 0x1, R13 ;  /* 0x0000000103007824 */ /* 0x000fe200078e020d */
[C---:B---3--:R-:W-:Y:S02]  /*28d40*/  LEA R8, P0, R2.reuse, R32, 0x2 ;  /* 0x0000002002087211 */ /* 0x048fe400078010ff */
[----:B------:R-:W-:Y:S02]  /*28d50*/  MOV R3, 0xff800000 ;  /* 0xff80000000037802 */ /* 0x000fe40000000f00 */
[----:B----4-:R-:W-:-:S05]  /*28d60*/  LEA.HI.X R9, R2, R33, R0, 0x2, P0 ;  /* 0x0000002102097211 */ /* 0x010fca00000f1400 */
[----:B------:R2:W-:Y:S04]  /*28d70*/  STG.E desc[UR52][R8.64], R3 ;  /* 0x0000000308007986 */ /* 0x0005e8000c101934 */
.L_x_2894:
[----:B------:R-:W-:Y:S05]  /*28d80*/  BSYNC B1 ;  /* 0x0000000000017941 */ /* 0x000fea0003800000 */
.L_x_2893:
[----:B------:R-:W-:Y:S05]  /*28d90*/  @P2 BRA `(.L_x_2887) ;  /* 0x0000000400d42947 */ /* 0x000fea0003800000 */
[----:B------:R-:W3:Y:S01]  /*28da0*/  LDC R25, c[0x0][0xbe8] ;  /* 0x0002fa00ff197b82 */ /* 0x000ee20000000800 */
[----:B------:R-:W-:Y:S01]  /*28db0*/  SHF.R.S32.HI R24, RZ, 0x1f, R26 ;  /* 0x0000001fff187819 */ /* 0x000fe2000001141a */
[----:B------:R-:W-:Y:S01]  /*28dc0*/  ULDC.64 UR4, c[0x0][0xaa0] ;  /* 0x0002a80000047ab9 */ /* 0x000fe20000000a00 */
[----:B------:R-:W-:Y:S01]  /*28dd0*/  ULDC.64 UR6, c[0x0][0xaf0] ;  /* 0x0002bc0000067ab9 */ /* 0x000fe20000000a00 */
[----:B------:R-:W-:Y:S01]  /*28de0*/  IMAD R0, R20, UR4, RZ ;  /* 0x0000000414007c24 */ /* 0x000fe2000f8e02ff */
[----:B------:R-:W-:Y:S01]  /*28df0*/  LEA.HI R24, R24, R26, RZ, 0x3 ;  /* 0x0000001a18187211 */ /* 0x000fe200078f18ff */
[----:B--2---:R-:W-:-:S03]  /*28e00*/  IMAD.WIDE.U32 R2, R21, UR4, RZ ;  /* 0x0000000415027c25 */ /* 0x004fc6000f8e00ff */
[----:B------:R-:W-:Y:S01]  /*28e10*/  SHF.R.S32.HI R24, RZ, 0x3, R24 ;  /* 0x00000003ff187819 */ /* 0x000fe20000011418 */
[----:B------:R-:W-:Y:S01]  /*28e20*/  IMAD R9, R21, UR5, R0 ;  /* 0x0000000515097c24 */ /* 0x000fe2000f8e0200 */
[----:B------:R-:W-:Y:S01]  /*28e30*/  ULDC.64 UR4, c[0x0][0xae8] ;  /* 0x0002ba0000047ab9 */ /* 0x000fe20000000a00 */
[C---:B------:R-:W-:Y:S02]  /*28e40*/  IMAD.SHL.U32 R21, R223.reuse, 0x8, RZ ;  /* 0x00000008df157824 */ /* 0x040fe400078e00ff */
[----:B------:R-:W-:Y:S02]  /*28e50*/  IMAD R11, R223, 0x20, R24 ;  /* 0x00000020df0b7824 */ /* 0x000fe400078e0218 */
[----:B------:R-:W-:Y:S01]  /*28e60*/  IMAD.IADD R3, R3, 0x1, R9 ;  /* 0x0000000103037824 */ /* 0x000fe200078e0209 */
[----:B------:R-:W-:Y:S01]  /*28e70*/  SHF.R.S32.HI R10, RZ, 0x1f, R21 ;  /* 0x0000001fff0a7819 */ /* 0x000fe20000011415 */
[----:B------:R-:W-:Y:S02]  /*28e80*/  IMAD.IADD R13, R214, 0x1, R11 ;  /* 0x00000001d60d7824 */ /* 0x000fe400078e020b */
[----:B------:R-:W-:Y:S01]  /*28e90*/  IMAD.WIDE.U32 R2, R191, UR4, R2 ;  /* 0x00000004bf027c25 */ /* 0x000fe2000f8e0002 */
[----:B---3--:R-:W-:-:S03]  /*28ea0*/  ISETP.NE.AND P0, PT, R25, 0x1, PT ;  /* 0x000000011900780c */ /* 0x008fc60003f05270 */
[----:B------:R-:W-:Y:S02]  /*28eb0*/  IMAD.MOV.U32 R9, RZ, RZ, R13 ;  /* 0x000000ffff097224 */ /* 0x000fe400078e000d */
[----:B------:R-:W-:Y:S01]  /*28ec0*/  IMAD R3, R191, UR5, R3 ;  /* 0x00000005bf037c24 */ /* 0x000fe2000f8e0203 */
[----:B------:R-:W-:Y:S01]  /*28ed0*/  ULDC.64 UR4, c[0x0][0xae0] ;  /* 0x0002b80000047ab9 */ /* 0x000fe20000000a00 */
[----:B------:R-:W-:-:S06]  /*28ee0*/  IMAD.WIDE.U32 R2, R27, UR6, R2 ;  /* 0x000000061b027c25 */ /* 0x000fcc000f8e0002 */
[----:B------:R-:W2:Y:S08]  /*28ef0*/  @P0 LDC R8, c[0x0][0xbec] ;  /* 0x0002fb00ff080b82 */ /* 0x000eb00000000800 */
[----:B------:R-:W3:Y:S01]  /*28f00*/  @P0 LDC R15, c[0x0][0xbf0] ;  /* 0x0002fc00ff0f0b82 */ /* 0x000ee20000000800 */
[----:B--2---:R-:W-:-:S04]  /*28f10*/  @P0 IMAD.HI.U32 R0, R13, R8, RZ ;  /* 0x000000080d000227 */ /* 0x004fc800078e00ff */
[----:B------:R-:W-:Y:S01]  /*28f20*/  IMAD R8, R227, UR6, RZ ;  /* 0x00000006e3087c24 */ /* 0x000fe2000f8e02ff */
[----:B---3--:R-:W-:-:S03]  /*28f30*/  @P0 SHF.R.U32.HI R9, RZ, R15, R0 ;  /* 0x0000000fff090219 */ /* 0x008fc60000011600 */
[----:B------:R-:W-:Y:S02]  /*28f40*/  IMAD R11, R27, UR7, R8 ;  /* 0x000000071b0b7c24 */ /* 0x000fe4000f8e0208 */
[----:B------:R-:W-:Y:S01]  /*28f50*/  VIADD R27, R21, 0x40 ;  /* 0x00000040151b7836 */ /* 0x000fe20000000000 */
[----:B------:R-:W-:Y:S01]  /*28f60*/  SHF.R.S32.HI R0, RZ, 0x1f, R9 ;  /* 0x0000001fff007819 */ /* 0x000fe20000011409 */
[----:B------:R-:W-:Y:S01]  /*28f70*/  IMAD.IADD R3, R3, 0x1, R11 ;  /* 0x0000000103037824 */ /* 0x000fe200078e020b */
[----:B------:R-:W-:-:S03]  /*28f80*/  IADD3 R8, -R9, RZ, RZ ;  /* 0x000000ff09087210 */ /* 0x000fc60007ffe1ff */
[----:B------:R-:W-:Y:S02]  /*28f90*/  IMAD R0, R0, UR4, RZ ;  /* 0x0000000400007c24 */ /* 0x000fe4000f8e02ff */
[----:B------:R-:W-:Y:S02]  /*28fa0*/  IMAD R11, R25, R8, R13 ;  /* 0x00000008190b7224 */ /* 0x000fe400078e020d */
[C---:B------:R-:W-:Y:S02]  /*28fb0*/  IMAD R13, R9.reuse, UR5, R0 ;  /* 0x00000005090d7c24 */ /* 0x040fe4000f8e0200 */
[----:B------:R-:W-:Y:S01]  /*28fc0*/  IMAD.WIDE.U32 R2, R9, UR4, R2 ;  /* 0x0000000409027c25 */ /* 0x000fe2000f8e0002 */
[----:B------:R-:W-:Y:S01]  /*28fd0*/  SHF.R.S32.HI R0, RZ, 0x1f, R11 ;  /* 0x0000001fff007819 */ /* 0x000fe2000001140b */
[----:B------:R-:W-:Y:S02]  /*28fe0*/  ULDC.64 UR4, c[0x0][0xad8] ;  /* 0x0002b60000047ab9 */ /* 0x000fe40000000a00 */
[----:B------:R-:W-:-:S02]  /*28ff0*/  IMAD.IADD R3, R3, 0x1, R13 ;  /* 0x0000000103037824 */ /* 0x000fc400078e020d */
[----:B------:R-:W-:Y:S02]  /*29000*/  IMAD R0, R0, UR4, RZ ;  /* 0x0000000400007c24 */ /* 0x000fe4000f8e02ff */
[----:B------:R-:W-:-:S04]  /*29010*/  IMAD.WIDE.U32 R8, R11, UR4, R2 ;  /* 0x000000040b087c25 */ /* 0x000fc8000f8e0002 */
[----:B------:R-:W-:Y:S01]  /*29020*/  IMAD R3, R11, UR5, R0 ;  /* 0x000000050b037c24 */ /* 0x000fe2000f8e0200 */
[----:B------:R-:W-:Y:S02]  /*29030*/  ULDC.64 UR4, c[0x0][0xa80] ;  /* 0x0002a00000047ab9 */ /* 0x000fe40000000a00 */
[C---:B------:R-:W-:Y:S01]  /*29040*/  LEA R2, P0, R8.reuse, UR4, 0x1 ;  /* 0x0000000408027c11 */ /* 0x040fe2000f8008ff */
[----:B------:R-:W-:Y:S01]  /*29050*/  UMOV UR4, 0xffffffff ;  /* 0xffffffff00047882 */ /* 0x000fe20000000000 */
[----:B------:R-:W-:Y:S02]  /*29060*/  IADD3 R3, R9, R3, RZ ;  /* 0x0000000309037210 */ /* 0x000fe40007ffe0ff */
[----:B------:R-:W-:Y:S02]  /*29070*/  SHF.R.S32.HI R9, RZ, 0x1f, R27 ;  /* 0x0000001fff097819 */ /* 0x000fe4000001141b */
[----:B------:R-:W-:Y:S01]  /*29080*/  LEA.HI.X R3, R8, UR5, R3, 0x1, P0 ;  /* 0x0000000508037c11 */ /* 0x000fe200080f0c03 */
[----:B------:R-:W-:Y:S06]  /*29090*/  BRA.DIV UR4, `(.L_x_2895) ;  /* 0x000000c204f47947 */ /* 0x000fec000b800000 */
[----:B------:R2:W3:Y:S04]  /*290a0*/  SHFL.IDX PT, R0, R3, RZ, 0x181f ;  /* 0x00181fff03007589 */ /* 0x0004e800000e0000 */
[----:B------:R2:W4:Y:S02]  /*290b0*/  SHFL.IDX PT, R14, R2, RZ, 0x181f ;  /* 0x00181fff020e7589 */ /* 0x00052400000e0000 */
.L_x_3184:
[----:B------:R-:W-:Y:S01]  /*290c0*/  IMAD R25, R4, R25, RZ ;  /* 0x0000001904197224 */ /* 0x000fe200078e02ff */
[----:B------:R-:W-:Y:S01]  /*290d0*/  BSSY B1, `(.L_x_2896) ;  /* 0x000000d000017945 */ /* 0x000fe20003800000 */
[----:B------:R-:W-:-:S05]  /*290e0*/  IMAD.IADD R214, R24, 0x1, R214 ;  /* 0x0000000118d67824 */ /* 0x000fca00078e02d6 */
[----:B------:R-:W-:-:S13]  /*290f0*/  ISETP.GE.AND P0, PT, R214, R25, PT ;  /* 0x00000019d600720c */ /* 0x000fda0003f06270 */
[----:B------:R-:W-:Y:S05]  /*29100*/  @P0 BRA `(.L_x_2897) ;  /* 0x0000000000240947 */ /* 0x000fea0003800000 */
[----:B------:R-:W-:Y:S02]  /*29110*/  ULDC UR4, c[0x0][0xac8] ;  /* 0x0002b20000047ab9 */ /* 0x000fe40000000800 */
[----:B------:R-:W-:Y:S02]  /*29120*/  ISETP.GE.AND P2, PT, R21, UR4, PT ;  /* 0x0000000415007c0c */ /* 0x000fe4000bf46270 */
[----:B------:R-:W-:-:S11]  /*29130*/  ISETP.GE.AND P3, PT, R27, UR4, PT ;  /* 0x000000041b007c0c */ /* 0x000fd6000bf66270 */
[-C--:B----4-:R-:W-:Y:S02]  /*29140*/  @!P2 LEA R12, P0, R21, R14.reuse, 0x1 ;  /* 0x0000000e150ca211 */ /* 0x090fe400078008ff */
[----:B------:R-:W-:Y:S02]  /*29150*/  @!P3 LEA R14, P1, R27, R14, 0x1 ;  /* 0x0000000e1b0eb211 */ /* 0x000fe400078208ff */
[-C--:B---3--:R-:W-:Y:S02]  /*29160*/  @!P2 LEA.HI.X R13, R21, R0.reuse, R10, 0x1, P0 ;  /* 0x00000000150da211 */ /* 0x088fe400000f0c0a */
[----:B------:R-:W-:-:S03]  /*29170*/  @!P3 LEA.HI.X R15, R27, R0, R9, 0x1, P1 ;  /* 0x000000001b0fb211 */ /* 0x000fc600008f0c09 */
[----:B------:R3:W-:Y:S04]  /*29180*/  @!P2 ST.E.128 desc[UR52][R12.64], RZ ;  /* 0x000000ff0c00a985 */ /* 0x0007e8000c101d34 */
[----:B------:R3:W-:Y:S02]  /*29190*/  @!P3 ST.E.128 desc[UR52][R14.64], RZ ;  /* 0x000000ff0e00b985 */ /* 0x0007e4000c101d34 */
.L_x_2897:
[----:B------:R-:W-:Y:S05]  /*291a0*/  BSYNC B1 ;  /* 0x0000000000017941 */ /* 0x000fea0003800000 */
.L_x_2896:
[----:B------:R-:W-:-:S03]  /*291b0*/  UMOV UR4, 0xffffffff ;  /* 0xffffffff00047882 */ /* 0x000fc60000000000 */
[----:B------:R-:W-:Y:S05]  /*291c0*/  BRA.DIV UR4, `(.L_x_2898) ;  /* 0x000000c204dc7947 */ /* 0x000fea000b800000 */
[----:B---3--:R3:W0:Y:S04]  /*291d0*/  SHFL.IDX PT, R0, R3, 0x1, 0x181f ;  /* 0x00381f0003007f89 */ /* 0x00862800000e0000 */
[----:B----4-:R3:W4:Y:S02]  /*291e0*/  SHFL.IDX PT, R14, R2, 0x1, 0x181f ;  /* 0x00381f00020e7f89 */ /* 0x01072400000e0000 */
.L_x_3188:
[----:B------:R-:W-:Y:S01]  /*291f0*/  VIADD R4, R214, 0x20 ;  /* 0x00000020d6047836 */ /* 0x000fe20000000000 */
[----:B------:R-:W-:Y:S04]  /*29200*/  BSSY B1, `(.L_x_2899) ;  /* 0x000000c000017945 */ /* 0x000fe80003800000 */
        /* <DEDUP_REMOVED lines=11> */
.L_x_2900:
[----:B------:R-:W-:Y:S05]  /*292c0*/  BSYNC B1 ;  /* 0x0000000000017941 */ /* 0x000fea0003800000 */
.L_x_2899:
[----:B------:R-:W-:-:S03]  /*292d0*/  UMOV UR4, 0xffffffff ;  /* 0xffffffff00047882 */ /* 0x000fc60000000000 */
[----:B------:R-:W-:Y:S05]  /*292e0*/  BRA.DIV UR4, `(.L_x_2901) ;  /* 0x000000c204dc7947 */ /* 0x000fea000b800000 */
[----:B0-----:R0:W0:Y:S04]  /*292f0*/  SHFL.IDX PT, R0, R3, 0x2, 0x181f ;  /* 0x00581f0003007f89 */ /* 0x00102800000e0000 */
[----:B----4-:R4:W0:Y:S02]  /*29300*/  SHFL.IDX PT, R14, R2, 0x2, 0x181f ;  /* 0x00581f00020e7f89 */ /* 0x01082400000e0000 */
.L_x_3192:
        /* <DEDUP_REMOVED lines=13> */
.L_x_2903:
[----:B------:R-:W-:Y:S05]  /*293e0*/  BSYNC B1 ;  /* 0x0000000000017941 */ /* 0x000fea0003800000 */
.L_x_2902:
[----:B------:R-:W-:-:S03]  /*293f0*/  UMOV UR4, 0xffffffff ;  /* 0xffffffff00047882 */ /* 0x000fc60000000000 */
[----:B------:R-:W-:Y:S05]  /*29400*/  BRA.DIV UR4, `(.L_x_2904) ;  /* 0x000000c204dc7947 */ /* 0x000fea000b800000 */
[----:B0-----:R0:W0:Y:S04]  /*29410*/  SHFL.IDX PT, R0, R3, 0x3, 0x181f ;  /* 0x00781f0003007f89 */ /* 0x00102800000e0000 */
[----:B------:R0:W0:Y:S02]  /*29420*/  SHFL.IDX PT, R14, R2, 0x3, 0x181f ;  /* 0x00781f00020e7f89 */ /* 0x00002400000e0000 */
.L_x_3196:
[----:B0-234-:R-:W-:-:S05]  /*29430*/  VIADD R2, R214, 0x60 ;  /* 0x00000060d6027836 */ /* 0x01dfca0000000000 */
        /* <DEDUP_REMOVED lines=11> */
.L_x_2887:
[----:B------:R-:W-:Y:S05]  /*294f0*/  BSYNC B0 ;  /* 0x0000000000007941 */ /* 0x000fea0003800000 */
.L_x_2872:
[----:B------:R-:W-:Y:S02]  /*29500*/  ULDC UR4, c[0x0][0xc3c] ;  /* 0x00030f0000047ab9 */ /* 0x000fe40000000800 */
[----:B------:R-:W-:-:S13]  /*29510*/  ISETP.GE.AND P0, PT, R7, UR4, PT ;  /* 0x0000000407007c0c */ /* 0x000fda000bf06270 */
[----:B------:R-:W-:Y:S05]  /*29520*/  @!P0 BRA `(.L_x_2905) ;  /* 0xfffffd8000008947 */ /* 0x000fea000383ffff */
[----:B------:R-:W-:Y:S05]  /*29530*/  BRA `(.L_x_2680) ;  /* 0x0000008800dc7947 */ /* 0x000fea0003800000 */
.L_x_2678:
        /* <DEDUP_REMOVED lines=15> */
[----:B------:R-:W-:Y:S01]  /*29630*/  MOV R0, RZ ;  /* 0x000000ff00007202 */ /* 0x000fe20000000f00 */
        /* <DEDUP_REMOVED lines=42> */
.L_x_2909:
[----:B------:R-:W0:Y:S01]  /*298e0*/  LDC R0, c[0x0][0xc3c] ;  /* 0x00030f00ff007b82 */ /* 0x000e220000000800 */
[----:B------:R-:W-:Y:S01]  /*298f0*/  UIADD3 UR4, UR4, 0x1f, URZ ;  /* 0x0000001f04047890 */ /* 0x000fe2000fffe03f */
[----:B------:R-:W-:Y:S02]  /*29900*/  ULDC UR7, c[0x0][0xc3c] ;  /* 0x00030f0000077ab9 */ /* 0x000fe40000000800 */
[----:B-1----:R-:W-:-:S03]  /*29910*/  IMAD.U32 R19, RZ, RZ, UR7 ;  /* 0x00000007ff137e24 */ /* 0x002fc6000f8e00ff */
[----:B0-----:R-:W-:-:S13]  /*29920*/  ISETP.LE.AND P6, PT, R0, UR4, PT ;  /* 0x0000000400007c0c */ /* 0x001fda000bfc3270 */
[----:B------:R-:W-:Y:S05]  /*29930*/  @P6 BRA `(.L_x_2908) ;  /* 0x0000000800a86947 */ /* 0x000fea0003800000 */
[----:B------:R-:W-:-:S04]  /*29940*/  IADD3 R9, R7, UR4, RZ ;  /* 0x0000000407097c10 */ /* 0x000fc8000fffe0ff */
        /* <DEDUP_REMOVED lines=30> */
.L_x_2907:
[----:B------:R-:W-:Y:S01]  /*29b30*/  IMAD.IADD R3, R6, 0x1, -R3 ;  /* 0x0000000106037824 */ /* 0x000fe200078e0a03 */
[----:B-1----:R-:W-:-:S03]  /*29b40*/  MOV R16, RZ ;  /* 0x000000ff00107202 */ /* 0x002fc60000000f00 */
        /* <DEDUP_REMOVED lines=11> */
.L_x_2910:
        /* <DEDUP_REMOVED lines=14> */
[----:B0-----:R-:W-:Y:S01]  /*29ce0*/  MOV R2, RZ ;  /* 0x000000ff00027202 */ /* 0x001fe20000000f00 */
        /* <DEDUP_REMOVED lines=15> */
[----:B------:R-:W-:Y:S01]  /*29de0*/  @P0 IADD3 R2, R2, 0x1, RZ ;  /* 0x0000000102020810 */ /* 0x000fe20007ffe0ff */
[----:B0-----:R-:W-:-:S04]  /*29df0*/  IMAD.MOV R11, RZ, RZ, -R3 ;  /* 0x000000ffff0b7224 */ /* 0x001fc800078e0a03 */
[----:B------:R-:W-:Y:S01]  /*29e00*/  IMAD.MOV.U32 R8, RZ, RZ, R2 ;  /* 0x000000ffff087224 */ /* 0x000fe200078e0002 */
[----:B------:R-:W-:Y:S01]  /*29e10*/  IABS R2, R9 ;  /* 0x0000000900027213 */ /* 0x000fe20000000000 */
[----:B------:R-:W-:Y:S02]  /*29e20*/  IMAD R11, R11, R4, RZ ;  /* 0x000000040b0b7224 */ /* 0x000fe400078e02ff */
[----:B------:R-:W-:Y:S01]  /*29e30*/  @!P2 IMAD.MOV R8, RZ, RZ, -R8 ;  /* 0x000000ffff08a224 */ /* 0x000fe200078e0a08 */
[----:B------:R-:W-:Y:S01]  /*29e40*/  @!P1 LOP3.LUT R8, RZ, R0, RZ, 0x33, !PT ;  /* 0x00000000ff089212 */ /* 0x000fe200078e33ff */
[----:B------:R-:W-:Y:S01]  /*29e50*/  IMAD.MOV R10, RZ, RZ, -R2 ;  /* 0x000000ffff0a7224 */ /* 0x000fe200078e0a02 */
[----:B------:R-:W-:Y:S02]  /*29e60*/  MOV R2, RZ ;  /* 0x000000ff00027202 */ /* 0x000fe40000000f00 */
        /* <DEDUP_REMOVED lines=14> */
[----:B------:R-:W-:-:S06]  /*29f50*/  @P0 IADD3 R2, R2, 0x1, RZ ;  /* 0x0000000102020810 */ /* 0x000fcc0007ffe0ff */
[----:B------:R-:W-:Y:S01]  /*29f60*/  @!P2 IMAD.MOV R2, RZ, RZ, -R2 ;  /* 0x000000ffff02a224 */ /* 0x000fe200078e0a02 */
[----:B------:R-:W-:-:S05]  /*29f70*/  @!P1 LOP3.LUT R2, RZ, R9, RZ, 0x33, !PT ;  /* 0x00000009ff029212 */ /* 0x000fca00078e33ff */
[----:B------:R-:W-:-:S04]  /*29f80*/  IMAD.MOV R18, RZ, RZ, -R2 ;  /* 0x000000ffff127224 */ /* 0x000fc800078e0a02 */
[C---:B------:R-:W-:Y:S02]  /*29f90*/  IMAD R18, R9.reuse, R18, R8 ;  /* 0x0000001209127224 */ /* 0x040fe400078e0208 */
[----:B------:R-:W-:Y:S02]  /*29fa0*/  IMAD R9, R9, 0x1000000, R2 ;  /* 0x0100000009097824 */ /* 0x000fe400078e0202 */
[----:B------:R-:W-:-:S03]  /*29fb0*/  IMAD R2, R0, R3, R5 ;  /* 0x0000000300027224 */ /* 0x000fc600078e0205 */
[----:B------:R-:W-:Y:S01]  /*29fc0*/  LEA R18, R18, R9, 0x10 ;  /* 0x0000000912127211 */ /* 0x000fe200078e80ff */
[----:B------:R-:W-:Y:S06]  /*29fd0*/  BRA `(.L_x_2912) ;  /* 0x0000000000f47947 */ /* 0x000fec0003800000 */
.L_x_2911:
        /* <DEDUP_REMOVED lines=19> */
[-C--:B------:R-:W-:Y:S01]  /*2a110*/  @!P1 IADD3 R3, R3, -R10.reuse, RZ ;  /* 0x8000000a03039210 */ /* 0x080fe20007ffe0ff */
        /* <DEDUP_REMOVED lines=14> */
[-C--:B------:R-:W-:Y:S02]  /*2a200*/  IABS R8, R11.reuse ;  /* 0x0000000b00087213 */ /* 0x080fe40000000000 */
[----:B------:R-:W-:Y:S02]  /*2a210*/  IABS R10, R11 ;  /* 0x0000000b000a7213 */ /* 0x000fe40000000000 */
[----:B------:R-:W0:Y:S01]  /*2a220*/  I2F.RP R6, R8 ;  /* 0x0000000800067306 */ /* 0x000e220000209400 */
[----:B------:R-:W-:-:S07]  /*2a230*/  IADD3 R18, -R11, RZ, RZ ;  /* 0x000000ff0b127210 */ /* 0x000fce0007ffe1ff */
[----:B0-----:R-:W0:Y:S02]  /*2a240*/  MUFU.RCP R6, R6 ;  /* 0x0000000600067308 */ /* 0x001e240000001000 */
[----:B0-----:R-:W-:-:S06]  /*2a250*/  IADD3 R3, R6, 0xffffffe, RZ ;  /* 0x0ffffffe06037810 */ /* 0x001fcc0007ffe0ff */
[----:B------:R-:W0:Y:S02]  /*2a260*/  F2I.FTZ.U32.TRUNC.NTZ R3, R3 ;  /* 0x0000000300037305 */ /* 0x000e24000021f000 */
[----:B0-----:R-:W-:-:S04]  /*2a270*/  IMAD.MOV R9, RZ, RZ, -R3 ;  /* 0x000000ffff097224 */ /* 0x001fc800078e0a03 */
[----:B------:R-:W-:Y:S01]  /*2a280*/  IMAD.MOV.U32 R5, RZ, RZ, R9 ;  /* 0x000000ffff057224 */ /* 0x000fe200078e0009 */
[----:B------:R-:W-:-:S03]  /*2a290*/  IABS R9, R4 ;  /* 0x0000000400097213 */ /* 0x000fc60000000000 */
[----:B------:R-:W-:-:S04]  /*2a2a0*/  IMAD R5, R5, R8, RZ ;  /* 0x0000000805057224 */ /* 0x000fc800078e02ff */
[----:B------:R-:W-:Y:S01]  /*2a2b0*/  IMAD.HI.U32 R2, R3, R5, R2 ;  /* 0x0000000503027227 */ /* 0x000fe200078e0002 */
[----:B------:R-:W-:-:S05]  /*2a2c0*/  IADD3 R3, RZ, -R10, RZ ;  /* 0x8000000aff037210 */ /* 0x000fca0007ffe0ff */
        /* <DEDUP_REMOVED lines=14> */
.L_x_2912:
[----:B------:R-:W-:-:S05]  /*2a3b0*/  LOP3.LUT R17, RZ, R2, RZ, 0x33, !PT ;  /* 0x00000002ff117212 */ /* 0x000fca00078e33ff */
[----:B------:R-:W-:Y:S01]  /*2a3c0*/  IMAD.IADD R17, R0, 0x1, R17 ;  /* 0x0000000100117824 */ /* 0x000fe200078e0211 */
[----:B------:R-:W-:Y:S06]  /*2a3d0*/  BRA `(.L_x_2913) ;  /* 0x00000000000c7947 */ /* 0x000fec0003800000 */
.L_x_2908:
[----:B------:R-:W-:Y:S02]  /*2a3e0*/  IMAD.MOV.U32 R17, RZ, RZ, RZ ;  /* 0x000000ffff117224 */ /* 0x000fe400078e00ff */
[----:B------:R-:W-:Y:S02]  /*2a3f0*/  IMAD.U32 R16, RZ, RZ, UR6 ;  /* 0x00000006ff107e24 */ /* 0x000fe4000f8e00ff */
[----:B------:R-:W-:-:S07]  /*2a400*/  IMAD.MOV.U32 R18, RZ, RZ, RZ ;  /* 0x000000ffff127224 */ /* 0x000fce00078e00ff */
.L_x_2913:
[----:B------:R-:W-:-:S13]  /*2a410*/  ISETP.NE.AND P0, PT, R7, RZ, PT ;  /* 0x000000ff0700720c */ /* 0x000fda0003f05270 */
[----:B------:R-:W0:Y:S01]  /*2a420*/  @!P0 S2R R3, SR_CgaCtaId ;  /* 0x0000000000038919 */ /* 0x000e220000008800 */
[----:B------:R-:W-:-:S04]  /*2a430*/  @!P0 MOV R0, 0x400 ;  /* 0x0000040000008802 */ /* 0x000fc80000000f00 */
[----:B0-----:R-:W-:-:S05]  /*2a440*/  @!P0 LEA R0, R3, R0, 0x18 ;  /* 0x0000000003008211 */ /* 0x001fca00078ec0ff */
[----:B------:R2:W-:Y:S01]  /*2a450*/  @!P0 STS.128 [R0+0x298d0], R16 ;  /* 0x0298d01000008388 */ /* 0x0005e20000000c00 */
[----:B------:R-:W-:Y:S06]  /*2a460*/  BAR.ARV 0x5, 0x180 ;  /* 0x0146000000007b1d */ /* 0x000fec0000002000 */
.L_x_2906:
[----:B------:R3:W-:Y:S01]  /*2a470*/  STL [R1+0x3c], RZ ;  /* 0x00003cff01007387 */ /* 0x0007e20000100800 */
[----:B------:R-:W-:Y:S01]  /*2a480*/  ULDC UR4, c[0x0][0xc3c] ;  /* 0x00030f0000047ab9 */ /* 0x000fe20000000800 */
[----:B------:R-:W-:Y:S01]  /*2a490*/  MOV R35, 0x1 ;  /* 0x0000000100237802 */ /* 0x000fe20000000f00 */
[----:B------:R-:W-:Y:S01]  /*2a4a0*/  IMAD.MOV.U32 R28, RZ, RZ, RZ ;  /* 0x000000ffff1c7224 */ /* 0x000fe200078e00ff */
[----:B-1----:R-:W-:-:S13]  /*2a4b0*/  ISETP.GE.AND P0, PT, R19, UR4, PT ;  /* 0x0000000413007c0c */ /* 0x002fda000bf06270 */
[----:B---3--:R-:W-:Y:S05]  /*2a4c0*/  @P0 BRA `(.L_x_2914) ;  /* 0x0000007400fc0947 */ /* 0x008fea0003800000 */
[----:B------:R-:W0:Y:S01]  /*2a4d0*/  S2R R12, SR_TID.X ;  /* 0x00000000000c7919 */ /* 0x000e220000002100 */
[----:B------:R-:W1:Y:S01]  /*2a4e0*/  S2UR UR4, SR_CgaCtaId ;  /* 0x00000000000479c3 */ /* 0x000e620000008800 */
[----:B------:R-:W-:Y:S01]  /*2a4f0*/  MOV R23, 0x400 ;  /* 0x0000040000177802 */ /* 0x000fe20000000f00 */
[----:B------:R-:W-:Y:S01]  /*2a500*/  BSSY B7, `(.L_x_2914) ;  /* 0x000077b000077945 */ /* 0x000fe20003800000 */
[----:B------:R-:W-:Y:S01]  /*2a510*/  IMAD.MOV.U32 R36, RZ, RZ, 0x1 ;  /* 0x00000001ff247424 */ /* 0x000fe200078e00ff */
[----:B------:R-:W-:Y:S01]  /*2a520*/  CS2R R28, SRZ ;  /* 0x00000000001c7805 */ /* 0x000fe2000001ff00 */
[----:B------:R-:W-:Y:S01]  /*2a530*/  IMAD.MOV.U32 R35, RZ, RZ, 0x1 ;  /* 0x00000001ff237424 */ /* 0x000fe200078e00ff */
[----:B------:R-:W-:Y:S01]  /*2a540*/  ULDC.64 UR40, c[0x0][0x198] ;  /* 0x0000660000287ab9 */ /* 0x000fe20000000a00 */
[----:B------:R-:W-:Y:S02]  /*2a550*/  ULOP3.LUT UR39, UR36, 0x2, URZ, 0xfc, !UPT ;  /* 0x0000000224277892 */ /* 0x000fe4000f8efc3f */
[----:B------:R-:W-:Y:S01]  /*2a560*/  ULOP3.LUT UR37, UR36, 0x1, URZ, 0xfc, !UPT ;  /* 0x0000000124257892 */ /* 0x000fe2000f8efc3f */
[----:B------:R-:W-:Y:S01]  /*2a570*/  ULDC UR38, c[0x0][0xc] ;  /* 0x0000030000267ab9 */ /* 0x000fe20000000800 */
[C---:B0-----:R-:W-:Y:S01]  /*2a580*/  IMAD.SHL.U32 R2, R12.reuse, 0x10, RZ ;  /* 0x000000100c027824 */ /* 0x041fe200078e00ff */
[C---:B------:R-:W-:Y:S01]  /*2a590*/  LOP3.LUT R10, R12.reuse, 0x7f, RZ, 0xc0, !PT ;  /* 0x0000007f0c0a7812 */ /* 0x040fe200078ec0ff */
[C---:B------:R-:W-:Y:S01]  /*2a5a0*/  IMAD.SHL.U32 R11, R12.reuse, 0x2, RZ ;  /* 0x000000020c0b7824 */ /* 0x040fe200078e00ff */
[----:B------:R-:W-:Y:S01]  /*2a5b0*/  SHF.R.U32.HI R5, RZ, 0x1, R12 ;  /* 0x00000001ff057819 */ /* 0x000fe2000001160c */
[----:B------:R-:W-:Y:S01]  /*2a5c0*/  IMAD.SHL.U32 R3, R12, 0x80, RZ ;  /* 0x000000800c037824 */ /* 0x000fe200078e00ff */
[----:B--2---:R-:W-:Y:S01]  /*2a5d0*/  LOP3.LUT R0, R2, 0x1b0, RZ, 0xc0, !PT ;  /* 0x000001b002007812 */ /* 0x004fe200078ec0ff */
[----:B------:R-:W-:Y:S01]  /*2a5e0*/  IMAD.SHL.U32 R37, R12, 0x4, RZ ;  /* 0x000000040c257824 */ /* 0x000fe200078e00ff */
[----:B------:R-:W-:-:S02]  /*2a5f0*/  SHF.R.U32.HI R7, RZ, 0x5, R10 ;  /* 0x00000005ff077819 */ /* 0x000fc4000001160a */
[----:B------:R-:W-:Y:S01]  /*2a600*/  LOP3.LUT R11, R0, 0x30, R11, 0x78, !PT ;  /* 0x00000030000b7812 */ /* 0x000fe200078e780b */
[----:B------:R-:W-:Y:S01]  /*2a610*/  IMAD.SHL.U32 R0, R12, 0x20, RZ ;  /* 0x000000200c007824 */ /* 0x000fe200078e00ff */
[----:B------:R-:W-:Y:S02]  /*2a620*/  SHF.L.U32 R9, R7, 0x9, RZ ;  /* 0x0000000907097819 */ /* 0x000fe400000006ff */
[----:B------:R-:W-:Y:S02]  /*2a630*/  LOP3.LUT R4, R3, 0x380, RZ, 0xc0, !PT ;  /* 0x0000038003047812 */ /* 0x000fe400078ec0ff */
[----:B------:R-:W-:Y:S02]  /*2a640*/  LOP3.LUT R6, R9, 0x40, R2, 0xf8, !PT ;  /* 0x0000004009067812 */ /* 0x000fe400078ef802 */
[----:B------:R-:W-:Y:S02]  /*2a650*/  LOP3.LUT R5, R4, 0x30, R5, 0xf8, !PT ;  /* 0x0000003004057812 */ /* 0x000fe400078ef805 */
[----:B------:R-:W-:-:S02]  /*2a660*/  LOP3.LUT R4, R0, 0x80, RZ, 0xc0, !PT ;  /* 0x0000008000047812 */ /* 0x000fc400078ec0ff */
[----:B------:R-:W-:Y:S02]  /*2a670*/  LOP3.LUT R8, R6, R11, RZ, 0xfc, !PT ;  /* 0x0000000b06087212 */ /* 0x000fe400078efcff */
[----:B------:R-:W-:Y:S02]  /*2a680*/  LOP3.LUT R6, R4, 0x10, R12, 0xf8, !PT ;  /* 0x0000001004067812 */ /* 0x000fe400078ef80c */
[----:B------:R-:W-:Y:S01]  /*2a690*/  LOP3.LUT R9, R9, 0x60, R0, 0xf8, !PT ;  /* 0x0000006009097812 */ /* 0x000fe200078ef800 */
[----:B------:R-:W-:Y:S01]  /*2a6a0*/  STL [R1+0x14], R8 ;  /* 0x0000140801007387 */ /* 0x000fe20000100800 */
[----:B------:R-:W-:Y:S02]  /*2a6b0*/  LOP3.LUT R4, R5, 0x70, R2, 0x78, !PT ;  /* 0x0000007005047812 */ /* 0x000fe400078e7802 */
[----:B------:R-:W-:Y:S02]  /*2a6c0*/  LOP3.LUT R6, R6, 0x10, R37, 0x78, !PT ;  /* 0x0000001006067812 */ /* 0x000fe400078e7825 */
[----:B------:R-:W-:-:S02]  /*2a6d0*/  LOP3.LUT R9, R9, 0x100, R0, 0xf8, !PT ;  /* 0x0000010009097812 */ /* 0x000fc400078ef800 */
[----:B------:R-:W-:Y:S02]  /*2a6e0*/  LOP3.LUT R4, R4, 0xc00, R3, 0xf8, !PT ;  /* 0x00000c0004047812 */ /* 0x000fe400078ef803 */
[----:B------:R-:W-:Y:S01]  /*2a6f0*/  LOP3.LUT R3, R9, R6, RZ, 0xfc, !PT ;  /* 0x0000000609037212 */ /* 0x000fe200078efcff */
[----:B------:R-:W-:Y:S01]  /*2a700*/  IMAD.SHL.U32 R6, R7, 0x400, RZ ;  /* 0x0000040007067824 */ /* 0x000fe200078e00ff */
[----:B------:R-:W-:Y:S01]  /*2a710*/  R2P PR, R12, 0x14 ;  /* 0x000000140c007804 */ /* 0x000fe20000000000 */
[----:B------:R1:W-:Y:S01]  /*2a720*/  STL [R1+0x20], R4 ;  /* 0x0000200401007387 */ /* 0x0003e20000100800 */
[----:B------:R-:W-:Y:S02]  /*2a730*/  LOP3.LUT R11, R0, 0x380, RZ, 0xc0, !PT ;  /* 0x00000380000b7812 */ /* 0x000fe400078ec0ff */
[----:B------:R-:W-:Y:S01]  /*2a740*/  SHF.R.U32.HI R5, RZ, 0x2, R10 ;  /* 0x00000002ff057819 */ /* 0x000fe2000001160a */
[----:B------:R0:W-:Y:S01]  /*2a750*/  STL [R1+0x1c], R3 ;  /* 0x00001c0301007387 */ /* 0x0001e20000100800 */
[----:B------:R-:W-:-:S02]  /*2a760*/  LOP3.LUT R11, R11, 0x30, R2, 0xf8, !PT ;  /* 0x000000300b0b7812 */ /* 0x000fc400078ef802 */
[----:B------:R-:W-:Y:S02]  /*2a770*/  LOP3.LUT R2, R2, 0x30, RZ, 0xc0, !PT ;  /* 0x0000003002027812 */ /* 0x000fe400078ec0ff */
[----:B------:R-:W-:Y:S02]  /*2a780*/  LOP3.LUT R0, R5, 0x60, R0, 0xf8, !PT ;  /* 0x0000006005007812 */ /* 0x000fe400078ef800 */
[----:B-1----:R-:W-:Y:S02]  /*2a790*/  MOV R4, UR4 ;  /* 0x0000000400047c02 */ /* 0x002fe40008000f00 */
[----:B------:R-:W-:Y:S01]  /*2a7a0*/  LOP3.LUT R37, R11, 0x70, R37, 0x78, !PT ;  /* 0x000000700b257812 */ /* 0x000fe200078e7825 */
[----:B0-----:R-:W-:Y:S01]  /*2a7b0*/  IMAD.MOV.U32 R3, RZ, RZ, 0x40 ;  /* 0x00000040ff037424 */ /* 0x001fe200078e00ff */
[----:B------:R-:W-:-:S04]  /*2a7c0*/  LEA R23, R4, R23, 0x18 ;  /* 0x0000001704177211 */ /* 0x000fc800078ec0ff */
[C---:B------:R-:W-:Y:S02]  /*2a7d0*/  SEL R6, R3.reuse, 0xffffffc0, !P2 ;  /* 0xffffffc003067807 */ /* 0x040fe40005000000 */
[----:B------:R-:W-:-:S03]  /*2a7e0*/  SEL R3, R3, 0xffffffc0, !P4 ;  /* 0xffffffc003037807 */ /* 0x000fc60006000000 */
[----:B------:R-:W-:Y:S04]  /*2a7f0*/  STL [R1+0x24], R6 ;  /* 0x0000240601007387 */ /* 0x000fe80000100800 */
[----:B------:R0:W-:Y:S04]  /*2a800*/  STL [R1+0x10], R4 ;  /* 0x0000100401007387 */ /* 0x0001e80000100800 */
[----:B------:R1:W-:Y:S04]  /*2a810*/  STL [R1], R3 ;  /* 0x0000000301007387 */ /* 0x0003e80000100800 */
[----:B------:R2:W-:Y:S01]  /*2a820*/  STL [R1+0x3c], RZ ;  /* 0x00003cff01007387 */ /* 0x0005e20000100800 */
[----:B0-----:R-:W-:-:S02]  /*2a830*/  LOP3.LUT R4, R2, 0x40, RZ, 0xfc, !PT ;  /* 0x0000004002047812 */ /* 0x001fc400078efcff */
[----:B-1----:R-:W-:Y:S02]  /*2a840*/  LOP3.LUT R3, R2, 0x80, RZ, 0xfc, !PT ;  /* 0x0000008002037812 */ /* 0x002fe400078efcff */
[----:B------:R-:W-:Y:S01]  /*2a850*/  LOP3.LUT R2, R0, 0x80, RZ, 0xfc, !PT ;  /* 0x0000008000027812 */ /* 0x000fe200078efcff */
[----:B------:R-:W-:-:S05]  /*2a860*/  IMAD.IADD R0, R23, 0x1, R8 ;  /* 0x0000000117007824 */ /* 0x000fca00078e0208 */
[----:B------:R2:W-:Y:S02]  /*2a870*/  STL [R1+0x28], R0 ;  /* 0x0000280001007387 */ /* 0x0005e40000100800 */
.L_x_3034:
[----:B------:R-:W0:Y:S02]  /*2a880*/  LDC.64 R24, c[0x0][0xc88] ;  /* 0x00032200ff187b82 */ /* 0x000e240000000a00 */
[----:B0-----:R-:W-:-:S06]  /*2a890*/  IMAD.WIDE R24, R19, 0x4, R24 ;  /* 0x0000000413187825 */ /* 0x001fcc00078e0218 */
[----:B--2---:R-:W2:Y:S01]  /*2a8a0*/  LDG.E R24, desc[UR52][R24.64] ;  /* 0x0000003418187981 */ /* 0x004ea2000c1e1900 */
[----:B------:R-:W-:Y:S05]  /*2a8b0*/  YIELD ;  /* 0x0000000000007946 */ /* 0x000fea0003800000 */
[----:B------:R-:W-:Y:S01]  /*2a8c0*/  ULDC.64 UR4, c[0x0][0xa28] ;  /* 0x00028a0000047ab9 */ /* 0x000fe20000000a00 */
[----:B------:R-:W-:Y:S01]  /*2a8d0*/  IMAD.MOV.U32 R9, RZ, RZ, RZ ;  /* 0x000000ffff097224 */ /* 0x000fe200078e00ff */
[----:B------:R-:W-:Y:S01]  /*2a8e0*/  ISETP.NE.U32.AND P0, PT, RZ, UR4, PT ;  /* 0x00000004ff007c0c */ /* 0x000fe2000bf05070 */
[----:B------:R-:W-:Y:S01]  /*2a8f0*/  ULDC.64 UR6, c[0x0][0xa10] ;  /* 0x0002840000067ab9 */ /* 0x000fe20000000a00 */
[----:B------:R-:W-:Y:S01]  /*2a900*/  IMAD.MOV.U32 R31, RZ, RZ, RZ ;  /* 0x000000ffff1f7224 */ /* 0x000fe200078e00ff */
[----:B------:R-:W-:Y:S01]  /*2a910*/  ULDC.64 UR8, c[0x0][0xa18] ;  /* 0x0002860000087ab9 */ /* 0x000fe20000000a00 */
[----:B------:R-:W-:-:S02]  /*2a920*/  ISETP.NE.AND.EX P0, PT, RZ, UR5, PT, P0 ;  /* 0x00000005ff007c0c */ /* 0x000fc4000bf05300 */
[----:B-12---:R-:W-:-:S11]  /*2a930*/  SHF.R.S32.HI R0, RZ, 0x1f, R24 ;  /* 0x0000001fff007819 */ /* 0x006fd60000011418 */
[C---:B------:R-:W-:Y:S02]  /*2a940*/  @P0 LEA R2, P1, R24.reuse, UR4, 0x2 ;  /* 0x0000000418020c11 */ /* 0x040fe4000f8210ff */
[C---:B------:R-:W-:Y:S01]  /*2a950*/  SHF.L.U32 R25, R24.reuse, 0x2, RZ ;  /* 0x0000000218197819 */ /* 0x040fe200000006ff */
[----:B------:R0:W-:Y:S01]  /*2a960*/  STL [R1+0x38], R0 ;  /* 0x0000380001007387 */ /* 0x0001e20000100800 */
[----:B------:R-:W-:Y:S01]  /*2a970*/  @P0 LEA.HI.X R3, R24, UR5, R0, 0x2, P1 ;  /* 0x0000000518030c11 */ /* 0x000fe200088f1400 */
[----:B------:R-:W-:-:S04]  /*2a980*/  ULDC.64 UR4, c[0x0][0xa00] ;  /* 0x0002800000047ab9 */ /* 0x000fc80000000a00 */
[----:B------:R1:W2:Y:S01]  /*2a990*/  @P0 LDG.E R9, desc[UR52][R2.64] ;  /* 0x0000003402090981 */ /* 0x0002a2000c1e1900 */
[----:B------:R-:W-:Y:S02]  /*2a9a0*/  ISETP.NE.U32.AND P0, PT, RZ, UR4, PT ;  /* 0x00000004ff007c0c */ /* 0x000fe4000bf05070 */
[----:B------:R-:W-:Y:S02]  /*2a9b0*/  ISETP.NE.U32.AND P1, PT, RZ, UR6, PT ;  /* 0x00000006ff007c0c */ /* 0x000fe4000bf25070 */
[----:B------:R-:W-:Y:S02]  /*2a9c0*/  ISETP.NE.AND.EX P0, PT, RZ, UR5, PT, P0 ;  /* 0x00000005ff007c0c */ /* 0x000fe4000bf05300 */
[----:B------:R-:W-:Y:S02]  /*2a9d0*/  ISETP.NE.AND.EX P1, PT, RZ, UR7, PT, P1 ;  /* 0x00000007ff007c0c */ /* 0x000fe4000bf25310 */
[----:B------:R-:W-:Y:S01]  /*2a9e0*/  SHF.L.U64.HI R26, R24, 0x2, R0 ;  /* 0x00000002181a7819 */ /* 0x000fe20000010200 */
[----:B0-----:R-:W-:Y:S01]  /*2a9f0*/  IMAD.MOV.U32 R0, RZ, RZ, RZ ;  /* 0x000000ffff007224 */ /* 0x001fe200078e00ff */
[----:B-1----:R-:W-:-:S02]  /*2aa00*/  IADD3 R2, P3, R25, UR4, RZ ;  /* 0x0000000419027c10 */ /* 0x002fc4000ff7e0ff */
[----:B------:R-:W-:Y:S02]  /*2aa10*/  IADD3 R4, P4, R25, UR6, RZ ;  /* 0x0000000619047c10 */ /* 0x000fe4000ff9e0ff */
[C---:B------:R-:W-:Y:S02]  /*2aa20*/  IADD3.X R3, R26.reuse, UR5, RZ, P3, !PT ;  /* 0x000000051a037c10 */ /* 0x040fe40009ffe4ff */
[----:B------:R-:W-:Y:S02]  /*2aa30*/  IADD3.X R5, R26, UR7, RZ, P4, !PT ;  /* 0x000000071a057c10 */ /* 0x000fe4000a7fe4ff */
[----:B------:R-:W-:Y:S01]  /*2aa40*/  ISETP.NE.U32.AND P2, PT, RZ, UR8, PT ;  /* 0x00000008ff007c0c */ /* 0x000fe2000bf45070 */
[----:B------:R-:W5:Y:S01]  /*2aa50*/  @P0 LDG.E R31, desc[UR52][R2.64] ;  /* 0x00000034021f0981 */ /* 0x000f62000c1e1900 */
[----:B------:R-:W-:Y:S02]  /*2aa60*/  ULDC UR4, c[0x0][0x288] ;  /* 0x0000a20000047ab9 */ /* 0x000fe40000000800 */
[----:B------:R-:W-:Y:S01]  /*2aa70*/  ISETP.NE.AND.EX P2, PT, RZ, UR9, PT, P2 ;  /* 0x00000009ff007c0c */ /* 0x000fe2000bf45320 */
[----:B------:R-:W5:Y:S01]  /*2aa80*/  @P1 LDG.E R0, desc[UR52][R4.64] ;  /* 0x0000003404001981 */ /* 0x000f62000c1e1900 */
[----:B------:R-:W-:Y:S01]  /*2aa90*/  IMAD.U32 R32, RZ, RZ, UR4 ;  /* 0x00000004ff207e24 */ /* 0x000fe2000f8e00ff */
[----:B------:R-:W-:-:S02]  /*2aaa0*/  ULDC.64 UR4, c[0x0][0x418] ;  /* 0x0001060000047ab9 */ /* 0x000fc40000000a00 */
[----:B------:R-:W-:-:S03]  /*2aab0*/  UISETP.NE.U32.AND UP0, UPT, UR4, URZ, UPT ;  /* 0x0000003f0400728c */ /* 0x000fc6000bf05070 */
[----:B------:R-:W-:Y:S01]  /*2aac0*/  ULDC UR4, c[0x0][0x424] ;  /* 0x0001090000047ab9 */ /* 0x000fe20000000800 */
[----:B------:R-:W-:-:S03]  /*2aad0*/  UISETP.NE.AND.EX UP0, UPT, UR5, URZ, UPT, UP0 ;  /* 0x0000003f0500728c */ /* 0x000fc6000bf05300 */
[----:B------:R-:W-:Y:S01]  /*2aae0*/  ULDC UR5, c[0x0][0x2f0] ;  /* 0x0000bc0000057ab9 */ /* 0x000fe20000000800 */
[----:B------:R-:W-:Y:S01]  /*2aaf0*/  @P2 IADD3 R6, P3, R25, UR8, RZ ;  /* 0x0000000819062c10 */ /* 0x000fe2000ff7e0ff */
[----:B------:R-:W-:-:S03]  /*2ab00*/  USEL UR4, UR4, 0x1, UP0 ;  /* 0x0000000104047887 */ /* 0x000fc60008000000 */
[----:B------:R-:W-:Y:S01]  /*2ab10*/  @P2 IADD3.X R7, R26, UR9, RZ, P3, !PT ;  /* 0x000000091a072c10 */ /* 0x000fe20009ffe4ff */
[----:B------:R-:W-:-:S03]  /*2ab20*/  UIMAD UR4, UR4, UR5, URZ ;  /* 0x00000005040472a4 */ /* 0x000fc6000f8e023f */
[----:B------:R-:W-:Y:S01]  /*2ab30*/  ULDC UR5, c[0x0][0x348] ;  /* 0x0000d20000057ab9 */ /* 0x000fe20000000800 */
[----:B------:R0:W5:Y:S02]  /*2ab40*/  @P2 LDG.E R32, desc[UR52][R6.64] ;  /* 0x0000003406202981 */ /* 0x000164000c1e1900 */
[----:B------:R-:W-:Y:S01]  /*2ab50*/  MOV R8, UR4 ;  /* 0x0000000400087c02 */ /* 0x000fe20008000f00 */
[----:B0-----:R-:W-:Y:S01]  /*2ab60*/  IMAD.U32 R6, RZ, RZ, UR5 ;  /* 0x00000005ff067e24 */ /* 0x001fe2000f8e00ff */
[----:B--2---:R0:W-:Y:S01]  /*2ab70*/  STL [R1+0x4], R9 ;  /* 0x0000040901007387 */ /* 0x0041e20000100800 */
[----:B------:R-:W-:Y:S05]  /*2ab80*/  @P2 BRA `(.L_x_2915) ;  /* 0x0000000000102947 */ /* 0x000fea0003800000 */
[----:B------:R-:W-:Y:S05]  /*2ab90*/  @!P0 BRA `(.L_x_2915) ;  /* 0x00000000000c8947 */ /* 0x000fea0003800000 */
[----:B-----5:R-:W2:Y:S04]  /*2aba0*/  LDG.E R32, desc[UR52][R2.64] ;  /* 0x0000003402207981 */ /* 0x020ea8000c1e1900 */
[----:B------:R-:W2:Y:S02]  /*2abb0*/  LDG.E R2, desc[UR52][R2.64+0x4] ;  /* 0x0000043402027981 */ /* 0x000ea4000c1e1900 */
[----:B--2---:R-:W-:-:S07]  /*2abc0*/  IMAD.IADD R32, R2, 0x1, -R32 ;  /* 0x0000000102207824 */ /* 0x004fce00078e0a20 */
.L_x_2915:
[----:B------:R-:W-:Y:S01]  /*2abd0*/  ULDC.64 UR4, c[0x0][0xa20] ;  /* 0x0002880000047ab9 */ /* 0x000fe20000000a00 */
[C---:B------:R-:W-:Y:S01]  /*2abe0*/  LOP3.LUT R7, R18.reuse, 0xff000000, RZ, 0xc0, !PT ;  /* 0xff00000012077812 */ /* 0x040fe200078ec0ff */
[----:B------:R-:W-:Y:S01]  /*2abf0*/  IMAD.MOV.U32 R34, RZ, RZ, R24 ;  /* 0x000000ffff227224 */ /* 0x000fe200078e0018 */
[----:B------:R-:W-:Y:S02]  /*2ac00*/  ISETP.NE.U32.AND P0, PT, RZ, UR4, PT ;  /* 0x00000004ff007c0c */ /* 0x000fe4000bf05070 */
[----:B------:R-:W-:Y:S02]  /*2ac10*/  SHF.R.U32.HI R7, RZ, 0x8, R7 ;  /* 0x00000008ff077819 */ /* 0x000fe40000011607 */
[----:B------:R-:W-:Y:S02]  /*2ac20*/  ISETP.NE.AND.EX P0, PT, RZ, UR5, PT, P0 ;  /* 0x00000005ff007c0c */ /* 0x000fe4000bf05300 */
[C---:B------:R-:W-:Y:S02]  /*2ac30*/  LOP3.LUT R2, R18.reuse, 0xff0000, RZ, 0xc0, !PT ;  /* 0x00ff000012027812 */ /* 0x040fe400078ec0ff */
[----:B------:R-:W-:-:S02]  /*2ac40*/  LOP3.LUT R18, R18, 0xffff, RZ, 0xc0, !PT ;  /* 0x0000ffff12127812 */ /* 0x000fc400078ec0ff */
[----:B------:R-:W-:-:S07]  /*2ac50*/  LEA.HI R7, R2, R7, RZ, 0x10 ;  /* 0x0000000702077211 */ /* 0x000fce00078f80ff */
[----:B------:R-:W-:Y:S05]  /*2ac60*/  @!P0 BRA `(.L_x_2916) ;  /* 0x0000000000108947 */ /* 0x000fea0003800000 */
[----:B------:R-:W-:-:S04]  /*2ac70*/  IADD3 R2, P0, R25, UR4, RZ ;  /* 0x0000000419027c10 */ /* 0x000fc8000ff1e0ff */
[----:B------:R-:W-:-:S05]  /*2ac80*/  IADD3.X R3, R26, UR5, RZ, P0, !PT ;  /* 0x000000051a037c10 */ /* 0x000fca00087fe4ff */
[----:B------:R1:W5:Y:S01]  /*2ac90*/  LDG.E R8, desc[UR52][R2.64] ;  /* 0x0000003402087981 */ /* 0x000362000c1e1900 */
[----:B------:R-:W-:Y:S05]  /*2aca0*/  BRA `(.L_x_2917) ;  /* 0x0000000000247947 */ /* 0x000fea0003800000 */
.L_x_2916:
        /* <DEDUP_REMOVED lines=9> */
.L_x_2917:
[----:B-1----:R-:W2:Y:S01]  /*2ad40*/  @P1 LDG.E R2, desc[UR52][R4.64] ;  /* 0x0000003404021981 */ /* 0x002ea2000c1e1900 */
[----:B------:R-:W1:Y:S03]  /*2ad50*/  LDC R3, c[0x0][0x448] ;  /* 0x00011200ff037b82 */ /* 0x000e660000000800 */
[----:B------:R3:W2:Y:S01]  /*2ad60*/  @P1 LDG.E R4, desc[UR52][R4.64+0x4] ;  /* 0x0000043404041981 */ /* 0x0006a2000c1e1900 */
[----:B------:R-:W-:Y:S01]  /*2ad70*/  BSSY B0, `(.L_x_2918) ;  /* 0x0000037000007945 */ /* 0x000fe20003800000 */
[----:B------:R-:W-:Y:S02]  /*2ad80*/  LOP3.LUT R30, R7, 0xff, RZ, 0xc0, !PT ;  /* 0x000000ff071e7812 */ /* 0x000fe400078ec0ff */
[----:B-1----:R-:W-:-:S13]  /*2ad90*/  ISETP.NE.AND P0, PT, R3, 0x1, PT ;  /* 0x000000010300780c */ /* 0x002fda0003f05270 */
[----:B------:R-:W1:Y:S08]  /*2ada0*/  @P0 LDC R3, c[0x0][0x44c] ;  /* 0x00011300ff030b82 */ /* 0x000e700000000800 */
[----:B---3--:R-:W3:Y:S01]  /*2adb0*/  @P0 LDC R5, c[0x0][0x450] ;  /* 0x00011400ff050b82 */ /* 0x008ee20000000800 */
[----:B--2---:R-:W-:Y:S01]  /*2adc0*/  @P1 IMAD.IADD R6, R4, 0x1, -R2 ;  /* 0x0000000104061824 */ /* 0x004fe200078e0a02 */
[----:B------:R-:W-:-:S02]  /*2add0*/  SHF.L.U32 R2, R17, 0x7, RZ ;  /* 0x0000000711027819 */ /* 0x000fc400000006ff */
[----:B------:R-:W-:-:S03]  /*2ade0*/  SHF.R.U32.HI R4, RZ, 0x10, R7 ;  /* 0x00000010ff047819 */ /* 0x000fc60000011607 */
[----:B------:R-:W-:-:S04]  /*2adf0*/  VIADD R2, R2, 0x7f ;  /* 0x0000007f02027836 */ /* 0x000fc80000000000 */
[----:B-1----:R-:W-:-:S05]  /*2ae00*/  @P0 IMAD.HI.U32 R3, R2, R3, RZ ;  /* 0x0000000302030227 */ /* 0x002fca00078e00ff */
[----:B---3--:R-:W-:Y:S01]  /*2ae10*/  @P0 SHF.R.U32.HI R2, RZ, R5, R3 ;  /* 0x00000005ff020219 */ /* 0x008fe20000011603 */
[----:B-----5:R-:W-:-:S04]  /*2ae20*/  IMAD.IADD R5, R8, 0x1, -R9 ;  /* 0x0000000108057824 */ /* 0x020fc800078e0a09 */
[----:B------:R-:W-:-:S04]  /*2ae30*/  IMAD.IADD R27, R5, 0x1, R6 ;  /* 0x00000001051b7824 */ /* 0x000fc800078e0206 */
[C---:B------:R-:W-:Y:S01]  /*2ae40*/  VIADD R3, R27.reuse, 0x9f ;  /* 0x0000009f1b037836 */ /* 0x040fe20000000000 */
[----:B------:R-:W-:-:S03]  /*2ae50*/  IADD3 R20, R27, 0xa0, -R32 ;  /* 0x000000a01b147810 */ /* 0x000fc60007ffe820 */
[----:B------:R-:W-:Y:S01]  /*2ae60*/  IMAD.HI R3, R3, 0x66666667, RZ ;  /* 0x6666666703037827 */ /* 0x000fe200078e02ff */
[----:B------:R-:W-:-:S04]  /*2ae70*/  IADD3 R2, R20, R2, RZ ;  /* 0x0000000214027210 */ /* 0x000fc80007ffe0ff */
[----:B------:R-:W-:Y:S01]  /*2ae80*/  SHF.R.U32.HI R21, RZ, 0x1f, R3 ;  /* 0x0000001fff157819 */ /* 0x000fe20000011603 */
[----:B------:R-:W-:-:S03]  /*2ae90*/  IMAD.HI R2, R2, 0x66666667, RZ ;  /* 0x6666666702027827 */ /* 0x000fc600078e02ff */
[----:B------:R-:W-:Y:S02]  /*2aea0*/  LEA.HI.SX32 R21, R3, R21, 0x1a ;  /* 0x0000001503157211 */ /* 0x000fe400078fd2ff */
[----:B------:R-:W-:-:S04]  /*2aeb0*/  SHF.R.U32.HI R8, RZ, 0x1f, R2 ;  /* 0x0000001fff087819 */ /* 0x000fc80000011602 */
[----:B------:R-:W-:Y:S01]  /*2aec0*/  LEA.HI.SX32 R8, R2, R8, 0x1a ;  /* 0x0000000802087211 */ /* 0x000fe200078fd2ff */
[----:B------:R-:W-:-:S03]  /*2aed0*/  IMAD.MOV.U32 R2, RZ, RZ, RZ ;  /* 0x000000ffff027224 */ /* 0x000fc600078e00ff */
[----:B------:R-:W-:-:S04]  /*2aee0*/  VIMNMX R8, R21, R8, PT ;  /* 0x0000000815087248 */ /* 0x000fc80003fe0100 */
[----:B------:R-:W-:-:S13]  /*2aef0*/  ISETP.GE.AND P0, PT, R8, 0x1, PT ;  /* 0x000000010800780c */ /* 0x000fda0003f06270 */
[----:B------:R-:W-:Y:S05]  /*2af00*/  @!P0 BRA `(.L_x_2919) ;  /* 0x0000000000748947 */ /* 0x000fea0003800000 */
[----:B------:R-:W-:Y:S01]  /*2af10*/  ISETP.NE.AND P0, PT, R4, RZ, PT ;  /* 0x000000ff0400720c */ /* 0x000fe20003f05270 */
[----:B------:R-:W-:-:S03]  /*2af20*/  ULDC UR4, c[0x0][0x9f0] ;  /* 0x00027c0000047ab9 */ /* 0x000fc60000000800 */
[----:B------:R-:W-:-:S04]  /*2af30*/  SEL R7, R4, UR4, P0 ;  /* 0x0000000404077c07 */ /* 0x000fc80008000000 */
[----:B0-----:R-:W-:Y:S02]  /*2af40*/  IABS R9, R7 ;  /* 0x0000000700097213 */ /* 0x001fe40000000000 */
        /* <DEDUP_REMOVED lines=24> */
[----:B------:R-:W-:-:S07]  /*2b0d0*/  @!P2 LOP3.LUT R2, RZ, R7, RZ, 0x33, !PT ;  /* 0x00000007ff02a212 */ /* 0x000fce00078e33ff */
.L_x_2919:
[----:B------:R-:W-:Y:S05]  /*2b0e0*/  BSYNC B0 ;  /* 0x0000000000007941 */ /* 0x000fea0003800000 */
.L_x_2918:
        /* <DEDUP_REMOVED lines=12> */
[----:B------:R-:W-:Y:S01]  /*2b1b0*/  @P0 SHF.R.U32.HI R6, RZ, 0x1f, R2 ;  /* 0x0000001fff060819 */ /* 0x000fe20000011602 */
[----:B------:R-:W-:-:S03]  /*2b1c0*/  IMAD.MOV.U32 R5, RZ, RZ, R3 ;  /* 0x000000ffff057224 */ /* 0x000fc600078e0003 */
[----:B------:R-:W-:Y:S02]  /*2b1d0*/  @P0 LEA.HI.SX32 R5, R2, R6, 0x1a ;  /* 0x0000000602050211 */ /* 0x000fe400078fd2ff */
[----:B------:R-:W-:Y:S02]  /*2b1e0*/  PLOP3.LUT P0, PT, PT, PT, PT, 0x80, 0x0 ;  /* 0x000000000000781c */ /* 0x000fe40003f0f070 */
[----:B------:R-:W-:-:S13]  /*2b1f0*/  ISETP.GT.AND P2, PT, R5, R3, PT ;  /* 0x000000030500720c */ /* 0x000fda0003f44270 */
[----:B------:R-:W-:Y:S05]  /*2b200*/  @!P2 BRA `(.L_x_2921) ;  /* 0x000000100008a947 */ /* 0x000fea0003800000 */
[----:B------:R-:W-:Y:S01]  /*2b210*/  UMOV UR4, 0xffffffff ;  /* 0xffffffff00047882 */ /* 0x000fe20000000000 */
[----:B------:R-:W-:Y:S02]  /*2b220*/  SEL R2, R34, RZ, !P1 ;  /* 0x000000ff22027207 */ /* 0x000fe40004800000 */
[----:B------:R-:W-:Y:S05]  /*2b230*/  BRA.DIV UR4, `(.L_x_2922) ;  /* 0x000000a604987947 */ /* 0x000fea000b800000 */
[----:B------:R-:W1:Y:S02]  /*2b240*/  S2R R6, SR_TID.X ;  /* 0x0000000000067919 */ /* 0x000e640000002100 */
[----:B-1----:R-:W-:-:S04]  /*2b250*/  SHF.R.U32.HI R6, RZ, 0x5, R6 ;  /* 0x00000005ff067819 */ /* 0x002fc80000011606 */
[----:B------:R-:W-:-:S05]  /*2b260*/  LOP3.LUT R6, R6, 0x3, RZ, 0xc0, !PT ;  /* 0x0000000306067812 */ /* 0x000fca00078ec0ff */
[----:B------:R1:W2:Y:S02]  /*2b270*/  SHFL.IDX PT, R14, R6, RZ, 0x1f ;  /* 0x00001fff060e7589 */ /* 0x0002a400000e0000 */
.L_x_3199:
[----:B--2---:R-:W-:Y:S02]  /*2b280*/  ISETP.NE.AND P0, PT, R14, RZ, PT ;  /* 0x000000ff0e00720c */ /* 0x004fe40003f05270 */
[----:B------:R-:W-:-:S11]  /*2b290*/  PLOP3.LUT P6, PT, PT, PT, PT, 0x8, 0x0 ;  /* 0x000000000000781c */ /* 0x000fd60003fce170 */
[----:B------:R-:W-:Y:S05]  /*2b2a0*/  @P0 BRA `(.L_x_2923) ;  /* 0x00000000000c0947 */ /* 0x000fea0003800000 */
[----:B------:R-:W-:-:S03]  /*2b2b0*/  UMOV UR4, 0xffffffff ;  /* 0xffffffff00047882 */ /* 0x000fc60000000000 */
[----:B------:R-:W-:Y:S05]  /*2b2c0*/  BRA.DIV UR4, `(.L_x_2924) ;  /* 0x000000a604a87947 */ /* 0x000fea000b800000 */
[----:B------:R-:W-:-:S13]  /*2b2d0*/  ELECT P6, URZ, PT ;  /* 0x00000000003f782f */ /* 0x000fda00038c0000 */
.L_x_2923:
[----:B-1----:R-:W2:Y:S01]  /*2b2e0*/  LDL R6, [R1+0x3c] ;  /* 0x00003c0001067983 */ /* 0x002ea20000100800 */
[----:B------:R-:W-:Y:S01]  /*2b2f0*/  BSSY B1, `(.L_x_2925) ;  /* 0x0000008000017945 */ /* 0x000fe20003800000 */
[----:B--2---:R-:W-:-:S05]  /*2b300*/  VIADD R6, R6, 0x1 ;  /* 0x0000000106067836 */ /* 0x004fca0000000000 */
[----:B------:R-:W-:-:S04]  /*2b310*/  LEA.HI R7, R6, R6, RZ, 0x1 ;  /* 0x0000000606077211 */ /* 0x000fc800078f08ff */
[----:B------:R-:W-:-:S05]  /*2b320*/  LOP3.LUT R7, R7, 0xfffffffe, RZ, 0xc0, !PT ;  /* 0xfffffffe07077812 */ /* 0x000fca00078ec0ff */
[----:B------:R-:W-:-:S05]  /*2b330*/  IMAD.IADD R6, R6, 0x1, -R7 ;  /* 0x0000000106067824 */ /* 0x000fca00078e0a07 */
[----:B------:R-:W-:-:S04]  /*2b340*/  SHF.L.U32 R6, R6, 0x1f, RZ ;  /* 0x0000001f06067819 */ /* 0x000fc800000006ff */
[----:B------:R-:W1:Y:S02]  /*2b350*/  SYNCS.PHASECHK.TRANS64.TRYWAIT P0, [R23+URZ+0x29820], R6 ;  /* 0x02982006170075a7 */ /* 0x000e64000800017f */
[----:B-1----:R-:W-:Y:S05]  /*2b360*/  @!P0 BRA `(.L_x_2926) ;  /* 0x000000a400a08947 */ /* 0x002fea0003800000 */
.L_x_3202:
[----:B------:R-:W-:Y:S05]  /*2b370*/  BSYNC B1 ;  /* 0x0000000000017941 */ /* 0x000fea0003800000 */
.L_x_2925:
[----:B------:R-:W-:Y:S04]  /*2b380*/  BSSY B1, `(.L_x_2927) ;  /* 0x000006c000017945 */ /* 0x000fe80003800000 */
[----:B------:R-:W-:Y:S05]  /*2b390*/  @!P6 BRA `(.L_x_2928) ;  /* 0x0000000400a8e947 */ /* 0x000fea0003800000 */
[----:B0-----:R-:W-:Y:S01]  /*2b3a0*/  LEA R9, R29, R23, 0x3 ;  /* 0x000000171d097211 */ /* 0x001fe200078e18ff */
[----:B------:R-:W0:Y:S01]  /*2b3b0*/  S2R R7, SR_TID.X ;  /* 0x0000000000077919 */ /* 0x000e220000002100 */
[----:B------:R-:W-:Y:S01]  /*2b3c0*/  SHF.L.U32 R11, R36, 0x1f, RZ ;  /* 0x0000001f240b7819 */ /* 0x000fe200000006ff */
[----:B------:R-:W-:Y:S03]  /*2b3d0*/  BSSY B2, `(.L_x_2929) ;  /* 0x0000005000027945 */ /* 0x000fe60003800000 */
[----:B------:R-:W2:Y:S01]  /*2b3e0*/  SYNCS.PHASECHK.TRANS64.TRYWAIT P0, [R9+URZ+0x298a0], R11 ;  /* 0x0298a00b090075a7 */ /* 0x000ea2000800017f */
[----:B0-----:R-:W-:-:S04]  /*2b3f0*/  LOP3.LUT R7, R7, 0x7f, RZ, 0xc0, !PT ;  /* 0x0000007f07077812 */ /* 0x001fc800078ec0ff */
[----:B------:R-:W-:Y:S01]  /*2b400*/  ISETP.NE.AND P1, PT, R7, RZ, PT ;  /* 0x000000ff0700720c */ /* 0x000fe20003f25270 */
[----:B--2---:R-:W-:-:S12]  /*2b410*/  @!P0 BRA `(.L_x_2930) ;  /* 0x000000a400888947 */ /* 0x004fd80003800000 */
.L_x_3203:
[----:B------:R-:W-:Y:S05]  /*2b420*/  BSYNC B2 ;  /* 0x0000000000027941 */ /* 0x000fea0003800000 */
.L_x_2929:
[----:B------:R-:W-:Y:S04]  /*2b430*/  BSSY B2, `(.L_x_2931) ;  /* 0x0000009000027945 */ /* 0x000fe80003800000 */
[----:B------:R-:W-:Y:S05]  /*2b440*/  @P1 BRA `(.L_x_2932) ;  /* 0x00000000001c1947 */ /* 0x000fea0003800000 */
[----:B-1----:R-:W1:Y:S02]  /*2b450*/  S2R R6, SR_TID.X ;  /* 0x0000000000067919 */ /* 0x002e640000002100 */
[----:B-1----:R-:W-:Y:S01]  /*2b460*/  LOP3.LUT R7, R6, 0x1f, RZ, 0xc0, !PT ;  /* 0x0000001f06077812 */ /* 0x002fe200078ec0ff */
[----:B------:R-:W-:-:S03]  /*2b470*/  IMAD.MOV.U32 R6, RZ, RZ, 0x7800 ;  /* 0x00007800ff067424 */ /* 0x000fc600078e00ff */
[----:B------:R-:W-:Y:S01]  /*2b480*/  ISETP.NE.AND P0, PT, R7, RZ, PT ;  /* 0x000000ff0700720c */ /* 0x000fe20003f05270 */
[----:B------:R2:W-:-:S12]  /*2b490*/  SYNCS.ARRIVE.TRANS64 RZ, [R9+URZ+0x29890], R6 ;  /* 0x0298900609ff79a7 */ /* 0x0005d8000800003f */
[----:B--2---:R-:W-:Y:S05]  /*2b4a0*/  @!P0 BRA `(.L_x_2932) ;  /* 0x0000000000048947 */ /* 0x004fea0003800000 */
[----:B------:R-:W-:Y:S01]  /*2b4b0*/  BPT.TRAP 0x1 ;  /* 0x000000040000795c */ /* 0x000fe20000300000 */
.L_x_2932:
[----:B------:R-:W-:Y:S05]  /*2b4c0*/  BSYNC B2 ;  /* 0x0000000000027941 */ /* 0x000fea0003800000 */
.L_x_2931:
[----:B------:R-:W-:Y:S01]  /*2b4d0*/  IMAD.MOV.U32 R12, RZ, RZ, RZ ;  /* 0x000000ffff0c7224 */ /* 0x000fe200078e00ff */
[----:B------:R-:W-:Y:S01]  /*2b4e0*/  UIADD3 UR4, UP0, UR40, 0x570, URZ ;  /* 0x0000057028047890 */ /* 0x000fe2000ff1e03f */
[----:B------:R-:W-:Y:S01]  /*2b4f0*/  IMAD R8, R29, 0x7800, R23 ;  /* 0x000078001d087824 */ /* 0x000fe200078e0217 */
[----:B------:R-:W-:Y:S01]  /*2b500*/  PLOP3.LUT P0, PT, PT, PT, PT, 0x80, 0x0 ;  /* 0x000000000000781c */ /* 0x000fe20003f0f070 */
[----:B------:R-:W-:Y:S01]  /*2b510*/  IMAD R7, R5, 0xa0, R0 ;  /* 0x000000a005077824 */ /* 0x000fe200078e0200 */
[----:B------:R-:W-:Y:S01]  /*2b520*/  R2UR UR10, R12 ;  /* 0x000000000c0a72ca */ /* 0x000fe200000e0000 */
[----:B-1----:R-:W-:Y:S01]  /*2b530*/  VIADD R6, R9, 0x29890 ;  /* 0x0002989009067836 */ /* 0x002fe20000000000 */
[----:B------:R-:W-:Y:S01]  /*2b540*/  IADD3 R10, R8, 0x1a400, RZ ;  /* 0x0001a400080a7810 */ /* 0x000fe20007ffe0ff */
[----:B------:R-:W-:Y:S01]  /*2b550*/  VIADD R7, R7, 0xffffff60 ;  /* 0xffffff6007077836 */ /* 0x000fe20000000000 */
[----:B------:R-:W-:Y:S01]  /*2b560*/  UIADD3.X UR5, URZ, UR41, URZ, UP0, !UPT ;  /* 0x000000293f057290 */ /* 0x000fe200087fe43f */
[----:B------:R-:W-:Y:S01]  /*2b570*/  UMOV UR6, 0x0 ;  /* 0x0000000000067882 */ /* 0x000fe20000000000 */
[----:B------:R-:W-:-:S10]  /*2b580*/  UMOV UR7, 0x12f00000 ;  /* 0x12f0000000077882 */ /* 0x000fd40000000000 */
.L_x_2933:
        /* <DEDUP_REMOVED lines=10> */
[----:B------:R-:W-:Y:S01]  /*2b630*/  PLOP3.LUT P0, PT, PT, PT, PT, 0x80, 0x0 ;  /* 0x000000000000781c */ /* 0x000fe20003f0f070 */
[----:B------:R-:W-:Y:S01]  /*2b640*/  VIADD R10, R8, 0x1cc00 ;  /* 0x0001cc00080a7836 */ /* 0x000fe20000000000 */
[----:B------:R-:W-:Y:S01]  /*2b650*/  UMOV UR6, 0x0 ;  /* 0x0000000000067882 */ /* 0x000fe20000000000 */
[----:B------:R-:W-:Y:S01]  /*2b660*/  UMOV UR7, 0x12f00000 ;  /* 0x12f0000000077882 */ /* 0x000fe20000000000 */
[----:B------:R-:W-:-:S09]  /*2b670*/  UMOV UR10, 0x40 ;  /* 0x00000040000a7882 */ /* 0x000fd20000000000 */
.L_x_2934:
        /* <DEDUP_REMOVED lines=15> */
.L_x_2935:
        /* <DEDUP_REMOVED lines=10> */
[----:B------:R-:W1:Y:S01]  /*2b810*/  SYNCS.PHASECHK.TRANS64.TRYWAIT P0, [R9+URZ+0x298c0], R11 ;  /* 0x0298c00b090075a7 */ /* 0x000e62000800017f */
[----:B------:R-:W-:Y:S04]  /*2b820*/  BSSY B2, `(.L_x_2936) ;  /* 0x0000002000027945 */ /* 0x000fe80003800000 */
[----:B-1----:R-:W-:Y:S05]  /*2b830*/  @!P0 BRA `(.L_x_2937) ;  /* 0x000000a000948947 */ /* 0x002fea0003800000 */
.L_x_3204:
[----:B------:R-:W-:Y:S05]  /*2b840*/  BSYNC B2 ;  /* 0x0000000000027941 */ /* 0x000fea0003800000 */
.L_x_2936:
        /* <DEDUP_REMOVED lines=11> */
.L_x_2939:
[----:B------:R-:W-:Y:S05]  /*2b900*/  BSYNC B2 ;  /* 0x0000000000027941 */ /* 0x000fea0003800000 */
.L_x_2938:
        /* <DEDUP_REMOVED lines=9> */
.L_x_2940:
        /* <DEDUP_REMOVED lines=9> */
[----:B--2---:R-:W-:Y:S05]  /*2ba30*/  @P0 BRA.U.ANY `(.L_x_2940) ;  /* 0xfffffffd00d80947 */ /* 0x004fea000393ffff */
.L_x_2928:
[----:B------:R-:W-:Y:S05]  /*2ba40*/  BSYNC B1 ;  /* 0x0000000000017941 */ /* 0x000fea0003800000 */
.L_x_2927:
        /* <DEDUP_REMOVED lines=9> */
.L_x_2955:
[----:B------:R-:W-:Y:S05]  /*2bae0*/  YIELD ;  /* 0x0000000000007946 */ /* 0x000fea0003800000 */
        /* <DEDUP_REMOVED lines=10> */
.L_x_3205:
[----:B------:R-:W-:Y:S05]  /*2bb90*/  BSYNC B2 ;  /* 0x0000000000027941 */ /* 0x000fea0003800000 */
.L_x_2943:
[----:B------:R-:W-:Y:S04]  /*2bba0*/  BSSY B2, `(.L_x_2945) ;  /* 0x0000009000027945 */ /* 0x000fe80003800000 */
[----:B------:R-:W-:Y:S05]  /*2bbb0*/  @P2 BRA `(.L_x_2946) ;  /* 0x00000000001c2947 */ /* 0x000fea0003800000 */
[----:B------:R-:W1:Y:S02]  /*2bbc0*/  S2R R5, SR_TID.X ;  /* 0x0000000000057919 */ /* 0x000e640000002100 */
[----:B-1----:R-:W-:Y:S01]  /*2bbd0*/  LOP3.LUT R6, R5, 0x1f, RZ, 0xc0, !PT ;  /* 0x0000001f05067812 */ /* 0x002fe200078ec0ff */
[----:B------:R-:W-:-:S03]  /*2bbe0*/  IMAD.MOV.U32 R5, RZ, RZ, 0x7800 ;  /* 0x00007800ff057424 */ /* 0x000fc600078e00ff */
[----:B------:R-:W-:Y:S01]  /*2bbf0*/  ISETP.NE.AND P1, PT, R6, RZ, PT ;  /* 0x000000ff0600720c */ /* 0x000fe20003f25270 */
[----:B------:R2:W-:-:S12]  /*2bc00*/  SYNCS.ARRIVE.TRANS64 RZ, [R9+URZ+0x29890], R5 ;  /* 0x0298900509ff79a7 */ /* 0x0005d8000800003f */
[----:B--2---:R-:W-:Y:S05]  /*2bc10*/  @!P1 BRA `(.L_x_2946) ;  /* 0x0000000000049947 */ /* 0x004fea0003800000 */
[----:B------:R-:W-:Y:S01]  /*2bc20*/  BPT.TRAP 0x1 ;  /* 0x000000040000795c */ /* 0x000fe20000300000 */
.L_x_2946:
[----:B------:R-:W-:Y:S05]  /*2bc30*/  BSYNC B2 ;  /* 0x0000000000027941 */ /* 0x000fea0003800000 */
.L_x_2945:
[----:B------:R-:W-:Y:S01]  /*2bc40*/  IMAD.MOV.U32 R12, RZ, RZ, RZ ;  /* 0x000000ffff0c7224 */ /* 0x000fe200078e00ff */
[----:B------:R-:W-:Y:S01]  /*2bc50*/  UIADD3 UR4, UP0, UR40, 0x570, URZ ;  /* 0x0000057028047890 */ /* 0x000fe2000ff1e03f */
[----:B------:R-:W-:Y:S01]  /*2bc60*/  IMAD R7, R29, 0x7800, R23 ;  /* 0x000078001d077824 */ /* 0x000fe200078e0217 */
[----:B------:R-:W-:Y:S01]  /*2bc70*/  PLOP3.LUT P1, PT, PT, PT, PT, 0x80, 0x0 ;  /* 0x000000000000781c */ /* 0x000fe20003f2f070 */
[----:B-1----:R-:W-:Y:S01]  /*2bc80*/  IMAD R6, R10, 0xa0, R0 ;  /* 0x000000a00a067824 */ /* 0x002fe200078e0200 */
[----:B------:R-:W-:Y:S01]  /*2bc90*/  R2UR UR10, R12 ;  /* 0x000000000c0a72ca */ /* 0x000fe200000e0000 */
[----:B------:R-:W-:Y:S01]  /*2bca0*/  VIADD R5, R9, 0x29890 ;  /* 0x0002989009057836 */ /* 0x000fe20000000000 */
[----:B------:R-:W-:Y:S01]  /*2bcb0*/  UIADD3.X UR5, URZ, UR41, URZ, UP0, !UPT ;  /* 0x000000293f057290 */ /* 0x000fe200087fe43f */
[----:B------:R-:W-:Y:S01]  /*2bcc0*/  VIADD R11, R7, 0x1a400 ;  /* 0x0001a400070b7836 */ /* 0x000fe20000000000 */
[----:B------:R-:W-:Y:S01]  /*2bcd0*/  UMOV UR6, 0x0 ;  /* 0x0000000000067882 */ /* 0x000fe20000000000 */
[----:B------:R-:W-:-:S10]  /*2bce0*/  UMOV UR7, 0x12f00000 ;  /* 0x12f0000000077882 */ /* 0x000fd40000000000 */
.L_x_2947:
        /* <DEDUP_REMOVED lines=11> */
[----:B------:R-:W-:Y:S01]  /*2bda0*/  UMOV UR6, 0x0 ;  /* 0x0000000000067882 */ /* 0x000fe20000000000 */
[----:B------:R-:W-:Y:S01]  /*2bdb0*/  IADD3 R11, R7, 0x1cc00, RZ ;  /* 0x0001cc00070b7810 */ /* 0x000fe20007ffe0ff */
[----:B------:R-:W-:Y:S01]  /*2bdc0*/  UMOV UR7, 0x12f00000 ;  /* 0x12f0000000077882 */ /* 0x000fe20000000000 */
[----:B------:R-:W-:-:S09]  /*2bdd0*/  UMOV UR10, 0x40 ;  /* 0x00000040000a7882 */ /* 0x000fd20000000000 */
.L_x_2948:
        /* <DEDUP_REMOVED lines=15> */
.L_x_2949:
        /* <DEDUP_REMOVED lines=13> */
.L_x_3206:
[----:B------:R-:W-:Y:S05]  /*2bfa0*/  BSYNC B2 ;  /* 0x0000000000027941 */ /* 0x000fea0003800000 */
.L_x_2950:
        /* <DEDUP_REMOVED lines=11> */
.L_x_2953:
[----:B------:R-:W-:Y:S05]  /*2c060*/  BSYNC B2 ;  /* 0x0000000000027941 */ /* 0x000fea0003800000 */
.L_x_2952:
        /* <DEDUP_REMOVED lines=8> */
[----:B01----:R-:W-:-:S11]  /*2c0f0*/  IADD3 R9, R9, 0x298b0, RZ ;  /* 0x000298b009097810 */ /* 0x003fd60007ffe0ff */
.L_x_2954:
        /* <DEDUP_REMOVED lines=10> */
.L_x_2942:
[----:B------:R-:W-:Y:S05]  /*2c1a0*/  BSYNC B1 ;  /* 0x0000000000017941 */ /* 0x000fea0003800000 */
.L_x_2941:
        /* <DEDUP_REMOVED lines=8> */
.L_x_2921:
[----:B------:R-:W-:Y:S05]  /*2c230*/  BSYNC B0 ;  /* 0x0000000000007941 */ /* 0x000fea0003800000 */
.L_x_2920:
[----:B------:R-:W2:Y:S01]  /*2c240*/  LDC R0, c[0x0][0x448] ;  /* 0x00011200ff007b82 */ /* 0x000ea20000000800 */
[----:B------:R-:W-:Y:S01]  /*2c250*/  LEA R2, R17, 0x7f, 0x7 ;  /* 0x0000007f11027811 */ /* 0x000fe200078e38ff */
[----:B------:R-:W-:Y:S06]  /*2c260*/  @!P0 WARPSYNC.ALL ;  /* 0x0000000000008948 */ /* 0x000fec0003800000 */
[----:B------:R-:W-:Y:S01]  /*2c270*/  @!P0 BAR.SYNC.DEFER_BLOCKING 0xc, 0x180 ;  /* 0x0306000000008b1d */ /* 0x000fe20000010000 */
[----:B------:R-:W-:-:S05]  /*2c280*/  ISETP.NE.AND P2, PT, R4, RZ, PT ;  /* 0x000000ff0400720c */ /* 0x000fca0003f45270 */
[----:B------:R-:W-:Y:S08]  /*2c290*/  BSSY B0, `(.L_x_2956) ;  /* 0x0000029000007945 */ /* 0x000ff00003800000 */
[----:B------:R-:W3:Y:S01]  /*2c2a0*/  @!P2 LDC R4, c[0x0][0x9f0] ;  /* 0x00027c00ff04ab82 */ /* 0x000ee20000000800 */
[----:B--2---:R-:W-:-:S13]  /*2c2b0*/  ISETP.NE.AND P1, PT, R0, 0x1, PT ;  /* 0x000000010000780c */ /* 0x004fda0003f25270 */
[----:B------:R-:W2:Y:S08]  /*2c2c0*/  @P1 LDC R0, c[0x0][0x44c] ;  /* 0x00011300ff001b82 */ /* 0x000eb00000000800 */
[----:B------:R-:W4:Y:S01]  /*2c2d0*/  @P1 LDC R3, c[0x0][0x450] ;  /* 0x00011400ff031b82 */ /* 0x000f220000000800 */
[----:B--2---:R-:W-:-:S05]  /*2c2e0*/  @P1 IMAD.HI.U32 R0, R2, R0, RZ ;  /* 0x0000000002001227 */ /* 0x004fca00078e00ff */
[----:B----4-:R-:W-:-:S05]  /*2c2f0*/  @P1 SHF.R.U32.HI R2, RZ, R3, R0 ;  /* 0x00000003ff021219 */ /* 0x010fca0000011600 */
[----:B------:R-:W-:-:S04]  /*2c300*/  IMAD.IADD R0, R20, 0x1, R2 ;  /* 0x0000000114007824 */ /* 0x000fc800078e0202 */
[----:B------:R-:W-:-:S05]  /*2c310*/  IMAD.HI R0, R0, 0x66666667, RZ ;  /* 0x6666666700007827 */ /* 0x000fca00078e02ff */
[----:B------:R-:W-:-:S04]  /*2c320*/  SHF.R.U32.HI R2, RZ, 0x1f, R0 ;  /* 0x0000001fff027819 */ /* 0x000fc80000011600 */
[----:B------:R-:W-:Y:S02]  /*2c330*/  LEA.HI.SX32 R2, R0, R2, 0x1a ;  /* 0x0000000200027211 */ /* 0x000fe400078fd2ff */
[----:B------:R-:W-:Y:S02]  /*2c340*/  MOV R0, RZ ;  /* 0x000000ff00007202 */ /* 0x000fe40000000f00 */
[----:B------:R-:W-:-:S04]  /*2c350*/  VIMNMX R21, R21, R2, PT ;  /* 0x0000000215157248 */ /* 0x000fc80003fe0100 */
[----:B------:R-:W-:-:S13]  /*2c360*/  ISETP.GE.AND P1, PT, R21, 0x1, PT ;  /* 0x000000011500780c */ /* 0x000fda0003f26270 */
[----:B---3--:R-:W-:Y:S05]  /*2c370*/  @!P1 BRA `(.L_x_2957) ;  /* 0x0000000000689947 */ /* 0x008fea0003800000 */
[-C--:B------:R-:W-:Y:S02]  /*2c380*/  IABS R0, R4.reuse ;  /* 0x0000000400007213 */ /* 0x080fe40000000000 */
[----:B-1----:R-:W-:Y:S02]  /*2c390*/  IABS R6, R4 ;  /* 0x0000000400067213 */ /* 0x002fe40000000000 */
[----:B------:R-:W1:Y:S03]  /*2c3a0*/  I2F.RP R2, R0 ;  /* 0x0000000000027306 */ /* 0x000e660000209400 */
[----:B------:R-:W-:-:S05]  /*2c3b0*/  IMAD.MOV R6, RZ, RZ, -R6 ;  /* 0x000000ffff067224 */ /* 0x000fca00078e0a06 */
[----:B-1----:R-:W1:Y:S02]  /*2c3c0*/  MUFU.RCP R2, R2 ;  /* 0x0000000200027308 */ /* 0x002e640000001000 */
[----:B-1----:R-:W-:-:S06]  /*2c3d0*/  VIADD R2, R2, 0xffffffe ;  /* 0x0ffffffe02027836 */ /* 0x002fcc0000000000 */
[----:B------:R-:W1:Y:S02]  /*2c3e0*/  F2I.FTZ.U32.TRUNC.NTZ R3, R2 ;  /* 0x0000000200037305 */ /* 0x000e64000021f000 */
[----:B-1----:R-:W-:-:S04]  /*2c3f0*/  IMAD.MOV R2, RZ, RZ, -R3 ;  /* 0x000000ffff027224 */ /* 0x002fc800078e0a03 */
        /* <DEDUP_REMOVED lines=10> */
[-C--:B------:R-:W-:Y:S01]  /*2c4a0*/  @!P1 IADD3 R2, R2, -R0.reuse, RZ ;  /* 0x8000000002029210 */ /* 0x080fe20007ffe0ff */
[----:B------:R-:W-:Y:S01]  /*2c4b0*/  @!P1 VIADD R5, R5, 0x1 ;  /* 0x0000000105059836 */ /* 0x000fe20000000000 */
[----:B------:R-:W-:Y:S02]  /*2c4c0*/  ISETP.NE.AND P1, PT, R4, RZ, PT ;  /* 0x000000ff0400720c */ /* 0x000fe40003f25270 */
[----:B------:R-:W-:-:S13]  /*2c4d0*/  ISETP.GE.U32.AND P0, PT, R2, R0, PT ;  /* 0x000000000200720c */ /* 0x000fda0003f06070 */
[----:B------:R-:W-:-:S04]  /*2c4e0*/  @P0 VIADD R5, R5, 0x1 ;  /* 0x0000000105050836 */ /* 0x000fc80000000000 */
[----:B------:R-:W-:-:S04]  /*2c4f0*/  IMAD.MOV.U32 R0, RZ, RZ, R5 ;  /* 0x000000ffff007224 */ /* 0x000fc800078e0005 */
[----:B------:R-:W-:Y:S01]  /*2c500*/  @!P2 IMAD.MOV R0, RZ, RZ, -R0 ;  /* 0x000000ffff00a224 */ /* 0x000fe200078e0a00 */
[----:B------:R-:W-:-:S07]  /*2c510*/  @!P1 LOP3.LUT R0, RZ, R4, RZ, 0x33, !PT ;  /* 0x00000004ff009212 */ /* 0x000fce00078e33ff */
.L_x_2957:
[----:B------:R-:W-:Y:S05]  /*2c520*/  BSYNC B0 ;  /* 0x0000000000007941 */ /* 0x000fea0003800000 */
.L_x_2956:
[----:B------:R-:W-:-:S05]  /*2c530*/  IMAD R2, R30, R0, RZ ;  /* 0x000000001e027224 */ /* 0x000fca00078e02ff */
[----:B------:R2:W-:Y:S01]  /*2c540*/  STL [R1+0xc], R2 ;  /* 0x00000c0201007387 */ /* 0x0005e20000100800 */
[----:B------:R-:W-:-:S04]  /*2c550*/  VIADDMNMX R30, R2, R0, R21, PT ;  /* 0x00000000021e7246 */ /* 0x000fc80003800115 */
[----:B------:R-:W-:-:S13]  /*2c560*/  ISETP.GT.AND P0, PT, R30, R2, PT ;  /* 0x000000021e00720c */ /* 0x000fda0003f04270 */
[----:B--2---:R-:W-:Y:S05]  /*2c570*/  @P0 BRA `(.L_x_2958) ;  /* 0x0000000000440947 */ /* 0x004fea0003800000 */
[----:B------:R-:W2:Y:S02]  /*2c580*/  S2R R2, SR_TID.X ;  /* 0x0000000000027919 */ /* 0x000ea40000002100 */
[----:B--2---:R-:W-:-:S04]  /*2c590*/  LOP3.LUT R2, R2, 0x7f, RZ, 0xc0, !PT ;  /* 0x0000007f02027812 */ /* 0x004fc800078ec0ff */
[----:B------:R-:W-:-:S13]  /*2c5a0*/  ISETP.NE.AND P0, PT, R2, RZ, PT ;  /* 0x000000ff0200720c */ /* 0x000fda0003f05270 */
[----:B------:R-:W-:Y:S05]  /*2c5b0*/  @P0 BRA `(.L_x_2959) ;  /* 0x0000004400a40947 */ /* 0x000fea0003800000 */
[----:B------:R-:W2:Y:S01]  /*2c5c0*/  S2R R5, SR_LANEID ;  /* 0x0000000000057919 */ /* 0x000ea20000000000 */
[----:B------:R-:W-:Y:S01]  /*2c5d0*/  VOTEU.ANY UR4, UPT, PT ;  /* 0x0000000000047886 */ /* 0x000fe200038e0100 */
[----:B------:R-:W3:Y:S01]  /*2c5e0*/  LDC.64 R2, c[0x0][0xc60] ;  /* 0x00031800ff027b82 */ /* 0x000ee20000000a00 */
[----:B------:R-:W2:Y:S02]  /*2c5f0*/  FLO.U32 R0, UR4 ;  /* 0x0000000400007d00 */ /* 0x000ea400080e0000 */
[----:B--2---:R-:W-:-:S06]  /*2c600*/  ISETP.EQ.U32.AND P0, PT, R0, R5, PT ;  /* 0x000000050000720c */ /* 0x004fcc0003f02070 */
[----:B------:R-:W3:Y:S07]  /*2c610*/  POPC R5, UR4 ;  /* 0x0000000400057d09 */ /* 0x000eee0008000000 */
[----:B---3--:R-:W2:Y:S01]  /*2c620*/  @P0 ATOMG.E.ADD.STRONG.GPU PT, R3, desc[UR52][R2.64], R5 ;  /* 0x00000005020309a8 */ /* 0x008ea200081ee1f4 */
[----:B------:R-:W3:Y:S02]  /*2c630*/  S2R R4, SR_LTMASK ;  /* 0x0000000000047919 */ /* 0x000ee40000003900 */
[----:B---3--:R-:W-:-:S04]  /*2c640*/  LOP3.LUT R4, R4, UR4, RZ, 0xc0, !PT ;  /* 0x0000000404047c12 */ /* 0x008fc8000f8ec0ff */
[----:B------:R-:W3:Y:S01]  /*2c650*/  POPC R7, R4 ;  /* 0x0000000400077309 */ /* 0x000ee20000000000 */
[----:B--2---:R-:W3:Y:S02]  /*2c660*/  SHFL.IDX PT, R0, R3, R0, 0x1f ;  /* 0x00001f0003007589 */ /* 0x004ee400000e0000 */
[----:B---3--:R-:W-:Y:S01]  /*2c670*/  IADD3 R16, R0, UR38, R7 ;  /* 0x0000002600107c10 */ /* 0x008fe2000fffe007 */
[----:B------:R-:W-:Y:S06]  /*2c680*/  BRA `(.L_x_2959) ;  /* 0x0000004400707947 */ /* 0x000fec0003800000 */
.L_x_2958:
[----:B------:R-:W-:Y:S01]  /*2c690*/  IADD3 R0, R23, 0x1a400, RZ ;  /* 0x0001a40017007810 */ /* 0x000fe20007ffe0ff */
[----:B------:R-:W-:Y:S03]  /*2c6a0*/  BSSY B6, `(.L_x_2960) ;  /* 0x0000013000067945 */ /* 0x000fe60003800000 */
        /* <DEDUP_REMOVED lines=9> */
[----:B------:R-:W-:Y:S02]  /*2c740*/  IMAD.U32 R5, RZ, RZ, UR7 ;  /* 0x00000007ff057e24 */ /* 0x000fe4000f8e00ff */
[----:B-1----:R-:W-:Y:S02]  /*2c750*/  IMAD.U32 R6, RZ, RZ, UR8 ;  /* 0x00000008ff067e24 */ /* 0x002fe4000f8e00ff */
[----:B------:R-:W-:-:S02]  /*2c760*/  IMAD.U32 R7, RZ, RZ, UR9 ;  /* 0x00000009ff077e24 */ /* 0x000fc4000f8e00ff */
[----:B------:R-:W-:Y:S02]  /*2c770*/  IMAD.U32 R11, RZ, RZ, UR5 ;  /* 0x00000005ff0b7e24 */ /* 0x000fe4000f8e00ff */
[----:B------:R-:W-:Y:S02]  /*2c780*/  IMAD.MOV.U32 R8, RZ, RZ, 0x70 ;  /* 0x00000070ff087424 */ /* 0x000fe400078e00ff */
[----:B------:R-:W-:Y:S02]  /*2c790*/  IMAD.MOV.U32 R12, RZ, RZ, 0x1 ;  /* 0x00000001ff0c7424 */ /* 0x000fe400078e00ff */
[----:B------:R-:W-:-:S07]  /*2c7a0*/  IMAD.MOV.U32 R13, RZ, RZ, RZ ;  /* 0x000000ffff0d7224 */ /* 0x000fce00078e00ff */
[----:B------:R-:W-:-:S07]  /*2c7b0*/  LEPC R20, `(.L_x_2961) ;  /* 0x000000001014794e */ /* 0x000fce0000000000 */
[----:B0-2---:R-:W-:Y:S05]  /*2c7c0*/  CALL.ABS.NOINC R2 ;  /* 0x0000000002007343 */ /* 0x005fea0003c00000 */
.L_x_2961:
[----:B------:R-:W-:Y:S05]  /*2c7d0*/  BSYNC B6 ;  /* 0x0000000000067941 */ /* 0x000fea0003800000 */
.L_x_2960:
[----:B------:R-:W-:Y:S01]  /*2c7e0*/  IADD3 R0, R23, 0xa400, RZ ;  /* 0x0000a40017007810 */ /* 0x000fe20007ffe0ff */
[----:B------:R-:W-:Y:S01]  /*2c7f0*/  BSSY B6, `(.L_x_2962) ;  /* 0x0000015000067945 */ /* 0x000fe20003800000 */
[----:B------:R-:W-:Y:S02]  /*2c800*/  LOP3.LUT R22, R22, 0xfffffffe, RZ, 0xc0, !PT ;  /* 0xfffffffe16167812 */ /* 0x000fe400078ec0ff */
        /* <DEDUP_REMOVED lines=19> */
.L_x_2963:
[----:B------:R-:W-:Y:S05]  /*2c940*/  BSYNC B6 ;  /* 0x0000000000067941 */ /* 0x000fea0003800000 */
.L_x_2962:
        /* <DEDUP_REMOVED lines=20> */
.L_x_2965:
[----:B------:R-:W-:Y:S05]  /*2ca90*/  BSYNC B6 ;  /* 0x0000000000067941 */ /* 0x000fea0003800000 */
.L_x_2964:
        /* <DEDUP_REMOVED lines=10> */
[----:B-1----:R-:W-:Y:S01]  /*2cb40*/  IMAD.U32 R6, RZ, RZ, UR6 ;  /* 0x00000006ff067e24 */ /* 0x002fe2000f8e00ff */
[----:B------:R-:W-:Y:S01]  /*2cb50*/  MOV R11, UR9 ;  /* 0x00000009000b7c02 */ /* 0x000fe20008000f00 */
[----:B------:R-:W-:Y:S02]  /*2cb60*/  IMAD.U32 R7, RZ, RZ, UR7 ;  /* 0x00000007ff077e24 */ /* 0x000fe4000f8e00ff */
[----:B------:R-:W-:-:S02]  /*2cb70*/  IMAD.U32 R10, RZ, RZ, UR8 ;  /* 0x00000008ff0a7e24 */ /* 0x000fc4000f8e00ff */
[----:B------:R-:W-:Y:S02]  /*2cb80*/  IMAD.MOV.U32 R8, RZ, RZ, 0x70 ;  /* 0x00000070ff087424 */ /* 0x000fe400078e00ff */
[----:B------:R-:W-:Y:S02]  /*2cb90*/  IMAD.MOV.U32 R12, RZ, RZ, 0x1 ;  /* 0x00000001ff0c7424 */ /* 0x000fe400078e00ff */
[----:B------:R-:W-:-:S07]  /*2cba0*/  IMAD.MOV.U32 R13, RZ, RZ, RZ ;  /* 0x000000ffff0d7224 */ /* 0x000fce00078e00ff */
[----:B------:R-:W-:-:S07]  /*2cbb0*/  LEPC R20, `(.L_x_2967) ;  /* 0x000000001014794e */ /* 0x000fce0000000000 */
[----:B0-2---:R-:W-:Y:S05]  /*2cbc0*/  CALL.ABS.NOINC R2 ;  /* 0x0000000002007343 */ /* 0x005fea0003c00000 */
.L_x_2967:
[----:B------:R-:W-:Y:S05]  /*2cbd0*/  BSYNC B6 ;  /* 0x0000000000067941 */ /* 0x000fea0003800000 */
.L_x_2966:
[----:B------:R-:W2:Y:S01]  /*2cbe0*/  LDL R33, [R1+0x4] ;  /* 0x0000040001217983 */ /* 0x000ea20000100800 */
[----:B------:R-:W-:Y:S01]  /*2cbf0*/  ULDC.64 UR4, c[0x0][0x9f8] ;  /* 0x00027e0000047ab9 */ /* 0x000fe20000000a00 */
[----:B------:R-:W3:Y:S01]  /*2cc00*/  LDC R11, c[0x0][0x430] ;  /* 0x00010c00ff0b7b82 */ /* 0x000ee20000000800 */
[----:B------:R-:W-:Y:S01]  /*2cc10*/  ISETP.NE.U32.AND P0, PT, RZ, UR4, PT ;  /* 0x00000004ff007c0c */ /* 0x000fe2000bf05070 */
[----:B------:R-:W4:Y:S03]  /*2cc20*/  S2R R20, SR_TID.X ;  /* 0x0000000000147919 */ /* 0x000f260000002100 */
[----:B------:R-:W-:-:S13]  /*2cc30*/  ISETP.NE.AND.EX P0, PT, RZ, UR5, PT, P0 ;  /* 0x00000005ff007c0c */ /* 0x000fda000bf05300 */
[----:B------:R-:W-:Y:S01]  /*2cc40*/  @P0 IADD3 R2, P1, R25, UR4, RZ ;  /* 0x0000000419020c10 */ /* 0x000fe2000ff3e0ff */
[----:B------:R-:W-:-:S03]  /*2cc50*/  ULDC UR4, c[0x0][0x2f4] ;  /* 0x0000bd0000047ab9 */ /* 0x000fc60000000800 */
[----:B------:R-:W-:Y:S01]  /*2cc60*/  @P0 IADD3.X R3, R26, UR5, RZ, P1, !PT ;  /* 0x000000051a030c10 */ /* 0x000fe20008ffe4ff */
[----:B------:R-:W-:-:S04]  /*2cc70*/  ULDC UR5, c[0x0][0x320] ;  /* 0x0000c80000057ab9 */ /* 0x000fc80000000800 */
[----:B------:R0:W2:Y:S01]  /*2cc80*/  @P0 LDG.E R34, desc[UR52][R2.64] ;  /* 0x0000003402220981 */ /* 0x0000a2000c1e1900 */
[----:B---3--:R-:W-:Y:S02]  /*2cc90*/  ISETP.NE.AND P2, PT, R11, 0x1, PT ;  /* 0x000000010b00780c */ /* 0x008fe40003f45270 */
[----:B------:R-:W-:Y:S02]  /*2cca0*/  MOV R8, 0xa0 ;  /* 0x000000a000087802 */ /* 0x000fe40000000f00 */
[C---:B----4-:R-:W-:Y:S01]  /*2ccb0*/  LOP3.LUT R21, R20.reuse, 0x7f, RZ, 0xc0, !PT ;  /* 0x0000007f14157812 */ /* 0x050fe200078ec0ff */
[----:B------:R-:W-:-:S03]  /*2ccc0*/  IMAD.SHL.U32 R20, R20, 0x20, RZ ;  /* 0x0000002014147824 */ /* 0x000fc600078e00ff */
[----:B------:R-:W-:-:S05]  /*2ccd0*/  SHF.R.U32.HI R21, RZ, 0x2, R21 ;  /* 0x00000002ff157819 */ /* 0x000fca0000011615 */
[----:B0-----:R-:W0:Y:S01]  /*2cce0*/  @P2 LDC R3, c[0x0][0x434] ;  /* 0x00010d00ff032b82 */ /* 0x001e220000000800 */
[----:B------:R-:W-:Y:S01]  /*2ccf0*/  LOP3.LUT R20, R21, 0x60, R20, 0xf8, !PT ;  /* 0x0000006015147812 */ /* 0x000fe200078ef814 */
[----:B------:R-:W-:-:S06]  /*2cd00*/  IMAD R8, R30, R8, -0xa0 ;  /* 0xffffff601e087424 */ /* 0x000fcc00078e0208 */
[----:B------:R-:W3:Y:S01]  /*2cd10*/  @P2 LDC R2, c[0x0][0x438] ;  /* 0x00010e00ff022b82 */ /* 0x000ee20000000800 */
[----:B------:R-:W-:-:S05]  /*2cd20*/  IMAD.IADD R9, R20, 0x1, R8 ;  /* 0x0000000114097824 */ /* 0x000fca00078e0208 */
[----:B------:R-:W-:Y:S01]  /*2cd30*/  ISETP.GE.AND P1, PT, R9, R27, PT ;  /* 0x0000001b0900720c */ /* 0x000fe20003f26270 */
[----:B------:R-:W4:Y:S01]  /*2cd40*/  S2R R20, SR_TID.X ;  /* 0x0000000000147919 */ /* 0x000f220000002100 */
[----:B------:R-:W1:Y:S11]  /*2cd50*/  S2R R21, SR_TID.X ;  /* 0x0000000000157919 */ /* 0x000e760000002100 */
[----:B------:R-:W3:Y:S01]  /*2cd60*/  @!P1 LDC.64 R4, c[0x0][0x418] ;  /* 0x00010600ff049b82 */ /* 0x000ee20000000a00 */
[----:B----4-:R-:W-:-:S04]  /*2cd70*/  LOP3.LUT R20, R20, 0x7f, RZ, 0xc0, !PT ;  /* 0x0000007f14147812 */ /* 0x010fc800078ec0ff */
[----:B------:R-:W-:Y:S01]  /*2cd80*/  SHF.R.U32.HI R10, RZ, 0x2, R20 ;  /* 0x00000002ff0a7819 */ /* 0x000fe20000011614 */
[----:B-1----:R-:W-:-:S05]  /*2cd90*/  IMAD.SHL.U32 R20, R21, 0x20, RZ ;  /* 0x0000002015147824 */ /* 0x002fca00078e00ff */
[----:B------:R-:W-:-:S04]  /*2cda0*/  LOP3.LUT R20, R10, 0x60, R20, 0xf8, !PT ;  /* 0x000000600a147812 */ /* 0x000fc800078ef814 */
[----:B------:R-:W-:-:S05]  /*2cdb0*/  LOP3.LUT R20, R20, 0x80, RZ, 0xfc, !PT ;  /* 0x0000008014147812 */ /* 0x000fca00078efcff */
[----:B------:R-:W-:Y:S01]  /*2cdc0*/  IMAD.IADD R8, R20, 0x1, R8 ;  /* 0x0000000114087824 */ /* 0x000fe200078e0208 */
[----:B------:R-:W-:Y:S01]  /*2cdd0*/  LOP3.LUT R22, R22, 0xffffffbf, RZ, 0xc0, !PT ;  /* 0xffffffbf16167812 */ /* 0x000fe200078ec0ff */
[----:B------:R-:W-:Y:S01]  /*2cde0*/  UMOV UR6, 0xffffffff ;  /* 0xffffffff00067882 */ /* 0x000fe20000000000 */
[----:B--2---:R-:W-:-:S04]  /*2cdf0*/  IMAD.IADD R9, R9, 0x1, R33 ;  /* 0x0000000109097824 */ /* 0x004fc800078e0221 */
[----:B0-----:R-:W-:-:S04]  /*2ce00*/  @P2 IMAD.HI.U32 R3, R9, R3, RZ ;  /* 0x0000000309032227 */ /* 0x001fc800078e00ff */
[----:B------:R-:W-:Y:S01]  /*2ce10*/  IMAD.MOV.U32 R0, RZ, RZ, R9 ;  /* 0x000000ffff007224 */ /* 0x000fe200078e0009 */
[----:B---3--:R-:W-:Y:S02]  /*2ce20*/  @P2 SHF.R.U32.HI R0, RZ, R2, R3 ;  /* 0x00000002ff002219 */ /* 0x008fe40000011603 */
[----:B------:R-:W0:Y:S02]  /*2ce30*/  @!P1 LDC.64 R2, c[0x0][0x428] ;  /* 0x00010a00ff029b82 */ /* 0x000e240000000a00 */
[--C-:B------:R-:W-:Y:S01]  /*2ce40*/  @!P1 SHF.R.S32.HI R7, RZ, 0x1f, R0.reuse ;  /* 0x0000001fff079819 */ /* 0x100fe20000011400 */
[----:B------:R-:W-:Y:S01]  /*2ce50*/  @!P1 IMAD.MOV.U32 R6, RZ, RZ, R0 ;  /* 0x000000ffff069224 */ /* 0x000fe200078e0000 */
[----:B------:R-:W-:-:S03]  /*2ce60*/  SHF.R.S32.HI R14, RZ, 0x1f, R34 ;  /* 0x0000001fff0e7819 */ /* 0x000fc60000011422 */
[----:B0-----:R-:W-:-:S04]  /*2ce70*/  @!P1 IMAD.WIDE.U32 R6, R34, R2, R6 ;  /* 0x0000000222069225 */ /* 0x001fc800078e0006 */
[----:B------:R-:W-:-:S04]  /*2ce80*/  @!P1 IMAD R2, R14, R2, RZ ;  /* 0x000000020e029224 */ /* 0x000fc800078e02ff */
[----:B------:R-:W-:Y:S02]  /*2ce90*/  @!P1 IMAD R2, R34, R3, R2 ;  /* 0x0000000322029224 */ /* 0x000fe400078e0202 */
[----:B------:R-:W0:Y:S01]  /*2cea0*/  @P2 LDC R3, c[0x0][0x434] ;  /* 0x00010d00ff032b82 */ /* 0x000e220000000800 */
[----:B------:R-:W-:-:S07]  /*2ceb0*/  @!P1 LEA R12, P0, R6, R4, 0x2 ;  /* 0x00000004060c9211 */ /* 0x000fce00078010ff */
[----:B------:R-:W1:Y:S01]  /*2cec0*/  @P2 LDC R4, c[0x0][0x438] ;  /* 0x00010e00ff042b82 */ /* 0x000e620000000800 */
[----:B------:R-:W-:-:S04]  /*2ced0*/  @!P1 IADD3 R2, R7, R2, RZ ;  /* 0x0000000207029210 */ /* 0x000fc80007ffe0ff */
[----:B------:R-:W-:Y:S01]  /*2cee0*/  @!P1 LEA.HI.X R13, R6, R5, R2, 0x2, P0 ;  /* 0x00000005060d9211 */ /* 0x000fe200000f1402 */
[C---:B------:R-:W-:Y:S01]  /*2cef0*/  IMAD.IADD R2, R8.reuse, 0x1, R33 ;  /* 0x0000000108027824 */ /* 0x040fe200078e0221 */
[----:B------:R-:W-:-:S04]  /*2cf00*/  ISETP.GE.AND P0, PT, R8, R27, PT ;  /* 0x0000001b0800720c */ /* 0x000fc80003f06270 */
[----:B------:R-:W-:Y:S01]  /*2cf10*/  ISETP.GT.U32.OR P0, PT, R20, 0x9f, P0 ;  /* 0x0000009f1400780c */ /* 0x000fe20000704470 */
[----:B------:R-:W-:Y:S02]  /*2cf20*/  IMAD.MOV.U32 R6, RZ, RZ, R2 ;  /* 0x000000ffff067224 */ /* 0x000fe400078e0002 */
[----:B0-----:R-:W-:-:S05]  /*2cf30*/  @P2 IMAD.HI.U32 R3, R2, R3, RZ ;  /* 0x0000000302032227 */ /* 0x001fca00078e00ff */
[----:B-1----:R-:W-:Y:S01]  /*2cf40*/  @P2 SHF.R.U32.HI R6, RZ, R4, R3 ;  /* 0x00000004ff062219 */ /* 0x002fe20000011603 */
[----:B------:R0:W-:Y:S04]  /*2cf50*/  STL [R1+0x8], R14 ;  /* 0x0000080e01007387 */ /* 0x0001e80000100800 */
        /* <DEDUP_REMOVED lines=18> */
[C---:B0-----:R-:W-:Y:S01]  /*2d080*/  IMAD.SHL.U32 R33, R14.reuse, 0x10, RZ ;  /* 0x000000100e217824 */ /* 0x041fe200078e00ff */
[----:B------:R-:W-:Y:S02]  /*2d090*/  SHF.L.U32 R15, R14, 0x4, RZ ;  /* 0x000000040e0f7819 */ /* 0x000fe400000006ff */
[----:B------:R1:W5:Y:S02]  /*2d0a0*/  @!P0 LDG.E R7, desc[UR52][R4.64] ;  /* 0x0000003404078981 */ /* 0x000364000c1e1900 */
[----:B------:R-:W-:-:S04]  /*2d0b0*/  LOP3.LUT R33, R33, 0x30, RZ, 0xc0, !PT ;  /* 0x0000003021217812 */ /* 0x000fc800078ec0ff */
[C---:B------:R-:W-:Y:S02]  /*2d0c0*/  ISETP.GE.AND P1, PT, R33.reuse, UR4, PT ;  /* 0x0000000421007c0c */ /* 0x040fe4000bf26270 */
[----:B------:R-:W-:Y:S02]  /*2d0d0*/  LOP3.LUT R14, R33, 0x40, RZ, 0xfc, !PT ;  /* 0x00000040210e7812 */ /* 0x000fe400078efcff */
[----:B------:R-:W-:Y:S02]  /*2d0e0*/  @P3 LOP3.LUT R22, R22, 0x40, RZ, 0xfc, !PT ;  /* 0x0000004016163812 */ /* 0x000fe400078efcff */
[----:B------:R-:W-:Y:S02]  /*2d0f0*/  LOP3.LUT R15, R15, 0x30, RZ, 0xc0, !PT ;  /* 0x000000300f0f7812 */ /* 0x000fe400078ec0ff */
[----:B------:R-:W-:Y:S02]  /*2d100*/  ISETP.GE.AND P0, PT, R14, UR4, PT ;  /* 0x000000040e007c0c */ /* 0x000fe4000bf06270 */
[----:B------:R-:W-:-:S02]  /*2d110*/  LOP3.LUT R22, R22, 0xffffffef, RZ, 0xc0, !PT ;  /* 0xffffffef16167812 */ /* 0x000fc400078ec0ff */
[----:B------:R-:W-:Y:S02]  /*2d120*/  LOP3.LUT R15, R15, 0x80, RZ, 0xfc, !PT ;  /* 0x000000800f0f7812 */ /* 0x000fe400078efcff */
        /* <DEDUP_REMOVED lines=11> */
[----:B------:R-:W-:Y:S01]  /*2d1e0*/  @P0 LOP3.LUT R22, R22, 0x1, RZ, 0xfc, !PT ;  /* 0x0000000116160812 */ /* 0x000fe200078efcff */
[----:B-1----:R-:W-:Y:S06]  /*2d1f0*/  BRA.DIV UR6, `(.L_x_2968) ;  /* 0x0000008a06607947 */ /* 0x002fec000b800000 */
.L_x_3209:
[----:B------:R-:W-:Y:S01]  /*2d200*/  ISETP.GT.U32.AND P0, PT, R20, 0x9f, PT ;  /* 0x0000009f1400780c */ /* 0x000fe20003f04070 */
[----:B------:R-:W-:Y:S01]  /*2d210*/  VIADD R5, R30, 0xffffffff ;  /* 0xffffffff1e057836 */ /* 0x000fe20000000000 */
[----:B------:R-:W-:-:S11]  /*2d220*/  LOP3.LUT R22, R22, 0xffffffdf, RZ, 0xc0, !PT ;  /* 0xffffffdf16167812 */ /* 0x000fd600078ec0ff */
[----:B------:R-:W-:Y:S01]  /*2d230*/  @P0 LOP3.LUT R22, R22, 0x20, RZ, 0xfc, !PT ;  /* 0x0000002016160812 */ /* 0x000fe200078efcff */
[----:B------:R-:W-:Y:S06]  /*2d240*/  @!P3 BRA `(.L_x_2969) ;  /* 0x000000000004b947 */ /* 0x000fec0003800000 */
[----:B------:R-:W-:Y:S01]  /*2d250*/  BPT.TRAP 0x1 ;  /* 0x000000040000795c */ /* 0x000fe20000300000 */
.L_x_2969:
[----:B------:R-:W-:Y:S01]  /*2d260*/  IMAD R0, R28, 0x8, R23 ;  /* 0x000000081c007824 */ /* 0x000fe200078e0217 */
[----:B------:R-:W-:Y:S01]  /*2d270*/  SHF.L.U32 R2, R35, 0x1f, RZ ;  /* 0x0000001f23027819 */ /* 0x000fe200000006ff */
[----:B------:R-:W-:Y:S01]  /*2d280*/  BSSY B0, `(.L_x_2970) ;  /* 0x0000005000007945 */ /* 0x000fe20003800000 */
[----:B------:R-:W-:Y:S02]  /*2d290*/  SHF.R.S32.HI R33, RZ, 0x1f, R9 ;  /* 0x0000001fff217819 */ /* 0x000fe40000011409 */
[----:B------:R-:W0:Y:S01]  /*2d2a0*/  SYNCS.PHASECHK.TRANS64.TRYWAIT P0, [R0+URZ+0x29880], R2 ;  /* 0x02988002000075a7 */ /* 0x000e22000800017f */
[----:B------:R1:W-:Y:S02]  /*2d2b0*/  STL [R1+0x34], R2 ;  /* 0x0000340201007387 */ /* 0x0003e40000100800 */
[----:B01----:R-:W-:Y:S05]  /*2d2c0*/  @!P0 BRA `(.L_x_2971) ;  /* 0x00000088005c8947 */ /* 0x003fea0003800000 */
.L_x_3210:
[----:B------:R-:W-:Y:S05]  /*2d2d0*/  BSYNC B0 ;  /* 0x0000000000007941 */ /* 0x000fea0003800000 */
.L_x_2970:
[----:B------:R-:W-:Y:S01]  /*2d2e0*/  ULDC.64 UR4, c[0x0][0x328] ;  /* 0x0000ca0000047ab9 */ /* 0x000fe20000000a00 */
[----:B-----5:R-:W-:Y:S01]  /*2d2f0*/  SHF.R.S32.HI R8, RZ, 0x1f, R6 ;  /* 0x0000001fff087819 */ /* 0x020fe20000011406 */
[----:B0-----:R-:W-:Y:S01]  /*2d300*/  IMAD R2, R33, UR4, RZ ;  /* 0x0000000421027c24 */ /* 0x001fe2000f8e02ff */
[----:B------:R-:W0:Y:S01]  /*2d310*/  S2R R14, SR_TID.X ;  /* 0x00000000000e7919 */ /* 0x000e220000002100 */
[----:B------:R-:W-:Y:S01]  /*2d320*/  ULDC.64 UR6, c[0x0][0x338] ;  /* 0x0000ce0000067ab9 */ /* 0x000fe20000000a00 */
[----:B------:R-:W-:Y:S01]  /*2d330*/  IMAD R11, R5, -0xa0, R27 ;  /* 0xffffff60050b7824 */ /* 0x000fe200078e021b */
[----:B------:R-:W-:Y:S01]  /*2d340*/  SHF.R.S32.HI R27, RZ, 0x1f, R10 ;  /* 0x0000001fff1b7819 */ /* 0x000fe2000001140a */
[C---:B------:R-:W-:Y:S01]  /*2d350*/  IMAD R4, R9.reuse, UR5, R2 ;  /* 0x0000000509047c24 */ /* 0x040fe2000f8e0202 */
[----:B------:R1:W-:Y:S01]  /*2d360*/  STL [R1+0x2c], R8 ;  /* 0x00002c0801007387 */ /* 0x0003e20000100800 */
[----:B------:R-:W-:Y:S01]  /*2d370*/  IMAD.WIDE.U32 R2, R9, UR4, RZ ;  /* 0x0000000409027c25 */ /* 0x000fe2000f8e00ff */
[----:B------:R-:W-:-:S03]  /*2d380*/  LOP3.LUT P1, RZ, R22, 0x1, RZ, 0xc0, !PT ;  /* 0x0000000116ff7812 */ /* 0x000fc6000782c0ff */
[----:B------:R-:W-:Y:S02]  /*2d390*/  IMAD.IADD R3, R3, 0x1, R4 ;  /* 0x0000000103037824 */ /* 0x000fe400078e0204 */
[----:B------:R-:W-:Y:S02]  /*2d3a0*/  IMAD R4, R8, UR6, RZ ;  /* 0x0000000608047c24 */ /* 0x000fe4000f8e02ff */
[----:B------:R-:W-:Y:S01]  /*2d3b0*/  IMAD.WIDE.U32 R2, R6, UR6, R2 ;  /* 0x0000000606027c25 */ /* 0x000fe2000f8e0002 */
[----:B-1----:R-:W-:-:S03]  /*2d3c0*/  SHF.R.S32.HI R8, RZ, 0x1f, R7 ;  /* 0x0000001fff087819 */ /* 0x002fc60000011407 */
[----:B------:R-:W-:Y:S01]  /*2d3d0*/  IMAD R4, R6, UR7, R4 ;  /* 0x0000000706047c24 */ /* 0x000fe2000f8e0204 */
[----:B------:R-:W-:Y:S01]  /*2d3e0*/  MOV R12, R2 ;  /* 0x00000002000c7202 */ /* 0x000fe20000000f00 */
[----:B------:R-:W-:Y:S01]  /*2d3f0*/  IMAD R2, R27, UR4, RZ ;  /* 0x000000041b027c24 */ /* 0x000fe2000f8e02ff */
[----:B------:R1:W-:Y:S01]  /*2d400*/  STL [R1+0x30], R8 ;  /* 0x0000300801007387 */ /* 0x0003e20000100800 */
[----:B------:R-:W-:Y:S02]  /*2d410*/  IMAD.IADD R13, R3, 0x1, R4 ;  /* 0x00000001030d7824 */ /* 0x000fe400078e0204 */
[C---:B------:R-:W-:Y:S02]  /*2d420*/  IMAD R4, R10.reuse, UR5, R2 ;  /* 0x000000050a047c24 */ /* 0x040fe4000f8e0202 */
[----:B------:R-:W-:Y:S01]  /*2d430*/  IMAD.WIDE.U32 R2, R10, UR4, RZ ;  /* 0x000000040a027c25 */ /* 0x000fe2000f8e00ff */
[----:B------:R-:W-:-:S03]  /*2d440*/  ULDC.64 UR4, c[0x0][0x330] ;  /* 0x0000cc0000047ab9 */ /* 0x000fc60000000a00 */
[----:B------:R-:W-:Y:S02]  /*2d450*/  IMAD.IADD R3, R3, 0x1, R4 ;  /* 0x0000000103037824 */ /* 0x000fe400078e0204 */
[----:B------:R-:W-:Y:S01]  /*2d460*/  IMAD R4, R8, UR6, RZ ;  /* 0x0000000608047c24 */ /* 0x000fe2000f8e02ff */
[----:B0-----:R-:W-:Y:S01]  /*2d470*/  LOP3.LUT R14, R14, 0x7f, RZ, 0xc0, !PT ;  /* 0x0000007f0e0e7812 */ /* 0x001fe200078ec0ff */
[----:B------:R-:W-:-:S03]  /*2d480*/  IMAD.WIDE.U32 R2, R7, UR6, R2 ;  /* 0x0000000607027c25 */ /* 0x000fc6000f8e0002 */
[----:B------:R-:W-:Y:S01]  /*2d490*/  SHF.R.U32.HI R15, RZ, 0x2, R14 ;  /* 0x00000002ff0f7819 */ /* 0x000fe2000001160e */
[----:B------:R-:W-:Y:S01]  /*2d4a0*/  IMAD R4, R7, UR7, R4 ;  /* 0x0000000707047c24 */ /* 0x000fe2000f8e0204 */
[----:B------:R-:W-:Y:S01]  /*2d4b0*/  ULDC.64 UR6, c[0x0][0x318] ;  /* 0x0000c60000067ab9 */ /* 0x000fe20000000a00 */
[----:B------:R-:W-:Y:S01]  /*2d4c0*/  IMAD.WIDE.U32 R12, R18, UR4, R12 ;  /* 0x00000004120c7c25 */ /* 0x000fe2000f8e000c */
[----:B------:R-:W-:-:S03]  /*2d4d0*/  SHF.R.U32.HI R14, RZ, 0x5, R14 ;  /* 0x00000005ff0e7819 */ /* 0x000fc6000001160e */
[----:B------:R-:W-:Y:S02]  /*2d4e0*/  IMAD.IADD R5, R3, 0x1, R4 ;  /* 0x0000000103057824 */ /* 0x000fe400078e0204 */
[----:B------:R-:W-:Y:S01]  /*2d4f0*/  IMAD.MOV.U32 R4, RZ, RZ, R2 ;  /* 0x000000ffff047224 */ /* 0x000fe200078e0002 */
[----:B------:R-:W-:Y:S01]  /*2d500*/  IADD3 R2, P0, R12, UR6, RZ ;  /* 0x000000060c027c10 */ /* 0x000fe2000ff1e0ff */
[C---:B-1----:R-:W-:Y:S02]  /*2d510*/  IMAD R8, R18.reuse, UR5, RZ ;  /* 0x0000000512087c24 */ /* 0x042fe4000f8e02ff */
[----:B------:R-:W-:Y:S01]  /*2d520*/  IMAD.WIDE.U32 R4, R18, UR4, R4 ;  /* 0x0000000412047c25 */ /* 0x000fe2000f8e0004 */
[----:B------:R-:W-:Y:S02]  /*2d530*/  UMOV UR4, 0xffffffff ;  /* 0xffffffff00047882 */ /* 0x000fe40000000000 */
[----:B------:R-:W-:Y:S01]  /*2d540*/  IADD3.X R3, R13, UR7, R8, P0, !PT ;  /* 0x000000070d037c10 */ /* 0x000fe200087fe408 */
[----:B------:R-:W-:Y:S01]  /*2d550*/  IMAD.SHL.U32 R14, R14, 0x400, RZ ;  /* 0x000004000e0e7824 */ /* 0x000fe200078e00ff */
[----:B------:R-:W-:-:S04]  /*2d560*/  IADD3 R26, P0, R4, UR6, RZ ;  /* 0x00000006041a7c10 */ /* 0x000fc8000ff1e0ff */
[----:B------:R-:W-:Y:S01]  /*2d570*/  IADD3.X R25, R8, UR7, R5, P0, !PT ;  /* 0x0000000708197c10 */ /* 0x000fe200087fe405 */
[----:B------:R-:W-:Y:S01]  /*2d580*/  IMAD R5, R28, 0x5000, R14 ;  /* 0x000050001c057824 */ /* 0x000fe200078e020e */
[----:B------:R-:W-:-:S04]  /*2d590*/  IADD3 R8, -R15, R11, RZ ;  /* 0x0000000b0f087210 */ /* 0x000fc80007ffe1ff */
[----:B------:R-:W-:Y:S01]  /*2d5a0*/  ISETP.GE.AND P5, PT, R8, 0x1, PT ;  /* 0x000000010800780c */ /* 0x000fe20003fa6270 */
[----:B------:R-:W-:-:S12]  /*2d5b0*/  BRA.DIV UR4, `(.L_x_2972) ;  /* 0x0000008604b87947 */ /* 0x000fd8000b800000 */
[----:B------:R-:W2:Y:S01]  /*2d5c0*/  LDL R14, [R1] ;  /* 0x00000000010e7983 */ /* 0x000ea20000100800 */
[----:B------:R-:W0:Y:S03]  /*2d5d0*/  S2R R11, SR_TID.X ;  /* 0x00000000000b7919 */ /* 0x000e260000002100 */
[----:B------:R-:W1:Y:S04]  /*2d5e0*/  SHFL.IDX PT, R12, R2, RZ, 0x1c1f ;  /* 0x001c1fff020c7589 */ /* 0x000e6800000e0000 */
[----:B------:R-:W3:Y:S01]  /*2d5f0*/  SHFL.IDX PT, R4, R3, RZ, 0x1c1f ;  /* 0x001c1fff03047589 */ /* 0x000ee200000e0000 */
[----:B------:R-:W-:Y:S01]  /*2d600*/  LOP3.LUT P6, RZ, R22, 0x2, RZ, 0xc0, !PT ;  /* 0x0000000216ff7812 */ /* 0x000fe200078cc0ff */
[----:B0-----:R-:W-:-:S05]  /*2d610*/  IMAD.SHL.U32 R11, R11, 0x10, RZ ;  /* 0x000000100b0b7824 */ /* 0x001fca00078e00ff */
[----:B------:R-:W-:-:S04]  /*2d620*/  LOP3.LUT R11, R11, 0x30, RZ, 0xc0, !PT ;  /* 0x000000300b0b7812 */ /* 0x000fc800078ec0ff */
[----:B-1----:R-:W-:-:S05]  /*2d630*/  IADD3 R12, P0, R11, R12, RZ ;  /* 0x0000000c0b0c7210 */ /* 0x002fca0007f1e0ff */
[----:B---3--:R-:W-:Y:S01]  /*2d640*/  IMAD.X R13, RZ, RZ, R4, P0 ;  /* 0x000000ffff0d7224 */ /* 0x008fe200000e0604 */
[----:B------:R-:W-:Y:S02]  /*2d650*/  ISETP.LT.OR P0, PT, R8, 0x1, P6 ;  /* 0x000000010800780c */ /* 0x000fe40003701670 */
[----:B------:R-:W-:-:S11]  /*2d660*/  IADD3 R4, R23, R5, R37 ;  /* 0x0000000517047210 */ /* 0x000fd60007ffe025 */
[----:B------:R-:W-:Y:S01]  /*2d670*/  @!PT LDS RZ, [RZ] ;  /* 0x00000000fffff984 */ /* 0x000fe20000000800 */
[----:B------:R-:W-:Y:S01]  /*2d680*/  LDGSTS.E.BYPASS.LTC128B.128 [R4+0xa400], desc[UR52][R12.64], !P0 ;  /* 0x0a4000000c047fae */ /* 0x000fe2000c101d74 */
[----:B------:R-:W-:-:S03]  /*2d690*/  ISETP.LT.OR P0, PT, R8, 0x1, P1 ;  /* 0x000000010800780c */ /* 0x000fc60000f01670 */
[----:B------:R-:W-:Y:S01]  /*2d6a0*/  SHFL.IDX PT, R21, R3, 0x1, 0x1c1f ;  /* 0x003c1f0003157f89 */ /* 0x000fe200000e0000 */
[----:B------:R-:W-:Y:S02]  /*2d6b0*/  LOP3.LUT R22, R22, 0xffffff7f, RZ, 0xc0, !PT ;  /* 0xffffff7f16167812 */ /* 0x000fe400078ec0ff */
[C---:B------:R-:W-:Y:S02]  /*2d6c0*/  ISETP.GE.AND P4, PT, R8.reuse, 0x21, PT ;  /* 0x000000210800780c */ /* 0x040fe40003f86270 */
[C---:B------:R-:W-:Y:S02]  /*2d6d0*/  ISETP.GE.AND P3, PT, R8.reuse, 0x41, PT ;  /* 0x000000410800780c */ /* 0x040fe40003f66270 */
[----:B------:R-:W-:Y:S01]  /*2d6e0*/  ISETP.GE.AND P2, PT, R8, 0x61, PT ;  /* 0x000000610800780c */ /* 0x000fe20003f46270 */
[----:B--2---:R-:W-:-:S05]  /*2d6f0*/  IMAD.IADD R5, R14, 0x1, R4 ;  /* 0x000000010e057824 */ /* 0x004fca00078e0204 */
[----:B------:R0:W-:Y:S04]  /*2d700*/  LDGSTS.E.BYPASS.LTC128B.128 [R5+0xa400], desc[UR52][R12.64+0x40], !P0 ;  /* 0x0a4000400c057fae */ /* 0x0001e8000c101d74 */
[----:B0-----:R-:W0:Y:S02]  /*2d710*/  SHFL.IDX PT, R12, R2, 0x1, 0x1c1f ;  /* 0x003c1f00020c7f89 */ /* 0x001e2400000e0000 */
[----:B0-----:R-:W-:-:S05]  /*2d720*/  IADD3 R12, P0, R11, R12, RZ ;  /* 0x0000000c0b0c7210 */ /* 0x001fca0007f1e0ff */
[----:B------:R-:W-:Y:S01]  /*2d730*/  IMAD.X R13, RZ, RZ, R21, P0 ;  /* 0x000000ffff0d7224 */ /* 0x000fe200000e0615 */
        /* <DEDUP_REMOVED lines=8> */
[----:B0-----:R-:W-:-:S04]  /*2d7c0*/  IADD3 R12, P0, R11, R12, RZ ;  /* 0x0000000c0b0c7210 */ /* 0x001fc80007f1e0ff */
[----:B------:R-:W-:Y:S02]  /*2d7d0*/  IADD3.X R13, RZ, R21, RZ, P0, !PT ;  /* 0x00000015ff0d7210 */ /* 0x000fe400007fe4ff */
        /* <DEDUP_REMOVED lines=8> */
[----:B------:R-:W-:-:S13]  /*2d860*/  ISETP.LT.OR P0, PT, R8, 0x61, P1 ;  /* 0x000000610800780c */ /* 0x000fda0000f01670 */
[----:B------:R0:W-:Y:S01]  /*2d870*/  LDGSTS.E.BYPASS.LTC128B.128 [R5+0xd400], desc[UR52][R2.64+0x40], !P0 ;  /* 0x0d40004002057fae */ /* 0x0001e2000c101d74 */
[----:B------:R-:W-:-:S03]  /*2d880*/  ISETP.GE.AND P0, PT, R8, 0x81, PT ;  /* 0x000000810800780c */ /* 0x000fc60003f06270 */
[----:B0-----:R0:W1:Y:S04]  /*2d890*/  SHFL.IDX PT, R3, R25, RZ, 0x1c1f ;  /* 0x001c1fff19037589 */ /* 0x00106800000e0000 */
[----:B------:R0:W2:Y:S06]  /*2d8a0*/  SHFL.IDX PT, R2, R26, RZ, 0x1c1f ;  /* 0x001c1fff1a027589 */ /* 0x0000ac00000e0000 */
[----:B------:R-:W-:-:S07]  /*2d8b0*/  @P0 LOP3.LUT R22, R22, 0x80, RZ, 0xfc, !PT ;  /* 0x0000008016160812 */ /* 0x000fce00078efcff */
.L_x_3222:
[----:B------:R-:W3:Y:S01]  /*2d8c0*/  S2R R11, SR_TID.X ;  /* 0x00000000000b7919 */ /* 0x000ee20000002100 */
[----:B------:R-:W-:Y:S01]  /*2d8d0*/  LOP3.LUT P6, RZ, R22, 0x2, RZ, 0xc0, !PT ;  /* 0x0000000216ff7812 */ /* 0x000fe200078cc0ff */
[----:B---3--:R-:W-:-:S05]  /*2d8e0*/  IMAD.SHL.U32 R11, R11, 0x10, RZ ;  /* 0x000000100b0b7824 */ /* 0x008fca00078e00ff */
[----:B------:R-:W-:-:S04]  /*2d8f0*/  LOP3.LUT R11, R11, 0x30, RZ, 0xc0, !PT ;  /* 0x000000300b0b7812 */ /* 0x000fc800078ec0ff */
[----:B--2---:R-:W-:-:S05]  /*2d900*/  IADD3 R2, P0, R11, R2, RZ ;  /* 0x000000020b027210 */ /* 0x004fca0007f1e0ff */
[----:B-1----:R-:W-:Y:S01]  /*2d910*/  IMAD.X R3, RZ, RZ, R3, P0 ;  /* 0x000000ffff037224 */ /* 0x002fe200000e0603 */
        /* <DEDUP_REMOVED lines=9> */
.L_x_2973:
[----:B------:R-:W-:Y:S02]  /*2d9b0*/  PLOP3.LUT P1, PT, P1, P0, PT, 0xa2, 0x0 ;  /* 0x000000000000781c */ /* 0x000fe40000f21472 */
[----:B------:R-:W-:-:S08]  /*2d9c0*/  @P0 R2UR P1, UR4, R0 ;  /* 0x00000000000402ca */ /* 0x000fd00000020000 */
[----:B------:R-:W-:-:S05]  /*2d9d0*/  @P0 PLOP3.LUT P0, PT, P1, PT, PT, 0x80, 0x0 ;  /* 0x000000000000081c */ /* 0x000fca0000f0f070 */
[----:B------:R-:W-:Y:S01]  /*2d9e0*/  @!P1 SYNCS.ARRIVE.TRANS64.RED.A0T1 RZ, [UR4+0x29870], RZ ;  /* 0x029870ffffff99a7 */ /* 0x000fe20008200404 */
[----:B------:R-:W-:Y:S07]  /*2d9f0*/  @!P1 ARRIVES.LDGSTSBAR.64.TRANSCNT [UR4+0x29870] ;  /* 0x02987000ff0099b0 */ /* 0x000fee0008000a84 */
[----:B------:R-:W-:Y:S05]  /*2da00*/  @P0 BRA.U.ANY `(.L_x_2973) ;  /* 0xfffffffd00e80947 */ /* 0x000fea000393ffff */
[----:B------:R-:W-:Y:S01]  /*2da10*/  NOP ;  /* 0x0000000000007918 */ /* 0x000fe20000000000 */
[----:B-1----:R-:W-:-:S05]  /*2da20*/  IMAD.U32 R2, RZ, RZ, UR39 ;  /* 0x00000027ff027e24 */ /* 0x002fca000f8e00ff */
[----:B------:R-:W-:-:S13]  /*2da30*/  ISETP.NE.AND P6, PT, R2, 0x3, PT ;  /* 0x000000030200780c */ /* 0x000fda0003fc5270 */
[----:B------:R-:W-:Y:S05]  /*2da40*/  @!P6 BRA `(.L_x_2974) ;  /* 0x000000000004e947 */ /* 0x000fea0003800000 */
[----:B------:R-:W-:Y:S01]  /*2da50*/  BPT.TRAP 0x1 ;  /* 0x000000040000795c */ /* 0x000fe20000300000 */
.L_x_2974:
[----:B------:R1:W-:Y:S01]  /*2da60*/  SYNCS.ARRIVE.TRANS64.A1T0 RZ, [R0+URZ+0x29870], RZ ;  /* 0x029870ff00ff79a7 */ /* 0x0003e2000810003f */
[----:B------:R-:W-:Y:S05]  /*2da70*/  @!P6 BRA `(.L_x_2975) ;  /* 0x000000000004e947 */ /* 0x000fea0003800000 */
[----:B------:R-:W-:Y:S01]  /*2da80*/  BPT.TRAP 0x1 ;  /* 0x000000040000795c */ /* 0x000fe20000300000 */
.L_x_2975:
[----:B------:R-:W2:Y:S01]  /*2da90*/  LDL R2, [R1+0x34] ;  /* 0x0000340001027983 */ /* 0x000ea20000100800 */
[----:B------:R-:W-:Y:S01]  /*2daa0*/  BSSY B0, `(.L_x_2976) ;  /* 0x0000003000007945 */ /* 0x000fe20003800000 */
[----:B--2---:R-:W2:Y:S03]  /*2dab0*/  SYNCS.PHASECHK.TRANS64.TRYWAIT P0, [R0+URZ+0x29840], R2 ;  /* 0x02984002000075a7 */ /* 0x004ea6000800017f */
[----:B--2---:R-:W-:Y:S05]  /*2dac0*/  @!P0 BRA `(.L_x_2977) ;  /* 0x00000088005c8947 */ /* 0x004fea0003800000 */
.L_x_3223:
[----:B------:R-:W-:Y:S05]  /*2dad0*/  BSYNC B0 ;  /* 0x0000000000007941 */ /* 0x000fea0003800000 */
.L_x_2976:
[----:B------:R-:W3:Y:S01]  /*2dae0*/  LDL.LU R4, [R1+0x2c] ;  /* 0x00002c0001047983 */ /* 0x000ee20000300800 */
[----:B------:R-:W-:Y:S01]  /*2daf0*/  ULDC.64 UR4, c[0x0][0x300] ;  /* 0x0000c00000047ab9 */ /* 0x000fe20000000a00 */
[----:B------:R-:W-:Y:S02]  /*2db00*/  ULDC.64 UR6, c[0x0][0x310] ;  /* 0x0000c40000067ab9 */ /* 0x000fe40000000a00 */
[----:B------:R-:W4:Y:S04]  /*2db10*/  LDL.LU R8, [R1+0x30] ;  /* 0x0000300001087983 */ /* 0x000f280000300800 */
[----:B------:R-:W5:Y:S01]  /*2db20*/  LDL R11, [R1+0x14] ;  /* 0x00001400010b7983 */ /* 0x000f620000100800 */
[----:B------:R-:W-:Y:S02]  /*2db30*/  IMAD R33, R33, UR4, RZ ;  /* 0x0000000421217c24 */ /* 0x000fe4000f8e02ff */
[----:B--2---:R-:W-:-:S04]  /*2db40*/  IMAD.WIDE.U32 R2, R9, UR4, RZ ;  /* 0x0000000409027c25 */ /* 0x004fc8000f8e00ff */
[----:B------:R-:W-:-:S05]  /*2db50*/  IMAD R33, R9, UR5, R33 ;  /* 0x0000000509217c24 */ /* 0x000fca000f8e0221 */
[----:B------:R-:W-:-:S03]  /*2db60*/  IADD3 R3, R3, R33, RZ ;  /* 0x0000002103037210 */ /* 0x000fc60007ffe0ff */
[----:B------:R-:W-:-:S04]  /*2db70*/  IMAD.WIDE.U32 R2, R6, UR6, R2 ;  /* 0x0000000606027c25 */ /* 0x000fc8000f8e0002 */
[----:B---3--:R-:W-:-:S04]  /*2db80*/  IMAD R4, R4, UR6, RZ ;  /* 0x0000000604047c24 */ /* 0x008fc8000f8e02ff */
[----:B------:R-:W-:Y:S02]  /*2db90*/  IMAD R4, R6, UR7, R4 ;  /* 0x0000000706047c24 */ /* 0x000fe4000f8e0204 */
[----:B------:R-:W-:Y:S02]  /*2dba0*/  IMAD R6, R27, UR4, RZ ;  /* 0x000000041b067c24 */ /* 0x000fe4000f8e02ff */
[----:B------:R-:W-:Y:S02]  /*2dbb0*/  IMAD.IADD R5, R3, 0x1, R4 ;  /* 0x0000000103057824 */ /* 0x000fe400078e0204 */
[----:B------:R-:W-:Y:S02]  /*2dbc0*/  IMAD.MOV.U32 R4, RZ, RZ, R2 ;  /* 0x000000ffff047224 */ /* 0x000fe400078e0002 */
[C---:B------:R-:W-:Y:S02]  /*2dbd0*/  IMAD R6, R10.reuse, UR5, R6 ;  /* 0x000000050a067c24 */ /* 0x040fe4000f8e0206 */
[----:B------:R-:W-:Y:S01]  /*2dbe0*/  IMAD.WIDE.U32 R2, R10, UR4, RZ ;  /* 0x000000040a027c25 */ /* 0x000fe2000f8e00ff */
[----:B------:R-:W-:-:S03]  /*2dbf0*/  ULDC.64 UR4, c[0x0][0x308] ;  /* 0x0000c20000047ab9 */ /* 0x000fc60000000a00 */
[----:B------:R-:W-:Y:S02]  /*2dc00*/  IMAD.IADD R3, R3, 0x1, R6 ;  /* 0x0000000103037824 */ /* 0x000fe400078e0206 */
[----:B----4-:R-:W-:Y:S02]  /*2dc10*/  IMAD R8, R8, UR6, RZ ;  /* 0x0000000608087c24 */ /* 0x010fe4000f8e02ff */
        /* <DEDUP_REMOVED lines=12> */
[----:B-----5:R-:W-:Y:S01]  /*2dce0*/  IMAD R4, R28, 0x7800, R11 ;  /* 0x000078001c047824 */ /* 0x020fe200078e020b */
[----:B------:R-:W-:Y:S07]  /*2dcf0*/  BRA.DIV UR4, `(.L_x_2978) ;  /* 0x0000008604e87947 */ /* 0x000fee000b800000 */
[----:B------:R-:W2:Y:S01]  /*2dd00*/  S2R R3, SR_TID.X ;  /* 0x0000000000037919 */ /* 0x000ea20000002100 */
[C---:B------:R-:W-:Y:S01]  /*2dd10*/  LOP3.LUT P6, RZ, R22.reuse, 0x8, RZ, 0xc0, !PT ;  /* 0x0000000816ff7812 */ /* 0x040fe200078cc0ff */
[C-C-:B------:R-:W-:Y:S01]  /*2dd20*/  @P5 IMAD.IADD R9, R23.reuse, 0x1, R4.reuse ;  /* 0x0000000117095824 */ /* 0x140fe200078e0204 */
[----:B------:R-:W-:Y:S01]  /*2dd30*/  LOP3.LUT P1, RZ, R22, 0x4, RZ, 0xc0, !PT ;  /* 0x0000000416ff7812 */ /* 0x000fe2000782c0ff */
[----:B------:R-:W-:Y:S01]  /*2dd40*/  SHFL.IDX PT, R2, R6, RZ, 0x1c1f ;  /* 0x001c1fff06027589 */ /* 0x000fe200000e0000 */
[----:B------:R-:W-:-:S03]  /*2dd50*/  @P4 IMAD.IADD R21, R23, 0x1, R4 ;  /* 0x0000000117154824 */ /* 0x000fc600078e0204 */
[----:B------:R-:W-:Y:S01]  /*2dd60*/  SHFL.IDX PT, R7, R7, RZ, 0x1c1f ;  /* 0x001c1fff07077589 */ /* 0x000fe200000e0000 */
[----:B--2---:R-:W-:-:S03]  /*2dd70*/  SHF.L.U32 R10, R3, 0x4, RZ ;  /* 0x00000004030a7819 */ /* 0x004fc600000006ff */
[----:B------:R-:W2:Y:S01]  /*2dd80*/  SHFL.IDX PT, R3, R5, RZ, 0x1c1f ;  /* 0x001c1fff05037589 */ /* 0x000ea200000e0000 */
[----:B------:R-:W-:-:S04]  /*2dd90*/  LOP3.LUT R10, R10, 0x30, RZ, 0xc0, !PT ;  /* 0x000000300a0a7812 */ /* 0x000fc800078ec0ff */
[----:B--2---:R-:W-:-:S05]  /*2dda0*/  @P5 IADD3 R3, P0, R10, R3, RZ ;  /* 0x000000030a035210 */ /* 0x004fca0007f1e0ff */
[----:B------:R-:W-:Y:S01]  /*2ddb0*/  @P5 IMAD.X R2, RZ, RZ, R2, P0 ;  /* 0x000000ffff025224 */ /* 0x000fe200000e0602 */
        /* <DEDUP_REMOVED lines=10> */
[----:B------:R-:W3:Y:S01]  /*2de60*/  SHFL.IDX PT, R2, R6, 0x1, 0x1c1f ;  /* 0x003c1f0006027f89 */ /* 0x000ee200000e0000 */
[----:B--2---:R-:W-:-:S05]  /*2de70*/  @P4 IADD3 R3, P0, R10, R3, RZ ;  /* 0x000000030a034210 */ /* 0x004fca0007f1e0ff */
[----:B---3--:R-:W-:-:S05]  /*2de80*/  @P4 IMAD.X R2, RZ, RZ, R2, P0 ;  /* 0x000000ffff024224 */ /* 0x008fca00000e0602 */
        /* <DEDUP_REMOVED lines=8> */
[----:B------:R-:W3:Y:S04]  /*2df10*/  SHFL.IDX PT, R2, R6, 0x2, 0x1c1f ;  /* 0x005c1f0006027f89 */ /* 0x000ee800000e0000 */
[----:B------:R-:W-:Y:S01]  /*2df20*/  SHFL.IDX PT, R6, R6, 0x3, 0x1c1f ;  /* 0x007c1f0006067f89 */ /* 0x000fe200000e0000 */
[----:B--2---:R-:W-:-:S04]  /*2df30*/  @P3 IADD3 R3, P0, R10, R3, RZ ;  /* 0x000000030a033210 */ /* 0x004fc80007f1e0ff */
[----:B---3--:R-:W-:-:S04]  /*2df40*/  @P3 IADD3.X R2, RZ, R2, RZ, P0, !PT ;  /* 0x00000002ff023210 */ /* 0x008fc800007fe4ff */
        /* <DEDUP_REMOVED lines=12> */
[----:B--2---:R2:W3:Y:S02]  /*2e010*/  SHFL.IDX PT, R2, R8, RZ, 0x1c1f ;  /* 0x001c1fff08027589 */ /* 0x0044e400000e0000 */
.L_x_3235:
[----:B------:R-:W-:Y:S01]  /*2e020*/  LOP3.LUT P0, RZ, R22, 0x80, RZ, 0xc0, !PT ;  /* 0x0000008016ff7812 */ /* 0x000fe2000780c0ff */
[----:B------:R-:W-:-:S12]  /*2e030*/  BSSY B0, `(.L_x_2979) ;  /* 0x0000011000007945 */ /* 0x000fd80003800000 */
[----:B------:R-:W-:Y:S05]  /*2e040*/  @!P0 BRA `(.L_x_2980) ;  /* 0x00000000003c8947 */ /* 0x000fea0003800000 */
[----:B------:R-:W4:Y:S01]  /*2e050*/  S2R R3, SR_TID.X ;  /* 0x0000000000037919 */ /* 0x000f220000002100 */
[C---:B------:R-:W-:Y:S01]  /*2e060*/  LOP3.LUT P3, RZ, R22.reuse, 0x10, RZ, 0xc0, !PT ;  /* 0x0000001016ff7812 */ /* 0x040fe2000786c0ff */
[----:B------:R-:W-:Y:S01]  /*2e070*/  IMAD.IADD R4, R23, 0x1, R4 ;  /* 0x0000000117047824 */ /* 0x000fe200078e0204 */
[C---:B------:R-:W-:Y:S02]  /*2e080*/  LOP3.LUT P2, RZ, R22.reuse, 0x8, RZ, 0xc0, !PT ;  /* 0x0000000816ff7812 */ /* 0x040fe4000784c0ff */
[----:B------:R-:W-:Y:S01]  /*2e090*/  LOP3.LUT P1, RZ, R22, 0x4, RZ, 0xc0, !PT ;  /* 0x0000000416ff7812 */ /* 0x000fe2000782c0ff */
[----:B----4-:R-:W-:-:S05]  /*2e0a0*/  IMAD.SHL.U32 R3, R3, 0x10, RZ ;  /* 0x0000001003037824 */ /* 0x010fca00078e00ff */
[----:B------:R-:W-:-:S04]  /*2e0b0*/  LOP3.LUT R3, R3, 0x30, RZ, 0xc0, !PT ;  /* 0x0000003003037812 */ /* 0x000fc800078ec0ff */
[----:B---3--:R-:W-:-:S04]  /*2e0c0*/  IADD3 R2, P0, R3, R2, RZ ;  /* 0x0000000203027210 */ /* 0x008fc80007f1e0ff */
[----:B------:R-:W-:-:S05]  /*2e0d0*/  IADD3.X R3, RZ, R7, RZ, P0, !PT ;  /* 0x00000007ff037210 */ /* 0x000fca00007fe4ff */
[----:B------:R-:W-:Y:S01]  /*2e0e0*/  @!PT LDS RZ, [RZ] ;  /* 0x00000000fffff984 */ /* 0x000fe20000000800 */
[----:B------:R-:W-:Y:S01]  /*2e0f0*/  @!PT LDS RZ, [RZ] ;  /* 0x00000000fffff984 */ /* 0x000fe20000000800 */
[----:B------:R-:W-:Y:S01]  /*2e100*/  @!PT LDS RZ, [RZ] ;  /* 0x00000000fffff984 */ /* 0x000fe20000000800 */
[----:B------:R4:W-:Y:S04]  /*2e110*/  LDGSTS.E.BYPASS.LTC128B.128 [R4+0x1c400], desc[UR52][R2.64], !P3 ;  /* 0x1c40000002047fae */ /* 0x0009e8000d901d74 */
[----:B------:R4:W-:Y:S04]  /*2e120*/  LDGSTS.E.BYPASS.LTC128B.128 [R4+0x1ec00], desc[UR52][R2.64+0x40], !P2 ;  /* 0x1ec0004002047fae */ /* 0x0009e8000d101d74 */
[----:B------:R4:W-:Y:S02]  /*2e130*/  LDGSTS.E.BYPASS.LTC128B.128 [R4+0x21400], desc[UR52][R2.64+0x80], !P1 ;  /* 0x2140008002047fae */ /* 0x0009e4000c901d74 */
.L_x_2980:
[----:B------:R-:W-:Y:S05]  /*2e140*/  BSYNC B0 ;  /* 0x0000000000007941 */ /* 0x000fea0003800000 */
.L_x_2979:
[----:B------:R-:W-:Y:S01]  /*2e150*/  NOP ;  /* 0x0000000000007918 */ /* 0x000fe20000000000 */
[----:B------:R-:W-:-:S13]  /*2e160*/  PLOP3.LUT P0, PT, PT, PT, PT, 0x80, 0x0 ;  /* 0x000000000000781c */ /* 0x000fda0003f0f070 */
.L_x_2981:
[----:B------:R-:W-:Y:S02]  /*2e170*/  PLOP3.LUT P1, PT, P1, P0, PT, 0xa2, 0x0 ;  /* 0x000000000000781c */ /* 0x000fe40000f21472 */
[----:B------:R-:W-:-:S08]  /*2e180*/  @P0 R2UR P1, UR4, R0 ;  /* 0x00000000000402ca */ /* 0x000fd00000020000 */
[----:B------:R-:W-:-:S05]  /*2e190*/  @P0 PLOP3.LUT P0, PT, P1, PT, PT, 0x80, 0x0 ;  /* 0x000000000000081c */ /* 0x000fca0000f0f070 */
[----:B------:R-:W-:Y:S01]  /*2e1a0*/  @!P1 SYNCS.ARRIVE.TRANS64.RED.A0T1 RZ, [UR4+0x29830], RZ ;  /* 0x029830ffffff99a7 */ /* 0x000fe20008200404 */
[----:B------:R-:W-:Y:S07]  /*2e1b0*/  @!P1 ARRIVES.LDGSTSBAR.64.TRANSCNT [UR4+0x29830] ;  /* 0x02983000ff0099b0 */ /* 0x000fee0008000a84 */
[----:B------:R-:W-:Y:S05]  /*2e1c0*/  @P0 BRA.U.ANY `(.L_x_2981) ;  /* 0xfffffffd00e80947 */ /* 0x000fea000393ffff */
[----:B------:R-:W-:Y:S01]  /*2e1d0*/  NOP ;  /* 0x0000000000007918 */ /* 0x000fe20000000000 */
[----:B---34-:R-:W-:-:S05]  /*2e1e0*/  IMAD.U32 R2, RZ, RZ, UR39 ;  /* 0x00000027ff027e24 */ /* 0x018fca000f8e00ff */
[----:B------:R-:W-:-:S13]  /*2e1f0*/  ISETP.NE.AND P2, PT, R2, 0x3, PT ;  /* 0x000000030200780c */ /* 0x000fda0003f45270 */
[----:B------:R-:W-:Y:S05]  /*2e200*/  @!P2 BRA `(.L_x_2982) ;  /* 0x000000000004a947 */ /* 0x000fea0003800000 */
[----:B------:R-:W-:Y:S01]  /*2e210*/  BPT.TRAP 0x1 ;  /* 0x000000040000795c */ /* 0x000fe20000300000 */
.L_x_2982:
[----:B------:R3:W5:Y:S01]  /*2e220*/  LDL.LU R2, [R1+0x38] ;  /* 0x0000380001027983 */ /* 0x0007620000300800 */
[----:B------:R3:W-:Y:S02]  /*2e230*/  SYNCS.ARRIVE.TRANS64.A1T0 RZ, [R0+URZ+0x29830], RZ ;  /* 0x029830ff00ff79a7 */ /* 0x0007e4000810003f */
[----:B------:R-:W-:Y:S05]  /*2e240*/  WARPSYNC.ALL ;  /* 0x0000000000007948 */ /* 0x000fea0003800000 */
[----:B------:R-:W-:Y:S01]  /*2e250*/  ULDC.64 UR4, c[0x0][0xa00] ;  /* 0x0002800000047ab9 */ /* 0x000fe20000000a00 */
[----:B------:R-:W-:Y:S01]  /*2e260*/  SHF.R.S32.HI R27, RZ, 0x1f, R31 ;  /* 0x0000001fff1b7819 */ /* 0x000fe2000001141f */
[----:B-1-3--:R-:W-:Y:S01]  /*2e270*/  VIADD R0, R23, 0x14400 ;  /* 0x0001440017007836 */ /* 0x00afe20000000000 */
[----:B------:R-:W-:Y:S01]  /*2e280*/  BAR.SYNC.DEFER_BLOCKING 0x8, 0x180 ;  /* 0x0206000000007b1d */ /* 0x000fe20000010000 */
[----:B------:R-:W-:-:S04]  /*2e290*/  ISETP.NE.U32.AND P0, PT, RZ, UR4, PT ;  /* 0x00000004ff007c0c */ /* 0x000fc8000bf05070 */
[----:B------:R-:W-:Y:S01]  /*2e2a0*/  ISETP.NE.AND.EX P0, PT, RZ, UR5, PT, P0 ;  /* 0x00000005ff007c0c */ /* 0x000fe2000bf05300 */
[----:B------:R-:W-:Y:S01]  /*2e2b0*/  ULDC.64 UR4, c[0x0][0x298] ;  /* 0x0000a60000047ab9 */ /* 0x000fe20000000a00 */
[----:B------:R-:W-:Y:S01]  /*2e2c0*/  BSSY B6, `(.L_x_2983) ;  /* 0x0000019000067945 */ /* 0x000fe20003800000 */
[----:B------:R-:W-:Y:S01]  /*2e2d0*/  IMAD R27, R27, UR4, RZ ;  /* 0x000000041b1b7c24 */ /* 0x000fe2000f8e02ff */
[----:B0-----:R-:W-:Y:S01]  /*2e2e0*/  SEL R26, R24, RZ, !P0 ;  /* 0x000000ff181a7207 */ /* 0x001fe20004000000 */
        /* <DEDUP_REMOVED lines=10> */
[----:B------:R-:W-:Y:S01]  /*2e390*/  MOV R4, UR4 ;  /* 0x0000000400047c02 */ /* 0x000fe20008000f00 */
[----:B------:R-:W-:Y:S01]  /*2e3a0*/  IMAD.U32 R5, RZ, RZ, UR5 ;  /* 0x00000005ff057e24 */ /* 0x000fe2000f8e00ff */
[----:B------:R-:W0:Y:S01]  /*2e3b0*/  LDC.64 R2, c[0x4][R2] ;  /* 0x0100000002027b82 */ /* 0x000e220000000a00 */
[----:B------:R-:W-:Y:S01]  /*2e3c0*/  IMAD.U32 R6, RZ, RZ, UR6 ;  /* 0x00000006ff067e24 */ /* 0x000fe2000f8e00ff */
[----:B------:R-:W-:Y:S01]  /*2e3d0*/  MOV R11, UR9 ;  /* 0x00000009000b7c02 */ /* 0x000fe20008000f00 */
[----:B------:R-:W-:Y:S02]  /*2e3e0*/  IMAD.U32 R7, RZ, RZ, UR7 ;  /* 0x00000007ff077e24 */ /* 0x000fe4000f8e00ff */
[----:B------:R-:W-:-:S02]  /*2e3f0*/  IMAD.U32 R10, RZ, RZ, UR8 ;  /* 0x00000008ff0a7e24 */ /* 0x000fc4000f8e00ff */
[----:B--2---:R-:W-:Y:S02]  /*2e400*/  IMAD.MOV.U32 R8, RZ, RZ, 0x70 ;  /* 0x00000070ff087424 */ /* 0x004fe400078e00ff */
[----:B------:R-:W-:Y:S02]  /*2e410*/  IMAD.MOV.U32 R12, RZ, RZ, 0x1 ;  /* 0x00000001ff0c7424 */ /* 0x000fe400078e00ff */
[----:B------:R-:W-:-:S07]  /*2e420*/  IMAD.MOV.U32 R13, RZ, RZ, RZ ;  /* 0x000000ffff0d7224 */ /* 0x000fce00078e00ff */
[----:B------:R-:W-:-:S07]  /*2e430*/  LEPC R20, `(.L_x_2984) ;  /* 0x000000001014794e */ /* 0x000fce0000000000 */
[----:B0-----:R-:W-:Y:S05]  /*2e440*/  CALL.ABS.NOINC R2 ;  /* 0x0000000002007343 */ /* 0x001fea0003c00000 */
.L_x_2984:
[----:B------:R-:W-:Y:S05]  /*2e450*/  BSYNC B6 ;  /* 0x0000000000067941 */ /* 0x000fea0003800000 */
.L_x_2983:
[----:B--2---:R0:W5:Y:S01]  /*2e460*/  LDL R8, [R1+0x28] ;  /* 0x0000280001087983 */ /* 0x0041620000100800 */
[----:B------:R-:W1:Y:S01]  /*2e470*/  LDC R7, c[0x0][0x448] ;  /* 0x00011200ff077b82 */ /* 0x000e620000000800 */
[----:B------:R-:W-:Y:S01]  /*2e480*/  MOV R3, R27 ;  /* 0x0000001b00037202 */ /* 0x000fe20000000f00 */
[----:B------:R-:W-:Y:S01]  /*2e490*/  IMAD.MOV.U32 R2, RZ, RZ, R24 ;  /* 0x000000ffff027224 */ /* 0x000fe200078e0018 */
[----:B------:R-:W2:Y:S01]  /*2e4a0*/  S2R R20, SR_TID.X ;  /* 0x0000000000147919 */ /* 0x000ea20000002100 */
[----:B------:R-:W-:Y:S02]  /*2e4b0*/  ULDC.64 UR4, c[0x0][0x2d8] ;  /* 0x0000b60000047ab9 */ /* 0x000fe40000000a00 */
[----:B------:R-:W-:-:S04]  /*2e4c0*/  IMAD.WIDE.U32 R2, R18, UR4, R2 ;  /* 0x0000000412027c25 */ /* 0x000fc8000f8e0002 */
[----:B------:R-:W-:Y:S01]  /*2e4d0*/  IMAD R3, R18, UR5, R3 ;  /* 0x0000000512037c24 */ /* 0x000fe2000f8e0203 */
[----:B------:R-:W-:Y:S02]  /*2e4e0*/  ULDC.64 UR4, c[0x0][0x2e0] ;  /* 0x0000b80000047ab9 */ /* 0x000fe40000000a00 */
[----:B------:R-:W-:Y:S02]  /*2e4f0*/  IMAD R0, R33, UR4, RZ ;  /* 0x0000000421007c24 */ /* 0x000fe4000f8e02ff */
[----:B------:R-:W-:-:S04]  /*2e500*/  IMAD.WIDE.U32 R2, R26, UR4, R2 ;  /* 0x000000041a027c25 */ /* 0x000fc8000f8e0002 */
[----:B------:R-:W-:Y:S01]  /*2e510*/  IMAD R0, R26, UR5, R0 ;  /* 0x000000051a007c24 */ /* 0x000fe2000f8e0200 */
[----:B------:R-:W3:Y:S01]  /*2e520*/  S2R R31, SR_TID.X ;  /* 0x00000000001f7919 */ /* 0x000ee20000002100 */
[----:B------:R-:W-:Y:S02]  /*2e530*/  ULDC.64 UR4, c[0x0][0x2d0] ;  /* 0x0000b40000047ab9 */ /* 0x000fe40000000a00 */
[----:B------:R-:W-:Y:S01]  /*2e540*/  IMAD.IADD R3, R3, 0x1, R0 ;  /* 0x0000000103037824 */ /* 0x000fe200078e0200 */
[----:B-1----:R-:W-:Y:S02]  /*2e550*/  ISETP.NE.AND P0, PT, R7, 0x1, PT ;  /* 0x000000010700780c */ /* 0x002fe40003f05270 */
[C---:B--2---:R-:W-:Y:S01]  /*2e560*/  LOP3.LUT R21, R20.reuse, 0x7f, RZ, 0xc0, !PT ;  /* 0x0000007f14157812 */ /* 0x044fe200078ec0ff */
[----:B------:R-:W-:-:S10]  /*2e570*/  IMAD.SHL.U32 R20, R20, 0x20, RZ ;  /* 0x0000002014147824 */ /* 0x000fd400078e00ff */
[----:B------:R-:W1:Y:S01]  /*2e580*/  @P0 LDC R6, c[0x0][0x44c] ;  /* 0x00011300ff060b82 */ /* 0x000e620000000800 */
[----:B------:R-:W-:-:S04]  /*2e590*/  SHF.R.U32.HI R21, RZ, 0x2, R21 ;  /* 0x00000002ff157819 */ /* 0x000fc80000011615 */
[----:B------:R-:W-:-:S03]  /*2e5a0*/  LOP3.LUT R20, R21, 0x60, R20, 0xf8, !PT ;  /* 0x0000006015147812 */ /* 0x000fc600078ef814 */
[----:B------:R-:W2:Y:S02]  /*2e5b0*/  @P0 LDC R0, c[0x0][0x450] ;  /* 0x00011400ff000b82 */ /* 0x000ea40000000800 */
[----:B------:R-:W-:-:S04]  /*2e5c0*/  IMAD R5, R17, 0x80, R20 ;  /* 0x0000008011057824 */ /* 0x000fc800078e0214 */
[----:B------:R-:W-:Y:S02]  /*2e5d0*/  IMAD.MOV.U32 R4, RZ, RZ, R5 ;  /* 0x000000ffff047224 */ /* 0x000fe400078e0005 */
[----:B-1----:R-:W-:-:S05]  /*2e5e0*/  @P0 IMAD.HI.U32 R6, R5, R6, RZ ;  /* 0x0000000605060227 */ /* 0x002fca00078e00ff */
[----:B--2---:R-:W-:-:S04]  /*2e5f0*/  @P0 SHF.R.U32.HI R4, RZ, R0, R6 ;  /* 0x00000000ff040219 */ /* 0x004fc80000011606 */
[----:B------:R-:W-:-:S05]  /*2e600*/  IADD3 R0, -R4, RZ, RZ ;  /* 0x000000ff04007210 */ /* 0x000fca0007ffe1ff */
        /* <DEDUP_REMOVED lines=9> */
[----:B---3--:R-:W-:Y:S02]  /*2e6a0*/  IMAD.SHL.U32 R21, R31, 0x10, RZ ;  /* 0x000000101f157824 */ /* 0x008fe400078e00ff */
[----:B------:R-:W-:-:S03]  /*2e6b0*/  IMAD.WIDE.U32 R2, R0, UR4, R2 ;  /* 0x0000000400027c25 */ /* 0x000fc6000f8e0002 */
[----:B------:R-:W-:Y:S01]  /*2e6c0*/  LOP3.LUT R21, R21, 0x30, RZ, 0xc0, !PT ;  /* 0x0000003015157812 */ /* 0x000fe200078ec0ff */
[----:B------:R-:W-:Y:S01]  /*2e6d0*/  IMAD R0, R0, UR5, R4 ;  /* 0x0000000500007c24 */ /* 0x000fe2000f8e0204 */
[----:B------:R-:W-:Y:S01]  /*2e6e0*/  ULDC.64 UR4, c[0x0][0x280] ;  /* 0x0000a00000047ab9 */ /* 0x000fe20000000a00 */
[----:B------:R-:W-:Y:S01]  /*2e6f0*/  IMAD.SHL.U32 R20, R31, 0x10, RZ ;  /* 0x000000101f147824 */ /* 0x000fe200078e00ff */
[----:B------:R-:W-:Y:S01]  /*2e700*/  IADD3 R4, P0, R2, UR4, RZ ;  /* 0x0000000402047c10 */ /* 0x000fe2000ff1e0ff */
[----:B------:R-:W-:Y:S01]  /*2e710*/  ULDC UR4, c[0x0][0x2b8] ;  /* 0x0000ae0000047ab9 */ /* 0x000fe20000000800 */
[C---:B------:R-:W-:Y:S02]  /*2e720*/  LOP3.LUT R9, R21.reuse, 0x40, RZ, 0xfc, !PT ;  /* 0x0000004015097812 */ /* 0x040fe400078efcff */
[----:B------:R-:W-:Y:S02]  /*2e730*/  LOP3.LUT R20, R20, 0x30, RZ, 0xc0, !PT ;  /* 0x0000003014147812 */ /* 0x000fe400078ec0ff */
[----:B------:R-:W-:-:S02]  /*2e740*/  LOP3.LUT R21, R21, 0x80, RZ, 0xfc, !PT ;  /* 0x0000008015157812 */ /* 0x000fc400078efcff */
[----:B------:R-:W-:Y:S01]  /*2e750*/  IADD3.X R0, R3, UR5, R0, P0, !PT ;  /* 0x0000000503007c10 */ /* 0x000fe200087fe400 */
[----:B------:R-:W-:Y:S01]  /*2e760*/  UMOV UR5, 0xffffffff ;  /* 0xffffffff00057882 */ /* 0x000fe20000000000 */
[----:B------:R-:W-:Y:S02]  /*2e770*/  LOP3.LUT R31, R31, 0x7f, RZ, 0xc0, !PT ;  /* 0x0000007f1f1f7812 */ /* 0x000fe400078ec0ff */
[----:B------:R-:W-:Y:S02]  /*2e780*/  ISETP.GE.AND P3, PT, R20, UR4, PT ;  /* 0x0000000414007c0c */ /* 0x000fe4000bf66270 */
[----:B------:R-:W-:Y:S02]  /*2e790*/  ISETP.GE.AND P2, PT, R9, UR4, PT ;  /* 0x0000000409007c0c */ /* 0x000fe4000bf46270 */
[----:B------:R-:W-:Y:S02]  /*2e7a0*/  ISETP.GE.AND P1, PT, R21, UR4, PT ;  /* 0x0000000415007c0c */ /* 0x000fe4000bf26270 */
[----:B------:R-:W-:Y:S01]  /*2e7b0*/  SHF.R.U32.HI R9, RZ, 0x2, R31 ;  /* 0x00000002ff097819 */ /* 0x000fe2000001161f */
[----:B0-----:R-:W-:Y:S10]  /*2e7c0*/  BRA.DIV UR5, `(.L_x_2985) ;  /* 0x0000008605207947 */ /* 0x001ff4000b800000 */
[----:B------:R-:W0:Y:S01]  /*2e7d0*/  SHFL.IDX PT, R3, R4, RZ, 0x1c1f ;  /* 0x001c1fff04037589 */ /* 0x000e2200000e0000 */
[----:B------:R-:W-:Y:S02]  /*2e7e0*/  IMAD R5, R32, R7, RZ ;  /* 0x0000000720057224 */ /* 0x000fe400078e02ff */
[----:B------:R-:W-:Y:S01]  /*2e7f0*/  IMAD R17, R17, 0x80, R9 ;  /* 0x0000008011117824 */ /* 0x000fe200078e0209 */
[----:B------:R-:W1:Y:S04]  /*2e800*/  SHFL.IDX PT, R2, R0, RZ, 0x1c1f ;  /* 0x001c1fff00027589 */ /* 0x000e6800000e0000 */
[----:B------:R-:W-:-:S13]  /*2e810*/  ISETP.GE.AND P0, PT, R17, R5, PT ;  /* 0x000000051100720c */ /* 0x000fda0003f06270 */
[----:B0-----:R-:W-:-:S04]  /*2e820*/  @!P0 IADD3 R3, P4, R20, R3, RZ ;  /* 0x0000000314038210 */ /* 0x001fc80007f9e0ff */
[----:B-1----:R-:W-:-:S04]  /*2e830*/  @!P0 IADD3.X R2, RZ, R2, RZ, P4, !PT ;  /* 0x00000002ff028210 */ /* 0x002fc800027fe4ff */
        /* <DEDUP_REMOVED lines=33> */
.L_x_3244:
[----:B------:R-:W-:Y:S01]  /*2ea50*/  IADD3 R17, R17, 0x60, RZ ;  /* 0x0000006011117810 */ /* 0x000fe20007ffe0ff */
[----:B------:R-:W-:Y:S03]  /*2ea60*/  BSSY B0, `(.L_x_2986) ;  /* 0x000000b000007945 */ /* 0x000fe60003800000 */
        /* <DEDUP_REMOVED lines=10> */
.L_x_2987:
[----:B------:R-:W-:Y:S05]  /*2eb10*/  BSYNC B0 ;  /* 0x0000000000007941 */ /* 0x000fea0003800000 */
.L_x_2986:
[----:B------:R-:W-:Y:S01]  /*2eb20*/  NOP ;  /* 0x0000000000007918 */ /* 0x000fe20000000000 */
[----:B------:R-:W-:-:S13]  /*2eb30*/  PLOP3.LUT P0, PT, PT, PT, PT, 0x80, 0x0 ;  /* 0x000000000000781c */ /* 0x000fda0003f0f070 */
.L_x_2988:
[----:B------:R-:W-:Y:S02]  /*2eb40*/  PLOP3.LUT P1, PT, P1, P0, PT, 0xa2, 0x0 ;  /* 0x000000000000781c */ /* 0x000fe40000f21472 */
[----:B------:R-:W-:-:S08]  /*2eb50*/  @P0 R2UR P1, UR4, R23 ;  /* 0x00000000170402ca */ /* 0x000fd00000020000 */
[----:B------:R-:W-:-:S05]  /*2eb60*/  @P0 PLOP3.LUT P0, PT, P1, PT, PT, 0x80, 0x0 ;  /* 0x000000000000081c */ /* 0x000fca0000f0f070 */
[----:B------:R-:W-:Y:S01]  /*2eb70*/  @!P1 SYNCS.ARRIVE.TRANS64.RED.A0T1 RZ, [UR4+0x29800], RZ ;  /* 0x029800ffffff99a7 */ /* 0x000fe20008200404 */
[----:B------:R-:W-:Y:S07]  /*2eb80*/  @!P1 ARRIVES.LDGSTSBAR.64.TRANSCNT [UR4+0x29800] ;  /* 0x02980000ff0099b0 */ /* 0x000fee0008000a84 */
[----:B------:R-:W-:Y:S05]  /*2eb90*/  @P0 BRA.U.ANY `(.L_x_2988) ;  /* 0xfffffffd00e80947 */ /* 0x000fea000393ffff */
[----:B-12---:R-:W2:Y:S01]  /*2eba0*/  LDL.LU R2, [R1+0x3c] ;  /* 0x00003c0001027983 */ /* 0x006ea20000300800 */
        /* <DEDUP_REMOVED lines=12> */
.L_x_3245:
[----:B------:R-:W-:Y:S05]  /*2ec70*/  BSYNC B0 ;  /* 0x0000000000007941 */ /* 0x000fea0003800000 */
.L_x_2989:
[----:B------:R-:W2:Y:S02]  /*2ec80*/  LDL R2, [R1+0xc] ;  /* 0x00000c0001027983 */ /* 0x000ea40000100800 */
[----:B--2---:R-:W-:-:S13]  /*2ec90*/  ISETP.GE.AND P0, PT, R33, R2, PT ;  /* 0x000000022100720c */ /* 0x004fda0003f06270 */
[----:B------:R-:W-:Y:S05]  /*2eca0*/  @!P0 BRA `(.L_x_2991) ;  /* 0x0000001400e48947 */ /* 0x000fea0003800000 */
[----:B------:R-:W-:Y:S01]  /*2ecb0*/  MOV R17, R28 ;  /* 0x0000001c00117202 */ /* 0x000fe20000000f00 */
[----:B------:R-:W-:-:S07]  /*2ecc0*/  IMAD.MOV.U32 R21, RZ, RZ, R35 ;  /* 0x000000ffff157224 */ /* 0x000fce00078e0023 */
.L_x_3011:
[----:B-12---:R-:W2:Y:S01]  /*2ecd0*/  LDL R0, [R1+0x4] ;  /* 0x0000040001007983 */ /* 0x006ea20000100800 */
[----:B0-----:R-:W0:Y:S03]  /*2ece0*/  LDC R4, c[0x0][0x430] ;  /* 0x00010c00ff047b82 */ /* 0x001e260000000800 */
[----:B------:R-:W3:Y:S01]  /*2ecf0*/  LDL R10, [R1+0x8] ;  /* 0x00000800010a7983 */ /* 0x000ee20000100800 */
[----:B------:R-:W1:Y:S03]  /*2ed00*/  S2R R2, SR_TID.X ;  /* 0x0000000000027919 */ /* 0x000e660000002100 */
[----:B------:R-:W4:Y:S01]  /*2ed10*/  LDL R9, [R1+0xc] ;  /* 0x00000c0001097983 */ /* 0x000f220000100800 */
[----:B0-----:R-:W-:Y:S01]  /*2ed20*/  ISETP.NE.AND P0, PT, R4, 0x1, PT ;  /* 0x000000010400780c */ /* 0x001fe20003f05270 */
[----:B------:R-:W0:-:S12]  /*2ed30*/  S2R R7, SR_TID.X ;  /* 0x0000000000077919 */ /* 0x000e180000002100 */
[----:B------:R-:W2:Y:S01]  /*2ed40*/  @P0 LDC R6, c[0x0][0x434] ;  /* 0x00010d00ff060b82 */ /* 0x000ea20000000800 */
[C---:B-1----:R-:W-:Y:S01]  /*2ed50*/  LOP3.LUT R3, R2.reuse, 0x7f, RZ, 0xc0, !PT ;  /* 0x0000007f02037812 */ /* 0x042fe200078ec0ff */
[----:B------:R-:W-:-:S03]  /*2ed60*/  IMAD.SHL.U32 R5, R2, 0x20, RZ ;  /* 0x0000002002057824 */ /* 0x000fc600078e00ff */
[----:B------:R-:W-:-:S04]  /*2ed70*/  SHF.R.U32.HI R3, RZ, 0x2, R3 ;  /* 0x00000002ff037819 */ /* 0x000fc80000011603 */
[----:B------:R-:W-:Y:S02]  /*2ed80*/  LOP3.LUT R5, R3, 0x60, R5, 0xf8, !PT ;  /* 0x0000006003057812 */ /* 0x000fe400078ef805 */
[----:B------:R-:W1:Y:S01]  /*2ed90*/  @P0 LDC R3, c[0x0][0x438] ;  /* 0x00010e00ff030b82 */ /* 0x000e620000000800 */
[----:B------:R-:W-:-:S04]  /*2eda0*/  LOP3.LUT R2, R2, 0x7f, RZ, 0xc0, !PT ;  /* 0x0000007f02027812 */ /* 0x000fc800078ec0ff */
[----:B------:R-:W-:Y:S02]  /*2edb0*/  SHF.R.U32.HI R8, RZ, 0x2, R2 ;  /* 0x00000002ff087819 */ /* 0x000fe40000011602 */
[----:B0-----:R-:W-:-:S04]  /*2edc0*/  SHF.L.U32 R7, R7, 0x5, RZ ;  /* 0x0000000507077819 */ /* 0x001fc800000006ff */
        /* <DEDUP_REMOVED lines=8> */
[----:B------:R-:W-:-:S04]  /*2ee50*/  @P0 IMAD.HI.U32 R6, R5, R6, RZ ;  /* 0x0000000605060227 */ /* 0x000fc800078e00ff */
[----:B------:R-:W-:Y:S01]  /*2ee60*/  IMAD.MOV.U32 R2, RZ, RZ, R5 ;  /* 0x000000ffff027224 */ /* 0x000fe200078e0005 */
[----:B-1----:R-:W-:Y:S02]  /*2ee70*/  @P0 SHF.R.U32.HI R2, RZ, R3, R6 ;  /* 0x00000003ff020219 */ /* 0x002fe40000011606 */
[----:B------:R-:W0:Y:S08]  /*2ee80*/  @P0 LDC R6, c[0x0][0x434] ;  /* 0x00010d00ff060b82 */ /* 0x000e300000000800 */
[----:B------:R-:W1:Y:S01]  /*2ee90*/  @P0 LDC R3, c[0x0][0x438] ;  /* 0x00010e00ff030b82 */ /* 0x000e620000000800 */
[----:B------:R-:W-:-:S04]  /*2eea0*/  IMAD.IADD R0, R7, 0x1, R0 ;  /* 0x0000000107007824 */ /* 0x000fc800078e0200 */
[----:B------:R-:W-:Y:S02]  /*2eeb0*/  IMAD.MOV.U32 R8, RZ, RZ, R0 ;  /* 0x000000ffff087224 */ /* 0x000fe400078e0000 */
[----:B0-----:R-:W-:-:S05]  /*2eec0*/  @P0 IMAD.HI.U32 R6, R0, R6, RZ ;  /* 0x0000000600060227 */ /* 0x001fca00078e00ff */
[----:B-1----:R-:W-:Y:S01]  /*2eed0*/  @P0 SHF.R.U32.HI R8, RZ, R3, R6 ;  /* 0x00000003ff080219 */ /* 0x002fe20000011606 */
[----:B------:R-:W-:-:S04]  /*2eee0*/  IMAD.MOV R6, RZ, RZ, -R2 ;  /* 0x000000ffff067224 */ /* 0x000fc800078e0a02 */
[----:B------:R-:W-:Y:S02]  /*2eef0*/  IMAD.MOV R3, RZ, RZ, -R8 ;  /* 0x000000ffff037224 */ /* 0x000fe400078e0a08 */
[C---:B------:R-:W-:Y:S02]  /*2ef00*/  IMAD R5, R4.reuse, R6, R5 ;  /* 0x0000000604057224 */ /* 0x040fe400078e0205 */
[----:B------:R-:W-:Y:S01]  /*2ef10*/  IMAD R4, R4, R3, R0 ;  /* 0x0000000304047224 */ /* 0x000fe200078e0200 */
[----:B------:R-:W-:Y:S01]  /*2ef20*/  SHF.R.S32.HI R3, RZ, 0x1f, R2 ;  /* 0x0000001fff037819 */ /* 0x000fe20000011402 */
[----:B---3--:R-:W-:-:S04]  /*2ef30*/  IMAD R0, R10, UR4, RZ ;  /* 0x000000040a007c24 */ /* 0x008fc8000f8e02ff */
[C---:B------:R-:W-:Y:S02]  /*2ef40*/  IMAD R0, R34.reuse, UR5, R0 ;  /* 0x0000000522007c24 */ /* 0x040fe4000f8e0200 */
[----:B------:R-:W-:-:S05]  /*2ef50*/  IMAD.WIDE.U32 R2, R34, UR4, R2 ;  /* 0x0000000422027c25 */ /* 0x000fca000f8e0002 */
[----:B------:R-:W-:Y:S02]  /*2ef60*/  IADD3 R3, R0, R3, RZ ;  /* 0x0000000300037210 */ /* 0x000fe40007ffe0ff */
[----:B------:R-:W-:-:S04]  /*2ef70*/  LEA R6, P0, R2, UR6, 0x2 ;  /* 0x0000000602067c11 */ /* 0x000fc8000f8010ff */
[----:B------:R-:W-:-:S05]  /*2ef80*/  LEA.HI.X R7, R2, UR7, R3, 0x2, P0 ;  /* 0x0000000702077c11 */ /* 0x000fca00080f1403 */
[----:B------:R-:W2:Y:S01]  /*2ef90*/  LDG.E R6, desc[UR52][R6.64] ;  /* 0x0000003406067981 */ /* 0x000ea2000c1e1900 */
[--C-:B------:R-:W-:Y:S01]  /*2efa0*/  @!P1 SHF.R.S32.HI R3, RZ, 0x1f, R8.reuse ;  /* 0x0000001fff039819 */ /* 0x100fe20000011408 */
[----:B------:R-:W-:-:S04]  /*2efb0*/  @!P1 IMAD.MOV.U32 R2, RZ, RZ, R8 ;  /* 0x000000ffff029224 */ /* 0x000fc800078e0008 */
[----:B------:R-:W-:-:S04]  /*2efc0*/  @!P1 IMAD.WIDE.U32 R2, R34, UR4, R2 ;  /* 0x0000000422029c25 */ /* 0x000fc8000f8e0002 */
[----:B------:R-:W-:Y:S01]  /*2efd0*/  @!P1 IMAD.IADD R0, R0, 0x1, R3 ;  /* 0x0000000100009824 */ /* 0x000fe200078e0203 */
[C---:B------:R-:W-:Y:S01]  /*2efe0*/  @!P1 LEA R10, P0, R2.reuse, UR6, 0x2 ;  /* 0x00000006020a9c11 */ /* 0x040fe2000f8010ff */
[----:B------:R-:W-:Y:S01]  /*2eff0*/  IMAD.MOV.U32 R8, RZ, RZ, RZ ;  /* 0x000000ffff087224 */ /* 0x000fe200078e00ff */
[----:B------:R-:W-:Y:S02]  /*2f000*/  MOV R12, UR39 ;  /* 0x00000027000c7c02 */ /* 0x000fe40008000f00 */
[----:B------:R-:W-:Y:S01]  /*2f010*/  @!P1 LEA.HI.X R11, R2, UR7, R0, 0x2, P0 ;  /* 0x00000007020b9c11 */ /* 0x000fe200080f1400 */
[----:B------:R-:W-:-:S04]  /*2f020*/  VIADD R28, R17, 0x1 ;  /* 0x00000001111c7836 */ /* 0x000fc80000000000 */
[----:B------:R0:W5:Y:S01]  /*2f030*/  @!P1 LDG.E R8, desc[UR52][R10.64] ;  /* 0x000000340a089981 */ /* 0x000162000c1e1900 */
[----:B------:R-:W-:Y:S02]  /*2f040*/  ISETP.NE.AND P1, PT, R12, 0x3, PT ;  /* 0x000000030c00780c */ /* 0x000fe40003f25270 */
[----:B------:R-:W-:Y:S01]  /*2f050*/  ISETP.NE.AND P0, PT, R28, 0x2, PT ;  /* 0x000000021c00780c */ /* 0x000fe20003f05270 */
[----:B------:R-:W-:-:S03]  /*2f060*/  IMAD.MOV.U32 R0, RZ, RZ, R33 ;  /* 0x000000ffff007224 */ /* 0x000fc600078e0021 */
[----:B------:R-:W-:Y:S01]  /*2f070*/  SEL R35, RZ, 0x1, P0 ;  /* 0x00000001ff237807 */ /* 0x000fe20000000000 */
[----:B------:R-:W-:Y:S01]  /*2f080*/  VIADD R33, R33, 0xffffffff ;  /* 0xffffffff21217836 */ /* 0x000fe20000000000 */
[----:B------:R-:W-:Y:S02]  /*2f090*/  SEL R28, R28, RZ, P0 ;  /* 0x000000ff1c1c7207 */ /* 0x000fe40000000000 */
[----:B------:R-:W-:Y:S02]  /*2f0a0*/  LOP3.LUT R35, R21, R35, RZ, 0x3c, !PT ;  /* 0x0000002315237212 */ /* 0x000fe400078e3cff */
[----:B----4-:R-:W-:Y:S02]  /*2f0b0*/  ISETP.GT.AND P2, PT, R0, R9, PT ;  /* 0x000000090000720c */ /* 0x010fe40003f44270 */
[----:B--2---:R-:W-:Y:S01]  /*2f0c0*/  SHF.R.S32.HI R31, RZ, 0x1f, R6 ;  /* 0x0000001fff1f7819 */ /* 0x004fe20000011406 */
[----:B0-----:R-:W-:Y:S10]  /*2f0d0*/  @!P1 BRA `(.L_x_2992) ;  /* 0x0000000000049947 */ /* 0x001ff40003800000 */
[----:B------:R-:W-:Y:S01]  /*2f0e0*/  BPT.TRAP 0x1 ;  /* 0x000000040000795c */ /* 0x000fe20000300000 */
.L_x_2992:
[----:B------:R-:W-:Y:S01]  /*2f0f0*/  IMAD R0, R28, 0x8, R23 ;  /* 0x000000081c007824 */ /* 0x000fe200078e0217 */
[----:B------:R-:W-:Y:S01]  /*2f100*/  SHF.L.U32 R32, R35, 0x1f, RZ ;  /* 0x0000001f23207819 */ /* 0x000fe200000006ff */
[----:B------:R-:W-:Y:S01]  /*2f110*/  BSSY B0, `(.L_x_2993) ;  /* 0x0000004000007945 */ /* 0x000fe20003800000 */
[----:B------:R-:W-:Y:S02]  /*2f120*/  SHF.R.S32.HI R26, RZ, 0x1f, R5 ;  /* 0x0000001fff1a7819 */ /* 0x000fe40000011405 */
[----:B------:R-:W0:Y:S02]  /*2f130*/  SYNCS.PHASECHK.TRANS64.TRYWAIT P0, [R0+URZ+0x29880], R32 ;  /* 0x02988020000075a7 */ /* 0x000e24000800017f */
[----:B0-----:R-:W-:Y:S05]  /*2f140*/  @!P0 BRA `(.L_x_2994) ;  /* 0x0000008000308947 */ /* 0x001fea0003800000 */
.L_x_3246:
[----:B------:R-:W-:Y:S05]  /*2f150*/  BSYNC B0 ;  /* 0x0000000000007941 */ /* 0x000fea0003800000 */
.L_x_2993:
[----:B------:R-:W-:Y:S01]  /*2f160*/  ULDC.64 UR4, c[0x0][0x328] ;  /* 0x0000ca0000047ab9 */ /* 0x000fe20000000a00 */
[----:B------:R-:W1:Y:S01]  /*2f170*/  S2R R9, SR_TID.X ;  /* 0x0000000000097919 */ /* 0x000e620000002100 */
        /* <DEDUP_REMOVED lines=10> */
[C---:B------:R-:W-:Y:S02]  /*2f220*/  IMAD R10, R6.reuse, UR7, R10 ;  /* 0x00000007060a7c24 */ /* 0x040fe4000f8e020a */
[----:B------:R-:W-:-:S04]  /*2f230*/  IMAD.WIDE.U32 R2, R6, UR6, R2 ;  /* 0x0000000606027c25 */ /* 0x000fc8000f8e0002 */
[----:B------:R-:W-:Y:S01]  /*2f240*/  IMAD R7, R27, UR4, RZ ;  /* 0x000000041b077c24 */ /* 0x000fe2000f8e02ff */
[----:B------:R-:W-:Y:S01]  /*2f250*/  IADD3 R11, R3, R10, RZ ;  /* 0x0000000a030b7210 */ /* 0x000fe20007ffe0ff */
[----:B------:R-:W-:Y:S02]  /*2f260*/  IMAD.MOV.U32 R10, RZ, RZ, R2 ;  /* 0x000000ffff0a7224 */ /* 0x000fe400078e0002 */
[C---:B------:R-:W-:Y:S02]  /*2f270*/  IMAD R7, R4.reuse, UR5, R7 ;  /* 0x0000000504077c24 */ /* 0x040fe4000f8e0207 */
[----:B------:R-:W-:Y:S01]  /*2f280*/  IMAD.WIDE.U32 R2, R4, UR4, RZ ;  /* 0x0000000404027c25 */ /* 0x000fe2000f8e00ff */
[----:B------:R-:W-:-:S03]  /*2f290*/  ULDC.64 UR4, c[0x0][0x330] ;  /* 0x0000cc0000047ab9 */ /* 0x000fc60000000a00 */
[----:B------:R-:W-:Y:S02]  /*2f2a0*/  IMAD.IADD R3, R3, 0x1, R7 ;  /* 0x0000000103037824 */ /* 0x000fe400078e0207 */
[----:B------:R-:W-:Y:S01]  /*2f2b0*/  IMAD R7, R30, UR6, RZ ;  /* 0x000000061e077c24 */ /* 0x000fe2000f8e02ff */
[----:B-1----:R-:W-:Y:S01]  /*2f2c0*/  LOP3.LUT R9, R9, 0x7f, RZ, 0xc0, !PT ;  /* 0x0000007f09097812 */ /* 0x002fe200078ec0ff */
[----:B------:R-:W-:-:S03]  /*2f2d0*/  IMAD.WIDE.U32 R2, R8, UR6, R2 ;  /* 0x0000000608027c25 */ /* 0x000fc6000f8e0002 */
[----:B------:R-:W-:Y:S01]  /*2f2e0*/  SHF.R.U32.HI R9, RZ, 0x5, R9 ;  /* 0x00000005ff097819 */ /* 0x000fe20000011609 */
        /* <DEDUP_REMOVED lines=14> */
[----:B------:R-:W2:Y:S01]  /*2f3d0*/  LDL R12, [R1] ;  /* 0x00000000010c7983 */ /* 0x000ea20000100800 */
[----:B------:R-:W1:Y:S03]  /*2f3e0*/  S2R R3, SR_TID.X ;  /* 0x0000000000037919 */ /* 0x000e660000002100 */
[----:B------:R-:W3:Y:S01]  /*2f3f0*/  SHFL.IDX PT, R2, R7, RZ, 0x1c1f ;  /* 0x001c1fff07027589 */ /* 0x000ee200000e0000 */
[----:B------:R-:W-:Y:S02]  /*2f400*/  IADD3 R9, R23, R9, R37 ;  /* 0x0000000917097210 */ /* 0x000fe40007ffe025 */
[----:B-1----:R-:W-:Y:S02]  /*2f410*/  SHF.L.U32 R11, R3, 0x4, RZ ;  /* 0x00000004030b7819 */ /* 0x002fe400000006ff */
[----:B------:R-:W1:Y:S02]  /*2f420*/  SHFL.IDX PT, R3, R20, RZ, 0x1c1f ;  /* 0x001c1fff14037589 */ /* 0x000e6400000e0000 */
[----:B------:R-:W-:-:S04]  /*2f430*/  LOP3.LUT R11, R11, 0x30, RZ, 0xc0, !PT ;  /* 0x000000300b0b7812 */ /* 0x000fc800078ec0ff */
[----:B---3--:R-:W-:-:S05]  /*2f440*/  IADD3 R2, P0, R11, R2, RZ ;  /* 0x000000020b027210 */ /* 0x008fca0007f1e0ff */
[----:B-1----:R-:W-:-:S05]  /*2f450*/  IMAD.X R3, RZ, RZ, R3, P0 ;  /* 0x000000ffff037224 */ /* 0x002fca00000e0603 */
[----:B------:R-:W-:Y:S01]  /*2f460*/  @!PT LDS RZ, [RZ] ;  /* 0x00000000fffff984 */ /* 0x000fe20000000800 */
[----:B------:R-:W-:Y:S04]  /*2f470*/  LDGSTS.E.BYPASS.LTC128B.128 [R9+0xa400], desc[UR52][R2.64], !P3 ;  /* 0x0a40000002097fae */ /* 0x000fe8000d901d74 */
[----:B------:R-:W-:Y:S01]  /*2f480*/  SHFL.IDX PT, R24, R24, RZ, 0x1c1f ;  /* 0x001c1fff18187589 */ /* 0x000fe200000e0000 */
[----:B--2---:R-:W-:-:S05]  /*2f490*/  IMAD.IADD R10, R12, 0x1, R9 ;  /* 0x000000010c0a7824 */ /* 0x004fca00078e0209 */
        /* <DEDUP_REMOVED lines=17> */
[----:B------:R-:W-:Y:S04]  /*2f5b0*/  LDGSTS.E.BYPASS.LTC128B.128 [R9+0xd400], desc[UR52][R2.64], !P3 ;  /* 0x0d40000002097fae */ /* 0x000fe8000d901d74 */
[----:B------:R1:W-:Y:S04]  /*2f5c0*/  LDGSTS.E.BYPASS.LTC128B.128 [R10+0xd400], desc[UR52][R2.64+0x40], !P1 ;  /* 0x0d400040020a7fae */ /* 0x0003e8000c901d74 */
[----:B-1----:R1:W2:Y:S02]  /*2f5d0*/  SHFL.IDX PT, R2, R25, RZ, 0x1c1f ;  /* 0x001c1fff19027589 */ /* 0x0022a400000e0000 */
.L_x_3258:
[----:B------:R-:W3:Y:S02]  /*2f5e0*/  S2R R3, SR_TID.X ;  /* 0x0000000000037919 */ /* 0x000ee40000002100 */
[----:B---3--:R-:W-:-:S05]  /*2f5f0*/  IMAD.SHL.U32 R3, R3, 0x10, RZ ;  /* 0x0000001003037824 */ /* 0x008fca00078e00ff */
[----:B------:R-:W-:-:S04]  /*2f600*/  LOP3.LUT R3, R3, 0x30, RZ, 0xc0, !PT ;  /* 0x0000003003037812 */ /* 0x000fc800078ec0ff */
        /* <DEDUP_REMOVED lines=9> */
.L_x_2996:
        /* <DEDUP_REMOVED lines=11> */
.L_x_2997:
[----:B------:R2:W-:Y:S01]  /*2f750*/  SYNCS.ARRIVE.TRANS64.A1T0 RZ, [R0+URZ+0x29870], RZ ;  /* 0x029870ff00ff79a7 */ /* 0x0005e2000810003f */
[----:B------:R-:W-:Y:S05]  /*2f760*/  @!P3 BRA `(.L_x_2998) ;  /* 0x000000000004b947 */ /* 0x000fea0003800000 */
[----:B------:R-:W-:Y:S01]  /*2f770*/  BPT.TRAP 0x1 ;  /* 0x000000040000795c */ /* 0x000fe20000300000 */
.L_x_2998:
[----:B------:R-:W3:Y:S01]  /*2f780*/  SYNCS.PHASECHK.TRANS64.TRYWAIT P0, [R0+URZ+0x29840], R32 ;  /* 0x02984020000075a7 */ /* 0x000ee2000800017f */
[----:B------:R-:W-:Y:S04]  /*2f790*/  BSSY B0, `(.L_x_2999) ;  /* 0x0000002000007945 */ /* 0x000fe80003800000 */
[----:B---3--:R-:W-:Y:S05]  /*2f7a0*/  @!P0 BRA `(.L_x_3000) ;  /* 0x0000008000608947 */ /* 0x008fea0003800000 */
.L_x_3259:
[----:B------:R-:W-:Y:S05]  /*2f7b0*/  BSYNC B0 ;  /* 0x0000000000007941 */ /* 0x000fea0003800000 */
.L_x_2999:
[----:B------:R-:W4:Y:S01]  /*2f7c0*/  LDL R10, [R1+0x14] ;  /* 0x00001400010a7983 */ /* 0x000f220000100800 */
[----:B------:R-:W-:Y:S01]  /*2f7d0*/  ULDC.64 UR4, c[0x0][0x300] ;  /* 0x0000c00000047ab9 */ /* 0x000fe20000000a00 */
[----:B------:R-:W-:Y:S01]  /*2f7e0*/  ULDC.64 UR6, c[0x0][0x310] ;  /* 0x0000c40000067ab9 */ /* 0x000fe20000000a00 */
[----:B------:R-:W-:Y:S01]  /*2f7f0*/  IMAD R7, R26, UR4, RZ ;  /* 0x000000041a077c24 */ /* 0x000fe2000f8e02ff */
[----:B------:R-:W5:Y:S01]  /*2f800*/  S2R R9, SR_TID.X ;  /* 0x0000000000097919 */ /* 0x000f620000002100 */
[C---:B------:R-:W-:Y:S01]  /*2f810*/  IMAD.WIDE.U32 R2, R5.reuse, UR4, RZ ;  /* 0x0000000405027c25 */ /* 0x040fe2000f8e00ff */
[C---:B------:R-:W-:Y:S02]  /*2f820*/  LOP3.LUT P4, RZ, R22.reuse, 0x10, RZ, 0xc0, !PT ;  /* 0x0000001016ff7812 */ /* 0x040fe4000788c0ff */
[C---:B------:R-:W-:Y:S01]  /*2f830*/  LOP3.LUT P3, RZ, R22.reuse, 0x8, RZ, 0xc0, !PT ;  /* 0x0000000816ff7812 */ /* 0x040fe2000786c0ff */
[----:B------:R-:W-:Y:S01]  /*2f840*/  IMAD R7, R5, UR5, R7 ;  /* 0x0000000505077c24 */ /* 0x000fe2000f8e0207 */
[----:B------:R-:W-:Y:S01]  /*2f850*/  LOP3.LUT P1, RZ, R22, 0x4, RZ, 0xc0, !PT ;  /* 0x0000000416ff7812 */ /* 0x000fe2000782c0ff */
[----:B------:R-:W-:-:S02]  /*2f860*/  IMAD R31, R31, UR6, RZ ;  /* 0x000000061f1f7c24 */ /* 0x000fc4000f8e02ff */
[----:B------:R-:W-:Y:S02]  /*2f870*/  IMAD.IADD R3, R3, 0x1, R7 ;  /* 0x0000000103037824 */ /* 0x000fe400078e0207 */
[----:B------:R-:W-:Y:S02]  /*2f880*/  IMAD R5, R27, UR4, RZ ;  /* 0x000000041b057c24 */ /* 0x000fe4000f8e02ff */
[----:B------:R-:W-:-:S04]  /*2f890*/  IMAD.WIDE.U32 R2, R6, UR6, R2 ;  /* 0x0000000606027c25 */ /* 0x000fc8000f8e0002 */
[----:B------:R-:W-:Y:S02]  /*2f8a0*/  IMAD R6, R6, UR7, R31 ;  /* 0x0000000706067c24 */ /* 0x000fe4000f8e021f */
[----:B------:R-:W-:-:S03]  /*2f8b0*/  IMAD R5, R4, UR5, R5 ;  /* 0x0000000504057c24 */ /* 0x000fc6000f8e0205 */
        /* <DEDUP_REMOVED lines=18> */
[----:B----4-:R-:W-:Y:S02]  /*2f9e0*/  IMAD R7, R28, 0x7800, R10 ;  /* 0x000078001c077824 */ /* 0x010fe400078e020a */
[----:B-----5:R-:W-:-:S05]  /*2f9f0*/  IMAD.SHL.U32 R10, R9, 0x10, RZ ;  /* 0x00000010090a7824 */ /* 0x020fca00078e00ff */
[----:B------:R-:W-:Y:S01]  /*2fa00*/  LOP3.LUT R10, R10, 0x30, RZ, 0xc0, !PT ;  /* 0x000000300a0a7812 */ /* 0x000fe200078ec0ff */
[----:B------:R-:W-:Y:S06]  /*2fa10*/  BRA.DIV UR4, `(.L_x_3001) ;  /* 0x0000007e04d87947 */ /* 0x000fec000b800000 */
[----:B------:R-:W4:Y:S01]  /*2fa20*/  SHFL.IDX PT, R2, R4, RZ, 0x1c1f ;  /* 0x001c1fff04027589 */ /* 0x000f2200000e0000 */
[----:B------:R-:W-:-:S03]  /*2fa30*/  IMAD.IADD R7, R23, 0x1, R7 ;  /* 0x0000000117077824 */ /* 0x000fc600078e0207 */
[----:B------:R-:W5:Y:S04]  /*2fa40*/  SHFL.IDX PT, R3, R6, RZ, 0x1c1f ;  /* 0x001c1fff06037589 */ /* 0x000f6800000e0000 */
[----:B------:R-:W-:Y:S04]  /*2fa50*/  SHFL.IDX PT, R9, R6, 0x2, 0x1c1f ;  /* 0x005c1f0006097f89 */ /* 0x000fe800000e0000 */
[----:B------:R-:W-:Y:S01]  /*2fa60*/  SHFL.IDX PT, R8, R8, RZ, 0x1c1f ;  /* 0x001c1fff08087589 */ /* 0x000fe200000e0000 */
[----:B----4-:R-:W-:-:S04]  /*2fa70*/  IADD3 R2, P0, R10, R2, RZ ;  /* 0x000000020a027210 */ /* 0x010fc80007f1e0ff */
[----:B-----5:R-:W-:-:S05]  /*2fa80*/  IADD3.X R3, RZ, R3, RZ, P0, !PT ;  /* 0x00000003ff037210 */ /* 0x020fca00007fe4ff */
        /* <DEDUP_REMOVED lines=24> */
.L_x_3271:
[----:B0-----:R-:W-:-:S04]  /*2fc10*/  IADD3 R2, P0, R10, R2, RZ ;  /* 0x000000020a027210 */ /* 0x001fc80007f1e0ff */
[----:B------:R-:W-:Y:S02]  /*2fc20*/  IADD3.X R3, RZ, R8, RZ, P0, !PT ;  /* 0x00000008ff037210 */ /* 0x000fe400007fe4ff */
[----:B------:R-:W-:-:S03]  /*2fc30*/  PLOP3.LUT P0, PT, PT, PT, PT, 0x80, 0x0 ;  /* 0x000000000000781c */ /* 0x000fc60003f0f070 */
[----:B------:R-:W-:Y:S01]  /*2fc40*/  @!PT LDS RZ, [RZ] ;  /* 0x00000000fffff984 */ /* 0x000fe20000000800 */
[----:B------:R-:W-:Y:S01]  /*2fc50*/  @!PT LDS RZ, [RZ] ;  /* 0x00000000fffff984 */ /* 0x000fe20000000800 */
[----:B------:R-:W-:Y:S01]  /*2fc60*/  @!PT LDS RZ, [RZ] ;  /* 0x00000000fffff984 */ /* 0x000fe20000000800 */
[----:B------:R0:W-:Y:S04]  /*2fc70*/  LDGSTS.E.BYPASS.LTC128B.128 [R7+0x1c400], desc[UR52][R2.64], !P4 ;  /* 0x1c40000002077fae */ /* 0x0001e8000e101d74 */
[----:B------:R0:W-:Y:S04]  /*2fc80*/  LDGSTS.E.BYPASS.LTC128B.128 [R7+0x1ec00], desc[UR52][R2.64+0x40], !P3 ;  /* 0x1ec0004002077fae */ /* 0x0001e8000d901d74 */
[----:B------:R0:W-:Y:S01]  /*2fc90*/  LDGSTS.E.BYPASS.LTC128B.128 [R7+0x21400], desc[UR52][R2.64+0x80], !P1 ;  /* 0x2140008002077fae */ /* 0x0001e2000c901d74 */
[----:B------:R-:W-:Y:S01]  /*2fca0*/  NOP ;  /* 0x0000000000007918 */ /* 0x000fe20000000000 */
.L_x_3002:
        /* <DEDUP_REMOVED lines=11> */
.L_x_3003:
[----:B------:R2:W-:Y:S02]  /*2fd60*/  SYNCS.ARRIVE.TRANS64.A1T0 RZ, [R0+URZ+0x29830], RZ ;  /* 0x029830ff00ff79a7 */ /* 0x0005e4000810003f */
[----:B--23--:R-:W-:-:S05]  /*2fd70*/  IMAD.U32 R0, RZ, RZ, UR37 ;  /* 0x00000025ff007e24 */ /* 0x00cfca000f8e00ff */
[----:B------:R-:W-:-:S13]  /*2fd80*/  ISETP.NE.AND P1, PT, R0, 0x3, PT ;  /* 0x000000030000780c */ /* 0x000fda0003f25270 */
[----:B------:R-:W-:Y:S05]  /*2fd90*/  @!P1 BRA `(.L_x_3004) ;  /* 0x0000000000049947 */ /* 0x000fea0003800000 */
[----:B------:R-:W-:Y:S01]  /*2fda0*/  BPT.TRAP 0x1 ;  /* 0x000000040000795c */ /* 0x000fe20000300000 */
.L_x_3004:
[----:B------:R-:W-:Y:S01]  /*2fdb0*/  LOP3.LUT R0, R21, 0x1, RZ, 0x3c, !PT ;  /* 0x0000000115007812 */ /* 0x000fe200078e3cff */
[----:B------:R-:W-:Y:S01]  /*2fdc0*/  IMAD R3, R17, 0x8, R23 ;  /* 0x0000000811037824 */ /* 0x000fe200078e0217 */
[----:B------:R-:W-:Y:S02]  /*2fdd0*/  BSSY B0, `(.L_x_3005) ;  /* 0x0000004000007945 */ /* 0x000fe40003800000 */
[----:B------:R-:W-:-:S04]  /*2fde0*/  SHF.L.U32 R0, R0, 0x1f, RZ ;  /* 0x0000001f00007819 */ /* 0x000fc800000006ff */
[----:B------:R-:W0:Y:S02]  /*2fdf0*/  SYNCS.PHASECHK.TRANS64.TRYWAIT P0, [R3+URZ+0x29870], R0 ;  /* 0x02987000030075a7 */ /* 0x000e24000800017f */
[----:B0-----:R-:W-:Y:S05]  /*2fe00*/  @!P0 BRA `(.L_x_3006) ;  /* 0x00000080005c8947 */ /* 0x001fea0003800000 */
.L_x_3272:
[----:B------:R-:W-:Y:S05]  /*2fe10*/  BSYNC B0 ;  /* 0x0000000000007941 */ /* 0x000fea0003800000 */
.L_x_3005:
[----:B------:R-:W-:-:S05]  /*2fe20*/  IMAD.U32 R2, RZ, RZ, UR39 ;  /* 0x00000027ff027e24 */ /* 0x000fca000f8e00ff */
[----:B------:R-:W-:-:S13]  /*2fe30*/  ISETP.NE.AND P0, PT, R2, 0x3, PT ;  /* 0x000000030200780c */ /* 0x000fda0003f05270 */
[----:B------:R-:W-:Y:S05]  /*2fe40*/  @!P0 BRA `(.L_x_3007) ;  /* 0x0000000000048947 */ /* 0x000fea0003800000 */
[----:B------:R-:W-:Y:S01]  /*2fe50*/  BPT.TRAP 0x1 ;  /* 0x000000040000795c */ /* 0x000fe20000300000 */
.L_x_3007:
[----:B0-----:R-:W-:Y:S01]  /*2fe60*/  SHF.L.U32 R0, R21, 0x1f, RZ ;  /* 0x0000001f15007819 */ /* 0x001fe200000006ff */
[----:B------:R-:W-:-:S03]  /*2fe70*/  IMAD R12, R17, 0x5000, RZ ;  /* 0x00005000110c7824 */ /* 0x000fc600078e02ff */
[----:B------:R-:W0:Y:S02]  /*2fe80*/  SYNCS.PHASECHK.TRANS64.TRYWAIT P0, [R3+URZ+0x29860], R0 ;  /* 0x02986000030075a7 */ /* 0x000e24000800017f */
[----:B0-----:R-:W-:Y:S05]  /*2fe90*/  @!P0 BRA `(.L_x_3008) ;  /* 0x00000080004c8947 */ /* 0x001fea0003800000 */
.L_x_3273:
[----:B------:R-:W0:Y:S04]  /*2fea0*/  LDL R4, [R1+0x20] ;  /* 0x0000200001047983 */ /* 0x000e280000100800 */
[----:B------:R-:W2:Y:S04]  /*2feb0*/  LDL R2, [R1+0x24] ;  /* 0x0000240001027983 */ /* 0x000ea80000100800 */
[----:B------:R-:W3:Y:S01]  /*2fec0*/  LDL R13, [R1+0x1c] ;  /* 0x00001c00010d7983 */ /* 0x000ee20000100800 */
[----:B------:R-:W-:Y:S05]  /*2fed0*/  WARPSYNC.ALL ;  /* 0x0000000000007948 */ /* 0x000fea0003800000 */
[----:B------:R-:W-:-:S05]  /*2fee0*/  IMAD.U32 R20, RZ, RZ, UR39 ;  /* 0x00000027ff147e24 */ /* 0x000fca000f8e00ff */
[----:B------:R-:W-:Y:S02]  /*2fef0*/  ISETP.NE.AND P0, PT, R20, 0x3, PT ;  /* 0x000000031400780c */ /* 0x000fe40003f05270 */
[----:B0-----:R-:W-:-:S04]  /*2ff00*/  LOP3.LUT R0, R12, R4, RZ, 0xfc, !PT ;  /* 0x000000040c007212 */ /* 0x001fc800078efcff */
[----:B------:R-:W-:Y:S02]  /*2ff10*/  IADD3 R0, R23, R0, RZ ;  /* 0x0000000017007210 */ /* 0x000fe40007ffe0ff */
[----:B---3--:R-:W-:-:S03]  /*2ff20*/  LOP3.LUT R17, R12, R13, RZ, 0xfc, !PT ;  /* 0x0000000d0c117212 */ /* 0x008fc600078efcff */
[----:B----4-:R-:W0:Y:S01]  /*2ff30*/  LDSM.16.MT88.4 R4, [R0+0xa400] ;  /* 0x00a400000004783b */ /* 0x010e220000004200 */
[----:B--2---:R-:W-:Y:S02]  /*2ff40*/  IMAD.IADD R2, R2, 0x1, R0 ;  /* 0x0000000102027824 */ /* 0x004fe400078e0200 */
[----:B------:R-:W-:Y:S01]  /*2ff50*/  IMAD.IADD R17, R23, 0x1, R17 ;  /* 0x0000000117117824 */ /* 0x000fe200078e0211 */
        /* <DEDUP_REMOVED lines=67> */
.L_x_3009:
[----:B-1----:R1:W-:Y:S01]  /*30390*/  SYNCS.ARRIVE.TRANS64.A1T0 RZ, [R3+URZ+0x29850], RZ ;  /* 0x029850ff03ff79a7 */ /* 0x0023e2000810003f */
[----:B------:R-:W-:Y:S06]  /*303a0*/  BAR.SYNC.DEFER_BLOCKING 0x2, 0x80 ;  /* 0x0082000000007b1d */ /* 0x000fec0000010000 */
[----:B------:R-:W-:Y:S05]  /*303b0*/  @!P1 BRA `(.L_x_3010) ;  /* 0x0000000000049947 */ /* 0x000fea0003800000 */
[----:B------:R-:W-:Y:S01]  /*303c0*/  BPT.TRAP 0x1 ;  /* 0x000000040000795c */ /* 0x000fe20000300000 */
.L_x_3010:
[----:B------:R-:W2:Y:S01]  /*303d0*/  LDL R0, [R1+0x10] ;  /* 0x0000100001007983 */ /* 0x000ea20000100800 */
[----:B-1----:R-:W-:Y:S01]  /*303e0*/  VIADD R3, R3, 0x29880 ;  /* 0x0002988003037836 */ /* 0x002fe20000000000 */
[----:B0-----:R-:W-:Y:S01]  /*303f0*/  MOV R17, R28 ;  /* 0x0000001c00117202 */ /* 0x001fe20000000f00 */
[----:B------:R-:W-:-:S03]  /*30400*/  IMAD.MOV.U32 R21, RZ, RZ, R35 ;  /* 0x000000ffff157224 */ /* 0x000fc600078e0023 */
[----:B--2---:R-:W-:-:S04]  /*30410*/  PRMT R3, R0, 0x654, R3 ;  /* 0x0000065400037816 */ /* 0x004fc80000000003 */
[----:B------:R2:W-:Y:S01]  /*30420*/  SYNCS.ARRIVE.TRANS64.RED.A1T0 RZ, [R3+URZ], RZ ;  /* 0x000000ff03ff79a7 */ /* 0x0005e2000810043f */
[----:B------:R-:W-:Y:S05]  /*30430*/  @P2 BRA `(.L_x_3011) ;  /* 0xffffffe800242947 */ /* 0x000fea000383ffff */
.L_x_2991:
[----:B-1----:R-:W1:Y:S01]  /*30440*/  S2R R0, SR_TID.X ;  /* 0x0000000000007919 */ /* 0x002e620000002100 */
[----:B------:R-:W-:Y:S01]  /*30450*/  BSSY B0, `(.L_x_3012) ;  /* 0x0000012000007945 */ /* 0x000fe20003800000 */
[----:B-1----:R-:W-:Y:S01]  /*30460*/  LOP3.LUT R2, R0, 0x7f, RZ, 0xc0, !PT ;  /* 0x0000007f00027812 */ /* 0x002fe200078ec0ff */
[----:B------:R-:W-:-:S03]  /*30470*/  IMAD.U32 R0, RZ, RZ, UR37 ;  /* 0x00000025ff007e24 */ /* 0x000fc6000f8e00ff */
[----:B------:R-:W-:Y:S02]  /*30480*/  ISETP.NE.AND P1, PT, R2, RZ, PT ;  /* 0x000000ff0200720c */ /* 0x000fe40003f25270 */
[----:B------:R-:W-:-:S11]  /*30490*/  ISETP.NE.AND P0, PT, R0, 0x3, PT ;  /* 0x000000030000780c */ /* 0x000fd60003f05270 */
[----:B------:R-:W-:Y:S05]  /*304a0*/  @P1 BRA `(.L_x_3013) ;  /* 0x0000000000301947 */ /* 0x000fea0003800000 */
[----:B------:R-:W1:Y:S01]  /*304b0*/  S2R R5, SR_LANEID ;  /* 0x0000000000057919 */ /* 0x000e620000000000 */
[----:B------:R-:W-:Y:S01]  /*304c0*/  VOTEU.ANY UR4, UPT, PT ;  /* 0x0000000000047886 */ /* 0x000fe200038e0100 */
[----:B--2---:R-:W2:Y:S01]  /*304d0*/  LDC.64 R2, c[0x0][0xc60] ;  /* 0x00031800ff027b82 */ /* 0x004ea20000000a00 */
        /* <DEDUP_REMOVED lines=9> */
.L_x_3013:
[----:B------:R-:W-:Y:S05]  /*30570*/  BSYNC B0 ;  /* 0x0000000000007941 */ /* 0x000fea0003800000 */
.L_x_3012:
[----:B------:R-:W-:Y:S05]  /*30580*/  @!P0 BRA `(.L_x_3014) ;  /* 0x0000000000048947 */ /* 0x000fea0003800000 */
[----:B------:R-:W-:Y:S01]  /*30590*/  BPT.TRAP 0x1 ;  /* 0x000000040000795c */ /* 0x000fe20000300000 */
.L_x_3014:
[----:B------:R-:W-:Y:S01]  /*305a0*/  LOP3.LUT R0, R35, 0x1, RZ, 0x3c, !PT ;  /* 0x0000000123007812 */ /* 0x000fe200078e3cff */
[----:B------:R-:W-:Y:S01]  /*305b0*/  IMAD R17, R28, 0x8, R23 ;  /* 0x000000081c117824 */ /* 0x000fe200078e0217 */
[----:B------:R-:W-:Y:S02]  /*305c0*/  BSSY B0, `(.L_x_3015) ;  /* 0x0000004000007945 */ /* 0x000fe40003800000 */
[----:B------:R-:W-:-:S04]  /*305d0*/  SHF.L.U32 R0, R0, 0x1f, RZ ;  /* 0x0000001f00007819 */ /* 0x000fc800000006ff */
[----:B------:R-:W1:Y:S02]  /*305e0*/  SYNCS.PHASECHK.TRANS64.TRYWAIT P1, [R17+URZ+0x29870], R0 ;  /* 0x02987000110075a7 */ /* 0x000e64000802017f */
[----:B-1----:R-:W-:Y:S05]  /*305f0*/  @!P1 BRA `(.L_x_3016) ;  /* 0x0000007800889947 */ /* 0x002fea0003800000 */
.L_x_3274:
[----:B------:R-:W-:Y:S05]  /*30600*/  BSYNC B0 ;  /* 0x0000000000007941 */ /* 0x000fea0003800000 */
.L_x_3015:
[----:B------:R-:W-:-:S05]  /*30610*/  IMAD.U32 R2, RZ, RZ, UR39 ;  /* 0x00000027ff027e24 */ /* 0x000fca000f8e00ff */
[----:B------:R-:W-:-:S13]  /*30620*/  ISETP.NE.AND P1, PT, R2, 0x3, PT ;  /* 0x000000030200780c */ /* 0x000fda0003f25270 */
[----:B------:R-:W-:Y:S05]  /*30630*/  @!P1 BRA `(.L_x_3017) ;  /* 0x0000000000049947 */ /* 0x000fea0003800000 */
[----:B------:R-:W-:Y:S01]  /*30640*/  BPT.TRAP 0x1 ;  /* 0x000000040000795c */ /* 0x000fe20000300000 */
.L_x_3017:
[----:B-1----:R-:W-:-:S04]  /*30650*/  SHF.L.U32 R0, R35, 0x1f, RZ ;  /* 0x0000001f23007819 */ /* 0x002fc800000006ff */
[----:B------:R-:W1:Y:S02]  /*30660*/  SYNCS.PHASECHK.TRANS64.TRYWAIT P1, [R17+URZ+0x29860], R0 ;  /* 0x02986000110075a7 */ /* 0x000e64000802017f */
[----:B-1----:R-:W-:Y:S05]  /*30670*/  @!P1 BRA `(.L_x_3018) ;  /* 0x00000078007c9947 */ /* 0x002fea0003800000 */
.L_x_3275:
[----:B------:R-:W3:Y:S04]  /*30680*/  LDL R2, [R1+0x20] ;  /* 0x0000200001027983 */ /* 0x000ee80000100800 */
[----:B--2---:R-:W2:Y:S04]  /*30690*/  LDL R3, [R1+0x24] ;  /* 0x0000240001037983 */ /* 0x004ea80000100800 */
[----:B------:R-:W4:Y:S01]  /*306a0*/  LDL R12, [R1+0x1c] ;  /* 0x00001c00010c7983 */ /* 0x000f220000100800 */
[----:B-1----:R-:W-:Y:S01]  /*306b0*/  IMAD R0, R28, 0x5000, RZ ;  /* 0x000050001c007824 */ /* 0x002fe200078e02ff */
[----:B------:R-:W-:Y:S05]  /*306c0*/  WARPSYNC.ALL ;  /* 0x0000000000007948 */ /* 0x000fea0003800000 */
[----:B------:R-:W-:-:S05]  /*306d0*/  IMAD.U32 R18, RZ, RZ, UR39 ;  /* 0x00000027ff127e24 */ /* 0x000fca000f8e00ff */
[----:B------:R-:W-:Y:S02]  /*306e0*/  ISETP.NE.AND P1, PT, R18, 0x3, PT ;  /* 0x000000031200780c */ /* 0x000fe40003f25270 */
[----:B---3--:R-:W-:-:S04]  /*306f0*/  LOP3.LUT R2, R0, R2, RZ, 0xfc, !PT ;  /* 0x0000000200027212 */ /* 0x008fc800078efcff */
[----:B------:R-:W-:Y:S02]  /*30700*/  IADD3 R2, R23, R2, RZ ;  /* 0x0000000217027210 */ /* 0x000fe40007ffe0ff */
[----:B----4-:R-:W-:-:S03]  /*30710*/  LOP3.LUT R0, R0, R12, RZ, 0xfc, !PT ;  /* 0x0000000c00007212 */ /* 0x010fc600078efcff */
[----:B0-----:R-:W0:Y:S01]  /*30720*/  LDSM.16.MT88.4 R4, [R2+0xa400] ;  /* 0x00a400000204783b */ /* 0x001e220000004200 */
[----:B--2---:R-:W-:Y:S02]  /*30730*/  IMAD.IADD R3, R3, 0x1, R2 ;  /* 0x0000000103037824 */ /* 0x004fe400078e0202 */
        /* <DEDUP_REMOVED lines=68> */
.L_x_3019:
[----:B0-----:R0:W-:Y:S01]  /*30b80*/  SYNCS.ARRIVE.TRANS64.A1T0 RZ, [R17+URZ+0x29850], RZ ;  /* 0x029850ff11ff79a7 */ /* 0x0011e2000810003f */
[----:B------:R-:W-:Y:S06]  /*30b90*/  BAR.SYNC.DEFER_BLOCKING 0x2, 0x80 ;  /* 0x0082000000007b1d */ /* 0x000fec0000010000 */
[----:B------:R-:W-:Y:S05]  /*30ba0*/  @!P0 BRA `(.L_x_3020) ;  /* 0x0000000000048947 */ /* 0x000fea0003800000 */
[----:B------:R-:W-:Y:S01]  /*30bb0*/  BPT.TRAP 0x1 ;  /* 0x000000040000795c */ /* 0x000fe20000300000 */
.L_x_3020:
[----:B-1----:R-:W2:Y:S01]  /*30bc0*/  LDL R0, [R1+0x10] ;  /* 0x0000100001007983 */ /* 0x002ea20000100800 */
[----:B0-----:R-:W-:Y:S01]  /*30bd0*/  VIADD R17, R17, 0x29880 ;  /* 0x0002988011117836 */ /* 0x001fe20000000000 */
[----:B------:R-:W-:-:S04]  /*30be0*/  IADD3 R28, R28, 0x1, RZ ;  /* 0x000000011c1c7810 */ /* 0x000fc80007ffe0ff */
[----:B------:R-:W-:-:S04]  /*30bf0*/  ISETP.NE.AND P0, PT, R28, 0x2, PT ;  /* 0x000000021c00780c */ /* 0x000fc80003f05270 */
[----:B------:R-:W-:Y:S02]  /*30c00*/  SEL R28, R28, RZ, P0 ;  /* 0x000000ff1c1c7207 */ /* 0x000fe40000000000 */
[----:B--2---:R-:W-:Y:S02]  /*30c10*/  PRMT R17, R0, 0x654, R17 ;  /* 0x0000065400117816 */ /* 0x004fe40000000011 */
[----:B------:R-:W-:Y:S02]  /*30c20*/  SEL R0, RZ, 0x1, P0 ;  /* 0x00000001ff007807 */ /* 0x000fe40000000000 */
[----:B------:R0:W-:Y:S02]  /*30c30*/  SYNCS.ARRIVE.TRANS64.RED.A1T0 RZ, [R17+URZ], RZ ;  /* 0x000000ff11ff79a7 */ /* 0x0001e4000810043f */
[----:B------:R-:W-:-:S07]  /*30c40*/  LOP3.LUT R35, R35, R0, RZ, 0x3c, !PT ;  /* 0x0000000023237212 */ /* 0x000fce00078e3cff */
.L_x_2959:
[----:B------:R-:W-:-:S13]  /*30c50*/  LOP3.LUT P0, RZ, R22, 0x100, RZ, 0xc0, !PT ;  /* 0x0000010016ff7812 */ /* 0x000fda000780c0ff */
[----:B------:R-:W-:Y:S05]  /*30c60*/  @!P0 BRA `(.L_x_3021) ;  /* 0x0000000000288947 */ /* 0x000fea0003800000 */
[----:B------:R-:W-:Y:S05]  /*30c70*/  WARPSYNC.ALL ;  /* 0x0000000000007948 */ /* 0x000fea0003800000 */
[----:B------:R-:W2:Y:S08]  /*30c80*/  S2UR UR4, SR_CgaCtaId ;  /* 0x00000000000479c3 */ /* 0x000eb00000008800 */
[----:B------:R-:W-:Y:S01]  /*30c90*/  BAR.SYNC.DEFER_BLOCKING 0x5, 0x180 ;  /* 0x0146000000007b1d */ /* 0x000fe20000010000 */
[----:B-1----:R-:W-:Y:S01]  /*30ca0*/  MOV R23, 0x400 ;  /* 0x0000040000177802 */ /* 0x002fe20000000f00 */
[----:B--2---:R-:W-:-:S05]  /*30cb0*/  IMAD.U32 R0, RZ, RZ, UR4 ;  /* 0x00000004ff007e24 */ /* 0x004fca000f8e00ff */
[----:B------:R-:W-:Y:S01]  /*30cc0*/  LEA R23, R0, R23, 0x18 ;  /* 0x0000001700177211 */ /* 0x000fe200078ec0ff */
[----:B------:R1:W-:Y:S04]  /*30cd0*/  STL [R1+0x10], R0 ;  /* 0x0000100001007387 */ /* 0x0003e80000100800 */
[----:B0-----:R1:W0:Y:S01]  /*30ce0*/  LDS.128 R16, [R23+0x298d0] ;  /* 0x0298d00017107984 */ /* 0x0012220000000c00 */
[----:B------:R-:W-:Y:S06]  /*30cf0*/  BAR.ARV 0x4, 0x180 ;  /* 0x0106000000007b1d */ /* 0x000fec0000002000 */
[----:B------:R-:W-:Y:S05]  /*30d00*/  BRA `(.L_x_3022) ;  /* 0x0000000c00dc7947 */ /* 0x000fea0003800000 */
.L_x_3021:
[----:B------:R-:W2:Y:S01]  /*30d10*/  S2R R0, SR_TID.X ;  /* 0x0000000000007919 */ /* 0x000ea20000002100 */
[----:B------:R-:W-:Y:S01]  /*30d20*/  UMOV UR4, 0xffffffff ;  /* 0xffffffff00047882 */ /* 0x000fe20000000000 */
[----:B--2---:R-:W-:-:S04]  /*30d30*/  LOP3.LUT R8, R0, 0x1f, RZ, 0xc0, !PT ;  /* 0x0000001f00087812 */ /* 0x004fc800078ec0ff */
[----:B------:R-:W-:Y:S01]  /*30d40*/  ISETP.NE.AND P0, PT, R8, 0x1f, PT ;  /* 0x0000001f0800780c */ /* 0x000fe20003f05270 */
[----:B------:R-:W-:-:S12]  /*30d50*/  BRA.DIV UR4, `(.L_x_3023) ;  /* 0x0000007204d87947 */ /* 0x000fd8000b800000 */
[----:B0-----:R-:W-:Y:S01]  /*30d60*/  IMAD.IADD R9, R19, 0x1, R8 ;  /* 0x0000000113097824 */ /* 0x001fe200078e0208 */
[----:B------:R-:W-:-:S04]  /*30d70*/  ULDC UR4, c[0x0][0xc3c] ;  /* 0x00030f0000047ab9 */ /* 0x000fc80000000800 */
[----:B------:R-:W-:-:S13]  /*30d80*/  ISETP.GE.OR P1, PT, R9, UR4, !P0 ;  /* 0x0000000409007c0c */ /* 0x000fda000c726670 */
[----:B------:R-:W0:Y:S08]  /*30d90*/  @!P1 LDC.64 R2, c[0x0][0xc80] ;  /* 0x00032000ff029b82 */ /* 0x000e300000000a00 */
[----:B------:R-:W2:Y:S01]  /*30da0*/  @!P1 LDC.64 R4, c[0x0][0xc78] ;  /* 0x00031e00ff049b82 */ /* 0x000ea20000000a00 */
[----:B0-----:R-:W-:-:S05]  /*30db0*/  @!P1 IMAD.WIDE R2, R9, 0x4, R2 ;  /* 0x0000000409029825 */ /* 0x001fca00078e0202 */
[----:B------:R2:W3:Y:S02]  /*30dc0*/  @!P1 LDG.E R7, desc[UR52][R2.64] ;  /* 0x0000003402079981 */ /* 0x0004e4000c1e1900 */
[----:B--2---:R-:W-:-:S05]  /*30dd0*/  @!P1 IMAD.WIDE R2, R9, 0x4, R4 ;  /* 0x0000000409029825 */ /* 0x004fca00078e0204 */
[----:B------:R-:W2:Y:S01]  /*30de0*/  @!P1 LDG.E R4, desc[UR52][R2.64] ;  /* 0x0000003402049981 */ /* 0x000ea2000c1e1900 */
[----:B------:R-:W-:Y:S01]  /*30df0*/  IMAD.MOV.U32 R17, RZ, RZ, RZ ;  /* 0x000000ffff117224 */ /* 0x000fe200078e00ff */
[----:B------:R-:W-:Y:S02]  /*30e00*/  MOV R5, RZ ;  /* 0x000000ff00057202 */ /* 0x000fe40000000f00 */
[C---:B------:R-:W-:Y:S01]  /*30e10*/  ISETP.GE.U32.AND P2, PT, R8.reuse, 0x2, PT ;  /* 0x000000020800780c */ /* 0x040fe20003f46070 */
[----:B------:R-:W-:Y:S01]  /*30e20*/  SHFL.IDX PT, R0, R16, RZ, 0x1f ;  /* 0x00001fff10007589 */ /* 0x000fe200000e0000 */
[C---:B------:R-:W-:Y:S02]  /*30e30*/  ISETP.GE.U32.AND P3, PT, R8.reuse, 0x4, PT ;  /* 0x000000040800780c */ /* 0x040fe40003f66070 */
[C---:B------:R-:W-:Y:S01]  /*30e40*/  ISETP.GE.U32.AND P4, PT, R8.reuse, 0x8, PT ;  /* 0x000000080800780c */ /* 0x040fe20003f86070 */
[----:B-1----:R0:W-:Y:S01]  /*30e50*/  SHFL.IDX PT, R6, R16, 0x1, 0x1f ;  /* 0x00201f0010067f89 */ /* 0x0021e200000e0000 */
[----:B------:R-:W-:Y:S01]  /*30e60*/  ISETP.GE.U32.AND P5, PT, R8, 0x10, PT ;  /* 0x000000100800780c */ /* 0x000fe20003fa6070 */
        /* <DEDUP_REMOVED lines=20> */
[----:B------:R0:W1:Y:S02]  /*30fb0*/  SHFL.IDX PT, R14, R2, 0x1f, 0x1f ;  /* 0x03e01f00020e7f89 */ /* 0x00006400000e0000 */
.L_x_3285:
[----:B------:R-:W-:Y:S02]  /*30fc0*/  ULDC UR4, c[0x0][0xc38] ;  /* 0x00030e0000047ab9 */ /* 0x000fe40000000800 */
[----:B------:R-:W-:-:S04]  /*30fd0*/  IMAD.U32 R4, RZ, RZ, UR4 ;  /* 0x00000004ff047e24 */ /* 0x000fc8000f8e00ff */
[----:B-1----:R-:W-:-:S04]  /*30fe0*/  IMAD R3, R14, R4, RZ ;  /* 0x000000040e037224 */ /* 0x002fc800078e02ff */
[----:B------:R-:W-:-:S05]  /*30ff0*/  IMAD.IADD R6, R6, 0x1, R3 ;  /* 0x0000000106067824 */ /* 0x000fca00078e0203 */
[----:B------:R-:W-:-:S13]  /*31000*/  ISETP.GT.AND P6, PT, R6, R0, PT ;  /* 0x000000000600720c */ /* 0x000fda0003fc4270 */
[----:B------:R-:W-:Y:S05]  /*31010*/  @P6 BRA `(.L_x_3024) ;  /* 0x0000000000a46947 */ /* 0x000fea0003800000 */
.L_x_3027:
[----:B0-----:R-:W0:Y:S01]  /*31020*/  LDC R2, c[0x0][0xc3c] ;  /* 0x00030f00ff027b82 */ /* 0x001e220000000800 */
[----:B------:R-:W-:-:S04]  /*31030*/  IADD3 R19, R19, 0x1f, RZ ;  /* 0x0000001f13137810 */ /* 0x000fc80007ffe0ff */
[----:B0-----:R-:W-:-:S13]  /*31040*/  ISETP.GE.AND P6, PT, R19, R2, PT ;  /* 0x000000021300720c */ /* 0x001fda0003fc6270 */
[----:B------:R-:W-:Y:S05]  /*31050*/  @P6 BRA `(.L_x_3025) ;  /* 0x0000000800bc6947 */ /* 0x000fea0003800000 */
[----:B------:R-:W0:Y:S01]  /*31060*/  S2R R3, SR_TID.X ;  /* 0x0000000000037919 */ /* 0x000e220000002100 */
        /* <DEDUP_REMOVED lines=30> */
.L_x_3293:
[----:B------:R-:W-:Y:S02]  /*31250*/  ULDC UR4, c[0x0][0xc38] ;  /* 0x00030e0000047ab9 */ /* 0x000fe40000000800 */
[----:B------:R-:W-:-:S04]  /*31260*/  IMAD.U32 R4, RZ, RZ, UR4 ;  /* 0x00000004ff047e24 */ /* 0x000fc8000f8e00ff */
[----:B-1----:R-:W-:-:S05]  /*31270*/  IMAD R3, R14, R4, RZ ;  /* 0x000000040e037224 */ /* 0x002fca00078e02ff */
[----:B------:R-:W-:-:S04]  /*31280*/  IADD3 R6, R3, R6, RZ ;  /* 0x0000000603067210 */ /* 0x000fc80007ffe0ff */
[----:B------:R-:W-:-:S13]  /*31290*/  ISETP.GT.AND P6, PT, R6, R0, PT ;  /* 0x000000000600720c */ /* 0x000fda0003fc4270 */
[----:B------:R-:W-:Y:S05]  /*312a0*/  @!P6 BRA `(.L_x_3027) ;  /* 0xfffffffc005ce947 */ /* 0x000fea000383ffff */
.L_x_3024:
        /* <DEDUP_REMOVED lines=10> */
.L_x_3298:
[----:B------:R-:W-:-:S13]  /*31350*/  ISETP.NE.AND P0, PT, R3, RZ, PT ;  /* 0x000000ff0300720c */ /* 0x000fda0003f05270 */
[----:B------:R-:W-:Y:S05]  /*31360*/  @!P0 BRA `(.L_x_3029) ;  /* 0x0000000000108947 */ /* 0x000fea0003800000 */
[----:B------:R-:W-:Y:S01]  /*31370*/  UMOV UR4, 0xffffffff ;  /* 0xffffffff00047882 */ /* 0x000fe20000000000 */
[----:B------:R-:W-:Y:S02]  /*31380*/  VIADD R12, R7, 0xffffffff ;  /* 0xffffffff070c7836 */ /* 0x000fe40000000000 */
[----:B------:R-:W-:Y:S05]  /*31390*/  BRA.DIV UR4, `(.L_x_3030) ;  /* 0x0000007604987947 */ /* 0x000fea000b800000 */
[----:B------:R4:W0:Y:S02]  /*313a0*/  SHFL.IDX PT, R16, R2, R12, 0x1f ;  /* 0x00001f0c02107589 */ /* 0x00082400000e0000 */
.L_x_3029:
[----:B---3--:R-:W-:Y:S01]  /*313b0*/  ISETP.NE.AND P0, PT, R5, 0x1, PT ;  /* 0x000000010500780c */ /* 0x008fe20003f05270 */
[----:B0-----:R-:W-:-:S05]  /*313c0*/  IMAD R16, R16, R4, R6 ;  /* 0x0000000410107224 */ /* 0x001fca00078e0206 */
[----:B------:R-:W-:-:S07]  /*313d0*/  IADD3 R0, R0, -R16, RZ ;  /* 0x8000001000007210 */ /* 0x000fce0007ffe0ff */
[----:B------:R-:W-:Y:S05]  /*313e0*/  @!P0 BRA `(.L_x_3031) ;  /* 0x0000000000dc8947 */ /* 0x000fea0003800000 */
[-C--:B--2---:R-:W-:Y:S01]  /*313f0*/  IABS R4, R17.reuse ;  /* 0x0000001100047213 */ /* 0x084fe20000000000 */
[----:B----4-:R-:W-:Y:S01]  /*31400*/  IMAD.MOV.U32 R2, RZ, RZ, RZ ;  /* 0x000000ffff027224 */ /* 0x010fe200078e00ff */
[----:B------:R-:W-:Y:S02]  /*31410*/  IABS R8, R17 ;  /* 0x0000001100087213 */ /* 0x000fe40000000000 */
[----:B------:R-:W0:Y:S08]  /*31420*/  I2F.RP R6, R4 ;  /* 0x0000000400067306 */ /* 0x000e300000209400 */
[----:B0-----:R-:W1:Y:S02]  /*31430*/  MUFU.RCP R6, R6 ;  /* 0x0000000600067308 */ /* 0x001e640000001000 */
[----:B-1----:R-:W-:Y:S01]  /*31440*/  VIADD R7, R6, 0xffffffe ;  /* 0x0ffffffe06077836 */ /* 0x002fe20000000000 */
[----:B------:R-:W-:-:S05]  /*31450*/  IABS R6, R5 ;  /* 0x0000000500067213 */ /* 0x000fca0000000000 */
[----:B------:R-:W0:Y:S02]  /*31460*/  F2I.FTZ.U32.TRUNC.NTZ R3, R7 ;  /* 0x0000000700037305 */ /* 0x000e24000021f000 */
[----:B0-----:R-:W-:-:S04]  /*31470*/  IMAD.MOV R9, RZ, RZ, -R3 ;  /* 0x000000ffff097224 */ /* 0x001fc800078e0a03 */
[----:B------:R-:W-:-:S04]  /*31480*/  IMAD R9, R9, R4, RZ ;  /* 0x0000000409097224 */ /* 0x000fc800078e02ff */
[----:B------:R-:W-:Y:S01]  /*31490*/  IMAD.HI.U32 R3, R3, R9, R2 ;  /* 0x0000000903037227 */ /* 0x000fe200078e0002 */
[----:B------:R-:W-:Y:S02]  /*314a0*/  IADD3 R9, RZ, -R8, RZ ;  /* 0x80000008ff097210 */ /* 0x000fe40007ffe0ff */
[----:B------:R-:W0:Y:S01]  /*314b0*/  I2F.RP R8, R6 ;  /* 0x0000000600087306 */ /* 0x000e220000209400 */
[----:B------:R-:W-:-:S05]  /*314c0*/  IABS R2, R0 ;  /* 0x0000000000027213 */ /* 0x000fca0000000000 */
[----:B------:R-:W-:-:S04]  /*314d0*/  IMAD.HI.U32 R7, R3, R2, RZ ;  /* 0x0000000203077227 */ /* 0x000fc800078e00ff */
[----:B------:R-:W-:Y:S01]  /*314e0*/  IMAD R9, R7, R9, R2 ;  /* 0x0000000907097224 */ /* 0x000fe200078e0202 */
[----:B------:R-:W-:Y:S01]  /*314f0*/  MOV R2, RZ ;  /* 0x000000ff00027202 */ /* 0x000fe20000000f00 */
[----:B0-----:R-:W0:Y:S03]  /*31500*/  MUFU.RCP R8, R8 ;  /* 0x0000000800087308 */ /* 0x001e260000001000 */
[----:B------:R-:W-:-:S13]  /*31510*/  ISETP.GT.U32.AND P1, PT, R4, R9, PT ;  /* 0x000000090400720c */ /* 0x000fda0003f24070 */
[----:B------:R-:W-:Y:S02]  /*31520*/  @!P1 IMAD.IADD R9, R9, 0x1, -R4 ;  /* 0x0000000109099824 */ /* 0x000fe400078e0a04 */
[----:B------:R-:W-:Y:S01]  /*31530*/  @!P1 VIADD R7, R7, 0x1 ;  /* 0x0000000107079836 */ /* 0x000fe20000000000 */
[----:B------:R-:W-:Y:S01]  /*31540*/  ISETP.NE.AND P1, PT, R17, RZ, PT ;  /* 0x000000ff1100720c */ /* 0x000fe20003f25270 */
[----:B0-----:R-:W-:Y:S01]  /*31550*/  VIADD R10, R8, 0xffffffe ;  /* 0x0ffffffe080a7836 */ /* 0x001fe20000000000 */
[----:B------:R-:W-:Y:S02]  /*31560*/  ISETP.GE.U32.AND P0, PT, R9, R4, PT ;  /* 0x000000040900720c */ /* 0x000fe40003f06070 */
[----:B------:R-:W-:Y:S01]  /*31570*/  IABS R4, R5 ;  /* 0x0000000500047213 */ /* 0x000fe20000000000 */
[----:B------:R-:W0:Y:S03]  /*31580*/  F2I.FTZ.U32.TRUNC.NTZ R3, R10 ;  /* 0x0000000a00037305 */ /* 0x000e26000021f000 */
[----:B------:R-:W-:-:S07]  /*31590*/  IADD3 R4, RZ, -R4, RZ ;  /* 0x80000004ff047210 */ /* 0x000fce0007ffe0ff */
[----:B------:R-:W-:Y:S02]  /*315a0*/  @P0 VIADD R7, R7, 0x1 ;  /* 0x0000000107070836 */ /* 0x000fe40000000000 */
        /* <DEDUP_REMOVED lines=17> */
[----:B------:R-:W-:-:S04]  /*316c0*/  IMAD.MOV R3, RZ, RZ, -R7 ;  /* 0x000000ffff037224 */ /* 0x000fc800078e0a07 */
[----:B------:R-:W-:Y:S02]  /*316d0*/  IMAD R3, R17, R3, R0 ;  /* 0x0000000311037224 */ /* 0x000fe400078e0200 */
[----:B------:R-:W-:-:S06]  /*316e0*/  @P0 VIADD R2, R2, 0x1 ;  /* 0x0000000102020836 */ /* 0x000fcc0000000000 */
[----:B------:R-:W-:Y:S02]  /*316f0*/  @!P2 IADD3 R2, -R2, RZ, RZ ;  /* 0x000000ff0202a210 */ /* 0x000fe40007ffe1ff */
[----:B------:R-:W-:-:S05]  /*31700*/  @!P1 LOP3.LUT R2, RZ, R5, RZ, 0x33, !PT ;  /* 0x00000005ff029212 */ /* 0x000fca00078e33ff */
[--C-:B------:R-:W-:Y:S02]  /*31710*/  IMAD.MOV R4, RZ, RZ, -R2.reuse ;  /* 0x000000ffff047224 */ /* 0x100fe400078e0a02 */
[C---:B------:R-:W-:Y:S02]  /*31720*/  IMAD R2, R5.reuse, 0x1000000, R2 ;  /* 0x0100000005027824 */ /* 0x040fe400078e0202 */
[----:B------:R-:W-:-:S05]  /*31730*/  IMAD R5, R5, R4, R7 ;  /* 0x0000000405057224 */ /* 0x000fca00078e0207 */
[----:B------:R-:W-:Y:S01]  /*31740*/  LEA R18, R5, R2, 0x10 ;  /* 0x0000000205127211 */ /* 0x000fe200078e80ff */
[----:B------:R-:W-:Y:S06]  /*31750*/  BRA `(.L_x_3032) ;  /* 0x0000000000f07947 */ /* 0x000fec0003800000 */
.L_x_3031:
[----:B----4-:R-:W0:Y:S02]  /*31760*/  LDC.64 R2, c[0x0][0xc90] ;  /* 0x00032400ff027b82 */ /* 0x010e240000000a00 */
[----:B0-----:R-:W-:-:S05]  /*31770*/  IMAD.WIDE R2, R19, 0x4, R2 ;  /* 0x0000000413027825 */ /* 0x001fca00078e0202 */
[----:B-1----:R0:W2:Y:S02]  /*31780*/  LDG.E R7, desc[UR52][R2.64] ;  /* 0x0000003402077981 */ /* 0x0020a4000c1e1900 */
[----:B0-----:R-:W-:Y:S02]  /*31790*/  IMAD.MOV.U32 R2, RZ, RZ, RZ ;  /* 0x000000ffff027224 */ /* 0x001fe400078e00ff */
[----:B--2---:R-:W-:-:S05]  /*317a0*/  IMAD R5, R17, R7, RZ ;  /* 0x0000000711057224 */ /* 0x004fca00078e02ff */
[-C--:B------:R-:W-:Y:S02]  /*317b0*/  IABS R6, R5.reuse ;  /* 0x0000000500067213 */ /* 0x080fe40000000000 */
[----:B------:R-:W-:Y:S02]  /*317c0*/  IABS R10, R5 ;  /* 0x00000005000a7213 */ /* 0x000fe40000000000 */
[----:B------:R-:W0:Y:S08]  /*317d0*/  I2F.RP R8, R6 ;  /* 0x0000000600087306 */ /* 0x000e300000209400 */
[----:B0-----:R-:W0:Y:S02]  /*317e0*/  MUFU.RCP R8, R8 ;  /* 0x0000000800087308 */ /* 0x001e240000001000 */
[----:B0-----:R-:W-:Y:S01]  /*317f0*/  VIADD R9, R8, 0xffffffe ;  /* 0x0ffffffe08097836 */ /* 0x001fe20000000000 */
[----:B------:R-:W-:-:S05]  /*31800*/  IADD3 R8, RZ, -R10, RZ ;  /* 0x8000000aff087210 */ /* 0x000fca0007ffe0ff */
[----:B------:R-:W0:Y:S02]  /*31810*/  F2I.FTZ.U32.TRUNC.NTZ R3, R9 ;  /* 0x0000000900037305 */ /* 0x000e24000021f000 */
        /* <DEDUP_REMOVED lines=14> */
[----:B------:R-:W-:Y:S02]  /*31900*/  @!P2 IADD3 R2, -R2, RZ, RZ ;  /* 0x000000ff0202a210 */ /* 0x000fe40007ffe1ff */
[----:B------:R-:W-:-:S05]  /*31910*/  @!P1 LOP3.LUT R2, RZ, R5, RZ, 0x33, !PT ;  /* 0x00000005ff029212 */ /* 0x000fca00078e33ff */
[----:B------:R-:W-:Y:S02]  /*31920*/  IMAD R6, R7, R2, RZ ;  /* 0x0000000207067224 */ /* 0x000fe400078e02ff */
[----:B------:R-:W-:Y:S02]  /*31930*/  IMAD.MOV R2, RZ, RZ, -R2 ;  /* 0x000000ffff027224 */ /* 0x000fe400078e0a02 */
[----:B------:R-:W-:Y:S02]  /*31940*/  IMAD.MOV R3, RZ, RZ, -R6 ;  /* 0x000000ffff037224 */ /* 0x000fe400078e0a06 */
[----:B------:R-:W-:Y:S02]  /*31950*/  IMAD R5, R5, R2, R0 ;  /* 0x0000000205057224 */ /* 0x000fe400078e0200 */
[----:B------:R-:W-:Y:S01]  /*31960*/  IMAD.MOV.U32 R2, RZ, RZ, RZ ;  /* 0x000000ffff027224 */ /* 0x000fe200078e00ff */
[----:B------:R-:W-:Y:S02]  /*31970*/  VIADDMNMX R4, R3, R4, R7, PT ;  /* 0x0000000403047246 */ /* 0x000fe40003800107 */
[----:B------:R-:W-:-:S02]  /*31980*/  IADD3 R6, R6, 0x1000000, R5 ;  /* 0x0100000006067810 */ /* 0x000fc40007ffe005 */
[----:B------:R-:W-:-:S04]  /*31990*/  IABS R7, R4 ;  /* 0x0000000400077213 */ /* 0x000fc80000000000 */
[----:B------:R-:W0:Y:S08]  /*319a0*/  I2F.RP R8, R7 ;  /* 0x0000000700087306 */ /* 0x000e300000209400 */
[----:B0-----:R-:W0:Y:S02]  /*319b0*/  MUFU.RCP R8, R8 ;  /* 0x0000000800087308 */ /* 0x001e240000001000 */
[----:B0-----:R-:W-:-:S06]  /*319c0*/  VIADD R9, R8, 0xffffffe ;  /* 0x0ffffffe08097836 */ /* 0x001fcc0000000000 */
[----:B------:R-:W0:Y:S02]  /*319d0*/  F2I.FTZ.U32.TRUNC.NTZ R3, R9 ;  /* 0x0000000900037305 */ /* 0x000e24000021f000 */
[----:B0-----:R-:W-:-:S05]  /*319e0*/  IADD3 R0, RZ, -R3, RZ ;  /* 0x80000003ff007210 */ /* 0x001fca0007ffe0ff */
[----:B------:R-:W-:Y:S01]  /*319f0*/  IMAD R11, R0, R7, RZ ;  /* 0x00000007000b7224 */ /* 0x000fe200078e02ff */
[----:B------:R-:W-:-:S03]  /*31a00*/  IABS R0, R5 ;  /* 0x0000000500007213 */ /* 0x000fc60000000000 */
[----:B------:R-:W-:Y:S01]  /*31a10*/  IMAD.HI.U32 R3, R3, R11, R2 ;  /* 0x0000000b03037227 */ /* 0x000fe200078e0002 */
[----:B------:R-:W-:-:S05]  /*31a20*/  IABS R2, R4 ;  /* 0x0000000400027213 */ /* 0x000fca0000000000 */
[----:B------:R-:W-:Y:S02]  /*31a30*/  IMAD.MOV R2, RZ, RZ, -R2 ;  /* 0x000000ffff027224 */ /* 0x000fe400078e0a02 */
        /* <DEDUP_REMOVED lines=8> */
[----:B------:R-:W-:-:S07]  /*31ac0*/  ISETP.GE.AND P2, PT, R0, RZ, PT ;  /* 0x000000ff0000720c */ /* 0x000fce0003f46270 */
[----:B------:R-:W-:-:S06]  /*31ad0*/  @P0 VIADD R3, R3, 0x1 ;  /* 0x0000000103030836 */ /* 0x000fcc0000000000 */
[----:B------:R-:W-:Y:S01]  /*31ae0*/  @!P2 IMAD.MOV R3, RZ, RZ, -R3 ;  /* 0x000000ffff03a224 */ /* 0x000fe200078e0a03 */
[----:B------:R-:W-:Y:S01]  /*31af0*/  @!P1 LOP3.LUT R3, RZ, R4, RZ, 0x33, !PT ;  /* 0x00000004ff039212 */ /* 0x000fe200078e33ff */
[----:B------:R-:W-:-:S04]  /*31b00*/  IMAD.MOV R4, RZ, RZ, -R4 ;  /* 0x000000ffff047224 */ /* 0x000fc800078e0a04 */
[----:B------:R-:W-:-:S07]  /*31b10*/  IMAD R18, R3, R4, R6 ;  /* 0x0000000403127224 */ /* 0x000fce00078e0206 */
.L_x_3032:
[----:B------:R-:W-:-:S04]  /*31b20*/  LOP3.LUT R0, RZ, R3, RZ, 0x33, !PT ;  /* 0x00000003ff007212 */ /* 0x000fc800078e33ff */
[----:B------:R-:W-:Y:S01]  /*31b30*/  IADD3 R17, R17, R0, RZ ;  /* 0x0000000011117210 */ /* 0x000fe20007ffe0ff */
[----:B------:R-:W-:Y:S06]  /*31b40*/  BRA `(.L_x_3033) ;  /* 0x00000000001c7947 */ /* 0x000fec0003800000 */
.L_x_3025:
[----:B------:R-:W-:Y:S01]  /*31b50*/  UMOV UR4, URZ ;  /* 0x0000003f00047c82 */ /* 0x000fe20008000000 */
[----:B------:R-:W-:Y:S01]  /*31b60*/  UMOV UR5, URZ ;  /* 0x0000003f00057c82 */ /* 0x000fe20008000000 */
[----:B------:R-:W-:Y:S01]  /*31b70*/  ULDC UR6, c[0x0][0xc3c] ;  /* 0x00030f0000067ab9 */ /* 0x000fe20000000800 */
[----:B------:R-:W-:Y:S01]  /*31b80*/  IMAD.MOV.U32 R16, RZ, RZ, R0 ;  /* 0x000000ffff107224 */ /* 0x000fe200078e0000 */
[----:B------:R-:W-:Y:S01]  /*31b90*/  MOV R19, UR6 ;  /* 0x0000000600137c02 */ /* 0x000fe20008000f00 */
[----:B------:R-:W-:Y:S02]  /*31ba0*/  IMAD.U32 R17, RZ, RZ, UR4 ;  /* 0x00000004ff117e24 */ /* 0x000fe4000f8e00ff */
[----:B------:R-:W-:-:S07]  /*31bb0*/  IMAD.U32 R18, RZ, RZ, UR5 ;  /* 0x00000005ff127e24 */ /* 0x000fce000f8e00ff */
.L_x_3033:
[----:B------:R2:W3:Y:S01]  /*31bc0*/  LDL R2, [R1+0x10] ;  /* 0x0000100001027983 */ /* 0x0004e20000100800 */
[----:B------:R-:W0:Y:S01]  /*31bd0*/  S2R R0, SR_TID.X ;  /* 0x0000000000007919 */ /* 0x000e220000002100 */
[----:B------:R-:W-:Y:S05]  /*31be0*/  WARPSYNC.ALL ;  /* 0x0000000000007948 */ /* 0x000fea0003800000 */
[----:B0-----:R-:W-:Y:S01]  /*31bf0*/  LOP3.LUT R0, R0, 0x1f, RZ, 0xc0, !PT ;  /* 0x0000001f00007812 */ /* 0x001fe200078ec0ff */
[----:B------:R-:W-:Y:S03]  /*31c00*/  BAR.SYNC.DEFER_BLOCKING 0x4, 0x180 ;  /* 0x0106000000007b1d */ /* 0x000fe60000010000 */
[----:B------:R-:W-:-:S13]  /*31c10*/  ISETP.NE.AND P0, PT, R0, RZ, PT ;  /* 0x000000ff0000720c */ /* 0x000fda0003f05270 */
[----:B------:R-:W-:Y:S01]  /*31c20*/  @!P0 MOV R0, 0x400 ;  /* 0x0000040000008802 */ /* 0x000fe20000000f00 */
[----:B---3--:R-:W0:Y:S03]  /*31c30*/  @!P0 S2R R2, SR_CgaCtaId ;  /* 0x0000000000028919 */ /* 0x008e260000008800 */
[----:B0-----:R-:W-:Y:S01]  /*31c40*/  @!P0 LEA R23, R2, R0, 0x18 ;  /* 0x0000000002178211 */ /* 0x001fe200078ec0ff */
[----:B------:R2:W-:Y:S04]  /*31c50*/  @!P0 STL [R1+0x10], R2 ;  /* 0x0000100201008387 */ /* 0x0005e80000100800 */
[----:B------:R2:W-:Y:S01]  /*31c60*/  @!P0 STS.128 [R23+0x298d0], R16 ;  /* 0x0298d01017008388 */ /* 0x0005e20000000c00 */
[----:B------:R-:W-:Y:S06]  /*31c70*/  BAR.ARV 0x5, 0x180 ;  /* 0x0146000000007b1d */ /* 0x000fec0000002000 */
.L_x_3022:
[----:B------:R-:W-:Y:S02]  /*31c80*/  ULDC UR4, c[0x0][0xc3c] ;  /* 0x00030f0000047ab9 */ /* 0x000fe40000000800 */
[----:B0-----:R-:W-:-:S13]  /*31c90*/  ISETP.GE.AND P0, PT, R19, UR4, PT ;  /* 0x0000000413007c0c */ /* 0x001fda000bf06270 */
[----:B------:R-:W-:Y:S05]  /*31ca0*/  @!P0 BRA `(.L_x_3034) ;  /* 0xffffff8800f48947 */ /* 0x000fea000383ffff */
[----:B------:R-:W-:Y:S05]  /*31cb0*/  BSYNC B7 ;  /* 0x0000000000077941 */ /* 0x000fea0003800000 */
.L_x_2914:
[----:B-12---:R-:W2:Y:S01]  /*31cc0*/  LDL.LU R0, [R1+0x3c] ;  /* 0x00003c0001007983 */ /* 0x006ea20000300800 */
[----:B------:R-:W-:Y:S01]  /*31cd0*/  BSSY B0, `(.L_x_3035) ;  /* 0x000000b000007945 */ /* 0x000fe20003800000 */
[----:B------:R-:W1:Y:S01]  /*31ce0*/  S2R R5, SR_CgaCtaId ;  /* 0x0000000000057919 */ /* 0x000e620000008800 */
[----:B--2---:R-:W-:-:S05]  /*31cf0*/  VIADD R0, R0, 0x1 ;  /* 0x0000000100007836 */ /* 0x004fca0000000000 */
[----:B0-----:R-:W-:-:S04]  /*31d00*/  LEA.HI R2, R0, R0, RZ, 0x1 ;  /* 0x0000000000027211 */ /* 0x001fc800078f08ff */
[----:B------:R-:W-:Y:S02]  /*31d10*/  LOP3.LUT R3, R2, 0xfffffffe, RZ, 0xc0, !PT ;  /* 0xfffffffe02037812 */ /* 0x000fe400078ec0ff */
[----:B------:R-:W-:-:S03]  /*31d20*/  MOV R2, 0x400 ;  /* 0x0000040000027802 */ /* 0x000fc60000000f00 */
[----:B------:R-:W-:Y:S01]  /*31d30*/  IMAD.IADD R0, R0, 0x1, -R3 ;  /* 0x0000000100007824 */ /* 0x000fe200078e0a03 */
[----:B-1----:R-:W-:-:S04]  /*31d40*/  LEA R5, R5, R2, 0x18 ;  /* 0x0000000205057211 */ /* 0x002fc800078ec0ff */
[----:B------:R-:W-:-:S04]  /*31d50*/  SHF.L.U32 R0, R0, 0x1f, RZ ;  /* 0x0000001f00007819 */ /* 0x000fc800000006ff */
[----:B------:R-:W0:Y:S02]  /*31d60*/  SYNCS.PHASECHK.TRANS64.TRYWAIT P0, [R5+URZ+0x29820], R0 ;  /* 0x02982000050075a7 */ /* 0x000e24000800017f */
[----:B0-----:R-:W-:Y:S05]  /*31d70*/  @!P0 BRA `(.L_x_3036) ;  /* 0x0000006c00488947 */ /* 0x001fea0003800000 */
.L_x_3301:
[----:B------:R-:W-:Y:S05]  /*31d80*/  BSYNC B0 ;  /* 0x0000000000007941 */ /* 0x000fea0003800000 */
.L_x_3035:
[----:B------:R-:W-:-:S03]  /*31d90*/  UMOV UR4, 0xffffffff ;  /* 0xffffffff00047882 */ /* 0x000fc60000000000 */
[----:B------:R-:W-:Y:S05]  /*31da0*/  BRA.DIV UR4, `(.L_x_3037) ;  /* 0x0000006e04507947 */ /* 0x000fea000b800000 */
[----:B0-----:R-:W0:Y:S02]  /*31db0*/  S2R R0, SR_TID.X ;  /* 0x0000000000007919 */ /* 0x001e240000002100 */
[----:B0-----:R-:W-:-:S04]  /*31dc0*/  SHF.R.U32.HI R0, RZ, 0x5, R0 ;  /* 0x00000005ff007819 */ /* 0x001fc80000011600 */
[----:B------:R-:W-:-:S05]  /*31dd0*/  LOP3.LUT R0, R0, 0x3, RZ, 0xc0, !PT ;  /* 0x0000000300007812 */ /* 0x000fca00078ec0ff */
[----:B------:R0:W1:Y:S02]  /*31de0*/  SHFL.IDX PT, R14, R0, RZ, 0x1f ;  /* 0x00001fff000e7589 */ /* 0x00006400000e0000 */
.L_x_3304:
[----:B-1----:R-:W-:-:S13]  /*31df0*/  ISETP.NE.AND P0, PT, R14, RZ, PT ;  /* 0x000000ff0e00720c */ /* 0x002fda0003f05270 */
[----:B------:R-:W-:Y:S05]  /*31e00*/  @P0 BRA `(.L_x_2680) ;  /* 0x0000000000a80947 */ /* 0x000fea0003800000 */
[----:B------:R-:W-:-:S03]  /*31e10*/  UMOV UR4, 0xffffffff ;  /* 0xffffffff00047882 */ /* 0x000fc60000000000 */
[----:B------:R-:W-:Y:S05]  /*31e20*/  BRA.DIV UR4, `(.L_x_3038) ;  /* 0x0000006e04647947 */ /* 0x000fea000b800000 */
[----:B------:R-:W-:-:S13]  /*31e30*/  ELECT P6, URZ, PT ;  /* 0x00000000003f782f */ /* 0x000fda00038c0000 */
.L_x_3307:
[----:B------:R-:W-:Y:S05]  /*31e40*/  @!P6 BRA `(.L_x_2680) ;  /* 0x000000000098e947 */ /* 0x000fea0003800000 */
[----:B------:R-:W-:-:S06]  /*31e50*/  ULOP3.LUT UR4, UR36, 0x2, URZ, 0xfc, !UPT ;  /* 0x0000000224047892 */ /* 0x000fcc000f8efc3f */
[----:B0-----:R-:W-:-:S05]  /*31e60*/  IMAD.U32 R0, RZ, RZ, UR4 ;  /* 0x00000004ff007e24 */ /* 0x001fca000f8e00ff */
[----:B------:R-:W-:-:S13]  /*31e70*/  ISETP.NE.AND P0, PT, R0, 0x3, PT ;  /* 0x000000030000780c */ /* 0x000fda0003f05270 */
[----:B------:R-:W-:Y:S05]  /*31e80*/  @!P0 BRA `(.L_x_3039) ;  /* 0x0000000000048947 */ /* 0x000fea0003800000 */
[----:B------:R-:W-:Y:S01]  /*31e90*/  BPT.TRAP 0x1 ;  /* 0x000000040000795c */ /* 0x000fe20000300000 */
.L_x_3039:
[C---:B------:R-:W-:Y:S01]  /*31ea0*/  LEA R3, R28.reuse, R5, 0x3 ;  /* 0x000000051c037211 */ /* 0x040fe200078e18ff */
[----:B------:R-:W-:Y:S01]  /*31eb0*/  VIADD R28, R28, 0x1 ;  /* 0x000000011c1c7836 */ /* 0x000fe20000000000 */
[----:B------:R-:W-:-:S04]  /*31ec0*/  SHF.L.U32 R2, R35, 0x1f, RZ ;  /* 0x0000001f23027819 */ /* 0x000fc800000006ff */
[----:B------:R-:W0:Y:S01]  /*31ed0*/  SYNCS.PHASECHK.TRANS64.TRYWAIT P1, [R3+URZ+0x29840], R2 ;  /* 0x02984002030075a7 */ /* 0x000e22000802017f */
[----:B------:R-:W-:-:S04]  /*31ee0*/  ISETP.NE.AND P2, PT, R28, 0x2, PT ;  /* 0x000000021c00780c */ /* 0x000fc80003f45270 */
[----:B------:R-:W-:Y:S01]  /*31ef0*/  SEL R0, RZ, 0x1, P2 ;  /* 0x00000001ff007807 */ /* 0x000fe20001000000 */
[----:B0-----:R-:W-:Y:S08]  /*31f00*/  @!P1 BRA `(.L_x_3040) ;  /* 0x0000006c004c9947 */ /* 0x001ff00003800000 */
.L_x_3308:
[----:B------:R-:W-:Y:S02]  /*31f10*/  SEL R28, R28, RZ, P2 ;  /* 0x000000ff1c1c7207 */ /* 0x000fe40001000000 */
[----:B------:R-:W-:Y:S01]  /*31f20*/  LOP3.LUT R0, R35, R0, RZ, 0x3c, !PT ;  /* 0x0000000023007212 */ /* 0x000fe200078e3cff */
[----:B------:R-:W-:Y:S06]  /*31f30*/  @!P0 BRA `(.L_x_3041) ;  /* 0x0000000000048947 */ /* 0x000fec0003800000 */
[----:B------:R-:W-:Y:S01]  /*31f40*/  BPT.TRAP 0x1 ;  /* 0x000000040000795c */ /* 0x000fe20000300000 */
.L_x_3041:
[----:B------:R-:W-:Y:S01]  /*31f50*/  IMAD R5, R28, 0x8, R5 ;  /* 0x000000081c057824 */ /* 0x000fe200078e0205 */
[----:B------:R-:W-:-:S04]  /*31f60*/  SHF.L.U32 R0, R0, 0x1f, RZ ;  /* 0x0000001f00007819 */ /* 0x000fc800000006ff */
[----:B------:R-:W1:Y:S02]  /*31f70*/  SYNCS.PHASECHK.TRANS64.TRYWAIT P1, [R5+URZ+0x29840], R0 ;  /* 0x02984000050075a7 */ /* 0x000e64000802017f */
[----:B-1----:R-:W-:Y:S05]  /*31f80*/  @!P1 BRA `(.L_x_3042) ;  /* 0x0000006c00409947 */ /* 0x002fea0003800000 */
.L_x_3309:
[----:B------:R-:W-:Y:S05]  /*31f90*/  @!P0 BRA `(.L_x_3043) ;  /* 0x0000000000048947 */ /* 0x000fea0003800000 */
[----:B------:R-:W-:Y:S01]  /*31fa0*/  BPT.TRAP 0x1 ;  /* 0x000000040000795c */ /* 0x000fe20000300000 */
.L_x_3043:
[----:B------:R-:W2:Y:S02]  /*31fb0*/  SYNCS.PHASECHK.TRANS64.TRYWAIT P1, [R3+URZ+0x29860], R2 ;  /* 0x02986002030075a7 */ /* 0x000ea4000802017f */
[----:B--2---:R-:W-:Y:S05]  /*31fc0*/  @!P1 BRA `(.L_x_3044) ;  /* 0x0000006c00449947 */ /* 0x004fea0003800000 */
.L_x_3310:
[----:B------:R-:W-:Y:S05]  /*31fd0*/  @!P0 BRA `(.L_x_3045) ;  /* 0x0000000000048947 */ /* 0x000fea0003800000 */
[----:B------:R-:W-:Y:S01]  /*31fe0*/  BPT.TRAP 0x1 ;  /* 0x000000040000795c */ /* 0x000fe20000300000 */
.L_x_3045:
[----:B------:R-:W3:Y:S02]  /*31ff0*/  SYNCS.PHASECHK.TRANS64.TRYWAIT P1, [R5+URZ+0x29860], R0 ;  /* 0x02986000050075a7 */ /* 0x000ee4000802017f */
[----:B---3--:R-:W-:Y:S05]  /*32000*/  @!P1 BRA `(.L_x_3046) ;  /* 0x0000006c00489947 */ /* 0x008fea0003800000 */
.L_x_3311:
[----:B------:R-:W-:Y:S05]  /*32010*/  @!P0 BRA `(.L_x_3047) ;  /* 0x0000000000048947 */ /* 0x000fea0003800000 */
[----:B------:R-:W-:Y:S01]  /*32020*/  BPT.TRAP 0x1 ;  /* 0x000000040000795c */ /* 0x000fe20000300000 */
.L_x_3047:
[----:B------:R-:W4:Y:S02]  /*32030*/  SYNCS.PHASECHK.TRANS64.TRYWAIT P1, [R3+URZ+0x29880], R2 ;  /* 0x02988002030075a7 */ /* 0x000f24000802017f */
[----:B----4-:R-:W-:Y:S05]  /*32040*/  @!P1 BRA `(.L_x_3048) ;  /* 0x0000006c004c9947 */ /* 0x010fea0003800000 */
.L_x_3312:
[----:B------:R-:W-:Y:S05]  /*32050*/  @!P0 BRA `(.L_x_3049) ;  /* 0x0000000000048947 */ /* 0x000fea0003800000 */
[----:B------:R-:W-:Y:S01]  /*32060*/  BPT.TRAP 0x1 ;  /* 0x000000040000795c */ /* 0x000fe20000300000 */
.L_x_3049:
[----:B------:R0:W0:Y:S02]  /*32070*/  SYNCS.PHASECHK.TRANS64.TRYWAIT P0, [R5+URZ+0x29880], R0 ;  /* 0x02988000050075a7 */ /* 0x000024000800017f */
[----:B0-----:R-:W-:Y:S05]  /*32080*/  @!P0 NANOSLEEP.SYNCS 0x989680 ;  /* 0x009896800000895d */ /* 0x001fea0003900000 */
[----:B------:R-:W0:Y:S02]  /*32090*/  @!P0 SYNCS.PHASECHK.TRANS64 P0, [R5+URZ+0x29880], R0 ;  /* 0x02988000050085a7 */ /* 0x000e24000800007f */
[----:B0-----:R-:W-:Y:S05]  /*320a0*/  @!P0 BRA `(.L_x_3049) ;  /* 0xfffffffc00f08947 */ /* 0x001fea000383ffff */
.L_x_2680:
[----:B------:R-:W-:Y:S05]  /*320b0*/  BSYNC B8 ;  /* 0x0000000000087941 */ /* 0x000fea0003800000 */
.L_x_2677:
[----:B------:R-:W-:Y:S05]  /*320c0*/  EXIT ;  /* 0x000000000000794d */ /* 0x000fea0003800000 */
.L_x_2700:
[----:B-1----:R1:W2:Y:S02]  /*320d0*/  SYNCS.PHASECHK.TRANS64.TRYWAIT P5, [R95+URZ+0x29890], R96 ;  /* 0x029890605f0075a7 */ /* 0x0022a400080a017f */
[----:B--2---:R-:W-:Y:S05]  /*320e0*/  @!P5 NANOSLEEP.SYNCS 0x989680 ;  /* 0x009896800000d95d */ /* 0x004fea0003900000 */
[----:B------:R-:W2:Y:S02]  /*320f0*/  @!P5 SYNCS.PHASECHK.TRANS64 P5, [R95+URZ+0x29890], R96 ;  /* 0x029890605f00d5a7 */ /* 0x000ea400080a007f */
[----:B--2---:R-:W-:Y:S05]  /*32100*/  @!P5 BRA `(.L_x_2700) ;  /* 0xfffffffc00f0d947 */ /* 0x004fea000383ffff */
[----:B------:R-:W-:Y:S05]  /*32110*/  BRA `(.L_x_3050) ;  /* 0xfffffd1800047947 */ /* 0x000fea000383ffff */
.L_x_2701:
[----:B------:R-:W-:Y:S01]  /*32120*/  BSSY B1, `(.L_x_3051) ;  /* 0x0000008000017945 */ /* 0x000fe20003800000 */
[----:B0-----:R-:W-:Y:S01]  /*32130*/  IMAD.MOV.U32 R13, RZ, RZ, R120 ;  /* 0x000000ffff0d7224 */ /* 0x001fe200078e0078 */
[----:B------:R-:W-:Y:S01]  /*32140*/  MOV R12, RZ ;  /* 0x000000ff000c7202 */ /* 0x000fe20000000f00 */
[----:B------:R-:W-:Y:S02]  /*32150*/  IMAD.MOV.U32 R11, RZ, RZ, 0x1e1f ;  /* 0x00001e1fff0b7424 */ /* 0x000fe400078e00ff */
[----:B------:R-:W-:-:S07]  /*32160*/  IMAD.MOV.U32 R15, RZ, RZ, -0x1 ;  /* 0xffffffffff0f7424 */ /* 0x000fce00078e00ff */
[----:B-1----:R-:W-:Y:S05]  /*32170*/  WARPSYNC.COLLECTIVE R15, `(.L_x_3052) ;  /* 0x000000000f087348 */ /* 0x002fea0003c00000 */
[----:B------:R0:W2:Y:S02]  /*32180*/  SHFL.IDX P6, R14, R13, R12, R11 ;  /* 0x0000000c0d0e7389 */ /* 0x0000a400000c000b */
[----:B012---:R-:W-:Y:S01]  /*32190*/  ENDCOLLECTIVE ;  /* 0x000000000000791b */ /* 0x007fe20003800000 */
.L_x_3052:
[----:B------:R-:W-:Y:S05]  /*321a0*/  BSYNC B1 ;  /* 0x0000000000017941 */ /* 0x000fea0003800000 */
.L_x_3051:
        /* <DEDUP_REMOVED lines=8> */
.L_x_3053:
[----:B------:R-:W-:Y:S01]  /*32230*/  MOV R11, R14 ;  /* 0x0000000e000b7202 */ /* 0x000fe20000000f00 */
[----:B------:R-:W-:Y:S06]  /*32240*/  BRA `(.L_x_3054) ;  /* 0xfffffd1400cc7947 */ /* 0x000fec000383ffff */
.L_x_2726:
[----:B------:R-:W-:Y:S01]  /*32250*/  BSSY B1, `(.L_x_3055) ;  /* 0x0000008000017945 */ /* 0x000fe20003800000 */
[----:B0-----:R-:W-:Y:S01]  /*32260*/  IMAD.MOV.U32 R13, RZ, RZ, R120 ;  /* 0x000000ffff0d7224 */ /* 0x001fe200078e0078 */
[----:B------:R-:W-:Y:S01]  /*32270*/  MOV R15, 0xffffffff ;  /* 0xffffffff000f7802 */ /* 0x000fe20000000f00 */
[----:B------:R-:W-:Y:S02]  /*32280*/  IMAD.MOV.U32 R12, RZ, RZ, 0x1 ;  /* 0x00000001ff0c7424 */ /* 0x000fe400078e00ff */
[----:B----4-:R-:W-:-:S07]  /*32290*/  IMAD.MOV.U32 R11, RZ, RZ, 0x1e1f ;  /* 0x00001e1fff0b7424 */ /* 0x010fce00078e00ff */
[----:B-123--:R-:W-:Y:S05]  /*322a0*/  WARPSYNC.COLLECTIVE R15, `(.L_x_3056) ;  /* 0x000000000f087348 */ /* 0x00efea0003c00000 */
[----:B------:R0:W4:Y:S02]  /*322b0*/  SHFL.IDX P6, R14, R13, R12, R11 ;  /* 0x0000000c0d0e7389 */ /* 0x00012400000c000b */
[----:B01234-:R-:W-:Y:S01]  /*322c0*/  ENDCOLLECTIVE ;  /* 0x000000000000791b */ /* 0x01ffe20003800000 */
.L_x_3056:
[----:B------:R-:W-:Y:S05]  /*322d0*/  BSYNC B1 ;  /* 0x0000000000017941 */ /* 0x000fea0003800000 */
.L_x_3055:
        /* <DEDUP_REMOVED lines=8> */
.L_x_3057:
[----:B------:R-:W-:Y:S01]  /*32360*/  IMAD.MOV.U32 R121, RZ, RZ, R14 ;  /* 0x000000ffff797224 */ /* 0x000fe200078e000e */
[----:B------:R-:W-:Y:S06]  /*32370*/  BRA `(.L_x_3058) ;  /* 0xfffffd4000a07947 */ /* 0x000fec000383ffff */
.L_x_2756:
[----:B--2---:R2:W3:Y:S02]  /*32380*/  SYNCS.PHASECHK.TRANS64.TRYWAIT P5, [R95+URZ+0x29890], R96 ;  /* 0x029890605f0075a7 */ /* 0x0044e400080a017f */
[----:B---3--:R-:W-:Y:S05]  /*32390*/  @!P5 NANOSLEEP.SYNCS 0x989680 ;  /* 0x009896800000d95d */ /* 0x008fea0003900000 */
[----:B------:R-:W3:Y:S02]  /*323a0*/  @!P5 SYNCS.PHASECHK.TRANS64 P5, [R95+URZ+0x29890], R96 ;  /* 0x029890605f00d5a7 */ /* 0x000ee400080a007f */
[----:B---3--:R-:W-:Y:S05]  /*323b0*/  @!P5 BRA `(.L_x_2756) ;  /* 0xfffffffc00f0d947 */ /* 0x008fea000383ffff */
[----:B------:R-:W-:Y:S05]  /*323c0*/  BRA `(.L_x_3059) ;  /* 0xfffffd7400587947 */ /* 0x000fea000383ffff */
.L_x_2757:
[----:B------:R-:W-:Y:S01]  /*323d0*/  BSSY B1, `(.L_x_3060) ;  /* 0x0000008000017945 */ /* 0x000fe20003800000 */
[----:B0-----:R-:W-:Y:S01]  /*323e0*/  IMAD.MOV.U32 R13, RZ, RZ, R120 ;  /* 0x000000ffff0d7224 */ /* 0x001fe200078e0078 */
[----:B------:R-:W-:Y:S01]  /*323f0*/  MOV R12, RZ ;  /* 0x000000ff000c7202 */ /* 0x000fe20000000f00 */
[----:B------:R-:W-:Y:S02]  /*32400*/  IMAD.MOV.U32 R11, RZ, RZ, 0x1e1f ;  /* 0x00001e1fff0b7424 */ /* 0x000fe400078e00ff */
[----:B------:R-:W-:-:S07]  /*32410*/  IMAD.MOV.U32 R15, RZ, RZ, -0x1 ;  /* 0xffffffffff0f7424 */ /* 0x000fce00078e00ff */
[----:B--2---:R-:W-:Y:S05]  /*32420*/  WARPSYNC.COLLECTIVE R15, `(.L_x_3061) ;  /* 0x000000000f087348 */ /* 0x004fea0003c00000 */
[----:B------:R0:W1:Y:S02]  /*32430*/  SHFL.IDX P6, R14, R13, R12, R11 ;  /* 0x0000000c0d0e7389 */ /* 0x00006400000c000b */
[----:B012---:R-:W-:Y:S01]  /*32440*/  ENDCOLLECTIVE ;  /* 0x000000000000791b */ /* 0x007fe20003800000 */
.L_x_3061:
[----:B------:R-:W-:Y:S05]  /*32450*/  BSYNC B1 ;  /* 0x0000000000017941 */ /* 0x000fea0003800000 */
.L_x_3060:
        /* <DEDUP_REMOVED lines=8> */
.L_x_3062:
[----:B------:R-:W-:Y:S01]  /*324e0*/  MOV R11, R14 ;  /* 0x0000000e000b7202 */ /* 0x000fe20000000f00 */
[----:B------:R-:W-:Y:S06]  /*324f0*/  BRA `(.L_x_3063) ;  /* 0xfffffd7400247947 */ /* 0x000fec000383ffff */
.L_x_2770:
        /* <DEDUP_REMOVED lines=8> */
.L_x_3065:
[----:B------:R-:W-:Y:S05]  /*32580*/  BSYNC B1 ;  /* 0x0000000000017941 */ /* 0x000fea0003800000 */
.L_x_3064:
        /* <DEDUP_REMOVED lines=8> */
.L_x_3066:
[----:B------:R-:W-:Y:S01]  /*32610*/  IMAD.MOV.U32 R48, RZ, RZ, R14 ;  /* 0x000000ffff307224 */ /* 0x000fe200078e000e */
[----:B------:R-:W-:Y:S06]  /*32620*/  BRA `(.L_x_3067) ;  /* 0xfffffda000707947 */ /* 0x000fec000383ffff */
.L_x_2783:
[----:B0-----:R0:W1:Y:S02]  /*32630*/  SYNCS.PHASECHK.TRANS64.TRYWAIT P2, [R95+URZ+0x29890], R96 ;  /* 0x029890605f0075a7 */ /* 0x001064000804017f */
[----:B-1----:R-:W-:Y:S05]  /*32640*/  @!P2 NANOSLEEP.SYNCS 0x989680 ;  /* 0x009896800000a95d */ /* 0x002fea0003900000 */
[----:B------:R-:W1:Y:S02]  /*32650*/  @!P2 SYNCS.PHASECHK.TRANS64 P2, [R95+URZ+0x29890], R96 ;  /* 0x029890605f00a5a7 */ /* 0x000e64000804007f */
[----:B-1----:R-:W-:Y:S05]  /*32660*/  @!P2 BRA `(.L_x_2783) ;  /* 0xfffffffc00f0a947 */ /* 0x002fea000383ffff */
[----:B------:R-:W-:Y:S05]  /*32670*/  BRA `(.L_x_3068) ;  /* 0xfffffdd000007947 */ /* 0x000fea000383ffff */
.L_x_2784:
[----:B------:R-:W-:Y:S01]  /*32680*/  BSSY B1, `(.L_x_3069) ;  /* 0x0000008000017945 */ /* 0x000fe20003800000 */
[----:B------:R-:W-:Y:S01]  /*32690*/  IMAD.MOV.U32 R13, RZ, RZ, R51 ;  /* 0x000000ffff0d7224 */ /* 0x000fe200078e0033 */
[----:B------:R-:W-:Y:S01]  /*326a0*/  MOV R12, RZ ;  /* 0x000000ff000c7202 */ /* 0x000fe20000000f00 */
[----:B------:R-:W-:Y:S02]  /*326b0*/  IMAD.MOV.U32 R11, RZ, RZ, 0x1e1f ;  /* 0x00001e1fff0b7424 */ /* 0x000fe400078e00ff */
[----:B------:R-:W-:-:S07]  /*326c0*/  IMAD.MOV.U32 R15, RZ, RZ, -0x1 ;  /* 0xffffffffff0f7424 */ /* 0x000fce00078e00ff */
[----:B0-----:R-:W-:Y:S05]  /*326d0*/  WARPSYNC.COLLECTIVE R15, `(.L_x_3070) ;  /* 0x000000000f087348 */ /* 0x001fea0003c00000 */
[----:B------:R1:W2:Y:S02]  /*326e0*/  SHFL.IDX P6, R14, R13, R12, R11 ;  /* 0x0000000c0d0e7389 */ /* 0x0002a400000c000b */
[----:B012---:R-:W-:Y:S01]  /*326f0*/  ENDCOLLECTIVE ;  /* 0x000000000000791b */ /* 0x007fe20003800000 */
.L_x_3070:
[----:B------:R-:W-:Y:S05]  /*32700*/  BSYNC B1 ;  /* 0x0000000000017941 */ /* 0x000fea0003800000 */
.L_x_3069:
        /* <DEDUP_REMOVED lines=8> */
.L_x_3071:
[----:B------:R-:W-:Y:S01]  /*32790*/  MOV R49, R14 ;  /* 0x0000000e00317202 */ /* 0x000fe20000000f00 */
[----:B------:R-:W-:Y:S06]  /*327a0*/  BRA `(.L_x_3072) ;  /* 0xfffffdd0001c7947 */ /* 0x000fec000383ffff */
.L_x_2787:
[----:B------:R-:W-:Y:S01]  /*327b0*/  BSSY B1, `(.L_x_3073) ;  /* 0x0000008000017945 */ /* 0x000fe20003800000 */
[----:B----4-:R-:W-:Y:S01]  /*327c0*/  IMAD.MOV.U32 R13, RZ, RZ, R51 ;  /* 0x000000ffff0d7224 */ /* 0x010fe200078e0033 */
[----:B------:R-:W-:Y:S01]  /*327d0*/  MOV R15, 0xffffffff ;  /* 0xffffffff000f7802 */ /* 0x000fe20000000f00 */
[----:B------:R-:W-:Y:S02]  /*327e0*/  IMAD.MOV.U32 R12, RZ, RZ, 0x1 ;  /* 0x00000001ff0c7424 */ /* 0x000fe400078e00ff */
[----:B------:R-:W-:-:S07]  /*327f0*/  IMAD.MOV.U32 R11, RZ, RZ, 0x1e1f ;  /* 0x00001e1fff0b7424 */ /* 0x000fce00078e00ff */
[----:B0123--:R-:W-:Y:S05]  /*32800*/  WARPSYNC.COLLECTIVE R15, `(.L_x_3074) ;  /* 0x000000000f087348 */ /* 0x00ffea0003c00000 */
[----:B------:R4:W0:Y:S02]  /*32810*/  SHFL.IDX P6, R14, R13, R12, R11 ;  /* 0x0000000c0d0e7389 */ /* 0x00082400000c000b */
[----:B01234-:R-:W-:Y:S01]  /*32820*/  ENDCOLLECTIVE ;  /* 0x000000000000791b */ /* 0x01ffe20003800000 */
.L_x_3074:
[----:B------:R-:W-:Y:S05]  /*32830*/  BSYNC B1 ;  /* 0x0000000000017941 */ /* 0x000fea0003800000 */
.L_x_3073:
        /* <DEDUP_REMOVED lines=8> */
.L_x_3075:
[----:B------:R-:W-:Y:S01]  /*328c0*/  IMAD.MOV.U32 R49, RZ, RZ, R14 ;  /* 0x000000ffff317224 */ /* 0x000fe200078e000e */
[----:B------:R-:W-:Y:S06]  /*328d0*/  BRA `(.L_x_3076) ;  /* 0xfffffdd000707947 */ /* 0x000fec000383ffff */
.L_x_2791:
[----:B------:R0:W0:Y:S02]  /*328e0*/  SYNCS.PHASECHK.TRANS64.TRYWAIT P1, [R95+URZ+0x298b0], R96 ;  /* 0x0298b0605f0075a7 */ /* 0x000024000802017f */
[----:B0-----:R-:W-:Y:S05]  /*328f0*/  @!P1 NANOSLEEP.SYNCS 0x989680 ;  /* 0x009896800000995d */ /* 0x001fea0003900000 */
[----:B------:R-:W0:Y:S02]  /*32900*/  @!P1 SYNCS.PHASECHK.TRANS64 P1, [R95+URZ+0x298b0], R96 ;  /* 0x0298b0605f0095a7 */ /* 0x000e24000802007f */
[----:B0-----:R-:W-:Y:S05]  /*32910*/  @!P1 BRA `(.L_x_2791) ;  /* 0xfffffffc00f09947 */ /* 0x001fea000383ffff */
[----:B------:R-:W-:Y:S05]  /*32920*/  BRA `(.L_x_3077) ;  /* 0xfffffdd4003c7947 */ /* 0x000fea000383ffff */
.L_x_2801:
[----:B------:R-:W0:Y:S01]  /*32930*/  S2R R2, SR_TID.X ;  /* 0x0000000000027919 */ /* 0x000e220000002100 */
[----:B------:R-:W-:Y:S01]  /*32940*/  BSSY B0, `(.L_x_3078) ;  /* 0x000000c000007945 */ /* 0x000fe20003800000 */
[----:B------:R-:W-:Y:S02]  /*32950*/  IMAD.MOV.U32 R12, RZ, RZ, RZ ;  /* 0x000000ffff0c7224 */ /* 0x000fe400078e00ff */
[----:B------:R-:W-:Y:S02]  /*32960*/  IMAD.MOV.U32 R11, RZ, RZ, 0x1f ;  /* 0x0000001fff0b7424 */ /* 0x000fe400078e00ff */
[----:B------:R-:W-:Y:S02]  /*32970*/  IMAD.MOV.U32 R15, RZ, RZ, -0x1 ;  /* 0xffffffffff0f7424 */ /* 0x000fe400078e00ff */
[----:B0-----:R-:W-:-:S05]  /*32980*/  VIADD R4, R2, 0xffffff80 ;  /* 0xffffff8002047836 */ /* 0x001fca0000000000 */
[----:B------:R-:W-:-:S04]  /*32990*/  SHF.R.S32.HI R2, RZ, 0x1f, R4 ;  /* 0x0000001fff027819 */ /* 0x000fc80000011404 */
[----:B------:R-:W-:-:S04]  /*329a0*/  LEA.HI R2, R2, R4, RZ, 0x7 ;  /* 0x0000000402027211 */ /* 0x000fc800078f38ff */
[----:B------:R-:W-:-:S04]  /*329b0*/  SHF.R.S32.HI R2, RZ, 0x7, R2 ;  /* 0x00000007ff027819 */ /* 0x000fc80000011402 */
[----:B------:R-:W-:-:S07]  /*329c0*/  MOV R13, R2 ;  /* 0x00000002000d7202 */ /* 0x000fce0000000f00 */
[----:B-1---5:R-:W-:Y:S05]  /*329d0*/  WARPSYNC.COLLECTIVE R15, `(.L_x_3079) ;  /* 0x000000000f087348 */ /* 0x022fea0003c00000 */
[----:B------:R0:W2:Y:S02]  /*329e0*/  SHFL.IDX P6, R14, R13, R12, R11 ;  /* 0x0000000c0d0e7389 */ /* 0x0000a400000c000b */
[----:B012--5:R-:W-:Y:S01]  /*329f0*/  ENDCOLLECTIVE ;  /* 0x000000000000791b */ /* 0x027fe20003800000 */
.L_x_3079:
[----:B------:R-:W-:Y:S05]  /*32a00*/  BSYNC B0 ;  /* 0x0000000000007941 */ /* 0x000fea0003800000 */
.L_x_3078:
[----:B------:R-:W-:Y:S01]  /*32a10*/  MOV R207, R14 ;  /* 0x0000000e00cf7202 */ /* 0x000fe20000000f00 */
[----:B------:R-:W-:Y:S06]  /*32a20*/  BRA `(.L_x_3080) ;  /* 0xfffffde0003c7947 */ /* 0x000fec000383ffff */
.L_x_2811:
[----:B------:R-:W-:Y:S01]  /*32a30*/  BSSY B1, `(.L_x_3081) ;  /* 0x0000007000017945 */ /* 0x000fe20003800000 */
[----:B------:R-:W-:Y:S02]  /*32a40*/  IMAD.MOV.U32 R12, RZ, RZ, RZ ;  /* 0x000000ffff0c7224 */ /* 0x000fe400078e00ff */
[----:B------:R-:W-:Y:S02]  /*32a50*/  IMAD.MOV.U32 R11, RZ, RZ, 0x1e1f ;  /* 0x00001e1fff0b7424 */ /* 0x000fe400078e00ff */
[----:B------:R-:W-:-:S07]  /*32a60*/  IMAD.MOV.U32 R15, RZ, RZ, -0x1 ;  /* 0xffffffffff0f7424 */ /* 0x000fce00078e00ff */
[----:B-1----:R-:W-:Y:S05]  /*32a70*/  WARPSYNC.COLLECTIVE R15, `(.L_x_3082) ;  /* 0x000000000f087348 */ /* 0x002fea0003c00000 */
[----:B------:R0:W2:Y:S02]  /*32a80*/  SHFL.IDX P6, R14, R13, R12, R11 ;  /* 0x0000000c0d0e7389 */ /* 0x0000a400000c000b */
[----:B012---:R-:W-:Y:S01]  /*32a90*/  ENDCOLLECTIVE ;  /* 0x000000000000791b */ /* 0x007fe20003800000 */
.L_x_3082:
[----:B------:R-:W-:Y:S05]  /*32aa0*/  BSYNC B1 ;  /* 0x0000000000017941 */ /* 0x000fea0003800000 */
.L_x_3081:
        /* <DEDUP_REMOVED lines=8> */
.L_x_3083:
[----:B------:R-:W-:Y:S02]  /*32b30*/  IMAD.MOV.U32 R13, RZ, RZ, R4 ;  /* 0x000000ffff0d7224 */ /* 0x000fe400078e0004 */
[----:B------:R-:W-:-:S07]  /*32b40*/  IMAD.MOV.U32 R3, RZ, RZ, R14 ;  /* 0x000000ffff037224 */ /* 0x000fce00078e000e */
[----:B------:R-:W-:Y:S05]  /*32b50*/  WARPSYNC.COLLECTIVE R15, `(.L_x_3084) ;  /* 0x000000000f087348 */ /* 0x000fea0003c00000 */
[----:B------:R0:W1:Y:S02]  /*32b60*/  SHFL.IDX P6, R14, R13, R12, R11 ;  /* 0x0000000c0d0e7389 */ /* 0x00006400000c000b */
[----:B01----:R-:W-:Y:S01]  /*32b70*/  ENDCOLLECTIVE ;  /* 0x000000000000791b */ /* 0x003fe20003800000 */
.L_x_3084:
[----:B------:R-:W-:Y:S01]  /*32b80*/  MOV R13, R5 ;  /* 0x00000005000d7202 */ /* 0x000fe20000000f00 */
[----:B------:R-:W-:-:S07]  /*32b90*/  IMAD.MOV.U32 R4, RZ, RZ, R14 ;  /* 0x000000ffff047224 */ /* 0x000fce00078e000e */
[----:B------:R-:W-:Y:S05]  /*32ba0*/  WARPSYNC.COLLECTIVE R15, `(.L_x_3085) ;  /* 0x000000000f087348 */ /* 0x000fea0003c00000 */
[----:B------:R0:W1:Y:S02]  /*32bb0*/  SHFL.IDX P6, R14, R13, R12, R11 ;  /* 0x0000000c0d0e7389 */ /* 0x00006400000c000b */
[----:B01----:R-:W-:Y:S01]  /*32bc0*/  ENDCOLLECTIVE ;  /* 0x000000000000791b */ /* 0x003fe20003800000 */
.L_x_3085:
[----:B------:R-:W-:Y:S05]  /*32bd0*/  BRA `(.L_x_3086) ;  /* 0xfffffde800107947 */ /* 0x000fea000383ffff */
.L_x_2815:
[----:B---3--:R3:W0:Y:S02]  /*32be0*/  SYNCS.PHASECHK.TRANS64.TRYWAIT P0, [R18+URZ+0x29800], R5 ;  /* 0x02980005120075a7 */ /* 0x008624000800017f */
[----:B0-----:R-:W-:Y:S05]  /*32bf0*/  @!P0 NANOSLEEP.SYNCS 0x989680 ;  /* 0x009896800000895d */ /* 0x001fea0003900000 */
[----:B------:R-:W0:Y:S02]  /*32c00*/  @!P0 SYNCS.PHASECHK.TRANS64 P0, [R18+URZ+0x29800], R5 ;  /* 0x02980005120085a7 */ /* 0x000e24000800007f */
[----:B0-----:R-:W-:Y:S05]  /*32c10*/  @!P0 BRA `(.L_x_2815) ;  /* 0xfffffffc00f08947 */ /* 0x001fea000383ffff */
[----:B------:R-:W-:Y:S05]  /*32c20*/  BRA `(.L_x_3087) ;  /* 0xfffffdec005c7947 */ /* 0x000fea000383ffff */
.L_x_2827:
[----:B------:R-:W-:Y:S01]  /*32c30*/  BSSY B1, `(.L_x_3088) ;  /* 0x0000007000017945 */ /* 0x000fe20003800000 */
[----:B------:R-:W-:Y:S02]  /*32c40*/  IMAD.MOV.U32 R12, RZ, RZ, RZ ;  /* 0x000000ffff0c7224 */ /* 0x000fe400078e00ff */
[----:B------:R-:W-:Y:S02]  /*32c50*/  IMAD.MOV.U32 R11, RZ, RZ, 0x1e1f ;  /* 0x00001e1fff0b7424 */ /* 0x000fe400078e00ff */
[----:B------:R-:W-:-:S07]  /*32c60*/  IMAD.MOV.U32 R15, RZ, RZ, -0x1 ;  /* 0xffffffffff0f7424 */ /* 0x000fce00078e00ff */
[----:B-1----:R-:W-:Y:S05]  /*32c70*/  WARPSYNC.COLLECTIVE R15, `(.L_x_3089) ;  /* 0x000000000f087348 */ /* 0x002fea0003c00000 */
[----:B------:R0:W2:Y:S02]  /*32c80*/  SHFL.IDX P6, R14, R13, R12, R11 ;  /* 0x0000000c0d0e7389 */ /* 0x0000a400000c000b */
[----:B012---:R-:W-:Y:S01]  /*32c90*/  ENDCOLLECTIVE ;  /* 0x000000000000791b */ /* 0x007fe20003800000 */
.L_x_3089:
[----:B------:R-:W-:Y:S05]  /*32ca0*/  BSYNC B1 ;  /* 0x0000000000017941 */ /* 0x000fea0003800000 */
.L_x_3088:
        /* <DEDUP_REMOVED lines=8> */
.L_x_3090:
[----:B------:R-:W-:Y:S02]  /*32d30*/  IMAD.MOV.U32 R13, RZ, RZ, R37 ;  /* 0x000000ffff0d7224 */ /* 0x000fe400078e0025 */
[----:B------:R-:W-:-:S07]  /*32d40*/  IMAD.MOV.U32 R21, RZ, RZ, R14 ;  /* 0x000000ffff157224 */ /* 0x000fce00078e000e */
[----:B------:R-:W-:Y:S05]  /*32d50*/  WARPSYNC.COLLECTIVE R15, `(.L_x_3091) ;  /* 0x000000000f087348 */ /* 0x000fea0003c00000 */
[----:B------:R0:W1:Y:S02]  /*32d60*/  SHFL.IDX P6, R14, R13, R12, R11 ;  /* 0x0000000c0d0e7389 */ /* 0x00006400000c000b */
[----:B01----:R-:W-:Y:S01]  /*32d70*/  ENDCOLLECTIVE ;  /* 0x000000000000791b */ /* 0x003fe20003800000 */
.L_x_3091:
[----:B------:R-:W-:Y:S01]  /*32d80*/  MOV R13, R39 ;  /* 0x00000027000d7202 */ /* 0x000fe20000000f00 */
[----:B------:R-:W-:-:S07]  /*32d90*/  IMAD.MOV.U32 R37, RZ, RZ, R14 ;  /* 0x000000ffff257224 */ /* 0x000fce00078e000e */
[----:B------:R-:W-:Y:S05]  /*32da0*/  WARPSYNC.COLLECTIVE R15, `(.L_x_3092) ;  /* 0x000000000f087348 */ /* 0x000fea0003c00000 */
[----:B------:R0:W1:Y:S02]  /*32db0*/  SHFL.IDX P6, R14, R13, R12, R11 ;  /* 0x0000000c0d0e7389 */ /* 0x00006400000c000b */
[----:B01----:R-:W-:Y:S01]  /*32dc0*/  ENDCOLLECTIVE ;  /* 0x000000000000791b */ /* 0x003fe20003800000 */
.L_x_3092:
[----:B------:R-:W-:Y:S01]  /*32dd0*/  IMAD.MOV.U32 R39, RZ, RZ, R14 ;  /* 0x000000ffff277224 */ /* 0x000fe200078e000e */
[----:B------:R-:W-:Y:S06]  /*32de0*/  BRA `(.L_x_3093) ;  /* 0xfffffe1c00247947 */ /* 0x000fec000383ffff */
.L_x_2831:
[----:B0-----:R0:W2:Y:S02]  /*32df0*/  SYNCS.PHASECHK.TRANS64.TRYWAIT P0, [R18+URZ+0x29800], R21 ;  /* 0x02980015120075a7 */ /* 0x0010a4000800017f */
[----:B--2---:R-:W-:Y:S05]  /*32e00*/  @!P0 NANOSLEEP.SYNCS 0x989680 ;  /* 0x009896800000895d */ /* 0x004fea0003900000 */
[----:B------:R-:W2:Y:S02]  /*32e10*/  @!P0 SYNCS.PHASECHK.TRANS64 P0, [R18+URZ+0x29800], R21 ;  /* 0x02980015120085a7 */ /* 0x000ea4000800007f */
[----:B--2---:R-:W-:Y:S05]  /*32e20*/  @!P0 BRA `(.L_x_2831) ;  /* 0xfffffffc00f08947 */ /* 0x004fea000383ffff */
[----:B------:R-:W-:Y:S05]  /*32e30*/  BRA `(.L_x_3094) ;  /* 0xfffffe20001c7947 */ /* 0x000fea000383ffff */
.L_x_2839:
[----:B--2---:R2:W3:Y:S02]  /*32e40*/  SYNCS.PHASECHK.TRANS64.TRYWAIT P1, [R0+URZ+0x29830], R3 ;  /* 0x02983003000075a7 */ /* 0x0044e4000802017f */
[----:B---3--:R-:W-:Y:S05]  /*32e50*/  @!P1 NANOSLEEP.SYNCS 0x989680 ;  /* 0x009896800000995d */ /* 0x008fea0003900000 */
[----:B------:R-:W3:Y:S02]  /*32e60*/  @!P1 SYNCS.PHASECHK.TRANS64 P1, [R0+URZ+0x29830], R3 ;  /* 0x02983003000095a7 */ /* 0x000ee4000802007f */
[----:B---3--:R-:W-:Y:S05]  /*32e70*/  @!P1 BRA `(.L_x_2839) ;  /* 0xfffffffc00f09947 */ /* 0x008fea000383ffff */
[----:B------:R-:W-:Y:S05]  /*32e80*/  BRA `(.L_x_2838) ;  /* 0xfffffe5000607947 */ /* 0x000fea000383ffff */
.L_x_2846:
[----:B-1----:R1:W2:Y:S02]  /*32e90*/  SYNCS.PHASECHK.TRANS64.TRYWAIT P2, [R11+URZ+0x29830], R10 ;  /* 0x0298300a0b0075a7 */ /* 0x0022a4000804017f */
[----:B--2---:R-:W-:Y:S05]  /*32ea0*/  @!P2 NANOSLEEP.SYNCS 0x989680 ;  /* 0x009896800000a95d */ /* 0x004fea0003900000 */
[----:B------:R-:W2:Y:S02]  /*32eb0*/  @!P2 SYNCS.PHASECHK.TRANS64 P2, [R11+URZ+0x29830], R10 ;  /* 0x0298300a0b00a5a7 */ /* 0x000ea4000804007f */
[----:B--2---:R-:W-:Y:S05]  /*32ec0*/  @!P2 BRA `(.L_x_2846) ;  /* 0xfffffffc00f0a947 */ /* 0x004fea000383ffff */
[----:B------:R-:W-:Y:S05]  /*32ed0*/  BRA `(.L_x_2845) ;  /* 0xfffffe9400647947 */ /* 0x000fea000383ffff */
.L_x_2850:
[----:B-1----:R1:W2:Y:S02]  /*32ee0*/  SYNCS.PHASECHK.TRANS64.TRYWAIT P1, [R10+URZ+0x29850], R7 ;  /* 0x029850070a0075a7 */ /* 0x0022a4000802017f */
[----:B--2---:R-:W-:Y:S05]  /*32ef0*/  @!P1 NANOSLEEP.SYNCS 0x989680 ;  /* 0x009896800000995d */ /* 0x004fea0003900000 */
[----:B------:R-:W2:Y:S02]  /*32f00*/  @!P1 SYNCS.PHASECHK.TRANS64 P1, [R10+URZ+0x29850], R7 ;  /* 0x029850070a0095a7 */ /* 0x000ea4000802007f */
[----:B--2---:R-:W-:Y:S05]  /*32f10*/  @!P1 BRA `(.L_x_2850) ;  /* 0xfffffffc00f09947 */ /* 0x004fea000383ffff */
[----:B------:R-:W-:Y:S05]  /*32f20*/  BRA `(.L_x_2847) ;  /* 0xfffffea400a07947 */ /* 0x000fea000383ffff */
.L_x_2859:
[----:B-1----:R1:W2:Y:S02]  /*32f30*/  SYNCS.PHASECHK.TRANS64.TRYWAIT P1, [R10+URZ+0x29830], R11 ;  /* 0x0298300b0a0075a7 */ /* 0x0022a4000802017f */
[----:B--2---:R-:W-:Y:S05]  /*32f40*/  @!P1 NANOSLEEP.SYNCS 0x989680 ;  /* 0x009896800000995d */ /* 0x004fea0003900000 */
[----:B------:R-:W2:Y:S02]  /*32f50*/  @!P1 SYNCS.PHASECHK.TRANS64 P1, [R10+URZ+0x29830], R11 ;  /* 0x0298300b0a0095a7 */ /* 0x000ea4000802007f */
[----:B--2---:R-:W-:Y:S05]  /*32f60*/  @!P1 BRA `(.L_x_2859) ;  /* 0xfffffffc00f09947 */ /* 0x004fea000383ffff */
[----:B------:R-:W-:Y:S05]  /*32f70*/  BRA `(.L_x_2858) ;  /* 0xfffffedc002c7947 */ /* 0x000fea000383ffff */
.L_x_2863:
[----:B-1----:R1:W2:Y:S02]  /*32f80*/  SYNCS.PHASECHK.TRANS64.TRYWAIT P1, [R10+URZ+0x29850], R7 ;  /* 0x029850070a0075a7 */ /* 0x0022a4000802017f */
[----:B--2---:R-:W-:Y:S05]  /*32f90*/  @!P1 NANOSLEEP.SYNCS 0x989680 ;  /* 0x009896800000995d */ /* 0x004fea0003900000 */
[----:B------:R-:W2:Y:S02]  /*32fa0*/  @!P1 SYNCS.PHASECHK.TRANS64 P1, [R10+URZ+0x29850], R7 ;  /* 0x029850070a0095a7 */ /* 0x000ea4000802007f */
[----:B--2---:R-:W-:Y:S05]  /*32fb0*/  @!P1 BRA `(.L_x_2863) ;  /* 0xfffffffc00f09947 */ /* 0x004fea000383ffff */
[----:B------:R-:W-:Y:S05]  /*32fc0*/  BRA `(.L_x_2860) ;  /* 0xfffffeec005c7947 */ /* 0x000fea000383ffff */
.L_x_2870:
[----:B-1----:R1:W2:Y:S02]  /*32fd0*/  SYNCS.PHASECHK.TRANS64.TRYWAIT P1, [R11+URZ+0x29850], R2 ;  /* 0x029850020b0075a7 */ /* 0x0022a4000802017f */
[----:B--2---:R-:W-:Y:S05]  /*32fe0*/  @!P1 NANOSLEEP.SYNCS 0x989680 ;  /* 0x009896800000995d */ /* 0x004fea0003900000 */
[----:B------:R-:W2:Y:S02]  /*32ff0*/  @!P1 SYNCS.PHASECHK.TRANS64 P1, [R11+URZ+0x29850], R2 ;  /* 0x029850020b0095a7 */ /* 0x000ea4000802007f */
[----:B--2---:R-:W-:Y:S05]  /*33000*/  @!P1 BRA `(.L_x_2870) ;  /* 0xfffffffc00f09947 */ /* 0x004fea000383ffff */
[----:B------:R-:W-:Y:S05]  /*33010*/  BRA `(.L_x_2869) ;  /* 0xffffff1400f87947 */ /* 0x000fea000383ffff */
.L_x_2874:
[----:B------:R-:W-:Y:S01]  /*33020*/  SEL R82, R12, R91, P0 ;  /* 0x0000005b0c527207 */ /* 0x000fe20000000000 */
[----:B------:R-:W-:Y:S01]  /*33030*/  IMAD.MOV.U32 R11, RZ, RZ, 0x1c1f ;  /* 0x00001c1fff0b7424 */ /* 0x000fe200078e00ff */
[----:B------:R-:W-:Y:S01]  /*33040*/  SEL R67, R91, R12, P0 ;  /* 0x0000000c5b437207 */ /* 0x000fe20000000000 */
[----:B-----5:R-:W-:Y:S01]  /*33050*/  IMAD.MOV.U32 R12, RZ, RZ, R9 ;  /* 0x000000ffff0c7224 */ /* 0x020fe200078e0009 */
[----:B------:R-:W-:Y:S02]  /*33060*/  MOV R15, 0xffffffff ;  /* 0xffffffff000f7802 */ /* 0x000fe40000000f00 */
[----:B------:R-:W-:Y:S02]  /*33070*/  SEL R78, R97, R20, P0 ;  /* 0x00000014614e7207 */ /* 0x000fe40000000000 */
[----:B------:R-:W-:-:S07]  /*33080*/  SEL R41, R20, R97, P0 ;  /* 0x0000006114297207 */ /* 0x000fce0000000000 */
[----:B--23--:R-:W-:Y:S05]  /*33090*/  WARPSYNC.COLLECTIVE R15, `(.L_x_3095) ;  /* 0x000000000f087348 */ /* 0x00cfea0003c00000 */
[----:B------:R0:W1:Y:S02]  /*330a0*/  SHFL.IDX P6, R14, R13, R12, R11 ;  /* 0x0000000c0d0e7389 */ /* 0x00006400000c000b */
[----:B0123--:R-:W-:Y:S01]  /*330b0*/  ENDCOLLECTIVE ;  /* 0x000000000000791b */ /* 0x00ffe20003800000 */
.L_x_3095:
[----:B------:R-:W-:Y:S02]  /*330c0*/  SEL R20, R44, R53, P0 ;  /* 0x000000352c147207 */ /* 0x000fe40000000000 */
[----:B------:R-:W-:Y:S02]  /*330d0*/  SEL R51, R53, R44, P0 ;  /* 0x0000002c35337207 */ /* 0x000fe40000000000 */
[----:B------:R-:W-:Y:S02]  /*330e0*/  SEL R44, R111, R98, P0 ;  /* 0x000000626f2c7207 */ /* 0x000fe40000000000 */
[----:B------:R-:W-:Y:S02]  /*330f0*/  SEL R111, R98, R111, P0 ;  /* 0x0000006f626f7207 */ /* 0x000fe40000000000 */
[----:B------:R-:W-:Y:S02]  /*33100*/  LOP3.LUT R10, R9, 0x2, RZ, 0x3c, !PT ;  /* 0x00000002090a7812 */ /* 0x000fe400078e3cff */
[----:B------:R-:W-:-:S02]  /*33110*/  SEL R4, R0, R101, P0 ;  /* 0x0000006500047207 */ /* 0x000fc40000000000 */
[----:B------:R-:W-:Y:S01]  /*33120*/  SEL R79, R101, R0, P0 ;  /* 0x00000000654f7207 */ /* 0x000fe20000000000 */
[----:B------:R-:W-:Y:S01]  /*33130*/  IMAD.MOV.U32 R13, RZ, RZ, R2 ;  /* 0x000000ffff0d7224 */ /* 0x000fe200078e0002 */
[----:B------:R-:W-:Y:S02]  /*33140*/  SEL R0, R100, R45, P0 ;  /* 0x0000002d64007207 */ /* 0x000fe40000000000 */
[----:B------:R-:W-:Y:S01]  /*33150*/  SEL R47, R45, R100, P0 ;  /* 0x000000642d2f7207 */ /* 0x000fe20000000000 */
[----:B------:R-:W-:Y:S01]  /*33160*/  IMAD.MOV.U32 R100, RZ, RZ, RZ ;  /* 0x000000ffff647224 */ /* 0x000fe200078e00ff */
        /* <DEDUP_REMOVED lines=8> */
.L_x_3096:
        /* <DEDUP_REMOVED lines=18> */
.L_x_3097:
        /* <DEDUP_REMOVED lines=18> */
.L_x_3098:
        /* <DEDUP_REMOVED lines=18> */
.L_x_3099:
        /* <DEDUP_REMOVED lines=16> */
.L_x_3100:
[----:B------:R-:W-:Y:S02]  /*33650*/  IMAD.MOV.U32 R13, RZ, RZ, R41 ;  /* 0x000000ffff0d7224 */ /* 0x000fe400078e0029 */
[----:B------:R-:W-:Y:S02]  /*33660*/  IMAD.MOV.U32 R12, RZ, RZ, R10 ;  /* 0x000000ffff0c7224 */ /* 0x000fe400078e000a */
[----:B------:R-:W-:-:S07]  /*33670*/  IMAD.MOV.U32 R80, RZ, RZ, R14 ;  /* 0x000000ffff507224 */ /* 0x000fce00078e000e */
[----:B------:R-:W-:Y:S05]  /*33680*/  WARPSYNC.COLLECTIVE R15, `(.L_x_3101) ;  /* 0x000000000f087348 */ /* 0x000fea0003c00000 */
[----:B------:R0:W1:Y:S02]  /*33690*/  SHFL.IDX P6, R14, R13, R12, R11 ;  /* 0x0000000c0d0e7389 */ /* 0x00006400000c000b */
[----:B01----:R-:W-:Y:S01]  /*336a0*/  ENDCOLLECTIVE ;  /* 0x000000000000791b */ /* 0x003fe20003800000 */
.L_x_3101:
[----:B------:R-:W-:Y:S01]  /*336b0*/  IMAD.MOV.U32 R13, RZ, RZ, R49 ;  /* 0x000000ffff0d7224 */ /* 0x000fe200078e0031 */
[----:B------:R-:W-:-:S07]  /*336c0*/  MOV R41, R14 ;  /* 0x0000000e00297202 */ /* 0x000fce0000000f00 */
[----:B------:R-:W-:Y:S05]  /*336d0*/  WARPSYNC.COLLECTIVE R15, `(.L_x_3102) ;  /* 0x000000000f087348 */ /* 0x000fea0003c00000 */
[----:B------:R0:W1:Y:S02]  /*336e0*/  SHFL.IDX P6, R14, R13, R12, R11 ;  /* 0x0000000c0d0e7389 */ /* 0x00006400000c000b */
[----:B01----:R-:W-:Y:S01]  /*336f0*/  ENDCOLLECTIVE ;  /* 0x000000000000791b */ /* 0x003fe20003800000 */
.L_x_3102:
        /* <DEDUP_REMOVED lines=8> */
.L_x_3103:
[----:B------:R-:W-:Y:S02]  /*33780*/  IMAD.MOV.U32 R13, RZ, RZ, R4 ;  /* 0x000000ffff0d7224 */ /* 0x000fe400078e0004 */
[----:B------:R-:W-:-:S07]  /*33790*/  IMAD.MOV.U32 R0, RZ, RZ, R14 ;  /* 0x000000ffff007224 */ /* 0x000fce00078e000e */
[----:B------:R-:W-:Y:S05]  /*337a0*/  WARPSYNC.COLLECTIVE R15, `(.L_x_3104) ;  /* 0x000000000f087348 */ /* 0x000fea0003c00000 */
[----:B------:R0:W1:Y:S02]  /*337b0*/  SHFL.IDX P6, R14, R13, R12, R11 ;  /* 0x0000000c0d0e7389 */ /* 0x00006400000c000b */
[----:B01----:R-:W-:Y:S01]  /*337c0*/  ENDCOLLECTIVE ;  /* 0x000000000000791b */ /* 0x003fe20003800000 */
.L_x_3104:
[----:B------:R-:W-:Y:S01]  /*337d0*/  MOV R13, R47 ;  /* 0x0000002f000d7202 */ /* 0x000fe20000000f00 */
[----:B------:R-:W-:Y:S02]  /*337e0*/  IMAD.MOV.U32 R12, RZ, RZ, R10 ;  /* 0x000000ffff0c7224 */ /* 0x000fe400078e000a */
[----:B------:R-:W-:-:S07]  /*337f0*/  IMAD.MOV.U32 R3, RZ, RZ, R14 ;  /* 0x000000ffff037224 */ /* 0x000fce00078e000e */
[----:B------:R-:W-:Y:S05]  /*33800*/  WARPSYNC.COLLECTIVE R15, `(.L_x_3105) ;  /* 0x000000000f087348 */ /* 0x000fea0003c00000 */
[----:B------:R0:W1:Y:S02]  /*33810*/  SHFL.IDX P6, R14, R13, R12, R11 ;  /* 0x0000000c0d0e7389 */ /* 0x00006400000c000b */
[----:B01----:R-:W-:Y:S01]  /*33820*/  ENDCOLLECTIVE ;  /* 0x000000000000791b */ /* 0x003fe20003800000 */
.L_x_3105:
[----:B------:R-:W-:Y:S01]  /*33830*/  IMAD.MOV.U32 R13, RZ, RZ, R79 ;  /* 0x000000ffff0d7224 */ /* 0x000fe200078e004f */
[----:B------:R-:W-:Y:S02]  /*33840*/  SEL R79, R80, R49, P0 ;  /* 0x00000031504f7207 */ /* 0x000fe40000000000 */
[----:B------:R-:W-:Y:S01]  /*33850*/  SEL R80, R49, R80, P0 ;  /* 0x0000005031507207 */ /* 0x000fe20000000000 */
[----:B------:R-:W-:-:S07]  /*33860*/  IMAD.MOV.U32 R47, RZ, RZ, R14 ;  /* 0x000000ffff2f7224 */ /* 0x000fce00078e000e */
[----:B------:R-:W-:Y:S05]  /*33870*/  WARPSYNC.COLLECTIVE R15, `(.L_x_3106) ;  /* 0x000000000f087348 */ /* 0x000fea0003c00000 */
[----:B------:R0:W1:Y:S02]  /*33880*/  SHFL.IDX P6, R14, R13, R12, R11 ;  /* 0x0000000c0d0e7389 */ /* 0x00006400000c000b */
[----:B01----:R-:W-:Y:S01]  /*33890*/  ENDCOLLECTIVE ;  /* 0x000000000000791b */ /* 0x003fe20003800000 */
.L_x_3106:
        /* <DEDUP_REMOVED lines=8> */
.L_x_3107:
[----:B------:R-:W-:Y:S02]  /*33920*/  SEL R2, R3, R4, P0 ;  /* 0x0000000403027207 */ /* 0x000fe40000000000 */
[----:B------:R-:W-:Y:S02]  /*33930*/  SEL R3, R4, R3, P0 ;  /* 0x0000000304037207 */ /* 0x000fe40000000000 */
[----:B------:R-:W-:Y:S01]  /*33940*/  MOV R13, R40 ;  /* 0x00000028000d7202 */ /* 0x000fe20000000f00 */
[----:B------:R-:W-:-:S07]  /*33950*/  IMAD.MOV.U32 R20, RZ, RZ, R14 ;  /* 0x000000ffff147224 */ /* 0x000fce00078e000e */
[----:B------:R-:W-:Y:S05]  /*33960*/  WARPSYNC.COLLECTIVE R15, `(.L_x_3108) ;  /* 0x000000000f087348 */ /* 0x000fea0003c00000 */
[----:B------:R0:W1:Y:S02]  /*33970*/  SHFL.IDX P6, R14, R13, R12, R11 ;  /* 0x0000000c0d0e7389 */ /* 0x00006400000c000b */
[----:B01----:R-:W-:Y:S01]  /*33980*/  ENDCOLLECTIVE ;  /* 0x000000000000791b */ /* 0x003fe20003800000 */
.L_x_3108:
[----:B------:R-:W-:Y:S02]  /*33990*/  IMAD.MOV.U32 R13, RZ, RZ, R51 ;  /* 0x000000ffff0d7224 */ /* 0x000fe400078e0033 */
[----:B------:R-:W-:Y:S02]  /*339a0*/  IMAD.MOV.U32 R12, RZ, RZ, R10 ;  /* 0x000000ffff0c7224 */ /* 0x000fe400078e000a */
[----:B------:R-:W-:-:S07]  /*339b0*/  IMAD.MOV.U32 R40, RZ, RZ, R14 ;  /* 0x000000ffff287224 */ /* 0x000fce00078e000e */
[----:B------:R-:W-:Y:S05]  /*339c0*/  WARPSYNC.COLLECTIVE R15, `(.L_x_3109) ;  /* 0x000000000f087348 */ /* 0x000fea0003c00000 */
[----:B------:R0:W1:Y:S02]  /*339d0*/  SHFL.IDX P6, R14, R13, R12, R11 ;  /* 0x0000000c0d0e7389 */ /* 0x00006400000c000b */
[----:B01----:R-:W-:Y:S01]  /*339e0*/  ENDCOLLECTIVE ;  /* 0x000000000000791b */ /* 0x003fe20003800000 */
.L_x_3109:
[----:B------:R-:W-:Y:S01]  /*339f0*/  IMAD.MOV.U32 R13, RZ, RZ, R119 ;  /* 0x000000ffff0d7224 */ /* 0x000fe200078e0077 */
[----:B------:R-:W-:-:S07]  /*33a00*/  MOV R51, R14 ;  /* 0x0000000e00337202 */ /* 0x000fce0000000f00 */
[----:B------:R-:W-:Y:S05]  /*33a10*/  WARPSYNC.COLLECTIVE R15, `(.L_x_3110) ;  /* 0x000000000f087348 */ /* 0x000fea0003c00000 */
[----:B------:R0:W1:Y:S02]  /*33a20*/  SHFL.IDX P6, R14, R13, R12, R11 ;  /* 0x0000000c0d0e7389 */ /* 0x00006400000c000b */
[----:B01----:R-:W-:Y:S01]  /*33a30*/  ENDCOLLECTIVE ;  /* 0x000000000000791b */ /* 0x003fe20003800000 */
.L_x_3110:
        /* <DEDUP_REMOVED lines=8> */
.L_x_3111:
[----:B------:R-:W-:Y:S02]  /*33ac0*/  SEL R21, R40, R119, P0 ;  /* 0x0000007728157207 */ /* 0x000fe40000000000 */
[----:B------:R-:W-:Y:S01]  /*33ad0*/  SEL R40, R119, R40, P0 ;  /* 0x0000002877287207 */ /* 0x000fe20000000000 */
[----:B------:R-:W-:Y:S02]  /*33ae0*/  IMAD.MOV.U32 R13, RZ, RZ, R44 ;  /* 0x000000ffff0d7224 */ /* 0x000fe400078e002c */
[----:B------:R-:W-:-:S07]  /*33af0*/  IMAD.MOV.U32 R42, RZ, RZ, R14 ;  /* 0x000000ffff2a7224 */ /* 0x000fce00078e000e */
[----:B------:R-:W-:Y:S05]  /*33b00*/  WARPSYNC.COLLECTIVE R15, `(.L_x_3112) ;  /* 0x000000000f087348 */ /* 0x000fea0003c00000 */
[----:B------:R0:W1:Y:S02]  /*33b10*/  SHFL.IDX P6, R14, R13, R12, R11 ;  /* 0x0000000c0d0e7389 */ /* 0x00006400000c000b */
[----:B01----:R-:W-:Y:S01]  /*33b20*/  ENDCOLLECTIVE ;  /* 0x000000000000791b */ /* 0x003fe20003800000 */
.L_x_3112:
[----:B------:R-:W-:Y:S01]  /*33b30*/  MOV R13, R121 ;  /* 0x00000079000d7202 */ /* 0x000fe20000000f00 */
[----:B------:R-:W-:Y:S02]  /*33b40*/  IMAD.MOV.U32 R12, RZ, RZ, R10 ;  /* 0x000000ffff0c7224 */ /* 0x000fe400078e000a */
[----:B------:R-:W-:-:S07]  /*33b50*/  IMAD.MOV.U32 R44, RZ, RZ, R14 ;  /* 0x000000ffff2c7224 */ /* 0x000fce00078e000e */
[----:B------:R-:W-:Y:S05]  /*33b60*/  WARPSYNC.COLLECTIVE R15, `(.L_x_3113) ;  /* 0x000000000f087348 */ /* 0x000fea0003c00000 */
[----:B------:R0:W1:Y:S02]  /*33b70*/  SHFL.IDX P6, R14, R13, R12, R11 ;  /* 0x0000000c0d0e7389 */ /* 0x00006400000c000b */
[----:B01----:R-:W-:Y:S01]  /*33b80*/  ENDCOLLECTIVE ;  /* 0x000000000000791b */ /* 0x003fe20003800000 */
.L_x_3113:
[----:B------:R-:W-:Y:S02]  /*33b90*/  IMAD.MOV.U32 R13, RZ, RZ, R111 ;  /* 0x000000ffff0d7224 */ /* 0x000fe400078e006f */
[----:B------:R-:W-:-:S07]  /*33ba0*/  IMAD.MOV.U32 R121, RZ, RZ, R14 ;  /* 0x000000ffff797224 */ /* 0x000fce00078e000e */
[----:B------:R-:W-:Y:S05]  /*33bb0*/  WARPSYNC.COLLECTIVE R15, `(.L_x_3114) ;  /* 0x000000000f087348 */ /* 0x000fea0003c00000 */
[----:B------:R0:W1:Y:S02]  /*33bc0*/  SHFL.IDX P6, R14, R13, R12, R11 ;  /* 0x0000000c0d0e7389 */ /* 0x00006400000c000b */
[----:B01----:R-:W-:Y:S01]  /*33bd0*/  ENDCOLLECTIVE ;  /* 0x000000000000791b */ /* 0x003fe20003800000 */
.L_x_3114:
        /* <DEDUP_REMOVED lines=8> */
.L_x_3115:
[----:B------:R-:W-:Y:S01]  /*33c60*/  MOV R13, R48 ;  /* 0x00000030000d7202 */ /* 0x000fe20000000f00 */
[----:B------:R-:W-:-:S07]  /*33c70*/  IMAD.MOV.U32 R46, RZ, RZ, R14 ;  /* 0x000000ffff2e7224 */ /* 0x000fce00078e000e */
[----:B------:R-:W-:Y:S05]  /*33c80*/  WARPSYNC.COLLECTIVE R15, `(.L_x_3116) ;  /* 0x000000000f087348 */ /* 0x000fea0003c00000 */
[----:B------:R0:W1:Y:S02]  /*33c90*/  SHFL.IDX P6, R14, R13, R12, R11 ;  /* 0x0000000c0d0e7389 */ /* 0x00006400000c000b */
[----:B01----:R-:W-:Y:S01]  /*33ca0*/  ENDCOLLECTIVE ;  /* 0x000000000000791b */ /* 0x003fe20003800000 */
.L_x_3116:
[----:B------:R-:W-:Y:S02]  /*33cb0*/  IMAD.MOV.U32 R13, RZ, RZ, R113 ;  /* 0x000000ffff0d7224 */ /* 0x000fe400078e0071 */
[----:B------:R-:W-:Y:S02]  /*33cc0*/  IMAD.MOV.U32 R12, RZ, RZ, R10 ;  /* 0x000000ffff0c7224 */ /* 0x000fe400078e000a */
[----:B------:R-:W-:-:S07]  /*33cd0*/  IMAD.MOV.U32 R48, RZ, RZ, R14 ;  /* 0x000000ffff307224 */ /* 0x000fce00078e000e */
[----:B------:R-:W-:Y:S05]  /*33ce0*/  WARPSYNC.COLLECTIVE R15, `(.L_x_3117) ;  /* 0x000000000f087348 */ /* 0x000fea0003c00000 */
[----:B------:R0:W1:Y:S02]  /*33cf0*/  SHFL.IDX P6, R14, R13, R12, R11 ;  /* 0x0000000c0d0e7389 */ /* 0x00006400000c000b */
[----:B01----:R-:W-:Y:S01]  /*33d00*/  ENDCOLLECTIVE ;  /* 0x000000000000791b */ /* 0x003fe20003800000 */
.L_x_3117:
[----:B------:R-:W-:Y:S01]  /*33d10*/  IMAD.MOV.U32 R13, RZ, RZ, R87 ;  /* 0x000000ffff0d7224 */ /* 0x000fe200078e0057 */
[----:B------:R-:W-:-:S07]  /*33d20*/  MOV R113, R14 ;  /* 0x0000000e00717202 */ /* 0x000fce0000000f00 */
[----:B------:R-:W-:Y:S05]  /*33d30*/  WARPSYNC.COLLECTIVE R15, `(.L_x_3118) ;  /* 0x000000000f087348 */ /* 0x000fea0003c00000 */
[----:B------:R0:W1:Y:S02]  /*33d40*/  SHFL.IDX P6, R14, R13, R12, R11 ;  /* 0x0000000c0d0e7389 */ /* 0x00006400000c000b */
[----:B01----:R-:W-:Y:S01]  /*33d50*/  ENDCOLLECTIVE ;  /* 0x000000000000791b */ /* 0x003fe20003800000 */
.L_x_3118:
[----:B------:R-:W-:Y:S01]  /*33d60*/  IMAD.MOV.U32 R13, RZ, RZ, R50 ;  /* 0x000000ffff0d7224 */ /* 0x000fe200078e0032 */
[----:B------:R-:W-:Y:S01]  /*33d70*/  MOV R12, R9 ;  /* 0x00000009000c7202 */ /* 0x000fe20000000f00 */
[----:B------:R-:W-:-:S07]  /*33d80*/  IMAD.MOV.U32 R87, RZ, RZ, R14 ;  /* 0x000000ffff577224 */ /* 0x000fce00078e000e */
[----:B------:R-:W-:Y:S05]  /*33d90*/  WARPSYNC.COLLECTIVE R15, `(.L_x_3119) ;  /* 0x000000000f087348 */ /* 0x000fea0003c00000 */
[----:B------:R0:W1:Y:S02]  /*33da0*/  SHFL.IDX P6, R14, R13, R12, R11 ;  /* 0x0000000c0d0e7389 */ /* 0x00006400000c000b */
[----:B01----:R-:W-:Y:S01]  /*33db0*/  ENDCOLLECTIVE ;  /* 0x000000000000791b */ /* 0x003fe20003800000 */
.L_x_3119:
[----:B------:R-:W-:Y:S02]  /*33dc0*/  SEL R47, R48, R87, P0 ;  /* 0x00000057302f7207 */ /* 0x000fe40000000000 */
[----:B------:R-:W-:Y:S01]  /*33dd0*/  SEL R48, R87, R48, P0 ;  /* 0x0000003057307207 */ /* 0x000fe20000000000 */
[----:B------:R-:W-:Y:S02]  /*33de0*/  IMAD.MOV.U32 R13, RZ, RZ, R82 ;  /* 0x000000ffff0d7224 */ /* 0x000fe400078e0052 */
[----:B------:R-:W-:-:S07]  /*33df0*/  IMAD.MOV.U32 R50, RZ, RZ, R14 ;  /* 0x000000ffff327224 */ /* 0x000fce00078e000e */
[----:B------:R-:W-:Y:S05]  /*33e00*/  WARPSYNC.COLLECTIVE R15, `(.L_x_3120) ;  /* 0x000000000f087348 */ /* 0x000fea0003c00000 */
[----:B------:R0:W1:Y:S02]  /*33e10*/  SHFL.IDX P6, R14, R13, R12, R11 ;  /* 0x0000000c0d0e7389 */ /* 0x00006400000c000b */
[----:B01----:R-:W-:Y:S01]  /*33e20*/  ENDCOLLECTIVE ;  /* 0x000000000000791b */ /* 0x003fe20003800000 */
.L_x_3120:
[----:B------:R-:W-:Y:S01]  /*33e30*/  MOV R13, R115 ;  /* 0x00000073000d7202 */ /* 0x000fe20000000f00 */
[----:B------:R-:W-:Y:S02]  /*33e40*/  IMAD.MOV.U32 R12, RZ, RZ, R10 ;  /* 0x000000ffff0c7224 */ /* 0x000fe400078e000a */
[----:B------:R-:W-:-:S07]  /*33e50*/  IMAD.MOV.U32 R82, RZ, RZ, R14 ;  /* 0x000000ffff527224 */ /* 0x000fce00078e000e */
[----:B------:R-:W-:Y:S05]  /*33e60*/  WARPSYNC.COLLECTIVE R15, `(.L_x_3121) ;  /* 0x000000000f087348 */ /* 0x000fea0003c00000 */
[----:B------:R0:W1:Y:S02]  /*33e70*/  SHFL.IDX P6, R14, R13, R12, R11 ;  /* 0x0000000c0d0e7389 */ /* 0x00006400000c000b */
[----:B01----:R-:W-:Y:S01]  /*33e80*/  ENDCOLLECTIVE ;  /* 0x000000000000791b */ /* 0x003fe20003800000 */
.L_x_3121:
[----:B------:R-:W-:Y:S02]  /*33e90*/  IMAD.MOV.U32 R13, RZ, RZ, R67 ;  /* 0x000000ffff0d7224 */ /* 0x000fe400078e0043 */
[----:B------:R-:W-:-:S07]  /*33ea0*/  IMAD.MOV.U32 R115, RZ, RZ, R14 ;  /* 0x000000ffff737224 */ /* 0x000fce00078e000e */
[----:B------:R-:W-:Y:S05]  /*33eb0*/  WARPSYNC.COLLECTIVE R15, `(.L_x_3122) ;  /* 0x000000000f087348 */ /* 0x000fea0003c00000 */
[----:B------:R0:W1:Y:S02]  /*33ec0*/  SHFL.IDX P6, R14, R13, R12, R11 ;  /* 0x0000000c0d0e7389 */ /* 0x00006400000c000b */
[----:B01----:R-:W-:Y:S01]  /*33ed0*/  ENDCOLLECTIVE ;  /* 0x000000000000791b */ /* 0x003fe20003800000 */
.L_x_3122:
        /* <DEDUP_REMOVED lines=8> */
.L_x_3123:
[----:B------:R-:W-:Y:S02]  /*33f60*/  SEL R51, R82, R67, P0 ;  /* 0x0000004352337207 */ /* 0x000fe40000000000 */
[----:B------:R-:W-:Y:S02]  /*33f70*/  SEL R82, R67, R82, P0 ;  /* 0x0000005243527207 */ /* 0x000fe40000000000 */
[----:B------:R-:W-:Y:S01]  /*33f80*/  MOV R13, R86 ;  /* 0x00000056000d7202 */ /* 0x000fe20000000f00 */
[----:B------:R-:W-:-:S07]  /*33f90*/  IMAD.MOV.U32 R84, RZ, RZ, R14 ;  /* 0x000000ffff547224 */ /* 0x000fce00078e000e */
[----:B------:R-:W-:Y:S05]  /*33fa0*/  WARPSYNC.COLLECTIVE R15, `(.L_x_3124) ;  /* 0x000000000f087348 */ /* 0x000fea0003c00000 */
[----:B------:R0:W1:Y:S02]  /*33fb0*/  SHFL.IDX P6, R14, R13, R12, R11 ;  /* 0x0000000c0d0e7389 */ /* 0x00006400000c000b */
[----:B01----:R-:W-:Y:S01]  /*33fc0*/  ENDCOLLECTIVE ;  /* 0x000000000000791b */ /* 0x003fe20003800000 */
.L_x_3124:
[----:B------:R-:W-:Y:S02]  /*33fd0*/  IMAD.MOV.U32 R13, RZ, RZ, R117 ;  /* 0x000000ffff0d7224 */ /* 0x000fe400078e0075 */
[----:B------:R-:W-:Y:S02]  /*33fe0*/  IMAD.MOV.U32 R12, RZ, RZ, R10 ;  /* 0x000000ffff0c7224 */ /* 0x000fe400078e000a */
[----:B------:R-:W-:-:S07]  /*33ff0*/  IMAD.MOV.U32 R86, RZ, RZ, R14 ;  /* 0x000000ffff567224 */ /* 0x000fce00078e000e */
[----:B------:R-:W-:Y:S05]  /*34000*/  WARPSYNC.COLLECTIVE R15, `(.L_x_3125) ;  /* 0x000000000f087348 */ /* 0x000fea0003c00000 */
[----:B------:R0:W1:Y:S02]  /*34010*/  SHFL.IDX P6, R14, R13, R12, R11 ;  /* 0x0000000c0d0e7389 */ /* 0x00006400000c000b */
[----:B01----:R-:W-:Y:S01]  /*34020*/  ENDCOLLECTIVE ;  /* 0x000000000000791b */ /* 0x003fe20003800000 */
.L_x_3125:
[----:B------:R-:W-:Y:S01]  /*34030*/  IMAD.MOV.U32 R13, RZ, RZ, R83 ;  /* 0x000000ffff0d7224 */ /* 0x000fe200078e0053 */
[----:B------:R-:W-:-:S07]  /*34040*/  MOV R117, R14 ;  /* 0x0000000e00757202 */ /* 0x000fce0000000f00 */
[----:B------:R-:W-:Y:S05]  /*34050*/  WARPSYNC.COLLECTIVE R15, `(.L_x_3126) ;  /* 0x000000000f087348 */ /* 0x000fea0003c00000 */
[----:B------:R0:W1:Y:S02]  /*34060*/  SHFL.IDX P6, R14, R13, R12, R11 ;  /* 0x0000000c0d0e7389 */ /* 0x00006400000c000b */
[----:B01----:R-:W-:Y:S01]  /*34070*/  ENDCOLLECTIVE ;  /* 0x000000000000791b */ /* 0x003fe20003800000 */
.L_x_3126:
        /* <DEDUP_REMOVED lines=8> */
.L_x_3127:
[----:B------:R-:W-:Y:S02]  /*34100*/  IMAD.MOV.U32 R13, RZ, RZ, R54 ;  /* 0x000000ffff0d7224 */ /* 0x000fe400078e0036 */
[----:B------:R-:W-:-:S07]  /*34110*/  IMAD.MOV.U32 R90, RZ, RZ, R14 ;  /* 0x000000ffff5a7224 */ /* 0x000fce00078e000e */
[----:B------:R-:W-:Y:S05]  /*34120*/  WARPSYNC.COLLECTIVE R15, `(.L_x_3128) ;  /* 0x000000000f087348 */ /* 0x000fea0003c00000 */
[----:B------:R0:W1:Y:S02]  /*34130*/  SHFL.IDX P6, R14, R13, R12, R11 ;  /* 0x0000000c0d0e7389 */ /* 0x00006400000c000b */
[----:B01----:R-:W-:Y:S01]  /*34140*/  ENDCOLLECTIVE ;  /* 0x000000000000791b */ /* 0x003fe20003800000 */
.L_x_3128:
        /* <DEDUP_REMOVED lines=8> */
.L_x_3129:
[----:B------:R-:W-:Y:S01]  /*341d0*/  IMAD.MOV.U32 R13, RZ, RZ, R45 ;  /* 0x000000ffff0d7224 */ /* 0x000fe200078e002d */
[----:B------:R-:W-:Y:S02]  /*341e0*/  SEL R45, R46, R113, P0 ;  /* 0x000000712e2d7207 */ /* 0x000fe40000000000 */
[----:B------:R-:W-:Y:S01]  /*341f0*/  SEL R46, R113, R46, P0 ;  /* 0x0000002e712e7207 */ /* 0x000fe20000000000 */
[----:B------:R-:W-:-:S07]  /*34200*/  IMAD.MOV.U32 R125, RZ, RZ, R14 ;  /* 0x000000ffff7d7224 */ /* 0x000fce00078e000e */
[----:B------:R-:W-:Y:S05]  /*34210*/  WARPSYNC.COLLECTIVE R15, `(.L_x_3130) ;  /* 0x000000000f087348 */ /* 0x000fea0003c00000 */
[----:B------:R0:W1:Y:S02]  /*34220*/  SHFL.IDX P6, R14, R13, R12, R11 ;  /* 0x0000000c0d0e7389 */ /* 0x00006400000c000b */
[----:B01----:R-:W-:Y:S01]  /*34230*/  ENDCOLLECTIVE ;  /* 0x000000000000791b */ /* 0x003fe20003800000 */
.L_x_3130:
        /* <DEDUP_REMOVED lines=8> */
.L_x_3131:
[----:B------:R-:W-:Y:S01]  /*342c0*/  MOV R13, R58 ;  /* 0x0000003a000d7202 */ /* 0x000fe20000000f00 */
[----:B------:R-:W-:-:S07]  /*342d0*/  IMAD.MOV.U32 R60, RZ, RZ, R14 ;  /* 0x000000ffff3c7224 */ /* 0x000fce00078e000e */
[----:B------:R-:W-:Y:S05]  /*342e0*/  WARPSYNC.COLLECTIVE R15, `(.L_x_3132) ;  /* 0x000000000f087348 */ /* 0x000fea0003c00000 */
[----:B------:R0:W1:Y:S02]  /*342f0*/  SHFL.IDX P6, R14, R13, R12, R11 ;  /* 0x0000000c0d0e7389 */ /* 0x00006400000c000b */
[----:B01----:R-:W-:Y:S01]  /*34300*/  ENDCOLLECTIVE ;  /* 0x000000000000791b */ /* 0x003fe20003800000 */
.L_x_3132:
        /* <DEDUP_REMOVED lines=8> */
.L_x_3133:
[----:B------:R-:W-:Y:S01]  /*34390*/  IMAD.MOV.U32 R13, RZ, RZ, R61 ;  /* 0x000000ffff0d7224 */ /* 0x000fe200078e003d */
[----:B------:R-:W-:-:S07]  /*343a0*/  MOV R129, R14 ;  /* 0x0000000e00817202 */ /* 0x000fce0000000f00 */
[----:B------:R-:W-:Y:S05]  /*343b0*/  WARPSYNC.COLLECTIVE R15, `(.L_x_3134) ;  /* 0x000000000f087348 */ /* 0x000fea0003c00000 */
[----:B------:R0:W1:Y:S02]  /*343c0*/  SHFL.IDX P6, R14, R13, R12, R11 ;  /* 0x0000000c0d0e7389 */ /* 0x00006400000c000b */
[----:B01----:R-:W-:Y:S01]  /*343d0*/  ENDCOLLECTIVE ;  /* 0x000000000000791b */ /* 0x003fe20003800000 */
.L_x_3134:
[----:B------:R-:W-:Y:S01]  /*343e0*/  IMAD.MOV.U32 R13, RZ, RZ, R64 ;  /* 0x000000ffff0d7224 */ /* 0x000fe200078e0040 */
[----:B------:R-:W-:Y:S01]  /*343f0*/  MOV R12, R9 ;  /* 0x00000009000c7202 */ /* 0x000fe20000000f00 */
[----:B------:R-:W-:-:S07]  /*34400*/  IMAD.MOV.U32 R61, RZ, RZ, R14 ;  /* 0x000000ffff3d7224 */ /* 0x000fce00078e000e */
[----:B------:R-:W-:Y:S05]  /*34410*/  WARPSYNC.COLLECTIVE R15, `(.L_x_3135) ;  /* 0x000000000f087348 */ /* 0x000fea0003c00000 */
[----:B------:R0:W1:Y:S02]  /*34420*/  SHFL.IDX P6, R14, R13, R12, R11 ;  /* 0x0000000c0d0e7389 */ /* 0x00006400000c000b */
[----:B01----:R-:W-:Y:S01]  /*34430*/  ENDCOLLECTIVE ;  /* 0x000000000000791b */ /* 0x003fe20003800000 */
.L_x_3135:
[----:B------:R-:W-:Y:S01]  /*34440*/  SEL R56, R58, R61, P0 ;  /* 0x0000003d3a387207 */ /* 0x000fe20000000000 */
[----:B------:R-:W-:Y:S01]  /*34450*/  IMAD.MOV.U32 R13, RZ, RZ, R52 ;  /* 0x000000ffff0d7224 */ /* 0x000fe200078e0034 */
[----:B------:R-:W-:Y:S01]  /*34460*/  SEL R52, R54, R127, P0 ;  /* 0x0000007f36347207 */ /* 0x000fe20000000000 */
[----:B------:R-:W-:-:S07]  /*34470*/  IMAD.MOV.U32 R64, RZ, RZ, R14 ;  /* 0x000000ffff407224 */ /* 0x000fce00078e000e */
[----:B------:R-:W-:Y:S05]  /*34480*/  WARPSYNC.COLLECTIVE R15, `(.L_x_3136) ;  /* 0x000000000f087348 */ /* 0x000fea0003c00000 */
[----:B------:R0:W1:Y:S02]  /*34490*/  SHFL.IDX P6, R14, R13, R12, R11 ;  /* 0x0000000c0d0e7389 */ /* 0x00006400000c000b */
[----:B01----:R-:W-:Y:S01]  /*344a0*/  ENDCOLLECTIVE ;  /* 0x000000000000791b */ /* 0x003fe20003800000 */
.L_x_3136:
[----:B------:R-:W-:Y:S01]  /*344b0*/  MOV R13, R55 ;  /* 0x00000037000d7202 */ /* 0x000fe20000000f00 */
[----:B------:R-:W-:Y:S01]  /*344c0*/  IMAD.MOV.U32 R12, RZ, RZ, R10 ;  /* 0x000000ffff0c7224 */ /* 0x000fe200078e000a */
[----:B------:R-:W-:Y:S01]  /*344d0*/  SEL R55, R129, R60, P0 ;  /* 0x0000003c81377207 */ /* 0x000fe20000000000 */
[----:B------:R-:W-:-:S07]  /*344e0*/  IMAD.MOV.U32 R65, RZ, RZ, R14 ;  /* 0x000000ffff417224 */ /* 0x000fce00078e000e */
[----:B------:R-:W-:Y:S05]  /*344f0*/  WARPSYNC.COLLECTIVE R15, `(.L_x_3137) ;  /* 0x000000000f087348 */ /* 0x000fea0003c00000 */
[----:B------:R0:W1:Y:S02]  /*34500*/  SHFL.IDX P6, R14, R13, R12, R11 ;  /* 0x0000000c0d0e7389 */ /* 0x00006400000c000b */
[----:B01----:R-:W-:Y:S01]  /*34510*/  ENDCOLLECTIVE ;  /* 0x000000000000791b */ /* 0x003fe20003800000 */
.L_x_3137:
[----:B------:R-:W-:Y:S01]  /*34520*/  IMAD.MOV.U32 R13, RZ, RZ, R53 ;  /* 0x000000ffff0d7224 */ /* 0x000fe200078e0035 */
[----:B------:R-:W-:Y:S02]  /*34530*/  SEL R53, R127, R54, P0 ;  /* 0x000000367f357207 */ /* 0x000fe40000000000 */
[----:B------:R-:W-:Y:S01]  /*34540*/  SEL R54, R60, R129, P0 ;  /* 0x000000813c367207 */ /* 0x000fe20000000000 */
[----:B------:R-:W-:-:S07]  /*34550*/  IMAD.MOV.U32 R131, RZ, RZ, R14 ;  /* 0x000000ffff837224 */ /* 0x000fce00078e000e */
[----:B------:R-:W-:Y:S05]  /*34560*/  WARPSYNC.COLLECTIVE R15, `(.L_x_3138) ;  /* 0x000000000f087348 */ /* 0x000fea0003c00000 */
[----:B------:R0:W1:Y:S02]  /*34570*/  SHFL.IDX P6, R14, R13, R12, R11 ;  /* 0x0000000c0d0e7389 */ /* 0x00006400000c000b */
[----:B01----:R-:W-:Y:S01]  /*34580*/  ENDCOLLECTIVE ;  /* 0x000000000000791b */ /* 0x003fe20003800000 */
.L_x_3138:
[----:B------:R-:W-:Y:S02]  /*34590*/  IMAD.MOV.U32 R13, RZ, RZ, R36 ;  /* 0x000000ffff0d7224 */ /* 0x000fe400078e0024 */
[----:B------:R-:W-:Y:S01]  /*345a0*/  IMAD.MOV.U32 R12, RZ, RZ, R9 ;  /* 0x000000ffff0c7224 */ /* 0x000fe200078e0009 */
[----:B------:R-:W-:-:S07]  /*345b0*/  MOV R68, R14 ;  /* 0x0000000e00447202 */ /* 0x000fce0000000f00 */
[----:B------:R-:W-:Y:S05]  /*345c0*/  WARPSYNC.COLLECTIVE R15, `(.L_x_3139) ;  /* 0x000000000f087348 */ /* 0x000fea0003c00000 */
[----:B------:R0:W1:Y:S02]  /*345d0*/  SHFL.IDX P6, R14, R13, R12, R11 ;  /* 0x0000000c0d0e7389 */ /* 0x00006400000c000b */
[----:B01----:R-:W-:Y:S01]  /*345e0*/  ENDCOLLECTIVE ;  /* 0x000000000000791b */ /* 0x003fe20003800000 */
.L_x_3139:
[----:B------:R-:W-:Y:S02]  /*345f0*/  SEL R60, R65, R68, P0 ;  /* 0x00000044413c7207 */ /* 0x000fe40000000000 */
[----:B------:R-:W-:Y:S01]  /*34600*/  MOV R13, R38 ;  /* 0x00000026000d7202 */ /* 0x000fe20000000f00 */
[----:B------:R-:W-:-:S07]  /*34610*/  IMAD.MOV.U32 R69, RZ, RZ, R14 ;  /* 0x000000ffff457224 */ /* 0x000fce00078e000e */
[----:B------:R-:W-:Y:S05]  /*34620*/  WARPSYNC.COLLECTIVE R15, `(.L_x_3140) ;  /* 0x000000000f087348 */ /* 0x000fea0003c00000 */
[----:B------:R0:W1:Y:S02]  /*34630*/  SHFL.IDX P6, R14, R13, R12, R11 ;  /* 0x0000000c0d0e7389 */ /* 0x00006400000c000b */
[----:B01----:R-:W-:Y:S01]  /*34640*/  ENDCOLLECTIVE ;  /* 0x000000000000791b */ /* 0x003fe20003800000 */
.L_x_3140:
        /* <DEDUP_REMOVED lines=9> */
.L_x_3141:
[----:B------:R-:W-:Y:S01]  /*346e0*/  IMAD.MOV.U32 R13, RZ, RZ, R59 ;  /* 0x000000ffff0d7224 */ /* 0x000fe200078e003b */
[----:B------:R-:W-:Y:S02]  /*346f0*/  SEL R59, R131, R64, P0 ;  /* 0x00000040833b7207 */ /* 0x000fe40000000000 */
[----:B------:R-:W-:-:S07]  /*34700*/  MOV R36, R14 ;  /* 0x0000000e00247202 */ /* 0x000fce0000000f00 */
[----:B------:R-:W-:Y:S05]  /*34710*/  WARPSYNC.COLLECTIVE R15, `(.L_x_3142) ;  /* 0x000000000f087348 */ /* 0x000fea0003c00000 */
[----:B------:R0:W1:Y:S02]  /*34720*/  SHFL.IDX P6, R14, R13, R12, R11 ;  /* 0x0000000c0d0e7389 */ /* 0x00006400000c000b */
[----:B01----:R-:W-:Y:S01]  /*34730*/  ENDCOLLECTIVE ;  /* 0x000000000000791b */ /* 0x003fe20003800000 */
.L_x_3142:
        /* <DEDUP_REMOVED lines=8> */
.L_x_3143:
[----:B------:R-:W-:Y:S02]  /*347c0*/  SEL R70, R71, R38, P0 ;  /* 0x0000002647467207 */ /* 0x000fe40000000000 */
[----:B------:R-:W-:Y:S01]  /*347d0*/  SEL R71, R38, R71, P0 ;  /* 0x0000004726477207 */ /* 0x000fe20000000000 */
[----:B------:R-:W-:Y:S02]  /*347e0*/  IMAD.MOV.U32 R13, RZ, RZ, R34 ;  /* 0x000000ffff0d7224 */ /* 0x000fe400078e0022 */
[----:B------:R-:W-:-:S07]  /*347f0*/  IMAD.MOV.U32 R73, RZ, RZ, R14 ;  /* 0x000000ffff497224 */ /* 0x000fce00078e000e */
[----:B------:R-:W-:Y:S05]  /*34800*/  WARPSYNC.COLLECTIVE R15, `(.L_x_3144) ;  /* 0x000000000f087348 */ /* 0x000fea0003c00000 */
[----:B------:R0:W1:Y:S02]  /*34810*/  SHFL.IDX P6, R14, R13, R12, R11 ;  /* 0x0000000c0d0e7389 */ /* 0x00006400000c000b */
[----:B01----:R-:W-:Y:S01]  /*34820*/  ENDCOLLECTIVE ;  /* 0x000000000000791b */ /* 0x003fe20003800000 */
.L_x_3144:
[----:B------:R-:W-:Y:S01]  /*34830*/  MOV R13, R37 ;  /* 0x00000025000d7202 */ /* 0x000fe20000000f00 */
[----:B------:R-:W-:Y:S02]  /*34840*/  IMAD.MOV.U32 R12, RZ, RZ, R10 ;  /* 0x000000ffff0c7224 */ /* 0x000fe400078e000a */
[----:B------:R-:W-:-:S07]  /*34850*/  IMAD.MOV.U32 R75, RZ, RZ, R14 ;  /* 0x000000ffff4b7224 */ /* 0x000fce00078e000e */
[----:B------:R-:W-:Y:S05]  /*34860*/  WARPSYNC.COLLECTIVE R15, `(.L_x_3145) ;  /* 0x000000000f087348 */ /* 0x000fea0003c00000 */
[----:B------:R0:W1:Y:S02]  /*34870*/  SHFL.IDX P6, R14, R13, R12, R11 ;  /* 0x0000000c0d0e7389 */ /* 0x00006400000c000b */
[----:B01----:R-:W-:Y:S01]  /*34880*/  ENDCOLLECTIVE ;  /* 0x000000000000791b */ /* 0x003fe20003800000 */
.L_x_3145:
[----:B------:R-:W-:Y:S02]  /*34890*/  IMAD.MOV.U32 R13, RZ, RZ, R39 ;  /* 0x000000ffff0d7224 */ /* 0x000fe400078e0027 */
[----:B------:R-:W-:-:S07]  /*348a0*/  IMAD.MOV.U32 R32, RZ, RZ, R14 ;  /* 0x000000ffff207224 */ /* 0x000fce00078e000e */
[----:B------:R-:W-:Y:S05]  /*348b0*/  WARPSYNC.COLLECTIVE R15, `(.L_x_3146) ;  /* 0x000000000f087348 */ /* 0x000fea0003c00000 */
[----:B------:R0:W1:Y:S02]  /*348c0*/  SHFL.IDX P6, R14, R13, R12, R11 ;  /* 0x0000000c0d0e7389 */ /* 0x00006400000c000b */
[----:B01----:R-:W-:Y:S01]  /*348d0*/  ENDCOLLECTIVE ;  /* 0x000000000000791b */ /* 0x003fe20003800000 */
.L_x_3146:
        /* <DEDUP_REMOVED lines=8> */
.L_x_3147:
[----:B------:R-:W-:Y:S02]  /*34960*/  SEL R74, R75, R34, P0 ;  /* 0x000000224b4a7207 */ /* 0x000fe40000000000 */
[----:B------:R-:W-:Y:S02]  /*34970*/  SEL R75, R34, R75, P0 ;  /* 0x0000004b224b7207 */ /* 0x000fe40000000000 */
[----:B------:R-:W-:Y:S01]  /*34980*/  MOV R13, R30 ;  /* 0x0000001e000d7202 */ /* 0x000fe20000000f00 */
[----:B------:R-:W-:-:S07]  /*34990*/  IMAD.MOV.U32 R91, RZ, RZ, R14 ;  /* 0x000000ffff5b7224 */ /* 0x000fce00078e000e */
[----:B------:R-:W-:Y:S05]  /*349a0*/  WARPSYNC.COLLECTIVE R15, `(.L_x_3148) ;  /* 0x000000000f087348 */ /* 0x000fea0003c00000 */
[----:B------:R0:W1:Y:S02]  /*349b0*/  SHFL.IDX P6, R14, R13, R12, R11 ;  /* 0x0000000c0d0e7389 */ /* 0x00006400000c000b */
[----:B01----:R-:W-:Y:S01]  /*349c0*/  ENDCOLLECTIVE ;  /* 0x000000000000791b */ /* 0x003fe20003800000 */
.L_x_3148:
[----:B------:R-:W-:Y:S02]  /*349d0*/  IMAD.MOV.U32 R13, RZ, RZ, R33 ;  /* 0x000000ffff0d7224 */ /* 0x000fe400078e0021 */
[----:B------:R-:W-:Y:S02]  /*349e0*/  IMAD.MOV.U32 R12, RZ, RZ, R10 ;  /* 0x000000ffff0c7224 */ /* 0x000fe400078e000a */
[----:B------:R-:W-:-:S07]  /*349f0*/  IMAD.MOV.U32 R93, RZ, RZ, R14 ;  /* 0x000000ffff5d7224 */ /* 0x000fce00078e000e */
[----:B------:R-:W-:Y:S05]  /*34a00*/  WARPSYNC.COLLECTIVE R15, `(.L_x_3149) ;  /* 0x000000000f087348 */ /* 0x000fea0003c00000 */
[----:B------:R0:W1:Y:S02]  /*34a10*/  SHFL.IDX P6, R14, R13, R12, R11 ;  /* 0x0000000c0d0e7389 */ /* 0x00006400000c000b */
[----:B01----:R-:W-:Y:S01]  /*34a20*/  ENDCOLLECTIVE ;  /* 0x000000000000791b */ /* 0x003fe20003800000 */
.L_x_3149:
[----:B------:R-:W-:Y:S01]  /*34a30*/  IMAD.MOV.U32 R13, RZ, RZ, R35 ;  /* 0x000000ffff0d7224 */ /* 0x000fe200078e0023 */
[----:B------:R-:W-:-:S07]  /*34a40*/  MOV R28, R14 ;  /* 0x0000000e001c7202 */ /* 0x000fce0000000f00 */
[----:B------:R-:W-:Y:S05]  /*34a50*/  WARPSYNC.COLLECTIVE R15, `(.L_x_3150) ;  /* 0x000000000f087348 */ /* 0x000fea0003c00000 */
[----:B------:R0:W1:Y:S02]  /*34a60*/  SHFL.IDX P6, R14, R13, R12, R11 ;  /* 0x0000000c0d0e7389 */ /* 0x00006400000c000b */
[----:B01----:R-:W-:Y:S01]  /*34a70*/  ENDCOLLECTIVE ;  /* 0x000000000000791b */ /* 0x003fe20003800000 */
.L_x_3150:
        /* <DEDUP_REMOVED lines=8> */
.L_x_3151:
[----:B------:R-:W-:Y:S02]  /*34b00*/  SEL R92, R93, R30, P0 ;  /* 0x0000001e5d5c7207 */ /* 0x000fe40000000000 */
[----:B------:R-:W-:Y:S01]  /*34b10*/  SEL R93, R30, R93, P0 ;  /* 0x0000005d1e5d7207 */ /* 0x000fe20000000000 */
[----:B------:R-:W-:Y:S02]  /*34b20*/  IMAD.MOV.U32 R13, RZ, RZ, R26 ;  /* 0x000000ffff0d7224 */ /* 0x000fe400078e001a */
[----:B------:R-:W-:-:S07]  /*34b30*/  IMAD.MOV.U32 R95, RZ, RZ, R14 ;  /* 0x000000ffff5f7224 */ /* 0x000fce00078e000e */
[----:B------:R-:W-:Y:S05]  /*34b40*/  WARPSYNC.COLLECTIVE R15, `(.L_x_3152) ;  /* 0x000000000f087348 */ /* 0x000fea0003c00000 */
[----:B------:R0:W1:Y:S02]  /*34b50*/  SHFL.IDX P6, R14, R13, R12, R11 ;  /* 0x0000000c0d0e7389 */ /* 0x00006400000c000b */
[----:B01----:R-:W-:Y:S01]  /*34b60*/  ENDCOLLECTIVE ;  /* 0x000000000000791b */ /* 0x003fe20003800000 */
.L_x_3152:
[----:B------:R-:W-:Y:S01]  /*34b70*/  MOV R13, R31 ;  /* 0x0000001f000d7202 */ /* 0x000fe20000000f00 */
[----:B------:R-:W-:Y:S02]  /*34b80*/  IMAD.MOV.U32 R12, RZ, RZ, R10 ;  /* 0x000000ffff0c7224 */ /* 0x000fe400078e000a */
[----:B------:R-:W-:-:S07]  /*34b90*/  IMAD.MOV.U32 R97, RZ, RZ, R14 ;  /* 0x000000ffff617224 */ /* 0x000fce00078e000e */
[----:B------:R-:W-:Y:S05]  /*34ba0*/  WARPSYNC.COLLECTIVE R15, `(.L_x_3153) ;  /* 0x000000000f087348 */ /* 0x000fea0003c00000 */
[----:B------:R0:W1:Y:S02]  /*34bb0*/  SHFL.IDX P6, R14, R13, R12, R11 ;  /* 0x0000000c0d0e7389 */ /* 0x00006400000c000b */
[----:B01----:R-:W-:Y:S01]  /*34bc0*/  ENDCOLLECTIVE ;  /* 0x000000000000791b */ /* 0x003fe20003800000 */
.L_x_3153:
[----:B------:R-:W-:Y:S02]  /*34bd0*/  IMAD.MOV.U32 R13, RZ, RZ, R29 ;  /* 0x000000ffff0d7224 */ /* 0x000fe400078e001d */
[----:B------:R-:W-:-:S07]  /*34be0*/  IMAD.MOV.U32 R24, RZ, RZ, R14 ;  /* 0x000000ffff187224 */ /* 0x000fce00078e000e */
[----:B------:R-:W-:Y:S05]  /*34bf0*/  WARPSYNC.COLLECTIVE R15, `(.L_x_3154) ;  /* 0x000000000f087348 */ /* 0x000fea0003c00000 */
[----:B------:R0:W1:Y:S02]  /*34c00*/  SHFL.IDX P6, R14, R13, R12, R11 ;  /* 0x0000000c0d0e7389 */ /* 0x00006400000c000b */
[----:B01----:R-:W-:Y:S01]  /*34c10*/  ENDCOLLECTIVE ;  /* 0x000000000000791b */ /* 0x003fe20003800000 */
.L_x_3154:
        /* <DEDUP_REMOVED lines=8> */
.L_x_3155:
[----:B------:R-:W-:Y:S02]  /*34ca0*/  SEL R96, R97, R26, P0 ;  /* 0x0000001a61607207 */ /* 0x000fe40000000000 */
[----:B------:R-:W-:Y:S02]  /*34cb0*/  SEL R97, R26, R97, P0 ;  /* 0x000000611a617207 */ /* 0x000fe40000000000 */
[----:B------:R-:W-:Y:S01]  /*34cc0*/  MOV R13, R66 ;  /* 0x00000042000d7202 */ /* 0x000fe20000000f00 */
[----:B------:R-:W-:-:S07]  /*34cd0*/  IMAD.MOV.U32 R8, RZ, RZ, R14 ;  /* 0x000000ffff087224 */ /* 0x000fce00078e000e */
[----:B------:R-:W-:Y:S05]  /*34ce0*/  WARPSYNC.COLLECTIVE R15, `(.L_x_3156) ;  /* 0x000000000f087348 */ /* 0x000fea0003c00000 */
[----:B------:R0:W1:Y:S02]  /*34cf0*/  SHFL.IDX P6, R14, R13, R12, R11 ;  /* 0x0000000c0d0e7389 */ /* 0x00006400000c000b */
[----:B01----:R-:W-:Y:S01]  /*34d00*/  ENDCOLLECTIVE ;  /* 0x000000000000791b */ /* 0x003fe20003800000 */
.L_x_3156:
[----:B------:R-:W-:Y:S02]  /*34d10*/  IMAD.MOV.U32 R13, RZ, RZ, R27 ;  /* 0x000000ffff0d7224 */ /* 0x000fe400078e001b */
[----:B------:R-:W-:Y:S02]  /*34d20*/  IMAD.MOV.U32 R12, RZ, RZ, R10 ;  /* 0x000000ffff0c7224 */ /* 0x000fe400078e000a */
[----:B------:R-:W-:-:S07]  /*34d30*/  IMAD.MOV.U32 R66, RZ, RZ, R14 ;  /* 0x000000ffff427224 */ /* 0x000fce00078e000e */
[----:B------:R-:W-:Y:S05]  /*34d40*/  WARPSYNC.COLLECTIVE R15, `(.L_x_3157) ;  /* 0x000000000f087348 */ /* 0x000fea0003c00000 */
[----:B------:R0:W1:Y:S02]  /*34d50*/  SHFL.IDX P6, R14, R13, R12, R11 ;  /* 0x0000000c0d0e7389 */ /* 0x00006400000c000b */
[----:B01----:R-:W-:Y:S01]  /*34d60*/  ENDCOLLECTIVE ;  /* 0x000000000000791b */ /* 0x003fe20003800000 */
.L_x_3157:
[----:B------:R-:W-:Y:S01]  /*34d70*/  IMAD.MOV.U32 R13, RZ, RZ, R25 ;  /* 0x000000ffff0d7224 */ /* 0x000fe200078e0019 */
[----:B------:R-:W-:-:S07]  /*34d80*/  MOV R27, R14 ;  /* 0x0000000e001b7202 */ /* 0x000fce0000000f00 */
[----:B------:R-:W-:Y:S05]  /*34d90*/  WARPSYNC.COLLECTIVE R15, `(.L_x_3158) ;  /* 0x000000000f087348 */ /* 0x000fea0003c00000 */
[----:B------:R0:W1:Y:S02]  /*34da0*/  SHFL.IDX P6, R14, R13, R12, R11 ;  /* 0x0000000c0d0e7389 */ /* 0x00006400000c000b */
[----:B01----:R-:W-:Y:S01]  /*34db0*/  ENDCOLLECTIVE ;  /* 0x000000000000791b */ /* 0x003fe20003800000 */
.L_x_3158:
[----:B------:R-:W-:Y:S05]  /*34dc0*/  BRA `(.L_x_3159) ;  /* 0xffffff14002c7947 */ /* 0x000fea000383ffff */
.L_x_2877:
[----:B------:R-:W-:Y:S01]  /*34dd0*/  IMAD.MOV.U32 R13, RZ, RZ, R3 ;  /* 0x000000ffff0d7224 */ /* 0x000fe200078e0003 */
[----:B------:R-:W-:Y:S01]  /*34de0*/  MOV R12, RZ ;  /* 0x000000ff000c7202 */ /* 0x000fe20000000f00 */
[----:B------:R-:W-:Y:S02]  /*34df0*/  IMAD.MOV.U32 R11, RZ, RZ, 0x181f ;  /* 0x0000181fff0b7424 */ /* 0x000fe400078e00ff */
[----:B------:R-:W-:-:S07]  /*34e00*/  IMAD.MOV.U32 R15, RZ, RZ, -0x1 ;  /* 0xffffffffff0f7424 */ /* 0x000fce00078e00ff */
[----:B-1---5:R-:W-:Y:S05]  /*34e10*/  WARPSYNC.COLLECTIVE R15, `(.L_x_3160) ;  /* 0x000000000f087348 */ /* 0x022fea0003c00000 */
[----:B------:R0:W2:Y:S02]  /*34e20*/  SHFL.IDX P6, R14, R13, R12, R11 ;  /* 0x0000000c0d0e7389 */ /* 0x0000a400000c000b */
[----:B012--5:R-:W-:Y:S01]  /*34e30*/  ENDCOLLECTIVE ;  /* 0x000000000000791b */ /* 0x027fe20003800000 */
.L_x_3160:
[----:B------:R-:W-:Y:S01]  /*34e40*/  MOV R13, R2 ;  /* 0x00000002000d7202 */ /* 0x000fe20000000f00 */
[----:B------:R-:W-:-:S07]  /*34e50*/  IMAD.MOV.U32 R0, RZ, RZ, R14 ;  /* 0x000000ffff007224 */ /* 0x000fce00078e000e */
[----:B------:R-:W-:Y:S05]  /*34e60*/  WARPSYNC.COLLECTIVE R15, `(.L_x_3161) ;  /* 0x000000000f087348 */ /* 0x000fea0003c00000 */
[----:B------:R0:W1:Y:S02]  /*34e70*/  SHFL.IDX P6, R14, R13, R12, R11 ;  /* 0x0000000c0d0e7389 */ /* 0x00006400000c000b */
[----:B01----:R-:W-:Y:S01]  /*34e80*/  ENDCOLLECTIVE ;  /* 0x000000000000791b */ /* 0x003fe20003800000 */
.L_x_3161:
[----:B------:R-:W-:Y:S05]  /*34e90*/  BRA `(.L_x_3162) ;  /* 0xffffff2000c47947 */ /* 0x000fea000383ffff */
.L_x_2880:
        /* <DEDUP_REMOVED lines=8> */
.L_x_3164:
[----:B------:R-:W-:Y:S05]  /*34f20*/  BSYNC B1 ;  /* 0x0000000000017941 */ /* 0x000fea0003800000 */
.L_x_3163:
        /* <DEDUP_REMOVED lines=8> */
.L_x_3165:
[----:B------:R-:W-:Y:S05]  /*34fb0*/  BRA `(.L_x_3166) ;  /* 0xffffff2000c47947 */ /* 0x000fea000383ffff */
.L_x_2883:
[----:B------:R-:W-:Y:S01]  /*34fc0*/  BSSY B1, `(.L_x_3167) ;  /* 0x0000008000017945 */ /* 0x000fe20003800000 */
[----:B------:R-:W-:Y:S01]  /*34fd0*/  IMAD.MOV.U32 R13, RZ, RZ, R3 ;  /* 0x000000ffff0d7224 */ /* 0x000fe200078e0003 */
[----:B------:R-:W-:Y:S01]  /*34fe0*/  MOV R11, 0x181f ;  /* 0x0000181f000b7802 */ /* 0x000fe20000000f00 */
[----:B------:R-:W-:Y:S02]  /*34ff0*/  IMAD.MOV.U32 R12, RZ, RZ, 0x2 ;  /* 0x00000002ff0c7424 */ /* 0x000fe400078e00ff */
[----:B---3--:R-:W-:-:S07]  /*35000*/  IMAD.MOV.U32 R15, RZ, RZ, -0x1 ;  /* 0xffffffffff0f7424 */ /* 0x008fce00078e00ff */
[----:B012-45:R-:W-:Y:S05]  /*35010*/  WARPSYNC.COLLECTIVE R15, `(.L_x_3168) ;  /* 0x000000000f087348 */ /* 0x037fea0003c00000 */
[----:B--2---:R2:W3:Y:S02]  /*35020*/  SHFL.IDX P6, R14, R13, R12, R11 ;  /* 0x0000000c0d0e7389 */ /* 0x0044e400000c000b */
[----:B012345:R-:W-:Y:S01]  /*35030*/  ENDCOLLECTIVE ;  /* 0x000000000000791b */ /* 0x03ffe20003800000 */
.L_x_3168:
[----:B------:R-:W-:Y:S05]  /*35040*/  BSYNC B1 ;  /* 0x0000000000017941 */ /* 0x000fea0003800000 */
.L_x_3167:
        /* <DEDUP_REMOVED lines=8> */
.L_x_3169:
[----:B------:R-:W-:Y:S05]  /*350d0*/  BRA `(.L_x_3170) ;  /* 0xffffff2000c47947 */ /* 0x000fea000383ffff */
.L_x_2886:
        /* <DEDUP_REMOVED lines=8> */
.L_x_3172:
[----:B------:R-:W-:Y:S05]  /*35160*/  BSYNC B1 ;  /* 0x0000000000017941 */ /* 0x000fea0003800000 */
.L_x_3171:
        /* <DEDUP_REMOVED lines=8> */
.L_x_3173:
[----:B------:R-:W-:Y:S05]  /*351f0*/  BRA `(.L_x_3174) ;  /* 0xffffff2000c47947 */ /* 0x000fea000383ffff */
.L_x_2888:
[----:B------:R-:W-:Y:S01]  /*35200*/  MOV R13, R37 ;  /* 0x00000025000d7202 */ /* 0x000fe20000000f00 */
[----:B------:R-:W-:Y:S01]  /*35210*/  IMAD.MOV.U32 R12, RZ, RZ, RZ ;  /* 0x000000ffff0c7224 */ /* 0x000fe200078e00ff */
[C---:B------:R-:W-:Y:S01]  /*35220*/  IADD3 R28, R216.reuse, 0x20, RZ ;  /* 0x00000020d81c7810 */ /* 0x040fe20007ffe0ff */
[----:B------:R-:W-:Y:S01]  /*35230*/  IMAD.MOV.U32 R11, RZ, RZ, 0x1c1f ;  /* 0x00001c1fff0b7424 */ /* 0x000fe200078e00ff */
[C---:B------:R-:W-:Y:S01]  /*35240*/  IADD3 R25, R216.reuse, 0x40, RZ ;  /* 0x00000040d8197810 */ /* 0x040fe20007ffe0ff */
[----:B------:R-:W-:Y:S02]  /*35250*/  IMAD.MOV.U32 R15, RZ, RZ, -0x1 ;  /* 0xffffffffff0f7424 */ /* 0x000fe400078e00ff */
[C---:B------:R-:W-:Y:S02]  /*35260*/  VIADD R33, R216.reuse, 0x10 ;  /* 0x00000010d8217836 */ /* 0x040fe40000000000 */
[----:B------:R-:W-:-:S07]  /*35270*/  VIADD R30, R216, 0x28 ;  /* 0x00000028d81e7836 */ /* 0x000fce0000000000 */
[----:B------:R-:W-:Y:S05]  /*35280*/  WARPSYNC.COLLECTIVE R15, `(.L_x_3175) ;  /* 0x000000000f087348 */ /* 0x000fea0003c00000 */
[----:B------:R0:W1:Y:S02]  /*35290*/  SHFL.IDX P6, R14, R13, R12, R11 ;  /* 0x0000000c0d0e7389 */ /* 0x00006400000c000b */
[----:B01----:R-:W-:Y:S01]  /*352a0*/  ENDCOLLECTIVE ;  /* 0x000000000000791b */ /* 0x003fe20003800000 */
.L_x_3175:
[C---:B------:R-:W-:Y:S02]  /*352b0*/  VIADD R29, R216.reuse, 0x30 ;  /* 0x00000030d81d7836 */ /* 0x040fe40000000000 */
[C---:B------:R-:W-:Y:S02]  /*352c0*/  VIADD R24, R216.reuse, 0x38 ;  /* 0x00000038d8187836 */ /* 0x040fe40000000000 */
[----:B------:R-:W-:Y:S02]  /*352d0*/  VIADD R31, R216, 0x18 ;  /* 0x00000018d81f7836 */ /* 0x000fe40000000000 */
[----:B------:R-:W-:Y:S01]  /*352e0*/  IMAD.MOV.U32 R13, RZ, RZ, R32 ;  /* 0x000000ffff0d7224 */ /* 0x000fe200078e0020 */
[----:B------:R-:W-:-:S07]  /*352f0*/  MOV R36, R14 ;  /* 0x0000000e00247202 */ /* 0x000fce0000000f00 */
[----:B------:R-:W-:Y:S05]  /*35300*/  WARPSYNC.COLLECTIVE R15, `(.L_x_3176) ;  /* 0x000000000f087348 */ /* 0x000fea0003c00000 */
[----:B------:R0:W1:Y:S02]  /*35310*/  SHFL.IDX P6, R14, R13, R12, R11 ;  /* 0x0000000c0d0e7389 */ /* 0x00006400000c000b */
[----:B01----:R-:W-:Y:S01]  /*35320*/  ENDCOLLECTIVE ;  /* 0x000000000000791b */ /* 0x003fe20003800000 */
.L_x_3176:
[----:B------:R-:W-:Y:S01]  /*35330*/  IMAD.MOV.U32 R35, RZ, RZ, R14 ;  /* 0x000000ffff237224 */ /* 0x000fe200078e000e */
[----:B------:R-:W-:Y:S06]  /*35340*/  BRA `(.L_x_3177) ;  /* 0xffffff24007c7947 */ /* 0x000fec000383ffff */
.L_x_2891:
[----:B------:R-:W-:Y:S01]  /*35350*/  BSSY B1, `(.L_x_3178) ;  /* 0x0000008000017945 */ /* 0x000fe20003800000 */
[----:B-1----:R-:W-:Y:S01]  /*35360*/  IMAD.MOV.U32 R13, RZ, RZ, R37 ;  /* 0x000000ffff0d7224 */ /* 0x002fe200078e0025 */
[----:B------:R-:W-:Y:S01]  /*35370*/  MOV R11, 0x1c1f ;  /* 0x00001c1f000b7802 */ /* 0x000fe20000000f00 */
[----:B------:R-:W-:Y:S02]  /*35380*/  IMAD.MOV.U32 R12, RZ, RZ, 0x1 ;  /* 0x00000001ff0c7424 */ /* 0x000fe400078e00ff */
[----:B------:R-:W-:-:S07]  /*35390*/  IMAD.MOV.U32 R15, RZ, RZ, -0x1 ;  /* 0xffffffffff0f7424 */ /* 0x000fce00078e00ff */
[----:B0-2---:R-:W-:Y:S05]  /*353a0*/  WARPSYNC.COLLECTIVE R15, `(.L_x_3179) ;  /* 0x000000000f087348 */ /* 0x005fea0003c00000 */
[----:B------:R1:W3:Y:S02]  /*353b0*/  SHFL.IDX P6, R14, R13, R12, R11 ;  /* 0x0000000c0d0e7389 */ /* 0x0002e400000c000b */
[----:B0123--:R-:W-:Y:S01]  /*353c0*/  ENDCOLLECTIVE ;  /* 0x000000000000791b */ /* 0x00ffe20003800000 */
.L_x_3179:
[----:B------:R-:W-:Y:S05]  /*353d0*/  BSYNC B1 ;  /* 0x0000000000017941 */ /* 0x000fea0003800000 */
.L_x_3178:
        /* <DEDUP_REMOVED lines=8> */
.L_x_3180:
[----:B------:R-:W-:Y:S05]  /*35460*/  BRA `(.L_x_3181) ;  /* 0xffffff2c00387947 */ /* 0x000fea000383ffff */
.L_x_2895:
[----:B------:R-:W-:Y:S01]  /*35470*/  IMAD.MOV.U32 R13, RZ, RZ, R3 ;  /* 0x000000ffff0d7224 */ /* 0x000fe200078e0003 */
[----:B------:R-:W-:Y:S01]  /*35480*/  MOV R12, RZ ;  /* 0x000000ff000c7202 */ /* 0x000fe20000000f00 */
[----:B------:R-:W-:Y:S02]  /*35490*/  IMAD.MOV.U32 R11, RZ, RZ, 0x181f ;  /* 0x0000181fff0b7424 */ /* 0x000fe400078e00ff */
[----:B------:R-:W-:-:S07]  /*354a0*/  IMAD.MOV.U32 R15, RZ, RZ, -0x1 ;  /* 0xffffffffff0f7424 */ /* 0x000fce00078e00ff */
[----:B01----:R-:W-:Y:S05]  /*354b0*/  WARPSYNC.COLLECTIVE R15, `(.L_x_3182) ;  /* 0x000000000f087348 */ /* 0x003fea0003c00000 */
[----:B------:R2:W3:Y:S02]  /*354c0*/  SHFL.IDX P6, R14, R13, R12, R11 ;  /* 0x0000000c0d0e7389 */ /* 0x0004e400000c000b */
[----:B0123--:R-:W-:Y:S01]  /*354d0*/  ENDCOLLECTIVE ;  /* 0x000000000000791b */ /* 0x00ffe20003800000 */
.L_x_3182:
[----:B------:R-:W-:Y:S01]  /*354e0*/  MOV R13, R2 ;  /* 0x00000002000d7202 */ /* 0x000fe20000000f00 */
[----:B------:R-:W-:-:S07]  /*354f0*/  IMAD.MOV.U32 R0, RZ, RZ, R14 ;  /* 0x000000ffff007224 */ /* 0x000fce00078e000e */
[----:B------:R-:W-:Y:S05]  /*35500*/  WARPSYNC.COLLECTIVE R15, `(.L_x_3183) ;  /* 0x000000000f087348 */ /* 0x000fea0003c00000 */
[----:B------:R0:W1:Y:S02]  /*35510*/  SHFL.IDX P6, R14, R13, R12, R11 ;  /* 0x0000000c0d0e7389 */ /* 0x00006400000c000b */
[----:B01----:R-:W-:Y:S01]  /*35520*/  ENDCOLLECTIVE ;  /* 0x000000000000791b */ /* 0x003fe20003800000 */
.L_x_3183:
[----:B------:R-:W-:Y:S05]  /*35530*/  BRA `(.L_x_3184) ;  /* 0xffffff3800e07947 */ /* 0x000fea000383ffff */
.L_x_2898:
[----:B------:R-:W-:Y:S01]  /*35540*/  BSSY B1, `(.L_x_3185) ;  /* 0x0000008000017945 */ /* 0x000fe20003800000 */
[----:B---3--:R-:W-:Y:S01]  /*35550*/  IMAD.MOV.U32 R13, RZ, RZ, R3 ;  /* 0x000000ffff0d7224 */ /* 0x008fe200078e0003 */
[----:B------:R-:W-:Y:S01]  /*35560*/  MOV R15, 0xffffffff ;  /* 0xffffffff000f7802 */ /* 0x000fe20000000f00 */
[----:B------:R-:W-:Y:S02]  /*35570*/  IMAD.MOV.U32 R12, RZ, RZ, 0x1 ;  /* 0x00000001ff0c7424 */ /* 0x000fe400078e00ff */
[----:B------:R-:W-:-:S07]  /*35580*/  IMAD.MOV.U32 R11, RZ, RZ, 0x181f ;  /* 0x0000181fff0b7424 */ /* 0x000fce00078e00ff */
[----:B012-4-:R-:W-:Y:S05]  /*35590*/  WARPSYNC.COLLECTIVE R15, `(.L_x_3186) ;  /* 0x000000000f087348 */ /* 0x017fea0003c00000 */
[----:B----4-:R3:W4:Y:S02]  /*355a0*/  SHFL.IDX P6, R14, R13, R12, R11 ;  /* 0x0000000c0d0e7389 */ /* 0x01072400000c000b */
[----:B01234-:R-:W-:Y:S01]  /*355b0*/  ENDCOLLECTIVE ;  /* 0x000000000000791b */ /* 0x01ffe20003800000 */
.L_x_3186:
[----:B------:R-:W-:Y:S05]  /*355c0*/  BSYNC B1 ;  /* 0x0000000000017941 */ /* 0x000fea0003800000 */
.L_x_3185:
        /* <DEDUP_REMOVED lines=8> */
.L_x_3187:
[----:B------:R-:W-:Y:S05]  /*35650*/  BRA `(.L_x_3188) ;  /* 0xffffff3800e47947 */ /* 0x000fea000383ffff */
.L_x_2901:
[----:B------:R-:W-:Y:S01]  /*35660*/  BSSY B1, `(.L_x_3189) ;  /* 0x0000008000017945 */ /* 0x000fe20003800000 */
[----:B0-----:R-:W-:Y:S01]  /*35670*/  IMAD.MOV.U32 R13, RZ, RZ, R3 ;  /* 0x000000ffff0d7224 */ /* 0x001fe200078e0003 */
[----:B------:R-:W-:Y:S01]  /*35680*/  MOV R11, 0x181f ;  /* 0x0000181f000b7802 */ /* 0x000fe20000000f00 */
[----:B------:R-:W-:Y:S02]  /*35690*/  IMAD.MOV.U32 R12, RZ, RZ, 0x2 ;  /* 0x00000002ff0c7424 */ /* 0x000fe400078e00ff */
[----:B------:R-:W-:-:S07]  /*356a0*/  IMAD.MOV.U32 R15, RZ, RZ, -0x1 ;  /* 0xffffffffff0f7424 */ /* 0x000fce00078e00ff */
[----:B-1234-:R-:W-:Y:S05]  /*356b0*/  WARPSYNC.COLLECTIVE R15, `(.L_x_3190) ;  /* 0x000000000f087348 */ /* 0x01efea0003c00000 */
[----:B----4-:R0:W4:Y:S02]  /*356c0*/  SHFL.IDX P6, R14, R13, R12, R11 ;  /* 0x0000000c0d0e7389 */ /* 0x01012400000c000b */
[----:B01234-:R-:W-:Y:S01]  /*356d0*/  ENDCOLLECTIVE ;  /* 0x000000000000791b */ /* 0x01ffe20003800000 */
.L_x_3190:
[----:B------:R-:W-:Y:S05]  /*356e0*/  BSYNC B1 ;  /* 0x0000000000017941 */ /* 0x000fea0003800000 */
.L_x_3189:
        /* <DEDUP_REMOVED lines=8> */
.L_x_3191:
[----:B------:R-:W-:Y:S05]  /*35770*/  BRA `(.L_x_3192) ;  /* 0xffffff3800e47947 */ /* 0x000fea000383ffff */
.L_x_2904:
[----:B------:R-:W-:Y:S01]  /*35780*/  BSSY B1, `(.L_x_3193) ;  /* 0x0000008000017945 */ /* 0x000fe20003800000 */
[----:B0-----:R-:W-:Y:S01]  /*35790*/  IMAD.MOV.U32 R13, RZ, RZ, R3 ;  /* 0x000000ffff0d7224 */ /* 0x001fe200078e0003 */
[----:B------:R-:W-:Y:S01]  /*357a0*/  MOV R12, 0x3 ;  /* 0x00000003000c7802 */ /* 0x000fe20000000f00 */
[----:B------:R-:W-:Y:S02]  /*357b0*/  IMAD.MOV.U32 R11, RZ, RZ, 0x181f ;  /* 0x0000181fff0b7424 */ /* 0x000fe400078e00ff */
[----:B------:R-:W-:-:S07]  /*357c0*/  IMAD.MOV.U32 R15, RZ, RZ, -0x1 ;  /* 0xffffffffff0f7424 */ /* 0x000fce00078e00ff */
[----:B-1234-:R-:W-:Y:S05]  /*357d0*/  WARPSYNC.COLLECTIVE R15, `(.L_x_3194) ;  /* 0x000000000f087348 */ /* 0x01efea0003c00000 */
[----:B------:R0:W0:Y:S02]  /*357e0*/  SHFL.IDX P6, R14, R13, R12, R11 ;  /* 0x0000000c0d0e7389 */ /* 0x00002400000c000b */
[----:B01234-:R-:W-:Y:S01]  /*357f0*/  ENDCOLLECTIVE ;  /* 0x000000000000791b */ /* 0x01ffe20003800000 */
.L_x_3194:
[----:B------:R-:W-:Y:S05]  /*35800*/  BSYNC B1 ;  /* 0x0000000000017941 */ /* 0x000fea0003800000 */
.L_x_3193:
        /* <DEDUP_REMOVED lines=8> */
.L_x_3195:
[----:B------:R-:W-:Y:S05]  /*35890*/  BRA `(.L_x_3196) ;  /* 0xffffff3800e47947 */ /* 0x000fea000383ffff */
.L_x_2922:
[----:B------:R-:W1:Y:S01]  /*358a0*/  S2R R7, SR_TID.X ;  /* 0x0000000000077919 */ /* 0x000e620000002100 */
[----:B------:R-:W-:Y:S01]  /*358b0*/  BSSY B1, `(.L_x_3197) ;  /* 0x000000a000017945 */ /* 0x000fe20003800000 */
[----:B------:R-:W-:Y:S02]  /*358c0*/  IMAD.MOV.U32 R12, RZ, RZ, RZ ;  /* 0x000000ffff0c7224 */ /* 0x000fe400078e00ff */
[----:B------:R-:W-:Y:S02]  /*358d0*/  IMAD.MOV.U32 R11, RZ, RZ, 0x1f ;  /* 0x0000001fff0b7424 */ /* 0x000fe400078e00ff */
[----:B------:R-:W-:Y:S01]  /*358e0*/  IMAD.MOV.U32 R15, RZ, RZ, -0x1 ;  /* 0xffffffffff0f7424 */ /* 0x000fe200078e00ff */
[----:B-1----:R-:W-:-:S04]  /*358f0*/  SHF.R.U32.HI R7, RZ, 0x5, R7 ;  /* 0x00000005ff077819 */ /* 0x002fc80000011607 */
[----:B------:R-:W-:-:S04]  /*35900*/  LOP3.LUT R7, R7, 0x3, RZ, 0xc0, !PT ;  /* 0x0000000307077812 */ /* 0x000fc800078ec0ff */
[----:B------:R-:W-:-:S07]  /*35910*/  MOV R13, R7 ;  /* 0x00000007000d7202 */ /* 0x000fce0000000f00 */
[----:B0-----:R-:W-:Y:S05]  /*35920*/  WARPSYNC.COLLECTIVE R15, `(.L_x_3198) ;  /* 0x000000000f087348 */ /* 0x001fea0003c00000 */
[----:B------:R1:W2:Y:S02]  /*35930*/  SHFL.IDX P6, R14, R13, R12, R11 ;  /* 0x0000000c0d0e7389 */ /* 0x0002a400000c000b */
[----:B012---:R-:W-:Y:S01]  /*35940*/  ENDCOLLECTIVE ;  /* 0x000000000000791b */ /* 0x007fe20003800000 */
.L_x_3198:
[----:B------:R-:W-:Y:S05]  /*35950*/  BSYNC B1 ;  /* 0x0000000000017941 */ /* 0x000fea0003800000 */
.L_x_3197:
[----:B------:R-:W-:Y:S05]  /*35960*/  BRA `(.L_x_3199) ;  /* 0xffffff5800447947 */ /* 0x000fea000383ffff */
.L_x_2924:
[----:B------:R-:W-:Y:S01]  /*35970*/  BSSY B1, `(.L_x_3200) ;  /* 0x0000006000017945 */ /* 0x000fe20003800000 */
[----:B------:R-:W-:-:S07]  /*35980*/  MOV R15, 0xffffffff ;  /* 0xffffffff000f7802 */ /* 0x000fce0000000f00 */
[----:B01----:R-:W-:Y:S05]  /*35990*/  WARPSYNC.COLLECTIVE R15, `(.L_x_3201) ;  /* 0x000000000f0c7348 */ /* 0x003fea0003c00000 */
[----:B------:R-:W-:Y:S02]  /*359a0*/  ELECT P6, UR62, PT ;  /* 0x00000000003e782f */ /* 0x000fe400038c0000 */
[----:B------:R-:W-:Y:S01]  /*359b0*/  MOV R14, UR62 ;  /* 0x0000003e000e7c02 */ /* 0x000fe20008000f00 */
[----:B01----:R-:W-:Y:S10]  /*359c0*/  ENDCOLLECTIVE ;  /* 0x000000000000791b */ /* 0x003ff40003800000 */
.L_x_3201:
[----:B------:R-:W-:Y:S05]  /*359d0*/  BSYNC B1 ;  /* 0x0000000000017941 */ /* 0x000fea0003800000 */
.L_x_3200:
[----:B------:R-:W-:Y:S05]  /*359e0*/  BRA `(.L_x_2923) ;  /* 0xffffff58003c7947 */ /* 0x000fea000383ffff */
.L_x_2926:
[----:B-1----:R1:W2:Y:S02]  /*359f0*/  SYNCS.PHASECHK.TRANS64.TRYWAIT P0, [R23+URZ+0x29820], R6 ;  /* 0x02982006170075a7 */ /* 0x0022a4000800017f */
[----:B--2---:R-:W-:Y:S05]  /*35a00*/  @!P0 NANOSLEEP.SYNCS 0x989680 ;  /* 0x009896800000895d */ /* 0x004fea0003900000 */
[----:B------:R-:W2:Y:S02]  /*35a10*/  @!P0 SYNCS.PHASECHK.TRANS64 P0, [R23+URZ+0x29820], R6 ;  /* 0x02982006170085a7 */ /* 0x000ea4000800007f */
[----:B--2---:R-:W-:Y:S05]  /*35a20*/  @!P0 BRA `(.L_x_2926) ;  /* 0xfffffffc00f08947 */ /* 0x004fea000383ffff */
[----:B------:R-:W-:Y:S05]  /*35a30*/  BRA `(.L_x_3202) ;  /* 0xffffff58004c7947 */ /* 0x000fea000383ffff */
.L_x_2930:
[----:B0-----:R0:W2:Y:S02]  /*35a40*/  SYNCS.PHASECHK.TRANS64.TRYWAIT P0, [R9+URZ+0x298a0], R11 ;  /* 0x0298a00b090075a7 */ /* 0x0010a4000800017f */
[----:B--2---:R-:W-:Y:S05]  /*35a50*/  @!P0 NANOSLEEP.SYNCS 0x989680 ;  /* 0x009896800000895d */ /* 0x004fea0003900000 */
[----:B------:R-:W2:Y:S02]  /*35a60*/  @!P0 SYNCS.PHASECHK.TRANS64 P0, [R9+URZ+0x298a0], R11 ;  /* 0x0298a00b090085a7 */ /* 0x000ea4000800007f */
[----:B--2---:R-:W-:Y:S05]  /*35a70*/  @!P0 BRA `(.L_x_2930) ;  /* 0xfffffffc00f08947 */ /* 0x004fea000383ffff */
[----:B------:R-:W-:Y:S05]  /*35a80*/  BRA `(.L_x_3203) ;  /* 0xffffff5800647947 */ /* 0x000fea000383ffff */
.L_x_2937:
[----:B-1----:R1:W2:Y:S02]  /*35a90*/  SYNCS.PHASECHK.TRANS64.TRYWAIT P0, [R9+URZ+0x298c0], R11 ;  /* 0x0298c00b090075a7 */ /* 0x0022a4000800017f */
[----:B--2---:R-:W-:Y:S05]  /*35aa0*/  @!P0 NANOSLEEP.SYNCS 0x989680 ;  /* 0x009896800000895d */ /* 0x004fea0003900000 */
[----:B------:R-:W2:Y:S02]  /*35ab0*/  @!P0 SYNCS.PHASECHK.TRANS64 P0, [R9+URZ+0x298c0], R11 ;  /* 0x0298c00b090085a7 */ /* 0x000ea4000800007f */
[----:B--2---:R-:W-:Y:S05]  /*35ac0*/  @!P0 BRA `(.L_x_2937) ;  /* 0xfffffffc00f08947 */ /* 0x004fea000383ffff */
[----:B------:R-:W-:Y:S05]  /*35ad0*/  BRA `(.L_x_3204) ;  /* 0xffffff5c00587947 */ /* 0x000fea000383ffff */
.L_x_2944:
[----:B0-----:R0:W2:Y:S02]  /*35ae0*/  SYNCS.PHASECHK.TRANS64.TRYWAIT P1, [R9+URZ+0x298a0], R8 ;  /* 0x0298a008090075a7 */ /* 0x0010a4000802017f */
[----:B--2---:R-:W-:Y:S05]  /*35af0*/  @!P1 NANOSLEEP.SYNCS 0x989680 ;  /* 0x009896800000995d */ /* 0x004fea0003900000 */
[----:B------:R-:W2:Y:S02]  /*35b00*/  @!P1 SYNCS.PHASECHK.TRANS64 P1, [R9+URZ+0x298a0], R8 ;  /* 0x0298a008090095a7 */ /* 0x000ea4000802007f */
[----:B--2---:R-:W-:Y:S05]  /*35b10*/  @!P1 BRA `(.L_x_2944) ;  /* 0xfffffffc00f09947 */ /* 0x004fea000383ffff */
[----:B------:R-:W-:Y:S05]  /*35b20*/  BRA `(.L_x_3205) ;  /* 0xffffff6000187947 */ /* 0x000fea000383ffff */
.L_x_2951:
[----:B-1----:R1:W2:Y:S02]  /*35b30*/  SYNCS.PHASECHK.TRANS64.TRYWAIT P1, [R9+URZ+0x298c0], R8 ;  /* 0x0298c008090075a7 */ /* 0x0022a4000802017f */
[----:B--2---:R-:W-:Y:S05]  /*35b40*/  @!P1 NANOSLEEP.SYNCS 0x989680 ;  /* 0x009896800000995d */ /* 0x004fea0003900000 */
[----:B------:R-:W2:Y:S02]  /*35b50*/  @!P1 SYNCS.PHASECHK.TRANS64 P1, [R9+URZ+0x298c0], R8 ;  /* 0x0298c008090095a7 */ /* 0x000ea4000802007f */
[----:B--2---:R-:W-:Y:S05]  /*35b60*/  @!P1 BRA `(.L_x_2951) ;  /* 0xfffffffc00f09947 */ /* 0x004fea000383ffff */
[----:B------:R-:W-:Y:S05]  /*35b70*/  BRA `(.L_x_3206) ;  /* 0xffffff6400087947 */ /* 0x000fea000383ffff */
.L_x_2968:
[----:B------:R-:W-:Y:S01]  /*35b80*/  SHF.R.U32.HI R8, RZ, 0x5, R21 ;  /* 0x00000005ff087819 */ /* 0x000fe20000011615 */
[----:B------:R-:W-:Y:S01]  /*35b90*/  BSSY B0, `(.L_x_3207) ;  /* 0x0000009000007945 */ /* 0x000fe20003800000 */
[----:B------:R-:W-:Y:S01]  /*35ba0*/  IMAD.MOV.U32 R12, RZ, RZ, RZ ;  /* 0x000000ffff0c7224 */ /* 0x000fe200078e00ff */
[----:B------:R-:W-:Y:S01]  /*35bb0*/  MOV R15, 0xffffffff ;  /* 0xffffffff000f7802 */ /* 0x000fe20000000f00 */
[----:B------:R-:W-:Y:S01]  /*35bc0*/  IMAD.MOV.U32 R11, RZ, RZ, 0x1f ;  /* 0x0000001fff0b7424 */ /* 0x000fe200078e00ff */
[----:B------:R-:W-:-:S05]  /*35bd0*/  LOP3.LUT R8, R8, 0x3, RZ, 0xc0, !PT ;  /* 0x0000000308087812 */ /* 0x000fca00078ec0ff */
[----:B------:R-:W-:-:S07]  /*35be0*/  IMAD.MOV.U32 R13, RZ, RZ, R8 ;  /* 0x000000ffff0d7224 */ /* 0x000fce00078e0008 */
[----:B-----5:R-:W-:Y:S05]  /*35bf0*/  WARPSYNC.COLLECTIVE R15, `(.L_x_3208) ;  /* 0x000000000f087348 */ /* 0x020fea0003c00000 */
[----:B------:R0:W1:Y:S02]  /*35c00*/  SHFL.IDX P6, R14, R13, R12, R11 ;  /* 0x0000000c0d0e7389 */ /* 0x00006400000c000b */
[----:B01---5:R-:W-:Y:S01]  /*35c10*/  ENDCOLLECTIVE ;  /* 0x000000000000791b */ /* 0x023fe20003800000 */
.L_x_3208:
[----:B------:R-:W-:Y:S05]  /*35c20*/  BSYNC B0 ;  /* 0x0000000000007941 */ /* 0x000fea0003800000 */
.L_x_3207:
[----:B------:R-:W-:Y:S05]  /*35c30*/  BRA `(.L_x_3209) ;  /* 0xffffff7400707947 */ /* 0x000fea000383ffff */
.L_x_2971:
[----:B0-----:R-:W2:Y:S02]  /*35c40*/  LDL R2, [R1+0x34] ;  /* 0x0000340001027983 */ /* 0x001ea40000100800 */
[----:B--2---:R0:W1:Y:S02]  /*35c50*/  SYNCS.PHASECHK.TRANS64.TRYWAIT P0, [R0+URZ+0x29880], R2 ;  /* 0x02988002000075a7 */ /* 0x004064000800017f */
[----:B-1----:R-:W-:Y:S05]  /*35c60*/  @!P0 NANOSLEEP.SYNCS 0x989680 ;  /* 0x009896800000895d */ /* 0x002fea0003900000 */
[----:B------:R-:W1:Y:S02]  /*35c70*/  @!P0 SYNCS.PHASECHK.TRANS64 P0, [R0+URZ+0x29880], R2 ;  /* 0x02988002000085a7 */ /* 0x000e64000800007f */
[----:B-1----:R-:W-:Y:S05]  /*35c80*/  @!P0 BRA `(.L_x_2971) ;  /* 0xfffffffc00ec8947 */ /* 0x002fea000383ffff */
[----:B------:R-:W-:Y:S05]  /*35c90*/  BRA `(.L_x_3210) ;  /* 0xffffff74008c7947 */ /* 0x000fea000383ffff */
.L_x_2972:
[----:B------:R-:W-:Y:S01]  /*35ca0*/  BSSY B0, `(.L_x_3211) ;  /* 0x0000008000007945 */ /* 0x000fe20003800000 */
[----:B------:R-:W-:Y:S01]  /*35cb0*/  IMAD.MOV.U32 R13, RZ, RZ, R3 ;  /* 0x000000ffff0d7224 */ /* 0x000fe200078e0003 */
[----:B------:R-:W-:Y:S01]  /*35cc0*/  MOV R15, 0xffffffff ;  /* 0xffffffff000f7802 */ /* 0x000fe20000000f00 */
[----:B------:R-:W-:Y:S02]  /*35cd0*/  IMAD.MOV.U32 R12, RZ, RZ, RZ ;  /* 0x000000ffff0c7224 */ /* 0x000fe400078e00ff */
[----:B------:R-:W-:-:S07]  /*35ce0*/  IMAD.MOV.U32 R11, RZ, RZ, 0x1c1f ;  /* 0x00001c1fff0b7424 */ /* 0x000fce00078e00ff */
[----:B------:R-:W-:Y:S05]  /*35cf0*/  WARPSYNC.COLLECTIVE R15, `(.L_x_3212) ;  /* 0x000000000f087348 */ /* 0x000fea0003c00000 */
[----:B------:R0:W1:Y:S02]  /*35d00*/  SHFL.IDX P6, R14, R13, R12, R11 ;  /* 0x0000000c0d0e7389 */ /* 0x00006400000c000b */
[----:B01----:R-:W-:Y:S01]  /*35d10*/  ENDCOLLECTIVE ;  /* 0x000000000000791b */ /* 0x003fe20003800000 */
.L_x_3212:
[----:B------:R-:W-:Y:S05]  /*35d20*/  BSYNC B0 ;  /* 0x0000000000007941 */ /* 0x000fea0003800000 */
.L_x_3211:
[----:B------:R-:W-:Y:S01]  /*35d30*/  IMAD.MOV.U32 R13, RZ, RZ, R2 ;  /* 0x000000ffff0d7224 */ /* 0x000fe200078e0002 */
[----:B------:R-:W-:Y:S01]  /*35d40*/  MOV R11, 0x1c1f ;  /* 0x00001c1f000b7802 */ /* 0x000fe20000000f00 */
[----:B------:R-:W-:Y:S01]  /*35d50*/  IMAD.MOV.U32 R12, RZ, RZ, RZ ;  /* 0x000000ffff0c7224 */ /* 0x000fe200078e00ff */
[----:B------:R-:W0:Y:S01]  /*35d60*/  S2R R20, SR_TID.X ;  /* 0x0000000000147919 */ /* 0x000e220000002100 */
[----:B------:R-:W-:Y:S01]  /*35d70*/  IMAD.MOV.U32 R15, RZ, RZ, -0x1 ;  /* 0xffffffffff0f7424 */ /* 0x000fe200078e00ff */
[----:B------:R-:W-:Y:S01]  /*35d80*/  LOP3.LUT P2, RZ, R22, 0x2, RZ, 0xc0, !PT ;  /* 0x0000000216ff7812 */ /* 0x000fe2000784c0ff */
[----:B------:R-:W-:-:S12]  /*35d90*/  IMAD.MOV.U32 R4, RZ, RZ, R14 ;  /* 0x000000ffff047224 */ /* 0x000fd800078e000e */
[----:B0-----:R-:W-:Y:S05]  /*35da0*/  WARPSYNC.COLLECTIVE R15, `(.L_x_3213) ;  /* 0x000000000f087348 */ /* 0x001fea0003c00000 */
[----:B------:R1:W2:Y:S02]  /*35db0*/  SHFL.IDX P6, R14, R13, R12, R11 ;  /* 0x0000000c0d0e7389 */ /* 0x0002a400000c000b */
[----:B012---:R-:W-:Y:S01]  /*35dc0*/  ENDCOLLECTIVE ;  /* 0x000000000000791b */ /* 0x007fe20003800000 */
.L_x_3213:
[----:B------:R-:W2:Y:S01]  /*35dd0*/  LDL R15, [R1] ;  /* 0x00000000010f7983 */ /* 0x000ea20000100800 */
[----:B------:R-:W-:Y:S02]  /*35de0*/  IMAD.SHL.U32 R20, R20, 0x10, RZ ;  /* 0x0000001014147824 */ /* 0x000fe400078e00ff */
[----:B------:R-:W-:-:S03]  /*35df0*/  IMAD.MOV.U32 R12, RZ, RZ, R14 ;  /* 0x000000ffff0c7224 */ /* 0x000fc600078e000e */
[----:B------:R-:W-:-:S04]  /*35e00*/  LOP3.LUT R20, R20, 0x30, RZ, 0xc0, !PT ;  /* 0x0000003014147812 */ /* 0x000fc800078ec0ff */
[----:B------:R-:W-:-:S04]  /*35e10*/  IADD3 R20, P0, R20, R12, RZ ;  /* 0x0000000c14147210 */ /* 0x000fc80007f1e0ff */
[----:B------:R-:W-:Y:S02]  /*35e20*/  IADD3.X R21, RZ, R4, RZ, P0, !PT ;  /* 0x00000004ff157210 */ /* 0x000fe400007fe4ff */
[----:B------:R-:W-:Y:S02]  /*35e30*/  ISETP.LT.OR P0, PT, R8, 0x1, P2 ;  /* 0x000000010800780c */ /* 0x000fe40001701670 */
[----:B------:R-:W-:Y:S01]  /*35e40*/  IADD3 R4, R23, R5, R37 ;  /* 0x0000000517047210 */ /* 0x000fe20007ffe025 */
[----:B------:R-:W-:Y:S02]  /*35e50*/  IMAD.MOV.U32 R13, RZ, RZ, R3 ;  /* 0x000000ffff0d7224 */ /* 0x000fe400078e0003 */
[----:B------:R-:W-:-:S08]  /*35e60*/  IMAD.MOV.U32 R12, RZ, RZ, 0x1 ;  /* 0x00000001ff0c7424 */ /* 0x000fd000078e00ff */
[----:B------:R-:W-:Y:S01]  /*35e70*/  @!PT LDS RZ, [RZ] ;  /* 0x00000000fffff984 */ /* 0x000fe20000000800 */
[----:B------:R-:W-:Y:S01]  /*35e80*/  @!PT LDS RZ, [RZ] ;  /* 0x00000000fffff984 */ /* 0x000fe20000000800 */
[----:B------:R-:W-:Y:S01]  /*35e90*/  @!PT LDS RZ, [RZ] ;  /* 0x00000000fffff984 */ /* 0x000fe20000000800 */
[----:B------:R0:W-:Y:S01]  /*35ea0*/  LDGSTS.E.BYPASS.LTC128B.128 [R4+0xa400], desc[UR52][R20.64], !P0 ;  /* 0x0a40000014047fae */ /* 0x0001e2000c101d74 */
[----:B------:R-:W-:Y:S01]  /*35eb0*/  ISETP.LT.OR P0, PT, R8, 0x1, P1 ;  /* 0x000000010800780c */ /* 0x000fe20000f01670 */
[----:B--2---:R-:W-:Y:S01]  /*35ec0*/  IMAD.IADD R5, R15, 0x1, R4 ;  /* 0x000000010f057824 */ /* 0x004fe200078e0204 */
[----:B------:R-:W-:-:S11]  /*35ed0*/  MOV R15, 0xffffffff ;  /* 0xffffffff000f7802 */ /* 0x000fd60000000f00 */
[----:B------:R0:W-:Y:S02]  /*35ee0*/  LDGSTS.E.BYPASS.LTC128B.128 [R5+0xa400], desc[UR52][R20.64+0x40], !P0 ;  /* 0x0a40004014057fae */ /* 0x0001e4000c101d74 */
[----:B0-----:R-:W-:Y:S05]  /*35ef0*/  WARPSYNC.COLLECTIVE R15, `(.L_x_3214) ;  /* 0x000000000f087348 */ /* 0x001fea0003c00000 */
[----:B------:R1:W2:Y:S02]  /*35f00*/  SHFL.IDX P6, R14, R13, R12, R11 ;  /* 0x0000000c0d0e7389 */ /* 0x0002a400000c000b */
[----:B012---:R-:W-:Y:S01]  /*35f10*/  ENDCOLLECTIVE ;  /* 0x000000000000791b */ /* 0x007fe20003800000 */
.L_x_3214:
[----:B------:R-:W0:Y:S01]  /*35f20*/  S2R R20, SR_TID.X ;  /* 0x0000000000147919 */ /* 0x000e220000002100 */
[----:B------:R-:W-:Y:S02]  /*35f30*/  IMAD.MOV.U32 R13, RZ, RZ, R2 ;  /* 0x000000ffff0d7224 */ /* 0x000fe400078e0002 */
[----:B------:R-:W-:-:S07]  /*35f40*/  IMAD.MOV.U32 R21, RZ, RZ, R14 ;  /* 0x000000ffff157224 */ /* 0x000fce00078e000e */
[----:B0-----:R-:W-:Y:S05]  /*35f50*/  WARPSYNC.COLLECTIVE R15, `(.L_x_3215) ;  /* 0x000000000f087348 */ /* 0x001fea0003c00000 */
[----:B------:R1:W2:Y:S02]  /*35f60*/  SHFL.IDX P6, R14, R13, R12, R11 ;  /* 0x0000000c0d0e7389 */ /* 0x0002a400000c000b */
[----:B012---:R-:W-:Y:S01]  /*35f70*/  ENDCOLLECTIVE ;  /* 0x000000000000791b */ /* 0x007fe20003800000 */
.L_x_3215:
[----:B------:R-:W-:-:S05]  /*35f80*/  IMAD.SHL.U32 R20, R20, 0x10, RZ ;  /* 0x0000001014147824 */ /* 0x000fca00078e00ff */
[----:B------:R-:W-:Y:S02]  /*35f90*/  LOP3.LUT R20, R20, 0x30, RZ, 0xc0, !PT ;  /* 0x0000003014147812 */ /* 0x000fe400078ec0ff */
[----:B------:R-:W-:-:S04]  /*35fa0*/  MOV R12, R14 ;  /* 0x0000000e000c7202 */ /* 0x000fc80000000f00 */
[----:B------:R-:W-:-:S05]  /*35fb0*/  IADD3 R20, P0, R20, R12, RZ ;  /* 0x0000000c14147210 */ /* 0x000fca0007f1e0ff */
[----:B------:R-:W-:Y:S01]  /*35fc0*/  IMAD.X R21, RZ, RZ, R21, P0 ;  /* 0x000000ffff157224 */ /* 0x000fe200000e0615 */
[----:B------:R-:W-:Y:S01]  /*35fd0*/  ISETP.LT.OR P0, PT, R8, 0x21, P2 ;  /* 0x000000210800780c */ /* 0x000fe20001701670 */
[----:B------:R-:W-:Y:S02]  /*35fe0*/  IMAD.MOV.U32 R13, RZ, RZ, R3 ;  /* 0x000000ffff0d7224 */ /* 0x000fe400078e0003 */
[----:B------:R-:W-:-:S10]  /*35ff0*/  IMAD.MOV.U32 R12, RZ, RZ, 0x2 ;  /* 0x00000002ff0c7424 */ /* 0x000fd400078e00ff */
[----:B------:R-:W-:Y:S05]  /*36000*/  WARPSYNC.COLLECTIVE R15, `(.L_x_3216) ;  /* 0x000000000f087348 */ /* 0x000fea0003c00000 */
[----:B------:R0:W1:Y:S02]  /*36010*/  SHFL.IDX P6, R14, R13, R12, R11 ;  /* 0x0000000c0d0e7389 */ /* 0x00006400000c000b */
[----:B01----:R-:W-:Y:S01]  /*36020*/  ENDCOLLECTIVE ;  /* 0x000000000000791b */ /* 0x003fe20003800000 */
.L_x_3216:
[----:B------:R-:W-:Y:S01]  /*36030*/  @!PT LDS RZ, [RZ] ;  /* 0x00000000fffff984 */ /* 0x000fe20000000800 */
[----:B------:R-:W-:Y:S01]  /*36040*/  @!PT LDS RZ, [RZ] ;  /* 0x00000000fffff984 */ /* 0x000fe20000000800 */
[----:B------:R-:W-:Y:S01]  /*36050*/  @!PT LDS RZ, [RZ] ;  /* 0x00000000fffff984 */ /* 0x000fe20000000800 */
[----:B------:R-:W-:Y:S01]  /*36060*/  LDGSTS.E.BYPASS.LTC128B.128 [R4+0xb400], desc[UR52][R20.64], !P0 ;  /* 0x0b40000014047fae */ /* 0x000fe2000c101d74 */
[----:B------:R-:W-:-:S13]  /*36070*/  ISETP.LT.OR P0, PT, R8, 0x21, P1 ;  /* 0x000000210800780c */ /* 0x000fda0000f01670 */
[----:B------:R0:W-:Y:S01]  /*36080*/  LDGSTS.E.BYPASS.LTC128B.128 [R5+0xb400], desc[UR52][R20.64+0x40], !P0 ;  /* 0x0b40004014057fae */ /* 0x0001e2000c101d74 */
[----:B------:R-:W-:Y:S01]  /*36090*/  IMAD.MOV.U32 R13, RZ, RZ, R2 ;  /* 0x000000ffff0d7224 */ /* 0x000fe200078e0002 */
[----:B0-----:R-:W0:Y:S01]  /*360a0*/  S2R R20, SR_TID.X ;  /* 0x0000000000147919 */ /* 0x001e220000002100 */
[----:B------:R-:W-:-:S07]  /*360b0*/  MOV R21, R14 ;  /* 0x0000000e00157202 */ /* 0x000fce0000000f00 */
[----:B0-----:R-:W-:Y:S05]  /*360c0*/  WARPSYNC.COLLECTIVE R15, `(.L_x_3217) ;  /* 0x000000000f087348 */ /* 0x001fea0003c00000 */
[----:B------:R1:W2:Y:S02]  /*360d0*/  SHFL.IDX P6, R14, R13, R12, R11 ;  /* 0x0000000c0d0e7389 */ /* 0x0002a400000c000b */
[----:B012---:R-:W-:Y:S01]  /*360e0*/  ENDCOLLECTIVE ;  /* 0x000000000000791b */ /* 0x007fe20003800000 */
.L_x_3217:
[----:B------:R-:W-:Y:S02]  /*360f0*/  IMAD.MOV.U32 R12, RZ, RZ, R14 ;  /* 0x000000ffff0c7224 */ /* 0x000fe400078e000e */
[----:B------:R-:W-:-:S05]  /*36100*/  IMAD.SHL.U32 R20, R20, 0x10, RZ ;  /* 0x0000001014147824 */ /* 0x000fca00078e00ff */
[----:B------:R-:W-:-:S04]  /*36110*/  LOP3.LUT R20, R20, 0x30, RZ, 0xc0, !PT ;  /* 0x0000003014147812 */ /* 0x000fc800078ec0ff */
[----:B------:R-:W-:-:S04]  /*36120*/  IADD3 R20, P0, R20, R12, RZ ;  /* 0x0000000c14147210 */ /* 0x000fc80007f1e0ff */
[----:B------:R-:W-:Y:S02]  /*36130*/  IADD3.X R21, RZ, R21, RZ, P0, !PT ;  /* 0x00000015ff157210 */ /* 0x000fe400007fe4ff */
[----:B------:R-:W-:Y:S01]  /*36140*/  ISETP.LT.OR P0, PT, R8, 0x41, P2 ;  /* 0x000000410800780c */ /* 0x000fe20001701670 */
[----:B------:R-:W-:Y:S02]  /*36150*/  IMAD.MOV.U32 R13, RZ, RZ, R3 ;  /* 0x000000ffff0d7224 */ /* 0x000fe400078e0003 */
[----:B------:R-:W-:-:S10]  /*36160*/  IMAD.MOV.U32 R12, RZ, RZ, 0x3 ;  /* 0x00000003ff0c7424 */ /* 0x000fd400078e00ff */
[----:B------:R-:W-:Y:S05]  /*36170*/  WARPSYNC.COLLECTIVE R15, `(.L_x_3218) ;  /* 0x000000000f087348 */ /* 0x000fea0003c00000 */
[----:B------:R0:W1:Y:S02]  /*36180*/  SHFL.IDX P6, R14, R13, R12, R11 ;  /* 0x0000000c0d0e7389 */ /* 0x00006400000c000b */
[----:B01----:R-:W-:Y:S01]  /*36190*/  ENDCOLLECTIVE ;  /* 0x000000000000791b */ /* 0x003fe20003800000 */
.L_x_3218:
[----:B------:R-:W-:Y:S01]  /*361a0*/  @!PT LDS RZ, [RZ] ;  /* 0x00000000fffff984 */ /* 0x000fe20000000800 */
[----:B------:R-:W-:Y:S01]  /*361b0*/  @!PT LDS RZ, [RZ] ;  /* 0x00000000fffff984 */ /* 0x000fe20000000800 */
[----:B------:R-:W-:Y:S01]  /*361c0*/  @!PT LDS RZ, [RZ] ;  /* 0x00000000fffff984 */ /* 0x000fe20000000800 */
[----:B------:R-:W-:Y:S01]  /*361d0*/  LDGSTS.E.BYPASS.LTC128B.128 [R4+0xc400], desc[UR52][R20.64], !P0 ;  /* 0x0c40000014047fae */ /* 0x000fe2000c101d74 */
[----:B------:R-:W-:-:S13]  /*361e0*/  ISETP.LT.OR P0, PT, R8, 0x41, P1 ;  /* 0x000000410800780c */ /* 0x000fda0000f01670 */
[----:B------:R0:W-:Y:S01]  /*361f0*/  LDGSTS.E.BYPASS.LTC128B.128 [R5+0xc400], desc[UR52][R20.64+0x40], !P0 ;  /* 0x0c40004014057fae */ /* 0x0001e2000c101d74 */
[----:B------:R-:W-:Y:S01]  /*36200*/  MOV R13, R2 ;  /* 0x00000002000d7202 */ /* 0x000fe20000000f00 */
[----:B0-----:R-:W0:Y:S01]  /*36210*/  S2R R21, SR_TID.X ;  /* 0x0000000000157919 */ /* 0x001e220000002100 */
[----:B------:R-:W-:-:S07]  /*36220*/  IMAD.MOV.U32 R3, RZ, RZ, R14 ;  /* 0x000000ffff037224 */ /* 0x000fce00078e000e */
[----:B0-----:R-:W-:Y:S05]  /*36230*/  WARPSYNC.COLLECTIVE R15, `(.L_x_3219) ;  /* 0x000000000f087348 */ /* 0x001fea0003c00000 */
[----:B------:R1:W2:Y:S02]  /*36240*/  SHFL.IDX P6, R14, R13, R12, R11 ;  /* 0x0000000c0d0e7389 */ /* 0x0002a400000c000b */
[----:B012---:R-:W-:Y:S01]  /*36250*/  ENDCOLLECTIVE ;  /* 0x000000000000791b */ /* 0x007fe20003800000 */
.L_x_3219:
[----:B------:R-:W-:Y:S01]  /*36260*/  MOV R13, R25 ;  /* 0x00000019000d7202 */ /* 0x000fe20000000f00 */
[----:B------:R-:W-:Y:S02]  /*36270*/  IMAD.MOV.U32 R2, RZ, RZ, R14 ;  /* 0x000000ffff027224 */ /* 0x000fe400078e000e */
[----:B------:R-:W-:-:S05]  /*36280*/  IMAD.SHL.U32 R21, R21, 0x10, RZ ;  /* 0x0000001015157824 */ /* 0x000fca00078e00ff */
[----:B------:R-:W-:-:S04]  /*36290*/  LOP3.LUT R21, R21, 0x30, RZ, 0xc0, !PT ;  /* 0x0000003015157812 */ /* 0x000fc800078ec0ff */
[----:B------:R-:W-:Y:S01]  /*362a0*/  IADD3 R2, P0, R21, R2, RZ ;  /* 0x0000000215027210 */ /* 0x000fe20007f1e0ff */
[----:B------:R-:W-:-:S04]  /*362b0*/  IMAD.MOV.U32 R12, RZ, RZ, RZ ;  /* 0x000000ffff0c7224 */ /* 0x000fc800078e00ff */
[----:B------:R-:W-:Y:S01]  /*362c0*/  IMAD.X R3, RZ, RZ, R3, P0 ;  /* 0x000000ffff037224 */ /* 0x000fe200000e0603 */
[----:B------:R-:W-:-:S13]  /*362d0*/  ISETP.LT.OR P0, PT, R8, 0x61, P2 ;  /* 0x000000610800780c */ /* 0x000fda0001701670 */
[----:B------:R-:W-:Y:S05]  /*362e0*/  WARPSYNC.COLLECTIVE R15, `(.L_x_3220) ;  /* 0x000000000f087348 */ /* 0x000fea0003c00000 */
[----:B------:R0:W1:Y:S02]  /*362f0*/  SHFL.IDX P6, R14, R13, R12, R11 ;  /* 0x0000000c0d0e7389 */ /* 0x00006400000c000b */
[----:B01----:R-:W-:Y:S01]  /*36300*/  ENDCOLLECTIVE ;  /* 0x000000000000791b */ /* 0x003fe20003800000 */
.L_x_3220:
        /* <DEDUP_REMOVED lines=11> */
.L_x_3221:
[----:B------:R-:W-:Y:S02]  /*363c0*/  ISETP.GE.AND P0, PT, R8, 0x81, PT ;  /* 0x000000810800780c */ /* 0x000fe40003f06270 */
[----:B------:R-:W-:Y:S02]  /*363d0*/  LOP3.LUT R22, R22, 0xffffff7f, RZ, 0xc0, !PT ;  /* 0xffffff7f16167812 */ /* 0x000fe400078ec0ff */
[C---:B------:R-:W-:Y:S02]  /*363e0*/  ISETP.GE.AND P4, PT, R8.reuse, 0x21, PT ;  /* 0x000000210800780c */ /* 0x040fe40003f86270 */
[C---:B------:R-:W-:Y:S02]  /*363f0*/  ISETP.GE.AND P3, PT, R8.reuse, 0x41, PT ;  /* 0x000000410800780c */ /* 0x040fe40003f66270 */
[----:B------:R-:W-:-:S05]  /*36400*/  ISETP.GE.AND P2, PT, R8, 0x61, PT ;  /* 0x000000610800780c */ /* 0x000fca0003f46270 */
[----:B------:R-:W-:Y:S02]  /*36410*/  @P0 LOP3.LUT R22, R22, 0x80, RZ, 0xfc, !PT ;  /* 0x0000008016160812 */ /* 0x000fe400078efcff */
[----:B------:R-:W-:Y:S01]  /*36420*/  MOV R2, R14 ;  /* 0x0000000e00027202 */ /* 0x000fe20000000f00 */
[----:B------:R-:W-:Y:S06]  /*36430*/  BRA `(.L_x_3222) ;  /* 0xffffff7400207947 */ /* 0x000fec000383ffff */
.L_x_2977:
[----:B--2---:R-:W2:Y:S02]  /*36440*/  LDL R2, [R1+0x34] ;  /* 0x0000340001027983 */ /* 0x004ea40000100800 */
[----:B--2---:R2:W3:Y:S02]  /*36450*/  SYNCS.PHASECHK.TRANS64.TRYWAIT P0, [R0+URZ+0x29840], R2 ;  /* 0x02984002000075a7 */ /* 0x0044e4000800017f */
[----:B---3--:R-:W-:Y:S05]  /*36460*/  @!P0 NANOSLEEP.SYNCS 0x989680 ;  /* 0x009896800000895d */ /* 0x008fea0003900000 */
[----:B------:R-:W3:Y:S02]  /*36470*/  @!P0 SYNCS.PHASECHK.TRANS64 P0, [R0+URZ+0x29840], R2 ;  /* 0x02984002000085a7 */ /* 0x000ee4000800007f */
[----:B---3--:R-:W-:Y:S05]  /*36480*/  @!P0 BRA `(.L_x_2977) ;  /* 0xfffffffc00ec8947 */ /* 0x008fea000383ffff */
[----:B------:R-:W-:Y:S05]  /*36490*/  BRA `(.L_x_3223) ;  /* 0xffffff74008c7947 */ /* 0x000fea000383ffff */
.L_x_2978:
[----:B------:R-:W-:Y:S01]  /*364a0*/  BSSY B0, `(.L_x_3224) ;  /* 0x0000008000007945 */ /* 0x000fe20003800000 */
[----:B------:R-:W-:Y:S01]  /*364b0*/  IMAD.MOV.U32 R13, RZ, RZ, R6 ;  /* 0x000000ffff0d7224 */ /* 0x000fe200078e0006 */
[----:B------:R-:W-:Y:S01]  /*364c0*/  MOV R15, 0xffffffff ;  /* 0xffffffff000f7802 */ /* 0x000fe20000000f00 */
[----:B------:R-:W-:Y:S02]  /*364d0*/  IMAD.MOV.U32 R12, RZ, RZ, RZ ;  /* 0x000000ffff0c7224 */ /* 0x000fe400078e00ff */
[----:B------:R-:W-:-:S07]  /*364e0*/  IMAD.MOV.U32 R11, RZ, RZ, 0x1c1f ;  /* 0x00001c1fff0b7424 */ /* 0x000fce00078e00ff */
[----:B01----:R-:W-:Y:S05]  /*364f0*/  WARPSYNC.COLLECTIVE R15, `(.L_x_3225) ;  /* 0x000000000f087348 */ /* 0x003fea0003c00000 */
[----:B------:R2:W3:Y:S02]  /*36500*/  SHFL.IDX P6, R14, R13, R12, R11 ;  /* 0x0000000c0d0e7389 */ /* 0x0004e400000c000b */
[----:B0123--:R-:W-:Y:S01]  /*36510*/  ENDCOLLECTIVE ;  /* 0x000000000000791b */ /* 0x00ffe20003800000 */
.L_x_3225:
[----:B------:R-:W-:Y:S05]  /*36520*/  BSYNC B0 ;  /* 0x0000000000007941 */ /* 0x000fea0003800000 */
.L_x_3224:
[----:B------:R-:W0:Y:S01]  /*36530*/  S2R R9, SR_TID.X ;  /* 0x0000000000097919 */ /* 0x000e220000002100 */
[----:B------:R-:W-:Y:S01]  /*36540*/  IMAD.MOV.U32 R13, RZ, RZ, R5 ;  /* 0x000000ffff0d7224 */ /* 0x000fe200078e0005 */
[----:B------:R-:W-:Y:S01]  /*36550*/  MOV R11, 0x1c1f ;  /* 0x00001c1f000b7802 */ /* 0x000fe20000000f00 */
[----:B------:R-:W-:Y:S01]  /*36560*/  IMAD.MOV.U32 R12, RZ, RZ, RZ ;  /* 0x000000ffff0c7224 */ /* 0x000fe200078e00ff */
[----:B------:R-:W-:Y:S01]  /*36570*/  LOP3.LUT P1, RZ, R22, 0x4, RZ, 0xc0, !PT ;  /* 0x0000000416ff7812 */ /* 0x000fe2000782c0ff */
[----:B------:R-:W-:Y:S01]  /*36580*/  IMAD.MOV.U32 R15, RZ, RZ, -0x1 ;  /* 0xffffffffff0f7424 */ /* 0x000fe200078e00ff */
[----:B------:R-:W-:Y:S01]  /*36590*/  @P4 IADD3 R21, R23, R4, RZ ;  /* 0x0000000417154210 */ /* 0x000fe20007ffe0ff */
[----:B------:R-:W-:-:S10]  /*365a0*/  IMAD.MOV.U32 R2, RZ, RZ, R14 ;  /* 0x000000ffff027224 */ /* 0x000fd400078e000e */
[----:B0-----:R-:W-:Y:S05]  /*365b0*/  WARPSYNC.COLLECTIVE R15, `(.L_x_3226) ;  /* 0x000000000f087348 */ /* 0x001fea0003c00000 */
[----:B------:R1:W2:Y:S02]  /*365c0*/  SHFL.IDX P6, R14, R13, R12, R11 ;  /* 0x0000000c0d0e7389 */ /* 0x0002a400000c000b */
[----:B012---:R-:W-:Y:S01]  /*365d0*/  ENDCOLLECTIVE ;  /* 0x000000000000791b */ /* 0x007fe20003800000 */
.L_x_3226:
[----:B------:R-:W-:Y:S02]  /*365e0*/  IMAD.MOV.U32 R13, RZ, RZ, R6 ;  /* 0x000000ffff0d7224 */ /* 0x000fe400078e0006 */
[----:B------:R-:W-:Y:S02]  /*365f0*/  IMAD.MOV.U32 R12, RZ, RZ, 0x1 ;  /* 0x00000001ff0c7424 */ /* 0x000fe400078e00ff */
[----:B------:R-:W-:Y:S02]  /*36600*/  IMAD.SHL.U32 R10, R9, 0x10, RZ ;  /* 0x00000010090a7824 */ /* 0x000fe400078e00ff */
[----:B------:R-:W-:Y:S01]  /*36610*/  IMAD.MOV.U32 R3, RZ, RZ, R14 ;  /* 0x000000ffff037224 */ /* 0x000fe200078e000e */
[----:B------:R-:W-:Y:S01]  /*36620*/  LOP3.LUT P6, RZ, R22, 0x8, RZ, 0xc0, !PT ;  /* 0x0000000816ff7812 */ /* 0x000fe200078cc0ff */
[----:B------:R-:W-:Y:S01]  /*36630*/  @P5 IMAD.IADD R9, R23, 0x1, R4 ;  /* 0x0000000117095824 */ /* 0x000fe200078e0204 */
        /* <DEDUP_REMOVED lines=15> */
.L_x_3227:
        /* <DEDUP_REMOVED lines=11> */
.L_x_3228:
        /* <DEDUP_REMOVED lines=16> */
.L_x_3229:
        /* <DEDUP_REMOVED lines=12> */
.L_x_3230:
[----:B------:R-:W-:Y:S01]  /*369a0*/  MOV R13, R6 ;  /* 0x00000006000d7202 */ /* 0x000fe20000000f00 */
[----:B------:R-:W-:Y:S02]  /*369b0*/  IMAD.MOV.U32 R12, RZ, RZ, 0x3 ;  /* 0x00000003ff0c7424 */ /* 0x000fe400078e00ff */
[----:B------:R-:W-:-:S07]  /*369c0*/  IMAD.MOV.U32 R3, RZ, RZ, R14 ;  /* 0x000000ffff037224 */ /* 0x000fce00078e000e */
[----:B------:R-:W-:Y:S05]  /*369d0*/  WARPSYNC.COLLECTIVE R15, `(.L_x_3231) ;  /* 0x000000000f087348 */ /* 0x000fea0003c00000 */
[----:B------:R0:W1:Y:S02]  /*369e0*/  SHFL.IDX P6, R14, R13, R12, R11 ;  /* 0x0000000c0d0e7389 */ /* 0x00006400000c000b */
[----:B01----:R-:W-:Y:S01]  /*369f0*/  ENDCOLLECTIVE ;  /* 0x000000000000791b */ /* 0x003fe20003800000 */
.L_x_3231:
        /* <DEDUP_REMOVED lines=10> */
.L_x_3232:
        /* <DEDUP_REMOVED lines=12> */
.L_x_3233:
        /* <DEDUP_REMOVED lines=13> */
.L_x_3234:
[----:B------:R-:W-:Y:S01]  /*36c30*/  IMAD.MOV.U32 R2, RZ, RZ, R14 ;  /* 0x000000ffff027224 */ /* 0x000fe200078e000e */
[----:B------:R-:W-:Y:S06]  /*36c40*/  BRA `(.L_x_3235) ;  /* 0xffffff7000f47947 */ /* 0x000fec000383ffff */
.L_x_2985:
[----:B------:R-:W-:Y:S01]  /*36c50*/  MOV R13, R0 ;  /* 0x00000000000d7202 */ /* 0x000fe20000000f00 */
[----:B------:R-:W-:Y:S02]  /*36c60*/  IMAD.MOV.U32 R12, RZ, RZ, RZ ;  /* 0x000000ffff0c7224 */ /* 0x000fe400078e00ff */
[----:B------:R-:W-:Y:S02]  /*36c70*/  IMAD.MOV.U32 R11, RZ, RZ, 0x1c1f ;  /* 0x00001c1fff0b7424 */ /* 0x000fe400078e00ff */
[----:B------:R-:W-:Y:S02]  /*36c80*/  IMAD.MOV.U32 R15, RZ, RZ, -0x1 ;  /* 0xffffffffff0f7424 */ /* 0x000fe400078e00ff */
[----:B------:R-:W-:Y:S02]  /*36c90*/  IMAD R5, R32, R7, RZ ;  /* 0x0000000720057224 */ /* 0x000fe400078e02ff */
[----:B------:R-:W-:-:S07]  /*36ca0*/  IMAD R17, R17, 0x80, R9 ;  /* 0x0000008011117824 */ /* 0x000fce00078e0209 */
[----:B-----5:R-:W-:Y:S05]  /*36cb0*/  WARPSYNC.COLLECTIVE R15, `(.L_x_3236) ;  /* 0x000000000f087348 */ /* 0x020fea0003c00000 */
[----:B------:R0:W1:Y:S02]  /*36cc0*/  SHFL.IDX P6, R14, R13, R12, R11 ;  /* 0x0000000c0d0e7389 */ /* 0x00006400000c000b */
[----:B01---5:R-:W-:Y:S01]  /*36cd0*/  ENDCOLLECTIVE ;  /* 0x000000000000791b */ /* 0x023fe20003800000 */
.L_x_3236:
[C---:B------:R-:W-:Y:S01]  /*36ce0*/  VIADD R6, R17.reuse, 0x20 ;  /* 0x0000002011067836 */ /* 0x040fe20000000000 */
[----:B------:R-:W-:Y:S01]  /*36cf0*/  ISETP.GE.AND P0, PT, R17, R5, PT ;  /* 0x000000051100720c */ /* 0x000fe20003f06270 */
[----:B------:R-:W-:Y:S01]  /*36d00*/  IMAD.MOV.U32 R13, RZ, RZ, R4 ;  /* 0x000000ffff0d7224 */ /* 0x000fe200078e0004 */
[----:B------:R-:W-:-:S11]  /*36d10*/  MOV R2, R14 ;  /* 0x0000000e00027202 */ /* 0x000fd60000000f00 */
[----:B------:R-:W-:Y:S05]  /*36d20*/  WARPSYNC.COLLECTIVE R15, `(.L_x_3237) ;  /* 0x000000000f087348 */ /* 0x000fea0003c00000 */
[----:B------:R0:W1:Y:S02]  /*36d30*/  SHFL.IDX P6, R14, R13, R12, R11 ;  /* 0x0000000c0d0e7389 */ /* 0x00006400000c000b */
[----:B01----:R-:W-:Y:S01]  /*36d40*/  ENDCOLLECTIVE ;  /* 0x000000000000791b */ /* 0x003fe20003800000 */
.L_x_3237:
[----:B------:R-:W-:Y:S02]  /*36d50*/  IMAD.MOV.U32 R13, RZ, RZ, R0 ;  /* 0x000000ffff0d7224 */ /* 0x000fe400078e0000 */
[----:B------:R-:W-:Y:S02]  /*36d60*/  IMAD.MOV.U32 R12, RZ, RZ, 0x1 ;  /* 0x00000001ff0c7424 */ /* 0x000fe400078e00ff */
[----:B------:R-:W-:-:S07]  /*36d70*/  IMAD.MOV.U32 R3, RZ, RZ, R14 ;  /* 0x000000ffff037224 */ /* 0x000fce00078e000e */
[----:B------:R-:W-:Y:S05]  /*36d80*/  WARPSYNC.COLLECTIVE R15, `(.L_x_3238) ;  /* 0x000000000f087348 */ /* 0x000fea0003c00000 */
[----:B------:R0:W1:Y:S02]  /*36d90*/  SHFL.IDX P6, R14, R13, R12, R11 ;  /* 0x0000000c0d0e7389 */ /* 0x00006400000c000b */
[----:B01----:R-:W-:Y:S01]  /*36da0*/  ENDCOLLECTIVE ;  /* 0x000000000000791b */ /* 0x003fe20003800000 */
.L_x_3238:
        /* <DEDUP_REMOVED lines=17> */
.L_x_3239:
[----:B------:R-:W-:Y:S02]  /*36ec0*/  IMAD.MOV.U32 R13, RZ, RZ, R0 ;  /* 0x000000ffff0d7224 */ /* 0x000fe400078e0000 */
[----:B------:R-:W-:Y:S02]  /*36ed0*/  IMAD.MOV.U32 R12, RZ, RZ, 0x2 ;  /* 0x00000002ff0c7424 */ /* 0x000fe400078e00ff */
[----:B------:R-:W-:-:S07]  /*36ee0*/  IMAD.MOV.U32 R3, RZ, RZ, R14 ;  /* 0x000000ffff037224 */ /* 0x000fce00078e000e */
[----:B------:R-:W-:Y:S05]  /*36ef0*/  WARPSYNC.COLLECTIVE R15, `(.L_x_3240) ;  /* 0x000000000f087348 */ /* 0x000fea0003c00000 */
[----:B------:R0:W1:Y:S02]  /*36f00*/  SHFL.IDX P6, R14, R13, R12, R11 ;  /* 0x0000000c0d0e7389 */ /* 0x00006400000c000b */
[----:B01----:R-:W-:Y:S01]  /*36f10*/  ENDCOLLECTIVE ;  /* 0x000000000000791b */ /* 0x003fe20003800000 */
.L_x_3240:
        /* <DEDUP_REMOVED lines=18> */
.L_x_3241:
[----:B------:R-:W-:Y:S01]  /*37040*/  IMAD.MOV.U32 R13, RZ, RZ, R0 ;  /* 0x000000ffff0d7224 */ /* 0x000fe200078e0000 */
[----:B------:R-:W-:Y:S01]  /*37050*/  MOV R12, 0x3 ;  /* 0x00000003000c7802 */ /* 0x000fe20000000f00 */
[----:B------:R-:W-:-:S07]  /*37060*/  IMAD.MOV.U32 R3, RZ, RZ, R14 ;  /* 0x000000ffff037224 */ /* 0x000fce00078e000e */
[----:B------:R-:W-:Y:S05]  /*37070*/  WARPSYNC.COLLECTIVE R15, `(.L_x_3242) ;  /* 0x000000000f087348 */ /* 0x000fea0003c00000 */
[----:B------:R0:W1:Y:S02]  /*37080*/  SHFL.IDX P6, R14, R13, R12, R11 ;  /* 0x0000000c0d0e7389 */ /* 0x00006400000c000b */
[----:B01----:R-:W-:Y:S01]  /*37090*/  ENDCOLLECTIVE ;  /* 0x000000000000791b */ /* 0x003fe20003800000 */
.L_x_3242:
        /* <DEDUP_REMOVED lines=10> */
.L_x_3243:
        /* <DEDUP_REMOVED lines=8> */
.L_x_2990:
[----:B-1----:R1:W2:Y:S02]  /*371c0*/  SYNCS.PHASECHK.TRANS64.TRYWAIT P0, [R23+URZ+0x29820], R0 ;  /* 0x02982000170075a7 */ /* 0x0022a4000800017f */
[----:B--2---:R-:W-:Y:S05]  /*371d0*/  @!P0 NANOSLEEP.SYNCS 0x989680 ;  /* 0x009896800000895d */ /* 0x004fea0003900000 */
[----:B------:R-:W2:Y:S02]  /*371e0*/  @!P0 SYNCS.PHASECHK.TRANS64 P0, [R23+URZ+0x29820], R0 ;  /* 0x02982000170085a7 */ /* 0x000ea4000800007f */
[----:B--2---:R-:W-:Y:S05]  /*371f0*/  @!P0 BRA `(.L_x_2990) ;  /* 0xfffffffc00f08947 */ /* 0x004fea000383ffff */
[----:B------:R-:W-:Y:S05]  /*37200*/  BRA `(.L_x_3245) ;  /* 0xffffff7800987947 */ /* 0x000fea000383ffff */
.L_x_2994:
[----:B0-----:R0:W1:Y:S02]  /*37210*/  SYNCS.PHASECHK.TRANS64.TRYWAIT P0, [R0+URZ+0x29880], R32 ;  /* 0x02988020000075a7 */ /* 0x001064000800017f */
[----:B-1----:R-:W-:Y:S05]  /*37220*/  @!P0 NANOSLEEP.SYNCS 0x989680 ;  /* 0x009896800000895d */ /* 0x002fea0003900000 */
[----:B------:R-:W1:Y:S02]  /*37230*/  @!P0 SYNCS.PHASECHK.TRANS64 P0, [R0+URZ+0x29880], R32 ;  /* 0x02988020000085a7 */ /* 0x000e64000800007f */
[----:B-1----:R-:W-:Y:S05]  /*37240*/  @!P0 BRA `(.L_x_2994) ;  /* 0xfffffffc00f08947 */ /* 0x002fea000383ffff */
[----:B------:R-:W-:Y:S05]  /*37250*/  BRA `(.L_x_3246) ;  /* 0xffffff7c00bc7947 */ /* 0x000fea000383ffff */
.L_x_2995:
        /* <DEDUP_REMOVED lines=8> */
.L_x_3248:
[----:B------:R-:W-:Y:S05]  /*372e0*/  BSYNC B0 ;  /* 0x0000000000007941 */ /* 0x000fea0003800000 */
.L_x_3247:
[----:B------:R0:W5:Y:S01]  /*372f0*/  LDL R10, [R1] ;  /* 0x00000000010a7983 */ /* 0x0001620000100800 */
[----:B------:R-:W-:Y:S01]  /*37300*/  IMAD.MOV.U32 R13, RZ, RZ, R7 ;  /* 0x000000ffff0d7224 */ /* 0x000fe200078e0007 */
[----:B------:R-:W-:Y:S01]  /*37310*/  MOV R15, 0xffffffff ;  /* 0xffffffff000f7802 */ /* 0x000fe20000000f00 */
[----:B------:R-:W-:Y:S01]  /*37320*/  IMAD.MOV.U32 R12, RZ, RZ, RZ ;  /* 0x000000ffff0c7224 */ /* 0x000fe200078e00ff */
[----:B------:R-:W1:Y:S01]  /*37330*/  S2R R2, SR_TID.X ;  /* 0x0000000000027919 */ /* 0x000e620000002100 */
[----:B------:R-:W-:Y:S01]  /*37340*/  IMAD.MOV.U32 R11, RZ, RZ, 0x1c1f ;  /* 0x00001c1fff0b7424 */ /* 0x000fe200078e00ff */
[----:B------:R-:W-:Y:S02]  /*37350*/  MOV R3, R14 ;  /* 0x0000000e00037202 */ /* 0x000fe40000000f00 */
[----:B0-----:R-:W-:-:S07]  /*37360*/  IADD3 R9, R23, R9, R37 ;  /* 0x0000000917097210 */ /* 0x001fce0007ffe025 */
[----:B-1---5:R-:W-:Y:S05]  /*37370*/  WARPSYNC.COLLECTIVE R15, `(.L_x_3249) ;  /* 0x000000000f087348 */ /* 0x022fea0003c00000 */
[----:B------:R0:W2:Y:S02]  /*37380*/  SHFL.IDX P6, R14, R13, R12, R11 ;  /* 0x0000000c0d0e7389 */ /* 0x0000a400000c000b */
[----:B012--5:R-:W-:Y:S01]  /*37390*/  ENDCOLLECTIVE ;  /* 0x000000000000791b */ /* 0x027fe20003800000 */
.L_x_3249:
[----:B------:R-:W-:Y:S02]  /*373a0*/  IMAD.MOV.U32 R13, RZ, RZ, R20 ;  /* 0x000000ffff0d7224 */ /* 0x000fe400078e0014 */
        /* <DEDUP_REMOVED lines=10> */
.L_x_3250:
[----:B------:R-:W-:Y:S01]  /*37450*/  @!PT LDS RZ, [RZ] ;  /* 0x00000000fffff984 */ /* 0x000fe20000000800 */
[----:B------:R-:W-:Y:S01]  /*37460*/  @!PT LDS RZ, [RZ] ;  /* 0x00000000fffff984 */ /* 0x000fe20000000800 */
[----:B------:R-:W-:Y:S01]  /*37470*/  @!PT LDS RZ, [RZ] ;  /* 0x00000000fffff984 */ /* 0x000fe20000000800 */
[----:B------:R-:W-:Y:S01]  /*37480*/  LDGSTS.E.BYPASS.LTC128B.128 [R9+0xa400], desc[UR52][R2.64], !P3 ;  /* 0x0a40000002097fae */ /* 0x000fe2000d901d74 */
[----:B------:R-:W-:Y:S01]  /*37490*/  IMAD.MOV.U32 R13, RZ, RZ, R7 ;  /* 0x000000ffff0d7224 */ /* 0x000fe200078e0007 */
[----:B------:R-:W-:-:S05]  /*374a0*/  IADD3 R10, R10, R9, RZ ;  /* 0x000000090a0a7210 */ /* 0x000fca0007ffe0ff */
[----:B------:R0:W-:Y:S02]  /*374b0*/  LDGSTS.E.BYPASS.LTC128B.128 [R10+0xa400], desc[UR52][R2.64+0x40], !P1 ;  /* 0x0a400040020a7fae */ /* 0x0001e4000c901d74 */
[----:B0-----:R-:W0:Y:S01]  /*374c0*/  S2R R2, SR_TID.X ;  /* 0x0000000000027919 */ /* 0x001e220000002100 */
[----:B------:R-:W-:-:S07]  /*374d0*/  MOV R3, R14 ;  /* 0x0000000e00037202 */ /* 0x000fce0000000f00 */
[----:B0-----:R-:W-:Y:S05]  /*374e0*/  WARPSYNC.COLLECTIVE R15, `(.L_x_3251) ;  /* 0x000000000f087348 */ /* 0x001fea0003c00000 */
[----:B------:R1:W2:Y:S02]  /*374f0*/  SHFL.IDX P6, R14, R13, R12, R11 ;  /* 0x0000000c0d0e7389 */ /* 0x0002a400000c000b */
[----:B012---:R-:W-:Y:S01]  /*37500*/  ENDCOLLECTIVE ;  /* 0x000000000000791b */ /* 0x007fe20003800000 */
.L_x_3251:
[----:B------:R-:W-:Y:S02]  /*37510*/  IMAD.MOV.U32 R13, RZ, RZ, R20 ;  /* 0x000000ffff0d7224 */ /* 0x000fe400078e0014 */
[----:B------:R-:W-:Y:S02]  /*37520*/  IMAD.MOV.U32 R12, RZ, RZ, 0x2 ;  /* 0x00000002ff0c7424 */ /* 0x000fe400078e00ff */
[----:B------:R-:W-:Y:S02]  /*37530*/  IMAD.SHL.U32 R15, R2, 0x10, RZ ;  /* 0x00000010020f7824 */ /* 0x000fe400078e00ff */
[----:B------:R-:W-:-:S03]  /*37540*/  IMAD.MOV.U32 R2, RZ, RZ, R14 ;  /* 0x000000ffff027224 */ /* 0x000fc600078e000e */
[----:B------:R-:W-:-:S04]  /*37550*/  LOP3.LUT R15, R15, 0x30, RZ, 0xc0, !PT ;  /* 0x000000300f0f7812 */ /* 0x000fc800078ec0ff */
[----:B------:R-:W-:Y:S01]  /*37560*/  IADD3 R2, P0, R15, R2, RZ ;  /* 0x000000020f027210 */ /* 0x000fe20007f1e0ff */
[----:B------:R-:W-:-:S03]  /*37570*/  IMAD.MOV.U32 R15, RZ, RZ, -0x1 ;  /* 0xffffffffff0f7424 */ /* 0x000fc600078e00ff */
[----:B------:R-:W-:-:S09]  /*37580*/  IADD3.X R3, RZ, R3, RZ, P0, !PT ;  /* 0x00000003ff037210 */ /* 0x000fd200007fe4ff */
[----:B------:R-:W-:Y:S05]  /*37590*/  WARPSYNC.COLLECTIVE R15, `(.L_x_3252) ;  /* 0x000000000f087348 */ /* 0x000fea0003c00000 */
[----:B------:R0:W1:Y:S02]  /*375a0*/  SHFL.IDX P6, R14, R13, R12, R11 ;  /* 0x0000000c0d0e7389 */ /* 0x00006400000c000b */
[----:B01----:R-:W-:Y:S01]  /*375b0*/  ENDCOLLECTIVE ;  /* 0x000000000000791b */ /* 0x003fe20003800000 */
.L_x_3252:
[----:B------:R-:W-:Y:S01]  /*375c0*/  @!PT LDS RZ, [RZ] ;  /* 0x00000000fffff984 */ /* 0x000fe20000000800 */
[----:B------:R-:W-:Y:S01]  /*375d0*/  @!PT LDS RZ, [RZ] ;  /* 0x00000000fffff984 */ /* 0x000fe20000000800 */
[----:B------:R-:W-:Y:S01]  /*375e0*/  @!PT LDS RZ, [RZ] ;  /* 0x00000000fffff984 */ /* 0x000fe20000000800 */
[----:B------:R-:W-:Y:S04]  /*375f0*/  LDGSTS.E.BYPASS.LTC128B.128 [R9+0xb400], desc[UR52][R2.64], !P3 ;  /* 0x0b40000002097fae */ /* 0x000fe8000d901d74 */
[----:B------:R0:W-:Y:S01]  /*37600*/  LDGSTS.E.BYPASS.LTC128B.128 [R10+0xb400], desc[UR52][R2.64+0x40], !P1 ;  /* 0x0b400040020a7fae */ /* 0x0001e2000c901d74 */
[----:B------:R-:W-:Y:S01]  /*37610*/  IMAD.MOV.U32 R13, RZ, RZ, R7 ;  /* 0x000000ffff0d7224 */ /* 0x000fe200078e0007 */
[----:B0-----:R-:W0:Y:S01]  /*37620*/  S2R R2, SR_TID.X ;  /* 0x0000000000027919 */ /* 0x001e220000002100 */
[----:B------:R-:W-:-:S07]  /*37630*/  MOV R3, R14 ;  /* 0x0000000e00037202 */ /* 0x000fce0000000f00 */
[----:B0-----:R-:W-:Y:S05]  /*37640*/  WARPSYNC.COLLECTIVE R15, `(.L_x_3253) ;  /* 0x000000000f087348 */ /* 0x001fea0003c00000 */
[----:B------:R1:W2:Y:S02]  /*37650*/  SHFL.IDX P6, R14, R13, R12, R11 ;  /* 0x0000000c0d0e7389 */ /* 0x0002a400000c000b */
[----:B012---:R-:W-:Y:S01]  /*37660*/  ENDCOLLECTIVE ;  /* 0x000000000000791b */ /* 0x007fe20003800000 */
.L_x_3253:
        /* <DEDUP_REMOVED lines=11> */
.L_x_3254:
        /* <DEDUP_REMOVED lines=11> */
.L_x_3255:
[----:B------:R-:W-:Y:S02]  /*377d0*/  IMAD.MOV.U32 R13, RZ, RZ, R24 ;  /* 0x000000ffff0d7224 */ /* 0x000fe400078e0018 */
[----:B------:R-:W-:Y:S02]  /*377e0*/  IMAD.MOV.U32 R12, RZ, RZ, RZ ;  /* 0x000000ffff0c7224 */ /* 0x000fe400078e00ff */
[----:B------:R-:W-:-:S07]  /*377f0*/  IMAD.MOV.U32 R2, RZ, RZ, R14 ;  /* 0x000000ffff027224 */ /* 0x000fce00078e000e */
[----:B------:R-:W-:Y:S05]  /*37800*/  WARPSYNC.COLLECTIVE R15, `(.L_x_3256) ;  /* 0x000000000f087348 */ /* 0x000fea0003c00000 */
[----:B------:R0:W1:Y:S02]  /*37810*/  SHFL.IDX P6, R14, R13, R12, R11 ;  /* 0x0000000c0d0e7389 */ /* 0x00006400000c000b */
[----:B01----:R-:W-:Y:S01]  /*37820*/  ENDCOLLECTIVE ;  /* 0x000000000000791b */ /* 0x003fe20003800000 */
.L_x_3256:
[----:B------:R-:W-:-:S05]  /*37830*/  IMAD.SHL.U32 R3, R3, 0x10, RZ ;  /* 0x0000001003037824 */ /* 0x000fca00078e00ff */
[----:B------:R-:W-:-:S04]  /*37840*/  LOP3.LUT R3, R3, 0x30, RZ, 0xc0, !PT ;  /* 0x0000003003037812 */ /* 0x000fc800078ec0ff */
[----:B------:R-:W-:Y:S02]  /*37850*/  IADD3 R2, P0, R3, R2, RZ ;  /* 0x0000000203027210 */ /* 0x000fe40007f1e0ff */
[----:B------:R-:W-:Y:S02]  /*37860*/  MOV R13, R25 ;  /* 0x00000019000d7202 */ /* 0x000fe40000000f00 */
[----:B------:R-:W-:-:S05]  /*37870*/  IADD3.X R3, RZ, R20, RZ, P0, !PT ;  /* 0x00000014ff037210 */ /* 0x000fca00007fe4ff */
        /* <DEDUP_REMOVED lines=9> */
.L_x_3257:
[----:B------:R-:W-:Y:S01]  /*37910*/  IMAD.MOV.U32 R2, RZ, RZ, R14 ;  /* 0x000000ffff027224 */ /* 0x000fe200078e000e */
[----:B------:R-:W-:Y:S06]  /*37920*/  BRA `(.L_x_3258) ;  /* 0xffffff7c002c7947 */ /* 0x000fec000383ffff */
.L_x_3000:
[----:B---3--:R3:W4:Y:S02]  /*37930*/  SYNCS.PHASECHK.TRANS64.TRYWAIT P0, [R0+URZ+0x29840], R32 ;  /* 0x02984020000075a7 */ /* 0x008724000800017f */
[----:B----4-:R-:W-:Y:S05]  /*37940*/  @!P0 NANOSLEEP.SYNCS 0x989680 ;  /* 0x009896800000895d */ /* 0x010fea0003900000 */
[----:B------:R-:W4:Y:S02]  /*37950*/  @!P0 SYNCS.PHASECHK.TRANS64 P0, [R0+URZ+0x29840], R32 ;  /* 0x02984020000085a7 */ /* 0x000f24000800007f */
[----:B----4-:R-:W-:Y:S05]  /*37960*/  @!P0 BRA `(.L_x_3000) ;  /* 0xfffffffc00f08947 */ /* 0x010fea000383ffff */
[----:B------:R-:W-:Y:S05]  /*37970*/  BRA `(.L_x_3259) ;  /* 0xffffff7c008c7947 */ /* 0x000fea000383ffff */
.L_x_3001:
[----:B------:R-:W-:Y:S01]  /*37980*/  BSSY B0, `(.L_x_3260) ;  /* 0x0000008000007945 */ /* 0x000fe20003800000 */
[----:B------:R-:W-:Y:S01]  /*37990*/  IMAD.MOV.U32 R13, RZ, RZ, R6 ;  /* 0x000000ffff0d7224 */ /* 0x000fe200078e0006 */
[----:B------:R-:W-:Y:S01]  /*379a0*/  MOV R11, 0x1c1f ;  /* 0x00001c1f000b7802 */ /* 0x000fe20000000f00 */
[----:B------:R-:W-:Y:S02]  /*379b0*/  IMAD.MOV.U32 R12, RZ, RZ, RZ ;  /* 0x000000ffff0c7224 */ /* 0x000fe400078e00ff */
[----:B------:R-:W-:-:S07]  /*379c0*/  IMAD.MOV.U32 R15, RZ, RZ, -0x1 ;  /* 0xffffffffff0f7424 */ /* 0x000fce00078e00ff */
[----:B0123--:R-:W-:Y:S05]  /*379d0*/  WARPSYNC.COLLECTIVE R15, `(.L_x_3261) ;  /* 0x000000000f087348 */ /* 0x00ffea0003c00000 */
[----:B------:R4:W0:Y:S02]  /*379e0*/  SHFL.IDX P6, R14, R13, R12, R11 ;  /* 0x0000000c0d0e7389 */ /* 0x00082400000c000b */
[----:B01234-:R-:W-:Y:S01]  /*379f0*/  ENDCOLLECTIVE ;  /* 0x000000000000791b */ /* 0x01ffe20003800000 */
.L_x_3261:
[----:B------:R-:W-:Y:S05]  /*37a00*/  BSYNC B0 ;  /* 0x0000000000007941 */ /* 0x000fea0003800000 */
.L_x_3260:
[----:B------:R-:W-:Y:S01]  /*37a10*/  IMAD.MOV.U32 R13, RZ, RZ, R4 ;  /* 0x000000ffff0d7224 */ /* 0x000fe200078e0004 */
[----:B------:R-:W-:Y:S01]  /*37a20*/  MOV R12, RZ ;  /* 0x000000ff000c7202 */ /* 0x000fe20000000f00 */
[----:B------:R-:W-:Y:S02]  /*37a30*/  IMAD.MOV.U32 R11, RZ, RZ, 0x1c1f ;  /* 0x00001c1fff0b7424 */ /* 0x000fe400078e00ff */
[----:B------:R-:W-:Y:S02]  /*37a40*/  IMAD.MOV.U32 R15, RZ, RZ, -0x1 ;  /* 0xffffffffff0f7424 */ /* 0x000fe400078e00ff */
[----:B------:R-:W-:Y:S02]  /*37a50*/  IMAD.MOV.U32 R3, RZ, RZ, R14 ;  /* 0x000000ffff037224 */ /* 0x000fe400078e000e */
[----:B------:R-:W-:-:S07]  /*37a60*/  IMAD.IADD R7, R23, 0x1, R7 ;  /* 0x0000000117077824 */ /* 0x000fce00078e0207 */
[----:B------:R-:W-:Y:S05]  /*37a70*/  WARPSYNC.COLLECTIVE R15, `(.L_x_3262) ;  /* 0x000000000f087348 */ /* 0x000fea0003c00000 */
[----:B------:R0:W1:Y:S02]  /*37a80*/  SHFL.IDX P6, R14, R13, R12, R11 ;  /* 0x0000000c0d0e7389 */ /* 0x00006400000c000b */
[----:B01----:R-:W-:Y:S01]  /*37a90*/  ENDCOLLECTIVE ;  /* 0x000000000000791b */ /* 0x003fe20003800000 */
.L_x_3262:
[----:B------:R-:W-:Y:S02]  /*37aa0*/  IMAD.MOV.U32 R13, RZ, RZ, R6 ;  /* 0x000000ffff0d7224 */ /* 0x000fe400078e0006 */
[----:B------:R-:W-:Y:S02]  /*37ab0*/  IMAD.MOV.U32 R12, RZ, RZ, 0x1 ;  /* 0x00000001ff0c7424 */ /* 0x000fe400078e00ff */
[----:B------:R-:W-:-:S07]  /*37ac0*/  IMAD.MOV.U32 R2, RZ, RZ, R14 ;  /* 0x000000ffff027224 */ /* 0x000fce00078e000e */
[----:B------:R-:W-:Y:S05]  /*37ad0*/  WARPSYNC.COLLECTIVE R15, `(.L_x_3263) ;  /* 0x000000000f087348 */ /* 0x000fea0003c00000 */
[----:B------:R0:W1:Y:S02]  /*37ae0*/  SHFL.IDX P6, R14, R13, R12, R11 ;  /* 0x0000000c0d0e7389 */ /* 0x00006400000c000b */
[----:B01----:R-:W-:Y:S01]  /*37af0*/  ENDCOLLECTIVE ;  /* 0x000000000000791b */ /* 0x003fe20003800000 */
.L_x_3263:
[----:B------:R-:W-:-:S04]  /*37b00*/  IADD3 R2, P0, R10, R2, RZ ;  /* 0x000000020a027210 */ /* 0x000fc80007f1e0ff */
[----:B------:R-:W-:-:S05]  /*37b10*/  IADD3.X R3, RZ, R3, RZ, P0, !PT ;  /* 0x00000003ff037210 */ /* 0x000fca00007fe4ff */
[----:B------:R-:W-:Y:S01]  /*37b20*/  @!PT LDS RZ, [RZ] ;  /* 0x00000000fffff984 */ /* 0x000fe20000000800 */
[----:B------:R-:W-:Y:S01]  /*37b30*/  @!PT LDS RZ, [RZ] ;  /* 0x00000000fffff984 */ /* 0x000fe20000000800 */
[----:B------:R-:W-:Y:S01]  /*37b40*/  @!PT LDS RZ, [RZ] ;  /* 0x00000000fffff984 */ /* 0x000fe20000000800 */
[----:B------:R-:W-:Y:S01]  /*37b50*/  LDGSTS.E.BYPASS.LTC128B.128 [R7+0x1a400], desc[UR52][R2.64], !P4 ;  /* 0x1a40000002077fae */ /* 0x000fe2000e101d74 */
[----:B------:R-:W-:-:S03]  /*37b60*/  IMAD.MOV.U32 R13, RZ, RZ, R4 ;  /* 0x000000ffff0d7224 */ /* 0x000fc600078e0004 */
[----:B------:R-:W-:Y:S04]  /*37b70*/  LDGSTS.E.BYPASS.LTC128B.128 [R7+0x1cc00], desc[UR52][R2.64+0x40], !P3 ;  /* 0x1cc0004002077fae */ /* 0x000fe8000d901d74 */
[----:B------:R0:W-:Y:S02]  /*37b80*/  LDGSTS.E.BYPASS.LTC128B.128 [R7+0x1f400], desc[UR52][R2.64+0x80], !P1 ;  /* 0x1f40008002077fae */ /* 0x0001e4000c901d74 */
[----:B0-----:R-:W-:-:S07]  /*37b90*/  MOV R3, R14 ;  /* 0x0000000e00037202 */ /* 0x001fce0000000f00 */
[----:B------:R-:W-:Y:S05]  /*37ba0*/  WARPSYNC.COLLECTIVE R15, `(.L_x_3264) ;  /* 0x000000000f087348 */ /* 0x000fea0003c00000 */
[----:B------:R0:W1:Y:S02]  /*37bb0*/  SHFL.IDX P6, R14, R13, R12, R11 ;  /* 0x0000000c0d0e7389 */ /* 0x00006400000c000b */
[----:B01----:R-:W-:Y:S01]  /*37bc0*/  ENDCOLLECTIVE ;  /* 0x000000000000791b */ /* 0x003fe20003800000 */
.L_x_3264:
[----:B------:R-:W-:Y:S01]  /*37bd0*/  MOV R13, R6 ;  /* 0x00000006000d7202 */ /* 0x000fe20000000f00 */
[----:B------:R-:W-:Y:S02]  /*37be0*/  IMAD.MOV.U32 R12, RZ, RZ, 0x2 ;  /* 0x00000002ff0c7424 */ /* 0x000fe400078e00ff */
[----:B------:R-:W-:-:S07]  /*37bf0*/  IMAD.MOV.U32 R2, RZ, RZ, R14 ;  /* 0x000000ffff027224 */ /* 0x000fce00078e000e */
[----:B------:R-:W-:Y:S05]  /*37c00*/  WARPSYNC.COLLECTIVE R15, `(.L_x_3265) ;  /* 0x000000000f087348 */ /* 0x000fea0003c00000 */
[----:B------:R0:W1:Y:S02]  /*37c10*/  SHFL.IDX P6, R14, R13, R12, R11 ;  /* 0x0000000c0d0e7389 */ /* 0x00006400000c000b */
[----:B01----:R-:W-:Y:S01]  /*37c20*/  ENDCOLLECTIVE ;  /* 0x000000000000791b */ /* 0x003fe20003800000 */
.L_x_3265:
        /* <DEDUP_REMOVED lines=13> */
.L_x_3266:
[----:B------:R-:W-:Y:S02]  /*37d00*/  IMAD.MOV.U32 R13, RZ, RZ, R6 ;  /* 0x000000ffff0d7224 */ /* 0x000fe400078e0006 */
[----:B------:R-:W-:Y:S01]  /*37d10*/  IMAD.MOV.U32 R12, RZ, RZ, 0x3 ;  /* 0x00000003ff0c7424 */ /* 0x000fe200078e00ff */
[----:B------:R-:W-:-:S07]  /*37d20*/  MOV R2, R14 ;  /* 0x0000000e00027202 */ /* 0x000fce0000000f00 */
[----:B------:R-:W-:Y:S05]  /*37d30*/  WARPSYNC.COLLECTIVE R15, `(.L_x_3267) ;  /* 0x000000000f087348 */ /* 0x000fea0003c00000 */
[----:B------:R0:W1:Y:S02]  /*37d40*/  SHFL.IDX P6, R14, R13, R12, R11 ;  /* 0x0000000c0d0e7389 */ /* 0x00006400000c000b */
[----:B01----:R-:W-:Y:S01]  /*37d50*/  ENDCOLLECTIVE ;  /* 0x000000000000791b */ /* 0x003fe20003800000 */
.L_x_3267:
        /* <DEDUP_REMOVED lines=9> */
[----:B------:R-:W-:-:S07]  /*37df0*/  MOV R9, R14 ;  /* 0x0000000e00097202 */ /* 0x000fce0000000f00 */
[----:B0-----:R-:W-:Y:S05]  /*37e00*/  WARPSYNC.COLLECTIVE R15, `(.L_x_3268) ;  /* 0x000000000f087348 */ /* 0x001fea0003c00000 */
[----:B------:R1:W2:Y:S02]  /*37e10*/  SHFL.IDX P6, R14, R13, R12, R11 ;  /* 0x0000000c0d0e7389 */ /* 0x0002a400000c000b */
[----:B012---:R-:W-:Y:S01]  /*37e20*/  ENDCOLLECTIVE ;  /* 0x000000000000791b */ /* 0x007fe20003800000 */
.L_x_3268:
[----:B------:R-:W-:Y:S01]  /*37e30*/  MOV R13, R8 ;  /* 0x00000008000d7202 */ /* 0x000fe20000000f00 */
[----:B------:R-:W-:Y:S02]  /*37e40*/  IMAD.MOV.U32 R12, RZ, RZ, RZ ;  /* 0x000000ffff0c7224 */ /* 0x000fe400078e00ff */
[----:B------:R-:W-:-:S07]  /*37e50*/  IMAD.MOV.U32 R2, RZ, RZ, R14 ;  /* 0x000000ffff027224 */ /* 0x000fce00078e000e */
[----:B------:R-:W-:Y:S05]  /*37e60*/  WARPSYNC.COLLECTIVE R15, `(.L_x_3269) ;  /* 0x000000000f087348 */ /* 0x000fea0003c00000 */
[----:B------:R0:W1:Y:S02]  /*37e70*/  SHFL.IDX P6, R14, R13, R12, R11 ;  /* 0x0000000c0d0e7389 */ /* 0x00006400000c000b */
[----:B01----:R-:W-:Y:S01]  /*37e80*/  ENDCOLLECTIVE ;  /* 0x000000000000791b */ /* 0x003fe20003800000 */
.L_x_3269:
        /* <DEDUP_REMOVED lines=13> */
.L_x_3270:
[----:B------:R-:W-:Y:S01]  /*37f60*/  MOV R2, R14 ;  /* 0x0000000e00027202 */ /* 0x000fe20000000f00 */
[----:B------:R-:W-:Y:S06]  /*37f70*/  BRA `(.L_x_3271) ;  /* 0xffffff7c00247947 */ /* 0x000fec000383ffff */
.L_x_3006:
[----:B0-----:R0:W2:Y:S02]  /*37f80*/  SYNCS.PHASECHK.TRANS64.TRYWAIT P0, [R3+URZ+0x29870], R0 ;  /* 0x02987000030075a7 */ /* 0x0010a4000800017f */
[----:B--2---:R-:W-:Y:S05]  /*37f90*/  @!P0 NANOSLEEP.SYNCS 0x989680 ;  /* 0x009896800000895d */ /* 0x004fea0003900000 */
[----:B------:R-:W2:Y:S02]  /*37fa0*/  @!P0 SYNCS.PHASECHK.TRANS64 P0, [R3+URZ+0x29870], R0 ;  /* 0x02987000030085a7 */ /* 0x000ea4000800007f */
[----:B--2---:R-:W-:Y:S05]  /*37fb0*/  @!P0 BRA `(.L_x_3006) ;  /* 0xfffffffc00f08947 */ /* 0x004fea000383ffff */
[----:B------:R-:W-:Y:S05]  /*37fc0*/  BRA `(.L_x_3272) ;  /* 0xffffff7c00907947 */ /* 0x000fea000383ffff */
.L_x_3008:
[----:B0-----:R0:W2:Y:S02]  /*37fd0*/  SYNCS.PHASECHK.TRANS64.TRYWAIT P0, [R3+URZ+0x29860], R0 ;  /* 0x02986000030075a7 */ /* 0x0010a4000800017f */
[----:B--2---:R-:W-:Y:S05]  /*37fe0*/  @!P0 NANOSLEEP.SYNCS 0x989680 ;  /* 0x009896800000895d */ /* 0x004fea0003900000 */
[----:B------:R-:W2:Y:S02]  /*37ff0*/  @!P0 SYNCS.PHASECHK.TRANS64 P0, [R3+URZ+0x29860], R0 ;  /* 0x02986000030085a7 */ /* 0x000ea4000800007f */
[----:B--2---:R-:W-:Y:S05]  /*38000*/  @!P0 BRA `(.L_x_3008) ;  /* 0xfffffffc00f08947 */ /* 0x004fea000383ffff */
[----:B------:R-:W-:Y:S05]  /*38010*/  BRA `(.L_x_3273) ;  /* 0xffffff7c00a07947 */ /* 0x000fea000383ffff */
.L_x_3016:
[----:B-1----:R1:W3:Y:S02]  /*38020*/  SYNCS.PHASECHK.TRANS64.TRYWAIT P1, [R17+URZ+0x29870], R0 ;  /* 0x02987000110075a7 */ /* 0x0022e4000802017f */
[----:B---3--:R-:W-:Y:S05]  /*38030*/  @!P1 NANOSLEEP.SYNCS 0x989680 ;  /* 0x009896800000995d */ /* 0x008fea0003900000 */
[----:B------:R-:W3:Y:S02]  /*38040*/  @!P1 SYNCS.PHASECHK.TRANS64 P1, [R17+URZ+0x29870], R0 ;  /* 0x02987000110095a7 */ /* 0x000ee4000802007f */
[----:B---3--:R-:W-:Y:S05]  /*38050*/  @!P1 BRA `(.L_x_3016) ;  /* 0xfffffffc00f09947 */ /* 0x008fea000383ffff */
[----:B------:R-:W-:Y:S05]  /*38060*/  BRA `(.L_x_3274) ;  /* 0xffffff8400647947 */ /* 0x000fea000383ffff */
.L_x_3018:
[----:B-1----:R1:W3:Y:S02]  /*38070*/  SYNCS.PHASECHK.TRANS64.TRYWAIT P1, [R17+URZ+0x29860], R0 ;  /* 0x02986000110075a7 */ /* 0x0022e4000802017f */
[----:B---3--:R-:W-:Y:S05]  /*38080*/  @!P1 NANOSLEEP.SYNCS 0x989680 ;  /* 0x009896800000995d */ /* 0x008fea0003900000 */
[----:B------:R-:W3:Y:S02]  /*38090*/  @!P1 SYNCS.PHASECHK.TRANS64 P1, [R17+URZ+0x29860], R0 ;  /* 0x02986000110095a7 */ /* 0x000ee4000802007f */
[----:B---3--:R-:W-:Y:S05]  /*380a0*/  @!P1 BRA `(.L_x_3018) ;  /* 0xfffffffc00f09947 */ /* 0x008fea000383ffff */
[----:B------:R-:W-:Y:S05]  /*380b0*/  BRA `(.L_x_3275) ;  /* 0xffffff8400707947 */ /* 0x000fea000383ffff */
.L_x_3023:
        /* <DEDUP_REMOVED lines=8> */
.L_x_3277:
[----:B------:R-:W-:Y:S05]  /*38140*/  BSYNC B0 ;  /* 0x0000000000007941 */ /* 0x000fea0003800000 */
.L_x_3276:
[----:B------:R-:W-:Y:S01]  /*38150*/  IMAD.MOV.U32 R13, RZ, RZ, R16 ;  /* 0x000000ffff0d7224 */ /* 0x000fe200078e0010 */
[----:B------:R-:W-:Y:S01]  /*38160*/  MOV R11, 0x1f ;  /* 0x0000001f000b7802 */ /* 0x000fe20000000f00 */
[----:B------:R-:W-:Y:S02]  /*38170*/  IMAD.MOV.U32 R12, RZ, RZ, 0x1 ;  /* 0x00000001ff0c7424 */ /* 0x000fe400078e00ff */
[----:B------:R-:W-:Y:S02]  /*38180*/  IMAD.MOV.U32 R15, RZ, RZ, -0x1 ;  /* 0xffffffffff0f7424 */ /* 0x000fe400078e00ff */
[----:B------:R-:W-:Y:S02]  /*38190*/  IMAD.IADD R9, R19, 0x1, R8 ;  /* 0x0000000113097824 */ /* 0x000fe400078e0208 */
[----:B------:R-:W-:-:S07]  /*381a0*/  IMAD.MOV.U32 R0, RZ, RZ, R14 ;  /* 0x000000ffff007224 */ /* 0x000fce00078e000e */
[----:B------:R-:W-:Y:S05]  /*381b0*/  WARPSYNC.COLLECTIVE R15, `(.L_x_3278) ;  /* 0x000000000f087348 */ /* 0x000fea0003c00000 */
[----:B------:R0:W1:Y:S02]  /*381c0*/  SHFL.IDX P6, R14, R13, R12, R11 ;  /* 0x0000000c0d0e7389 */ /* 0x00006400000c000b */
[----:B01----:R-:W-:Y:S01]  /*381d0*/  ENDCOLLECTIVE ;  /* 0x000000000000791b */ /* 0x003fe20003800000 */
.L_x_3278:
        /* <DEDUP_REMOVED lines=15> */
[C---:B------:R-:W-:Y:S02]  /*382d0*/  ISETP.GE.U32.AND P5, PT, R8.reuse, 0x10, PT ;  /* 0x000000100800780c */ /* 0x040fe40003fa6070 */
[----:B--2---:R-:W-:Y:S01]  /*382e0*/  @!P1 MOV R17, R7 ;  /* 0x0000000700119202 */ /* 0x004fe20000000f00 */
[----:B---3--:R-:W-:Y:S01]  /*382f0*/  @!P1 IMAD.MOV.U32 R5, RZ, RZ, R4 ;  /* 0x000000ffff059224 */ /* 0x008fe200078e0004 */
[----:B------:R-:W-:-:S03]  /*38300*/  ISETP.NE.AND P1, PT, R8, RZ, PT ;  /* 0x000000ff0800720c */ /* 0x000fc60003f25270 */
[----:B------:R-:W-:-:S10]  /*38310*/  IMAD R13, R5, R17, RZ ;  /* 0x00000011050d7224 */ /* 0x000fd400078e02ff */
[----:B------:R-:W-:Y:S05]  /*38320*/  WARPSYNC.COLLECTIVE R15, `(.L_x_3279) ;  /* 0x000000000f087348 */ /* 0x000fea0003c00000 */
[----:B------:R0:W1:Y:S02]  /*38330*/  SHFL.UP P6, R14, R13, R12, R11 ;  /* 0x0400000c0d0e7389 */ /* 0x00006400000c000b */
[----:B01----:R-:W-:Y:S01]  /*38340*/  ENDCOLLECTIVE ;  /* 0x000000000000791b */ /* 0x003fe20003800000 */
.L_x_3279:
[----:B------:R-:W-:Y:S01]  /*38350*/  IMAD.MOV.U32 R12, RZ, RZ, 0x2 ;  /* 0x00000002ff0c7424 */ /* 0x000fe200078e00ff */
[----:B------:R-:W-:-:S04]  /*38360*/  SEL R4, R14, RZ, P1 ;  /* 0x000000ff0e047207 */ /* 0x000fc80000800000 */
[----:B------:R-:W-:-:S05]  /*38370*/  IADD3 R4, R13, R4, RZ ;  /* 0x000000040d047210 */ /* 0x000fca0007ffe0ff */
[----:B------:R-:W-:-:S07]  /*38380*/  IMAD.MOV.U32 R13, RZ, RZ, R4 ;  /* 0x000000ffff0d7224 */ /* 0x000fce00078e0004 */
[----:B------:R-:W-:Y:S05]  /*38390*/  WARPSYNC.COLLECTIVE R15, `(.L_x_3280) ;  /* 0x000000000f087348 */ /* 0x000fea0003c00000 */
[----:B------:R0:W1:Y:S02]  /*383a0*/  SHFL.UP P6, R14, R13, R12, R11 ;  /* 0x0400000c0d0e7389 */ /* 0x00006400000c000b */
[----:B01----:R-:W-:Y:S01]  /*383b0*/  ENDCOLLECTIVE ;  /* 0x000000000000791b */ /* 0x003fe20003800000 */
.L_x_3280:
[----:B------:R-:W-:Y:S01]  /*383c0*/  IMAD.MOV.U32 R12, RZ, RZ, 0x4 ;  /* 0x00000004ff0c7424 */ /* 0x000fe200078e00ff */
[----:B------:R-:W-:-:S05]  /*383d0*/  SEL R3, R14, RZ, P2 ;  /* 0x000000ff0e037207 */ /* 0x000fca0001000000 */
[----:B------:R-:W-:-:S05]  /*383e0*/  IMAD.IADD R2, R4, 0x1, R3 ;  /* 0x0000000104027824 */ /* 0x000fca00078e0203 */
[----:B------:R-:W-:-:S07]  /*383f0*/  MOV R13, R2 ;  /* 0x00000002000d7202 */ /* 0x000fce0000000f00 */
[----:B------:R-:W-:Y:S05]  /*38400*/  WARPSYNC.COLLECTIVE R15, `(.L_x_3281) ;  /* 0x000000000f087348 */ /* 0x000fea0003c00000 */
[----:B------:R0:W1:Y:S02]  /*38410*/  SHFL.UP P6, R14, R13, R12, R11 ;  /* 0x0400000c0d0e7389 */ /* 0x00006400000c000b */
[----:B01----:R-:W-:Y:S01]  /*38420*/  ENDCOLLECTIVE ;  /* 0x000000000000791b */ /* 0x003fe20003800000 */
.L_x_3281:
[----:B------:R-:W-:Y:S02]  /*38430*/  MOV R12, 0x8 ;  /* 0x00000008000c7802 */ /* 0x000fe40000000f00 */
[----:B------:R-:W-:-:S05]  /*38440*/  SEL R3, R14, RZ, P3 ;  /* 0x000000ff0e037207 */ /* 0x000fca0001800000 */
[----:B------:R-:W-:-:S04]  /*38450*/  IMAD.IADD R3, R2, 0x1, R3 ;  /* 0x0000000102037824 */ /* 0x000fc800078e0203 */
[----:B------:R-:W-:-:S07]  /*38460*/  IMAD.MOV.U32 R13, RZ, RZ, R3 ;  /* 0x000000ffff0d7224 */ /* 0x000fce00078e0003 */
[----:B------:R-:W-:Y:S05]  /*38470*/  WARPSYNC.COLLECTIVE R15, `(.L_x_3282) ;  /* 0x000000000f087348 */ /* 0x000fea0003c00000 */
[----:B------:R0:W1:Y:S02]  /*38480*/  SHFL.UP P6, R14, R13, R12, R11 ;  /* 0x0400000c0d0e7389 */ /* 0x00006400000c000b */
[----:B01----:R-:W-:Y:S01]  /*38490*/  ENDCOLLECTIVE ;  /* 0x000000000000791b */ /* 0x003fe20003800000 */
.L_x_3282:
[----:B------:R-:W-:Y:S01]  /*384a0*/  IMAD.MOV.U32 R12, RZ, RZ, 0x10 ;  /* 0x00000010ff0c7424 */ /* 0x000fe200078e00ff */
[----:B------:R-:W-:-:S05]  /*384b0*/  SEL R4, R14, RZ, P4 ;  /* 0x000000ff0e047207 */ /* 0x000fca0002000000 */
[----:B------:R-:W-:-:S04]  /*384c0*/  IMAD.IADD R4, R3, 0x1, R4 ;  /* 0x0000000103047824 */ /* 0x000fc800078e0204 */
[----:B------:R-:W-:-:S07]  /*384d0*/  IMAD.MOV.U32 R13, RZ, RZ, R4 ;  /* 0x000000ffff0d7224 */ /* 0x000fce00078e0004 */
[----:B------:R-:W-:Y:S05]  /*384e0*/  WARPSYNC.COLLECTIVE R15, `(.L_x_3283) ;  /* 0x000000000f087348 */ /* 0x000fea0003c00000 */
[----:B------:R0:W1:Y:S02]  /*384f0*/  SHFL.UP P6, R14, R13, R12, R11 ;  /* 0x0400000c0d0e7389 */ /* 0x00006400000c000b */
[----:B01----:R-:W-:Y:S01]  /*38500*/  ENDCOLLECTIVE ;  /* 0x000000000000791b */ /* 0x003fe20003800000 */
.L_x_3283:
        /* <DEDUP_REMOVED lines=8> */
.L_x_3284:
[----:B------:R-:W-:Y:S05]  /*38590*/  BRA `(.L_x_3285) ;  /* 0xffffff8800887947 */ /* 0x000fea000383ffff */
.L_x_3026:
[----:B------:R-:W-:Y:S01]  /*385a0*/  BSSY B0, `(.L_x_3286) ;  /* 0x0000007000007945 */ /* 0x000fe20003800000 */
[----:B------:R-:W-:Y:S01]  /*385b0*/  MOV R12, 0x1 ;  /* 0x00000001000c7802 */ /* 0x000fe20000000f00 */
[----:B------:R-:W-:Y:S02]  /*385c0*/  IMAD.MOV.U32 R11, RZ, RZ, RZ ;  /* 0x000000ffff0b7224 */ /* 0x000fe400078e00ff */
[----:B------:R-:W-:-:S07]  /*385d0*/  IMAD.MOV.U32 R15, RZ, RZ, -0x1 ;  /* 0xffffffffff0f7424 */ /* 0x000fce00078e00ff */
[----:B------:R-:W-:Y:S05]  /*385e0*/  WARPSYNC.COLLECTIVE R15, `(.L_x_3287) ;  /* 0x000000000f087348 */ /* 0x000fea0003c00000 */
[----:B------:R0:W1:Y:S02]  /*385f0*/  SHFL.UP P6, R14, R13, R12, R11 ;  /* 0x0400000c0d0e7389 */ /* 0x00006400000c000b */
[----:B01----:R-:W-:Y:S01]  /*38600*/  ENDCOLLECTIVE ;  /* 0x000000000000791b */ /* 0x003fe20003800000 */
.L_x_3287:
[----:B------:R-:W-:Y:S05]  /*38610*/  BSYNC B0 ;  /* 0x0000000000007941 */ /* 0x000fea0003800000 */
.L_x_3286:
[----:B------:R-:W-:Y:S01]  /*38620*/  SEL R14, R14, RZ, P1 ;  /* 0x000000ff0e0e7207 */ /* 0x000fe20000800000 */
[----:B------:R-:W-:Y:S01]  /*38630*/  IMAD.MOV.U32 R11, RZ, RZ, RZ ;  /* 0x000000ffff0b7224 */ /* 0x000fe200078e00ff */
[----:B------:R-:W-:Y:S01]  /*38640*/  MOV R12, 0x2 ;  /* 0x00000002000c7802 */ /* 0x000fe20000000f00 */
[----:B------:R-:W-:Y:S02]  /*38650*/  IMAD.MOV.U32 R15, RZ, RZ, -0x1 ;  /* 0xffffffffff0f7424 */ /* 0x000fe400078e00ff */
[----:B------:R-:W-:-:S07]  /*38660*/  IMAD.IADD R13, R13, 0x1, R14 ;  /* 0x000000010d0d7824 */ /* 0x000fce00078e020e */
[----:B------:R-:W-:Y:S05]  /*38670*/  WARPSYNC.COLLECTIVE R15, `(.L_x_3288) ;  /* 0x000000000f087348 */ /* 0x000fea0003c00000 */
[----:B------:R0:W1:Y:S02]  /*38680*/  SHFL.UP P6, R14, R13, R12, R11 ;  /* 0x0400000c0d0e7389 */ /* 0x00006400000c000b */
[----:B01----:R-:W-:Y:S01]  /*38690*/  ENDCOLLECTIVE ;  /* 0x000000000000791b */ /* 0x003fe20003800000 */
.L_x_3288:
[----:B------:R-:W-:Y:S01]  /*386a0*/  IMAD.MOV.U32 R12, RZ, RZ, 0x4 ;  /* 0x00000004ff0c7424 */ /* 0x000fe200078e00ff */
[----:B------:R-:W-:-:S05]  /*386b0*/  SEL R14, R14, RZ, P2 ;  /* 0x000000ff0e0e7207 */ /* 0x000fca0001000000 */
[----:B------:R-:W-:-:S05]  /*386c0*/  IMAD.IADD R3, R13, 0x1, R14 ;  /* 0x000000010d037824 */ /* 0x000fca00078e020e */
[----:B------:R-:W-:-:S07]  /*386d0*/  MOV R13, R3 ;  /* 0x00000003000d7202 */ /* 0x000fce0000000f00 */
[----:B------:R-:W-:Y:S05]  /*386e0*/  WARPSYNC.COLLECTIVE R15, `(.L_x_3289) ;  /* 0x000000000f087348 */ /* 0x000fea0003c00000 */
[----:B------:R0:W1:Y:S02]  /*386f0*/  SHFL.UP P6, R14, R13, R12, R11 ;  /* 0x0400000c0d0e7389 */ /* 0x00006400000c000b */
[----:B01----:R-:W-:Y:S01]  /*38700*/  ENDCOLLECTIVE ;  /* 0x000000000000791b */ /* 0x003fe20003800000 */
.L_x_3289:
[----:B------:R-:W-:Y:S02]  /*38710*/  MOV R12, 0x8 ;  /* 0x00000008000c7802 */ /* 0x000fe40000000f00 */
[----:B------:R-:W-:-:S05]  /*38720*/  SEL R4, R14, RZ, P3 ;  /* 0x000000ff0e047207 */ /* 0x000fca0001800000 */
[----:B------:R-:W-:-:S04]  /*38730*/  IMAD.IADD R4, R3, 0x1, R4 ;  /* 0x0000000103047824 */ /* 0x000fc800078e0204 */
[----:B------:R-:W-:-:S07]  /*38740*/  IMAD.MOV.U32 R13, RZ, RZ, R4 ;  /* 0x000000ffff0d7224 */ /* 0x000fce00078e0004 */
[----:B------:R-:W-:Y:S05]  /*38750*/  WARPSYNC.COLLECTIVE R15, `(.L_x_3290) ;  /* 0x000000000f087348 */ /* 0x000fea0003c00000 */
[----:B------:R0:W1:Y:S02]  /*38760*/  SHFL.UP P6, R14, R13, R12, R11 ;  /* 0x0400000c0d0e7389 */ /* 0x00006400000c000b */
[----:B01----:R-:W-:Y:S01]  /*38770*/  ENDCOLLECTIVE ;  /* 0x000000000000791b */ /* 0x003fe20003800000 */
.L_x_3290:
[----:B------:R-:W-:Y:S01]  /*38780*/  IMAD.MOV.U32 R12, RZ, RZ, 0x10 ;  /* 0x00000010ff0c7424 */ /* 0x000fe200078e00ff */
[----:B------:R-:W-:-:S05]  /*38790*/  SEL R7, R14, RZ, P4 ;  /* 0x000000ff0e077207 */ /* 0x000fca0002000000 */
[----:B------:R-:W-:-:S04]  /*387a0*/  IMAD.IADD R7, R4, 0x1, R7 ;  /* 0x0000000104077824 */ /* 0x000fc800078e0207 */
[----:B------:R-:W-:-:S07]  /*387b0*/  IMAD.MOV.U32 R13, RZ, RZ, R7 ;  /* 0x000000ffff0d7224 */ /* 0x000fce00078e0007 */
[----:B------:R-:W-:Y:S05]  /*387c0*/  WARPSYNC.COLLECTIVE R15, `(.L_x_3291) ;  /* 0x000000000f087348 */ /* 0x000fea0003c00000 */
[----:B------:R0:W1:Y:S02]  /*387d0*/  SHFL.UP P6, R14, R13, R12, R11 ;  /* 0x0400000c0d0e7389 */ /* 0x00006400000c000b */
[----:B01----:R-:W-:Y:S01]  /*387e0*/  ENDCOLLECTIVE ;  /* 0x000000000000791b */ /* 0x003fe20003800000 */
.L_x_3291:
        /* <DEDUP_REMOVED lines=8> */
.L_x_3292:
[----:B------:R-:W-:Y:S05]  /*38870*/  BRA `(.L_x_3293) ;  /* 0xffffff8800747947 */ /* 0x000fea000383ffff */
.L_x_3028:
[----:B------:R-:W-:Y:S01]  /*38880*/  BSSY B0, `(.L_x_3294) ;  /* 0x0000006000007945 */ /* 0x000fe20003800000 */
[----:B------:R-:W-:Y:S02]  /*38890*/  PLOP3.LUT P6, PT, P6, PT, PT, 0x8, 0x0 ;  /* 0x000000000000781c */ /* 0x000fe400037ce170 */
[----:B------:R-:W-:-:S11]  /*388a0*/  MOV R15, 0xffffffff ;  /* 0xffffffff000f7802 */ /* 0x000fd60000000f00 */
[----:B0-----:R-:W-:Y:S05]  /*388b0*/  WARPSYNC.COLLECTIVE R15, `(.L_x_3295) ;  /* 0x000000000f087348 */ /* 0x001fea0003c00000 */
[----:B------:R-:W-:Y:S01]  /*388c0*/  VOTE.ANY R14, PT, P6 ;  /* 0x00000000000e7806 */ /* 0x000fe200030e0100 */
[----:B0-----:R-:W-:Y:S06]  /*388d0*/  ENDCOLLECTIVE ;  /* 0x000000000000791b */ /* 0x001fec0003800000 */
.L_x_3295:
[----:B------:R-:W-:Y:S05]  /*388e0*/  BSYNC B0 ;  /* 0x0000000000007941 */ /* 0x000fea0003800000 */
.L_x_3294:
[----:B------:R-:W-:Y:S01]  /*388f0*/  IMAD.MOV.U32 R3, RZ, RZ, R14 ;  /* 0x000000ffff037224 */ /* 0x000fe200078e000e */
[----:B------:R-:W-:Y:S01]  /*38900*/  MOV R11, 0x1f ;  /* 0x0000001f000b7802 */ /* 0x000fe20000000f00 */
[----:B------:R-:W-:Y:S02]  /*38910*/  IMAD.MOV.U32 R13, RZ, RZ, R17 ;  /* 0x000000ffff0d7224 */ /* 0x000fe400078e0011 */
[----:B------:R-:W0:Y:S01]  /*38920*/  POPC R7, R3 ;  /* 0x0000000300077309 */ /* 0x000e220000000000 */
[----:B------:R-:W-:Y:S02]  /*38930*/  IMAD.MOV.U32 R15, RZ, RZ, -0x1 ;  /* 0xffffffffff0f7424 */ /* 0x000fe400078e00ff */
[----:B0-----:R-:W-:Y:S02]  /*38940*/  IMAD.MOV.U32 R12, RZ, RZ, R7 ;  /* 0x000000ffff0c7224 */ /* 0x001fe400078e0007 */
[----:B------:R-:W-:-:S07]  /*38950*/  IMAD.IADD R19, R7, 0x1, R19 ;  /* 0x0000000107137824 */ /* 0x000fce00078e0213 */
[----:B------:R-:W-:Y:S05]  /*38960*/  WARPSYNC.COLLECTIVE R15, `(.L_x_3296) ;  /* 0x000000000f087348 */ /* 0x000fea0003c00000 */
[----:B------:R0:W1:Y:S02]  /*38970*/  SHFL.IDX P6, R14, R13, R12, R11 ;  /* 0x0000000c0d0e7389 */ /* 0x00006400000c000b */
[----:B01----:R-:W-:Y:S01]  /*38980*/  ENDCOLLECTIVE ;  /* 0x000000000000791b */ /* 0x003fe20003800000 */
.L_x_3296:
[----:B------:R-:W-:Y:S02]  /*38990*/  IMAD.MOV.U32 R13, RZ, RZ, R5 ;  /* 0x000000ffff0d7224 */ /* 0x000fe400078e0005 */
[----:B------:R-:W-:-:S07]  /*389a0*/  IMAD.MOV.U32 R17, RZ, RZ, R14 ;  /* 0x000000ffff117224 */ /* 0x000fce00078e000e */
[----:B------:R-:W-:Y:S05]  /*389b0*/  WARPSYNC.COLLECTIVE R15, `(.L_x_3297) ;  /* 0x000000000f087348 */ /* 0x000fea0003c00000 */
[----:B------:R0:W1:Y:S02]  /*389c0*/  SHFL.IDX P6, R14, R13, R12, R11 ;  /* 0x0000000c0d0e7389 */ /* 0x00006400000c000b */
[----:B01----:R-:W-:Y:S01]  /*389d0*/  ENDCOLLECTIVE ;  /* 0x000000000000791b */ /* 0x003fe20003800000 */
.L_x_3297:
[----:B------:R-:W-:Y:S01]  /*389e0*/  MOV R5, R14 ;  /* 0x0000000e00057202 */ /* 0x000fe20000000f00 */
[----:B------:R-:W-:Y:S06]  /*389f0*/  BRA `(.L_x_3298) ;  /* 0xffffff8800547947 */ /* 0x000fec000383ffff */
.L_x_3030:
[----:B------:R-:W-:Y:S01]  /*38a00*/  BSSY B0, `(.L_x_3299) ;  /* 0x0000007000007945 */ /* 0x000fe20003800000 */
[----:B------:R-:W-:Y:S01]  /*38a10*/  IMAD.MOV.U32 R13, RZ, RZ, R2 ;  /* 0x000000ffff0d7224 */ /* 0x000fe200078e0002 */
[----:B------:R-:W-:Y:S01]  /*38a20*/  MOV R15, 0xffffffff ;  /* 0xffffffff000f7802 */ /* 0x000fe20000000f00 */
[----:B------:R-:W-:-:S07]  /*38a30*/  IMAD.MOV.U32 R11, RZ, RZ, 0x1f ;  /* 0x0000001fff0b7424 */ /* 0x000fce00078e00ff */
[----:B0123--:R-:W-:Y:S05]  /*38a40*/  WARPSYNC.COLLECTIVE R15, `(.L_x_3300) ;  /* 0x000000000f087348 */ /* 0x00ffea0003c00000 */
[----:B------:R4:W0:Y:S02]  /*38a50*/  SHFL.IDX P6, R14, R13, R12, R11 ;  /* 0x0000000c0d0e7389 */ /* 0x00082400000c000b */
[----:B01234-:R-:W-:Y:S01]  /*38a60*/  ENDCOLLECTIVE ;  /* 0x000000000000791b */ /* 0x01ffe20003800000 */
.L_x_3300:
[----:B------:R-:W-:Y:S05]  /*38a70*/  BSYNC B0 ;  /* 0x0000000000007941 */ /* 0x000fea0003800000 */
.L_x_3299:
[----:B------:R-:W-:Y:S01]  /*38a80*/  IMAD.MOV.U32 R16, RZ, RZ, R14 ;  /* 0x000000ffff107224 */ /* 0x000fe200078e000e */
[----:B------:R-:W-:Y:S06]  /*38a90*/  BRA `(.L_x_3029) ;  /* 0xffffff8800447947 */ /* 0x000fec000383ffff */
.L_x_3036:
[----:B0-----:R0:W1:Y:S02]  /*38aa0*/  SYNCS.PHASECHK.TRANS64.TRYWAIT P0, [R5+URZ+0x29820], R0 ;  /* 0x02982000050075a7 */ /* 0x001064000800017f */
[----:B-1----:R-:W-:Y:S05]  /*38ab0*/  @!P0 NANOSLEEP.SYNCS 0x989680 ;  /* 0x009896800000895d */ /* 0x002fea0003900000 */
[----:B------:R-:W1:Y:S02]  /*38ac0*/  @!P0 SYNCS.PHASECHK.TRANS64 P0, [R5+URZ+0x29820], R0 ;  /* 0x02982000050085a7 */ /* 0x000e64000800007f */
[----:B-1----:R-:W-:Y:S05]  /*38ad0*/  @!P0 BRA `(.L_x_3036) ;  /* 0xfffffffc00f08947 */ /* 0x002fea000383ffff */
[----:B------:R-:W-:Y:S05]  /*38ae0*/  BRA `(.L_x_3301) ;  /* 0xffffff9000a47947 */ /* 0x000fea000383ffff */
.L_x_3037:
        /* <DEDUP_REMOVED lines=11> */
.L_x_3303:
[----:B------:R-:W-:Y:S05]  /*38ba0*/  BSYNC B0 ;  /* 0x0000000000007941 */ /* 0x000fea0003800000 */
.L_x_3302:
[----:B------:R-:W-:Y:S05]  /*38bb0*/  BRA `(.L_x_3304) ;  /* 0xffffff90008c7947 */ /* 0x000fea000383ffff */
.L_x_3038:
[----:B------:R-:W-:Y:S01]  /*38bc0*/  BSSY B0, `(.L_x_3305) ;  /* 0x0000006000007945 */ /* 0x000fe20003800000 */
[----:B------:R-:W-:-:S07]  /*38bd0*/  IMAD.MOV.U32 R15, RZ, RZ, -0x1 ;  /* 0xffffffffff0f7424 */ /* 0x000fce00078e00ff */
[----:B0-----:R-:W-:Y:S05]  /*38be0*/  WARPSYNC.COLLECTIVE R15, `(.L_x_3306) ;  /* 0x000000000f0c7348 */ /* 0x001fea0003c00000 */
[----:B------:R-:W-:Y:S02]  /*38bf0*/  ELECT P6, UR62, PT ;  /* 0x00000000003e782f */ /* 0x000fe400038c0000 */
[----:B------:R-:W-:Y:S01]  /*38c00*/  MOV R14, UR62 ;  /* 0x0000003e000e7c02 */ /* 0x000fe20008000f00 */
[----:B0-----:R-:W-:Y:S10]  /*38c10*/  ENDCOLLECTIVE ;  /* 0x000000000000791b */ /* 0x001ff40003800000 */
.L_x_3306:
[----:B------:R-:W-:Y:S05]  /*38c20*/  BSYNC B0 ;  /* 0x0000000000007941 */ /* 0x000fea0003800000 */
.L_x_3305:
[----:B------:R-:W-:Y:S05]  /*38c30*/  BRA `(.L_x_3307) ;  /* 0xffffff9000807947 */ /* 0x000fea000383ffff */
.L_x_3040:
[----:B0-----:R0:W1:Y:S02]  /*38c40*/  SYNCS.PHASECHK.TRANS64.TRYWAIT P1, [R3+URZ+0x29840], R2 ;  /* 0x02984002030075a7 */ /* 0x001064000802017f */
[----:B-1----:R-:W-:Y:S05]  /*38c50*/  @!P1 NANOSLEEP.SYNCS 0x989680 ;  /* 0x009896800000995d */ /* 0x002fea0003900000 */
[----:B------:R-:W1:Y:S02]  /*38c60*/  @!P1 SYNCS.PHASECHK.TRANS64 P1, [R3+URZ+0x29840], R2 ;  /* 0x02984002030095a7 */ /* 0x000e64000802007f */
[----:B-1----:R-:W-:Y:S05]  /*38c70*/  @!P1 BRA `(.L_x_3040) ;  /* 0xfffffffc00f09947 */ /* 0x002fea000383ffff */
[----:B------:R-:W-:Y:S05]  /*38c80*/  BRA `(.L_x_3308) ;  /* 0xffffff9000a07947 */ /* 0x000fea000383ffff */
.L_x_3042:
[----:B-1----:R1:W2:Y:S02]  /*38c90*/  SYNCS.PHASECHK.TRANS64.TRYWAIT P1, [R5+URZ+0x29840], R0 ;  /* 0x02984000050075a7 */ /* 0x0022a4000802017f */
[----:B--2---:R-:W-:Y:S05]  /*38ca0*/  @!P1 NANOSLEEP.SYNCS 0x989680 ;  /* 0x009896800000995d */ /* 0x004fea0003900000 */
[----:B------:R-:W2:Y:S02]  /*38cb0*/  @!P1 SYNCS.PHASECHK.TRANS64 P1, [R5+URZ+0x29840], R0 ;  /* 0x02984000050095a7 */ /* 0x000ea4000802007f */
[----:B--2---:R-:W-:Y:S05]  /*38cc0*/  @!P1 BRA `(.L_x_3042) ;  /* 0xfffffffc00f09947 */ /* 0x004fea000383ffff */
[----:B------:R-:W-:Y:S05]  /*38cd0*/  BRA `(.L_x_3309) ;  /* 0xffffff9000ac7947 */ /* 0x000fea000383ffff */
.L_x_3044:
[----:B--2---:R2:W3:Y:S02]  /*38ce0*/  SYNCS.PHASECHK.TRANS64.TRYWAIT P1, [R3+URZ+0x29860], R2 ;  /* 0x02986002030075a7 */ /* 0x0044e4000802017f */
[----:B---3--:R-:W-:Y:S05]  /*38cf0*/  @!P1 NANOSLEEP.SYNCS 0x989680 ;  /* 0x009896800000995d */ /* 0x008fea0003900000 */
[----:B------:R-:W3:Y:S02]  /*38d00*/  @!P1 SYNCS.PHASECHK.TRANS64 P1, [R3+URZ+0x29860], R2 ;  /* 0x02986002030095a7 */ /* 0x000ee4000802007f */
[----:B---3--:R-:W-:Y:S05]  /*38d10*/  @!P1 BRA `(.L_x_3044) ;  /* 0xfffffffc00f09947 */ /* 0x008fea000383ffff */
[----:B------:R-:W-:Y:S05]  /*38d20*/  BRA `(.L_x_3310) ;  /* 0xffffff9000a87947 */ /* 0x000fea000383ffff */
.L_x_3046:
[----:B---3--:R3:W4:Y:S02]  /*38d30*/  SYNCS.PHASECHK.TRANS64.TRYWAIT P1, [R5+URZ+0x29860], R0 ;  /* 0x02986000050075a7 */ /* 0x008724000802017f */
[----:B----4-:R-:W-:Y:S05]  /*38d40*/  @!P1 NANOSLEEP.SYNCS 0x989680 ;  /* 0x009896800000995d */ /* 0x010fea0003900000 */
[----:B------:R-:W4:Y:S02]  /*38d50*/  @!P1 SYNCS.PHASECHK.TRANS64 P1, [R5+URZ+0x29860], R0 ;  /* 0x02986000050095a7 */ /* 0x000f24000802007f */
[----:B----4-:R-:W-:Y:S05]  /*38d60*/  @!P1 BRA `(.L_x_3046) ;  /* 0xfffffffc00f09947 */ /* 0x010fea000383ffff */
[----:B------:R-:W-:Y:S05]  /*38d70*/  BRA `(.L_x_3311) ;  /* 0xffffff9000a47947 */ /* 0x000fea000383ffff */
.L_x_3048:
[----:B----4-:R4:W0:Y:S02]  /*38d80*/  SYNCS.PHASECHK.TRANS64.TRYWAIT P1, [R3+URZ+0x29880], R2 ;  /* 0x02988002030075a7 */ /* 0x010824000802017f */
[----:B0-----:R-:W-:Y:S05]  /*38d90*/  @!P1 NANOSLEEP.SYNCS 0x989680 ;  /* 0x009896800000995d */ /* 0x001fea0003900000 */
[----:B------:R-:W0:Y:S02]  /*38da0*/  @!P1 SYNCS.PHASECHK.TRANS64 P1, [R3+URZ+0x29880], R2 ;  /* 0x02988002030095a7 */ /* 0x000e24000802007f */
[----:B0-----:R-:W-:Y:S05]  /*38db0*/  @!P1 BRA `(.L_x_3048) ;  /* 0xfffffffc00f09947 */ /* 0x001fea000383ffff */
[----:B------:R-:W-:Y:S05]  /*38dc0*/  BRA `(.L_x_3312) ;  /* 0xffffff9000a07947 */ /* 0x000fea000383ffff */
.L_x_3313:
        /* <DEDUP_REMOVED lines=11> */
.L_x_3322:


//--------------------- .nv.global.init           --------------------------
	.section	.nv.global.init,"aw",@progbits
	.align	4
.nv.global.init:
	.type		_ZZN5flash28permute_output_fp8_VcolmajorIN4cute6TensorINS1_11ArrayEngineIfLm64EEENS1_6LayoutINS1_5tupleIJNS6_IJNS1_1CILi2EEES8_NS7_ILi16EEEEEENS7_ILi1EEESB_EEENS6_IJNS6_IJSB_S8_NS7_ILi4EEEEEENS7_ILi0EEESF_EEEEEEEEEvRT_E9upper_map,@object
	.size		_ZZN5flash28permute_output_fp8_VcolmajorIN4cute6TensorINS1_11ArrayEngineIfLm64EEENS1_6LayoutINS1_5tupleIJNS6_IJNS1_1CILi2EEES8_NS7_ILi16EEEEEENS7_ILi1EEESB_EEENS6_IJNS6_IJSB_S8_NS7_ILi4EEEEEENS7_ILi0EEESF_EEEEEEEEEvRT_E9upper_map,($str$23 - _ZZN5flash28permute_output_fp8_VcolmajorIN4cute6TensorINS1_11ArrayEngineIfLm64EEENS1_6LayoutINS1_5tupleIJNS6_IJNS1_1CILi2EEES8_NS7_ILi16EEEEEENS7_ILi1EEESB_EEENS6_IJNS6_IJSB_S8_NS7_ILi4EEEEEENS7_ILi0EEESF_EEEEEEEEEvRT_E9upper_map)
_ZZN5flash28permute_output_fp8_VcolmajorIN4cute6TensorINS1_11ArrayEngineIfLm64EEENS1_6LayoutINS1_5tupleIJNS6_IJNS1_1CILi2EEES8_NS7_ILi16EEEEEENS7_ILi1EEESB_EEENS6_IJNS6_IJSB_S8_NS7_ILi4EEEEEENS7_ILi0EEESF_EEEEEEEEEvRT_E9upper_map:
        /*0000*/ 	.byte	0x00, 0x00, 0x00, 0x00, 0x02, 0x00, 0x00, 0x00, 0x03, 0x00, 0x00, 0x00, 0x01, 0x00, 0x00, 0x00
	.type		$str$23,@object
	.size		$str$23,($str$24 - $str$23)
$str$23:
        /*0010*/ 	.byte	0x28, 0x61, 0x64, 0x64, 0x72, 0x65, 0x73, 0x73, 0x20, 0x26, 0x20, 0x6d, 0x61, 0x73, 0x6b, 0x29
        /*0020*/ 	.byte	0x20, 0x3d, 0x3d, 0x20, 0x30, 0x00
	.type		$str$24,@object
	.size		$str$24,(__unnamed_7 - $str$24)
$str$24:
        /*0026*/ 	.byte	0x2f, 0x74, 0x6d, 0x70, 0x2f, 0x6f, 0x73, 0x73, 0x5f, 0x6b, 0x65, 0x72, 0x6e, 0x65, 0x6c, 0x73
        /*0036*/ 	.byte	0x5f, 0x73, 0x72, 0x63, 0x2f, 0x66, 0x6c, 0x61, 0x73, 0x68, 0x5f, 0x61, 0x74, 0x74, 0x65, 0x6e
        /*0046*/ 	.byte	0x74, 0x69, 0x6f, 0x6e, 0x2f, 0x63, 0x73, 0x72, 0x63, 0x2f, 0x63, 0x75, 0x74, 0x6c, 0x61, 0x73
        /*0056*/ 	.byte	0x73, 0x2f, 0x69, 0x6e, 0x63, 0x6c, 0x75, 0x64, 0x65, 0x2f, 0x63, 0x75, 0x74, 0x65, 0x2f, 0x70
        /*0066*/ 	.byte	0x6f, 0x69, 0x6e, 0x74, 0x65, 0x72, 0x5f, 0x66, 0x6c, 0x61, 0x67, 0x67, 0x65, 0x64, 0x2e, 0x68
        /*0076*/ 	.byte	0x70, 0x70, 0x00
	.type		__unnamed_7,@object
	.size		__unnamed_7,(__unnamed_12 - __unnamed_7)
__unnamed_7:
        /* <DEDUP_REMOVED lines=24> */
        /*01f9*/ 	.byte	0x3e, 0x3e, 0x20, 0x26, 0x5d, 0x00
	.type		__unnamed_12,@object
	.size		__unnamed_12,(__unnamed_5 - __unnamed_12)
__unnamed_12:
        /* <DEDUP_REMOVED lines=25> */
	.type		__unnamed_5,@object
	.size		__unnamed_5,(__unnamed_10 - __unnamed_5)
__unnamed_5:
        /* <DEDUP_REMOVED lines=25> */
	.type		__unnamed_10,@object
	.size		__unnamed_10,(__unnamed_3 - __unnamed_10)
__unnamed_10:
        /* <DEDUP_REMOVED lines=29> */
        /*06db*/ 	.byte	0x5d, 0x00
	.type		__unnamed_3,@object
	.size		__unnamed_3,(__unnamed_9 - __unnamed_3)
__unnamed_3:
        /* <DEDUP_REMOVED lines=30> */
	.type		__unnamed_9,@object
	.size		__unnamed_9,(__unnamed_2 - __unnamed_9)
__unnamed_9:
        /* <DEDUP_REMOVED lines=30> */
	.type		__unnamed_2,@object
	.size		__unnamed_2,(__unnamed_11 - __unnamed_2)
__unnamed_2:
        /* <DEDUP_REMOVED lines=30> */
	.type		__unnamed_11,@object
	.size		__unnamed_11,(__unnamed_4 - __unnamed_11)
__unnamed_11:
        /* <DEDUP_REMOVED lines=30> */
	.type		__unnamed_4,@object
	.size		__unnamed_4,(__unnamed_6 - __unnamed_4)
__unnamed_4:
        /* <DEDUP_REMOVED lines=30> */
	.type		__unnamed_6,@object
	.size		__unnamed_6,(__unnamed_8 - __unnamed_6)
__unnamed_6:
        /* <DEDUP_REMOVED lines=29> */
        /*11c7*/ 	.byte	0x3e, 0x5d, 0x00
	.type		__unnamed_8,@object
	.size		__unnamed_8,(__unnamed_1 - __unnamed_8)
__unnamed_8:
        /* <DEDUP_REMOVED lines=30> */
	.type		__unnamed_1,@object
	.size		__unnamed_1,(.L_0 - __unnamed_1)
__unnamed_1:
        /* <DEDUP_REMOVED lines=29> */
        /*156e*/ 	.byte	0x3e, 0x20, 0x26, 0x5d, 0x00
.L_0:


//--------------------- .nv.shared._ZN7cutlass13device_kernelIN5flash11enable_sm90INS1_16FlashAttnFwdSm90INS1_25CollectiveMainloopFwdSm90ILi2EN4cute5tupleIJNS5_1CILi1EEES8_S8_EEENS6_IJNS7_ILi128EEENS7_ILi160EEENS7_ILi192EEEEEELi128ENS_12float_e4m3_tEfNS_4arch4Sm90ELb0ELb0ELb1ELb0ELb1ELb0ELb0ELb1ELb1ELb1ELb1ELb0EEENS1_21CollectiveEpilogueFwdINS6_IJSA_SA_SB_EEES9_NS_10bfloat16_tESG_Li256ELb0ELb1ELb1ELb1EEENS1_19SingleTileSchedulerILb0ELb1ELb1ELi128EEEEEEEEEvNT_6ParamsE --------------------------
	.section	.nv.shared._ZN7cutlass13device_kernelIN5flash11enable_sm90INS1_16FlashAttnFwdSm90INS1_25CollectiveMainloopFwdSm90ILi2EN4cute5tupleIJNS5_1CILi1EEES8_S8_EEENS6_IJNS7_ILi128EEENS7_ILi160EEENS7_ILi192EEEEEELi128ENS_12float_e4m3_tEfNS_4arch4Sm90ELb0ELb0ELb1ELb0ELb1ELb0ELb0ELb1ELb1ELb1ELb1ELb0EEENS1_21CollectiveEpilogueFwdINS6_IJSA_SA_SB_EEES9_NS_10bfloat16_tESG_Li256ELb0ELb1ELb1ELb1EEENS1_19SingleTileSchedulerILb0ELb1ELb1ELi128EEEEEEEEEvNT_6ParamsE,"aw",@nobits
	.sectionflags	@""
	.align	16
	.zero		1024


//--------------------- .nv.shared.reserved.0     --------------------------
	.section	.nv.shared.reserved.0,"aw",@nobits
	.weak		__nv_reservedSMEM_offset_0_alias
	.size		__nv_reservedSMEM_offset_0_alias, 0, 0
	.other		__nv_reservedSMEM_offset_0_alias,@"STO_CUDA_RESERVED_SHARED STV_DEFAULT"
__nv_reservedSMEM_offset_0_alias:
	.zero		0


//--------------------- .nv.global                --------------------------
	.section	.nv.global,"aw",@nobits
.nv.global:
	.type		_ZN90_INTERNAL_052ab99f_54_flash_fwd_hdim192_128_e4m3_paged_split_softcap_sm90_cu_ef95aea4_36094cute1_E,@object
	.size		_ZN90_INTERNAL_052ab99f_54_flash_fwd_hdim192_128_e4m3_paged_split_softcap_sm90_cu_ef95aea4_36094cute1_E,(_ZN90_INTERNAL_052ab99f_54_flash_fwd_hdim192_128_e4m3_paged_split_softcap_sm90_cu_ef95aea4_36094cuda3std3__45__cpo6cbeginE - _ZN90_INTERNAL_052ab99f_54_flash_fwd_hdim192_128_e4m3_paged_split_softcap_sm90_cu_ef95aea4_36094cute1_E)
_ZN90_INTERNAL_052ab99f_54_flash_fwd_hdim192_128_e4m3_paged_split_softcap_sm90_cu_ef95aea4_36094cute1_E:
	.zero		1
	.type		_ZN90_INTERNAL_052ab99f_54_flash_fwd_hdim192_128_e4m3_paged_split_softcap_sm90_cu_ef95aea4_36094cuda3std3__45__cpo6cbeginE,@object
	.size		_ZN90_INTERNAL_052ab99f_54_flash_fwd_hdim192_128_e4m3_paged_split_softcap_sm90_cu_ef95aea4_36094cuda3std3__45__cpo6cbeginE,(_ZN90_INTERNAL_052ab99f_54_flash_fwd_hdim192_128_e4m3_paged_split_softcap_sm90_cu_ef95aea4_36094cuda3std3__48in_placeE - _ZN90_INTERNAL_052ab99f_54_flash_fwd_hdim192_128_e4m3_paged_split_softcap_sm90_cu_ef95aea4_36094cuda3std3__45__cpo6cbeginE)
_ZN90_INTERNAL_052ab99f_54_flash_fwd_hdim192_128_e4m3_paged_split_softcap_sm90_cu_ef95aea4_36094cuda3std3__45__cpo6cbeginE:
	.zero		1
	.type		_ZN90_INTERNAL_052ab99f_54_flash_fwd_hdim192_128_e4m3_paged_split_softcap_sm90_cu_ef95aea4_36094cuda3std3__48in_placeE,@object
	.size		_ZN90_INTERNAL_052ab99f_54_flash_fwd_hdim192_128_e4m3_paged_split_softcap_sm90_cu_ef95aea4_36094cuda3std3__48in_placeE,(_ZN90_INTERNAL_052ab99f_54_flash_fwd_hdim192_128_e4m3_paged_split_softcap_sm90_cu_ef95aea4_36094cuda3std6ranges3__45__cpo9iter_moveE - _ZN90_INTERNAL_052ab99f_54_flash_fwd_hdim192_128_e4m3_paged_split_softcap_sm90_cu_ef95aea4_36094cuda3std3__48in_placeE)
_ZN90_INTERNAL_052ab99f_54_flash_fwd_hdim192_128_e4m3_paged_split_softcap_sm90_cu_ef95aea4_36094cuda3std3__48in_placeE:
	.zero		1
	.type		_ZN90_INTERNAL_052ab99f_54_flash_fwd_hdim192_128_e4m3_paged_split_softcap_sm90_cu_ef95aea4_36094cuda3std6ranges3__45__cpo9iter_moveE,@object
	.size		_ZN90_INTERNAL_052ab99f_54_flash_fwd_hdim192_128_e4m3_paged_split_softcap_sm90_cu_ef95aea4_36094cuda3std6ranges3__45__cpo9iter_moveE,(_ZN90_INTERNAL_052ab99f_54_flash_fwd_hdim192_128_e4m3_paged_split_softcap_sm90_cu_ef95aea4_36094cuda3std3__45__cpo5beginE - _ZN90_INTERNAL_052ab99f_54_flash_fwd_hdim192_128_e4m3_paged_split_softcap_sm90_cu_ef95aea4_36094cuda3std6ranges3__45__cpo9iter_moveE)
_ZN90_INTERNAL_052ab99f_54_flash_fwd_hdim192_128_e4m3_paged_split_softcap_sm90_cu_ef95aea4_36094cuda3std6ranges3__45__cpo9iter_moveE:
	.zero		1
	.type		_ZN90_INTERNAL_052ab99f_54_flash_fwd_hdim192_128_e4m3_paged_split_softcap_sm90_cu_ef95aea4_36094cuda3std3__45__cpo5beginE,@object
	.size		_ZN90_INTERNAL_052ab99f_54_flash_fwd_hdim192_128_e4m3_paged_split_softcap_sm90_cu_ef95aea4_36094cuda3std3__45__cpo5beginE,(_ZN90_INTERNAL_052ab99f_54_flash_fwd_hdim192_128_e4m3_paged_split_softcap_sm90_cu_ef95aea4_36094cuda3std3__492_GLOBAL__N__052ab99f_54_flash_fwd_hdim192_128_e4m3_paged_split_softcap_sm90_cu_ef95aea4_36096ignoreE - _ZN90_INTERNAL_052ab99f_54_flash_fwd_hdim192_128_e4m3_paged_split_softcap_sm90_cu_ef95aea4_36094cuda3std3__45__cpo5beginE)
_ZN90_INTERNAL_052ab99f_54_flash_fwd_hdim192_128_e4m3_paged_split_softcap_sm90_cu_ef95aea4_36094cuda3std3__45__cpo5beginE:
	.zero		1
	.type		_ZN90_INTERNAL_052ab99f_54_flash_fwd_hdim192_128_e4m3_paged_split_softcap_sm90_cu_ef95aea4_36094cuda3std3__492_GLOBAL__N__052ab99f_54_flash_fwd_hdim192_128_e4m3_paged_split_softcap_sm90_cu_ef95aea4_36096ignoreE,@object
	.size		_ZN90_INTERNAL_052ab99f_54_flash_fwd_hdim192_128_e4m3_paged_split_softcap_sm90_cu_ef95aea4_36094cuda3std3__492_GLOBAL__N__052ab99f_54_flash_fwd_hdim192_128_e4m3_paged_split_softcap_sm90_cu_ef95aea4_36096ignoreE,(_ZN90_INTERNAL_052ab99f_54_flash_fwd_hdim192_128_e4m3_paged_split_softcap_sm90_cu_ef95aea4_36094cute7productE - _ZN90_INTERNAL_052ab99f_54_flash_fwd_hdim192_128_e4m3_paged_split_softcap_sm90_cu_ef95aea4_36094cuda3std3__492_GLOBAL__N__052ab99f_54_flash_fwd_hdim192_128_e4m3_paged_split_softcap_sm90_cu_ef95aea4_36096ignoreE)
_ZN90_INTERNAL_052ab99f_54_flash_fwd_hdim192_128_e4m3_paged_split_softcap_sm90_cu_ef95aea4_36094cuda3std3__492_GLOBAL__N__052ab99f_54_flash_fwd_hdim192_128_e4m3_paged_split_softcap_sm90_cu_ef95aea4_36096ignoreE:
	.zero		1
	.type		_ZN90_INTERNAL_052ab99f_54_flash_fwd_hdim192_128_e4m3_paged_split_softcap_sm90_cu_ef95aea4_36094cute7productE,@object
	.size		_ZN90_INTERNAL_052ab99f_54_flash_fwd_hdim192_128_e4m3_paged_split_softcap_sm90_cu_ef95aea4_36094cute7productE,(_ZN90_INTERNAL_052ab99f_54_flash_fwd_hdim192_128_e4m3_paged_split_softcap_sm90_cu_ef95aea4_36094cuda3std3__45__cpo3endE - _ZN90_INTERNAL_052ab99f_54_flash_fwd_hdim192_128_e4m3_paged_split_softcap_sm90_cu_ef95aea4_36094cute7productE)
_ZN90_INTERNAL_052ab99f_54_flash_fwd_hdim192_128_e4m3_paged_split_softcap_sm90_cu_ef95aea4_36094cute7productE:
	.zero		1
	.type		_ZN90_INTERNAL_052ab99f_54_flash_fwd_hdim192_128_e4m3_paged_split_softcap_sm90_cu_ef95aea4_36094cuda3std3__45__cpo3endE,@object
	.size		_ZN90_INTERNAL_052ab99f_54_flash_fwd_hdim192_128_e4m3_paged_split_softcap_sm90_cu_ef95aea4_36094cuda3std3__45__cpo3endE,(_ZN90_INTERNAL_052ab99f_54_flash_fwd_hdim192_128_e4m3_paged_split_softcap_sm90_cu_ef95aea4_36094cuda3std3__419piecewise_constructE - _ZN90_INTERNAL_052ab99f_54_flash_fwd_hdim192_128_e4m3_paged_split_softcap_sm90_cu_ef95aea4_36094cuda3std3__45__cpo3endE)
_ZN90_INTERNAL_052ab99f_54_flash_fwd_hdim192_128_e4m3_paged_split_softcap_sm90_cu_ef95aea4_36094cuda3std3__45__cpo3endE:
	.zero		1
	.type		_ZN90_INTERNAL_052ab99f_54_flash_fwd_hdim192_128_e4m3_paged_split_softcap_sm90_cu_ef95aea4_36094cuda3std3__419piecewise_constructE,@object
	.size		_ZN90_INTERNAL_052ab99f_54_flash_fwd_hdim192_128_e4m3_paged_split_softcap_sm90_cu_ef95aea4_36094cuda3std3__419piecewise_constructE,(_ZN90_INTERNAL_052ab99f_54_flash_fwd_hdim192_128_e4m3_paged_split_softcap_sm90_cu_ef95aea4_36094cuda3std3__45__cpo4cendE - _ZN90_INTERNAL_052ab99f_54_flash_fwd_hdim192_128_e4m3_paged_split_softcap_sm90_cu_ef95aea4_36094cuda3std3__419piecewise_constructE)
_ZN90_INTERNAL_052ab99f_54_flash_fwd_hdim192_128_e4m3_paged_split_softcap_sm90_cu_ef95aea4_36094cuda3std3__419piecewise_constructE:
	.zero		1
	.type		_ZN90_INTERNAL_052ab99f_54_flash_fwd_hdim192_128_e4m3_paged_split_softcap_sm90_cu_ef95aea4_36094cuda3std3__45__cpo4cendE,@object
	.size		_ZN90_INTERNAL_052ab99f_54_flash_fwd_hdim192_128_e4m3_paged_split_softcap_sm90_cu_ef95aea4_36094cuda3std3__45__cpo4cendE,(_ZN90_INTERNAL_052ab99f_54_flash_fwd_hdim192_128_e4m3_paged_split_softcap_sm90_cu_ef95aea4_36094cuda3std6ranges3__45__cpo4swapE - _ZN90_INTERNAL_052ab99f_54_flash_fwd_hdim192_128_e4m3_paged_split_softcap_sm90_cu_ef95aea4_36094cuda3std3__45__cpo4cendE)
_ZN90_INTERNAL_052ab99f_54_flash_fwd_hdim192_128_e4m3_paged_split_softcap_sm90_cu_ef95aea4_36094cuda3std3__45__cpo4cendE:
	.zero		1
	.type		_ZN90_INTERNAL_052ab99f_54_flash_fwd_hdim192_128_e4m3_paged_split_softcap_sm90_cu_ef95aea4_36094cuda3std6ranges3__45__cpo4swapE,@object
	.size		_ZN90_INTERNAL_052ab99f_54_flash_fwd_hdim192_128_e4m3_paged_split_softcap_sm90_cu_ef95aea4_36094cuda3std6ranges3__45__cpo4swapE,(.L_20 - _ZN90_INTERNAL_052ab99f_54_flash_fwd_hdim192_128_e4m3_paged_split_softcap_sm90_cu_ef95aea4_36094cuda3std6ranges3__45__cpo4swapE)
_ZN90_INTERNAL_052ab99f_54_flash_fwd_hdim192_128_e4m3_paged_split_softcap_sm90_cu_ef95aea4_36094cuda3std6ranges3__45__cpo4swapE:
	.zero		1
.L_20:


//--------------------- .nv.shared._ZN7cutlass13device_kernelIN5flash11enable_sm90INS1_16FlashAttnFwdSm90INS1_25CollectiveMainloopFwdSm90ILi2EN4cute5tupleIJNS5_1CILi1EEES8_S8_EEENS6_IJNS7_ILi128EEENS7_ILi160EEENS7_ILi192EEEEEELi128ENS_12float_e4m3_tEfNS_4arch4Sm90ELb0ELb0ELb1ELb1ELb1ELb0ELb0ELb1ELb1ELb1ELb1ELb0EEENS1_21CollectiveEpilogueFwdINS6_IJSA_SA_SB_EEES9_NS_10bfloat16_tESG_Li256ELb1ELb1ELb1ELb1EEENS1_36VarlenDynamicPersistentTileSchedulerILi128ELi160ELi256ELi128ELb1ELb1ELb1ELb0ELb1ELb1EEEEEEEEEvNT_6ParamsE --------------------------
	.section	.nv.shared._ZN7cutlass13device_kernelIN5flash11enable_sm90INS1_16FlashAttnFwdSm90INS1_25CollectiveMainloopFwdSm90ILi2EN4cute5tupleIJNS5_1CILi1EEES8_S8_EEENS6_IJNS7_ILi128EEENS7_ILi160EEENS7_ILi192EEEEEELi128ENS_12float_e4m3_tEfNS_4arch4Sm90ELb0ELb0ELb1ELb1ELb1ELb0ELb0ELb1ELb1ELb1ELb1ELb0EEENS1_21CollectiveEpilogueFwdINS6_IJSA_SA_SB_EEES9_NS_10bfloat16_tESG_Li256ELb1ELb1ELb1ELb1EEENS1_36VarlenDynamicPersistentTileSchedulerILi128ELi160ELi256ELi128ELb1ELb1ELb1ELb0ELb1ELb1EEEEEEEEEvNT_6ParamsE,"aw",@nobits
	.sectionflags	@""
	.align	16
	.zero		1024


//--------------------- .nv.shared._ZN7cutlass13device_kernelIN5flash11enable_sm90INS1_16FlashAttnFwdSm90INS1_25CollectiveMainloopFwdSm90ILi2EN4cute5tupleIJNS5_1CILi1EEES8_S8_EEENS6_IJNS7_ILi128EEENS7_ILi160EEENS7_ILi192EEEEEELi128ENS_12float_e4m3_tEfNS_4arch4Sm90ELb0ELb0ELb1ELb1ELb1ELb1ELb0ELb1ELb1ELb1ELb1ELb0EEENS1_21CollectiveEpilogueFwdINS6_IJSA_SA_SB_EEES9_NS_10bfloat16_tESG_Li256ELb1ELb1ELb1ELb1EEENS1_36VarlenDynamicPersistentTileSchedulerILi128ELi160ELi256ELi128ELb1ELb1ELb1ELb0ELb1ELb1EEEEEEEEEvNT_6ParamsE --------------------------
	.section	.nv.shared._ZN7cutlass13device_kernelIN5flash11enable_sm90INS1_16FlashAttnFwdSm90INS1_25CollectiveMainloopFwdSm90ILi2EN4cute5tupleIJNS5_1CILi1EEES8_S8_EEENS6_IJNS7_ILi128EEENS7_ILi160EEENS7_ILi192EEEEEELi128ENS_12float_e4m3_tEfNS_4arch4Sm90ELb0ELb0ELb1ELb1ELb1ELb1ELb0ELb1ELb1ELb1ELb1ELb0EEENS1_21CollectiveEpilogueFwdINS6_IJSA_SA_SB_EEES9_NS_10bfloat16_tESG_Li256ELb1ELb1ELb1ELb1EEENS1_36VarlenDynamicPersistentTileSchedulerILi128ELi160ELi256ELi128ELb1ELb1ELb1ELb0ELb1ELb1EEEEEEEEEvNT_6ParamsE,"aw",@nobits
	.sectionflags	@""
	.align	16
	.zero		1024


//--------------------- .nv.shared._ZN7cutlass13device_kernelIN5flash11enable_sm90INS1_16FlashAttnFwdSm90INS1_25CollectiveMainloopFwdSm90ILi2EN4cute5tupleIJNS5_1CILi1EEES8_S8_EEENS6_IJNS7_ILi128EEESA_NS7_ILi192EEEEEELi128ENS_12float_e4m3_tEfNS_4arch4Sm90ELb0ELb1ELb1ELb0ELb1ELb0ELb0ELb1ELb1ELb1ELb1ELb0EEENS1_21CollectiveEpilogueFwdINS6_IJSA_SA_SA_EEES9_NS_10bfloat16_tESF_Li256ELb0ELb1ELb1ELb1EEENS1_19SingleTileSchedulerILb0ELb1ELb1ELi128EEEEEEEEEvNT_6ParamsE --------------------------
	.section	.nv.shared._ZN7cutlass13device_kernelIN5flash11enable_sm90INS1_16FlashAttnFwdSm90INS1_25CollectiveMainloopFwdSm90ILi2EN4cute5tupleIJNS5_1CILi1EEES8_S8_EEENS6_IJNS7_ILi128EEESA_NS7_ILi192EEEEEELi128ENS_12float_e4m3_tEfNS_4arch4Sm90ELb0ELb1ELb1ELb0ELb1ELb0ELb0ELb1ELb1ELb1ELb1ELb0EEENS1_21CollectiveEpilogueFwdINS6_IJSA_SA_SA_EEES9_NS_10bfloat16_tESF_Li256ELb0ELb1ELb1ELb1EEENS1_19SingleTileSchedulerILb0ELb1ELb1ELi128EEEEEEEEEvNT_6ParamsE,"aw",@nobits
	.sectionflags	@""
	.align	16
	.zero		1024


//--------------------- .nv.shared._ZN7cutlass13device_kernelIN5flash11enable_sm90INS1_16FlashAttnFwdSm90INS1_25CollectiveMainloopFwdSm90ILi2EN4cute5tupleIJNS5_1CILi1EEES8_S8_EEENS6_IJNS7_ILi128EEESA_NS7_ILi192EEEEEELi128ENS_12float_e4m3_tEfNS_4arch4Sm90ELb0ELb1ELb1ELb1ELb1ELb0ELb0ELb1ELb1ELb1ELb1ELb0EEENS1_21CollectiveEpilogueFwdINS6_IJSA_SA_SA_EEES9_NS_10bfloat16_tESF_Li256ELb1ELb1ELb1ELb1EEENS1_36VarlenDynamicPersistentTileSchedulerILi128ELi128ELi256ELi128ELb1ELb1ELb1ELb1ELb0ELb1EEEEEEEEEvNT_6ParamsE --------------------------
	.section	.nv.shared._ZN7cutlass13device_kernelIN5flash11enable_sm90INS1_16FlashAttnFwdSm90INS1_25CollectiveMainloopFwdSm90ILi2EN4cute5tupleIJNS5_1CILi1EEES8_S8_EEENS6_IJNS7_ILi128EEESA_NS7_ILi192EEEEEELi128ENS_12float_e4m3_tEfNS_4arch4Sm90ELb0ELb1ELb1ELb1ELb1ELb0ELb0ELb1ELb1ELb1ELb1ELb0EEENS1_21CollectiveEpilogueFwdINS6_IJSA_SA_SA_EEES9_NS_10bfloat16_tESF_Li256ELb1ELb1ELb1ELb1EEENS1_36VarlenDynamicPersistentTileSchedulerILi128ELi128ELi256ELi128ELb1ELb1ELb1ELb1ELb0ELb1EEEEEEEEEvNT_6ParamsE,"aw",@nobits
	.sectionflags	@""
	.align	16
	.zero		1024


//--------------------- .nv.shared._ZN7cutlass13device_kernelIN5flash11enable_sm90INS1_16FlashAttnFwdSm90INS1_25CollectiveMainloopFwdSm90ILi2EN4cute5tupleIJNS5_1CILi1EEES8_S8_EEENS6_IJNS7_ILi128EEESA_NS7_ILi192EEEEEELi128ENS_12float_e4m3_tEfNS_4arch4Sm90ELb0ELb1ELb1ELb1ELb1ELb1ELb0ELb1ELb1ELb1ELb1ELb0EEENS1_21CollectiveEpilogueFwdINS6_IJSA_SA_SA_EEES9_NS_10bfloat16_tESF_Li256ELb1ELb1ELb1ELb1EEENS1_36VarlenDynamicPersistentTileSchedulerILi128ELi128ELi256ELi128ELb1ELb1ELb1ELb1ELb0ELb1EEEEEEEEEvNT_6ParamsE --------------------------
	.section	.nv.shared._ZN7cutlass13device_kernelIN5flash11enable_sm90INS1_16FlashAttnFwdSm90INS1_25CollectiveMainloopFwdSm90ILi2EN4cute5tupleIJNS5_1CILi1EEES8_S8_EEENS6_IJNS7_ILi128EEESA_NS7_ILi192EEEEEELi128ENS_12float_e4m3_tEfNS_4arch4Sm90ELb0ELb1ELb1ELb1ELb1ELb1ELb0ELb1ELb1ELb1ELb1ELb0EEENS1_21CollectiveEpilogueFwdINS6_IJSA_SA_SA_EEES9_NS_10bfloat16_tESF_Li256ELb1ELb1ELb1ELb1EEENS1_36VarlenDynamicPersistentTileSchedulerILi128ELi128ELi256ELi128ELb1ELb1ELb1ELb1ELb0ELb1EEEEEEEEEvNT_6ParamsE,"aw",@nobits
	.sectionflags	@""
	.align	16
	.zero		1024


//--------------------- .nv.shared._ZN7cutlass13device_kernelIN5flash11enable_sm90INS1_16FlashAttnFwdSm90INS1_25CollectiveMainloopFwdSm90ILi2EN4cute5tupleIJNS5_1CILi1EEES8_S8_EEENS6_IJNS7_ILi128EEENS7_ILi160EEENS7_ILi192EEEEEELi128ENS_12float_e4m3_tEfNS_4arch4Sm90ELb1ELb0ELb1ELb0ELb1ELb0ELb0ELb1ELb1ELb1ELb1ELb0EEENS1_21CollectiveEpilogueFwdINS6_IJSA_SA_SB_EEES9_NS_10bfloat16_tESG_Li256ELb0ELb1ELb1ELb1EEENS1_19SingleTileSchedulerILb0ELb1ELb1ELi128EEEEEEEEEvNT_6ParamsE --------------------------
	.section	.nv.shared._ZN7cutlass13device_kernelIN5flash11enable_sm90INS1_16FlashAttnFwdSm90INS1_25CollectiveMainloopFwdSm90ILi2EN4cute5tupleIJNS5_1CILi1EEES8_S8_EEENS6_IJNS7_ILi128EEENS7_ILi160EEENS7_ILi192EEEEEELi128ENS_12float_e4m3_tEfNS_4arch4Sm90ELb1ELb0ELb1ELb0ELb1ELb0ELb0ELb1ELb1ELb1ELb1ELb0EEENS1_21CollectiveEpilogueFwdINS6_IJSA_SA_SB_EEES9_NS_10bfloat16_tESG_Li256ELb0ELb1ELb1ELb1EEENS1_19SingleTileSchedulerILb0ELb1ELb1ELi128EEEEEEEEEvNT_6ParamsE,"aw",@nobits
	.sectionflags	@""
	.align	16
	.zero		1024


//--------------------- .nv.shared._ZN7cutlass13device_kernelIN5flash11enable_sm90INS1_16FlashAttnFwdSm90INS1_25CollectiveMainloopFwdSm90ILi2EN4cute5tupleIJNS5_1CILi1EEES8_S8_EEENS6_IJNS7_ILi128EEENS7_ILi160EEENS7_ILi192EEEEEELi128ENS_12float_e4m3_tEfNS_4arch4Sm90ELb1ELb0ELb1ELb1ELb1ELb0ELb0ELb1ELb1ELb1ELb1ELb0EEENS1_21CollectiveEpilogueFwdINS6_IJSA_SA_SB_EEES9_NS_10bfloat16_tESG_Li256ELb1ELb1ELb1ELb1EEENS1_36VarlenDynamicPersistentTileSchedulerILi128ELi160ELi256ELi128ELb1ELb1ELb1ELb1ELb1ELb1EEEEEEEEEvNT_6ParamsE --------------------------
	.section	.nv.shared._ZN7cutlass13device_kernelIN5flash11enable_sm90INS1_16FlashAttnFwdSm90INS1_25CollectiveMainloopFwdSm90ILi2EN4cute5tupleIJNS5_1CILi1EEES8_S8_EEENS6_IJNS7_ILi128EEENS7_ILi160EEENS7_ILi192EEEEEELi128ENS_12float_e4m3_tEfNS_4arch4Sm90ELb1ELb0ELb1ELb1ELb1ELb0ELb0ELb1ELb1ELb1ELb1ELb0EEENS1_21CollectiveEpilogueFwdINS6_IJSA_SA_SB_EEES9_NS_10bfloat16_tESG_Li256ELb1ELb1ELb1ELb1EEENS1_36VarlenDynamicPersistentTileSchedulerILi128ELi160ELi256ELi128ELb1ELb1ELb1ELb1ELb1ELb1EEEEEEEEEvNT_6ParamsE,"aw",@nobits
	.sectionflags	@""
	.align	16
	.zero		1024


//--------------------- .nv.shared._ZN7cutlass13device_kernelIN5flash11enable_sm90INS1_16FlashAttnFwdSm90INS1_25CollectiveMainloopFwdSm90ILi2EN4cute5tupleIJNS5_1CILi1EEES8_S8_EEENS6_IJNS7_ILi128EEENS7_ILi160EEENS7_ILi192EEEEEELi128ENS_12float_e4m3_tEfNS_4arch4Sm90ELb1ELb0ELb1ELb1ELb1ELb1ELb0ELb1ELb1ELb1ELb1ELb0EEENS1_21CollectiveEpilogueFwdINS6_IJSA_SA_SB_EEES9_NS_10bfloat16_tESG_Li256ELb1ELb1ELb1ELb1EEENS1_36VarlenDynamicPersistentTileSchedulerILi128ELi160ELi256ELi128ELb1ELb1ELb1ELb1ELb1ELb1EEEEEEEEEvNT_6ParamsE --------------------------
	.section	.nv.shared._ZN7cutlass13device_kernelIN5flash11enable_sm90INS1_16FlashAttnFwdSm90INS1_25CollectiveMainloopFwdSm90ILi2EN4cute5tupleIJNS5_1CILi1EEES8_S8_EEENS6_IJNS7_ILi128EEENS7_ILi160EEENS7_ILi192EEEEEELi128ENS_12float_e4m3_tEfNS_4arch4Sm90ELb1ELb0ELb1ELb1ELb1ELb1ELb0ELb1ELb1ELb1ELb1ELb0EEENS1_21CollectiveEpilogueFwdINS6_IJSA_SA_SB_EEES9_NS_10bfloat16_tESG_Li256ELb1ELb1ELb1ELb1EEENS1_36VarlenDynamicPersistentTileSchedulerILi128ELi160ELi256ELi128ELb1ELb1ELb1ELb1ELb1ELb1EEEEEEEEEvNT_6ParamsE,"aw",@nobits
	.sectionflags	@""
	.align	16
	.zero		1024


//--------------------- .nv.constant0._ZN7cutlass13device_kernelIN5flash11enable_sm90INS1_16FlashAttnFwdSm90INS1_25CollectiveMainloopFwdSm90ILi2EN4cute5tupleIJNS5_1CILi1EEES8_S8_EEENS6_IJNS7_ILi128EEENS7_ILi160EEENS7_ILi192EEEEEELi128ENS_12float_e4m3_tEfNS_4arch4Sm90ELb0ELb0ELb1ELb0ELb1ELb0ELb0ELb1ELb1ELb1ELb1ELb0EEENS1_21CollectiveEpilogueFwdINS6_IJSA_SA_SB_EEES9_NS_10bfloat16_tESG_Li256ELb0ELb1ELb1ELb1EEENS1_19SingleTileSchedulerILb0ELb1ELb1ELi128EEEEEEEEEvNT_6ParamsE --------------------------
	.section	.nv.constant0._ZN7cutlass13device_kernelIN5flash11enable_sm90INS1_16FlashAttnFwdSm90INS1_25CollectiveMainloopFwdSm90ILi2EN4cute5tupleIJNS5_1CILi1EEES8_S8_EEENS6_IJNS7_ILi128EEENS7_ILi160EEENS7_ILi192EEEEEELi128ENS_12float_e4m3_tEfNS_4arch4Sm90ELb0ELb0ELb1ELb0ELb1ELb0ELb0ELb1ELb1ELb1ELb1ELb0EEENS1_21CollectiveEpilogueFwdINS6_IJSA_SA_SB_EEES9_NS_10bfloat16_tESG_Li256ELb0ELb1ELb1ELb1EEENS1_19SingleTileSchedulerILb0ELb1ELb1ELi128EEEEEEEEEvNT_6ParamsE,"a",@progbits
	.sectionflags	@""
	.align	4
.nv.constant0._ZN7cutlass13device_kernelIN5flash11enable_sm90INS1_16FlashAttnFwdSm90INS1_25CollectiveMainloopFwdSm90ILi2EN4cute5tupleIJNS5_1CILi1EEES8_S8_EEENS6_IJNS7_ILi128EEENS7_ILi160EEENS7_ILi192EEEEEELi128ENS_12float_e4m3_tEfNS_4arch4Sm90ELb0ELb0ELb1ELb0ELb1ELb0ELb0ELb1ELb1ELb1ELb1ELb0EEENS1_21CollectiveEpilogueFwdINS6_IJSA_SA_SB_EEES9_NS_10bfloat16_tESG_Li256ELb0ELb1ELb1ELb1EEENS1_19SingleTileSchedulerILb0ELb1ELb1ELi128EEEEEEEEEvNT_6ParamsE:
	.zero		3200


//--------------------- .nv.constant0._ZN7cutlass13device_kernelIN5flash11enable_sm90INS1_16FlashAttnFwdSm90INS1_25CollectiveMainloopFwdSm90ILi2EN4cute5tupleIJNS5_1CILi1EEES8_S8_EEENS6_IJNS7_ILi128EEENS7_ILi160EEENS7_ILi192EEEEEELi128ENS_12float_e4m3_tEfNS_4arch4Sm90ELb0ELb0ELb1ELb1ELb1ELb0ELb0ELb1ELb1ELb1ELb1ELb0EEENS1_21CollectiveEpilogueFwdINS6_IJSA_SA_SB_EEES9_NS_10bfloat16_tESG_Li256ELb1ELb1ELb1ELb1EEENS1_36VarlenDynamicPersistentTileSchedulerILi128ELi160ELi256ELi128ELb1ELb1ELb1ELb0ELb1ELb1EEEEEEEEEvNT_6ParamsE --------------------------
	.section	.nv.constant0._ZN7cutlass13device_kernelIN5flash11enable_sm90INS1_16FlashAttnFwdSm90INS1_25CollectiveMainloopFwdSm90ILi2EN4cute5tupleIJNS5_1CILi1EEES8_S8_EEENS6_IJNS7_ILi128EEENS7_ILi160EEENS7_ILi192EEEEEELi128ENS_12float_e4m3_tEfNS_4arch4Sm90ELb0ELb0ELb1ELb1ELb1ELb0ELb0ELb1ELb1ELb1ELb1ELb0EEENS1_21CollectiveEpilogueFwdINS6_IJSA_SA_SB_EEES9_NS_10bfloat16_tESG_Li256ELb1ELb1ELb1ELb1EEENS1_36VarlenDynamicPersistentTileSchedulerILi128ELi160ELi256ELi128ELb1ELb1ELb1ELb0ELb1ELb1EEEEEEEEEvNT_6ParamsE,"a",@progbits
	.sectionflags	@""
	.align	4
.nv.constant0._ZN7cutlass13device_kernelIN5flash11enable_sm90INS1_16FlashAttnFwdSm90INS1_25CollectiveMainloopFwdSm90ILi2EN4cute5tupleIJNS5_1CILi1EEES8_S8_EEENS6_IJNS7_ILi128EEENS7_ILi160EEENS7_ILi192EEEEEELi128ENS_12float_e4m3_tEfNS_4arch4Sm90ELb0ELb0ELb1ELb1ELb1ELb0ELb0ELb1ELb1ELb1ELb1ELb0EEENS1_21CollectiveEpilogueFwdINS6_IJSA_SA_SB_EEES9_NS_10bfloat16_tESG_Li256ELb1ELb1ELb1ELb1EEENS1_36VarlenDynamicPersistentTileSchedulerILi128ELi160ELi256ELi128ELb1ELb1ELb1ELb0ELb1ELb1EEEEEEEEEvNT_6ParamsE:
	.zero		3328


//--------------------- .nv.constant0._ZN7cutlass13device_kernelIN5flash11enable_sm90INS1_16FlashAttnFwdSm90INS1_25CollectiveMainloopFwdSm90ILi2EN4cute5tupleIJNS5_1CILi1EEES8_S8_EEENS6_IJNS7_ILi128EEENS7_ILi160EEENS7_ILi192EEEEEELi128ENS_12float_e4m3_tEfNS_4arch4Sm90ELb0ELb0ELb1ELb1ELb1ELb1ELb0ELb1ELb1ELb1ELb1ELb0EEENS1_21CollectiveEpilogueFwdINS6_IJSA_SA_SB_EEES9_NS_10bfloat16_tESG_Li256ELb1ELb1ELb1ELb1EEENS1_36VarlenDynamicPersistentTileSchedulerILi128ELi160ELi256ELi128ELb1ELb1ELb1ELb0ELb1ELb1EEEEEEEEEvNT_6ParamsE --------------------------
	.section	.nv.constant0._ZN7cutlass13device_kernelIN5flash11enable_sm90INS1_16FlashAttnFwdSm90INS1_25CollectiveMainloopFwdSm90ILi2EN4cute5tupleIJNS5_1CILi1EEES8_S8_EEENS6_IJNS7_ILi128EEENS7_ILi160EEENS7_ILi192EEEEEELi128ENS_12float_e4m3_tEfNS_4arch4Sm90ELb0ELb0ELb1ELb1ELb1ELb1ELb0ELb1ELb1ELb1ELb1ELb0EEENS1_21CollectiveEpilogueFwdINS6_IJSA_SA_SB_EEES9_NS_10bfloat16_tESG_Li256ELb1ELb1ELb1ELb1EEENS1_36VarlenDynamicPersistentTileSchedulerILi128ELi160ELi256ELi128ELb1ELb1ELb1ELb0ELb1ELb1EEEEEEEEEvNT_6ParamsE,"a",@progbits
	.sectionflags	@""
	.align	4
.nv.constant0._ZN7cutlass13device_kernelIN5flash11enable_sm90INS1_16FlashAttnFwdSm90INS1_25CollectiveMainloopFwdSm90ILi2EN4cute5tupleIJNS5_1CILi1EEES8_S8_EEENS6_IJNS7_ILi128EEENS7_ILi160EEENS7_ILi192EEEEEELi128ENS_12float_e4m3_tEfNS_4arch4Sm90ELb0ELb0ELb1ELb1ELb1ELb1ELb0ELb1ELb1ELb1ELb1ELb0EEENS1_21CollectiveEpilogueFwdINS6_IJSA_SA_SB_EEES9_NS_10bfloat16_tESG_Li256ELb1ELb1ELb1ELb1EEENS1_36VarlenDynamicPersistentTileSchedulerILi128ELi160ELi256ELi128ELb1ELb1ELb1ELb0ELb1ELb1EEEEEEEEEvNT_6ParamsE:
	.zero		3328


//--------------------- .nv.constant0._ZN7cutlass13device_kernelIN5flash11enable_sm90INS1_16FlashAttnFwdSm90INS1_25CollectiveMainloopFwdSm90ILi2EN4cute5tupleIJNS5_1CILi1EEES8_S8_EEENS6_IJNS7_ILi128EEESA_NS7_ILi192EEEEEELi128ENS_12float_e4m3_tEfNS_4arch4Sm90ELb0ELb1ELb1ELb0ELb1ELb0ELb0ELb1ELb1ELb1ELb1ELb0EEENS1_21CollectiveEpilogueFwdINS6_IJSA_SA_SA_EEES9_NS_10bfloat16_tESF_Li256ELb0ELb1ELb1ELb1EEENS1_19SingleTileSchedulerILb0ELb1ELb1ELi128EEEEEEEEEvNT_6ParamsE --------------------------
	.section	.nv.constant0._ZN7cutlass13device_kernelIN5flash11enable_sm90INS1_16FlashAttnFwdSm90INS1_25CollectiveMainloopFwdSm90ILi2EN4cute5tupleIJNS5_1CILi1EEES8_S8_EEENS6_IJNS7_ILi128EEESA_NS7_ILi192EEEEEELi128ENS_12float_e4m3_tEfNS_4arch4Sm90ELb0ELb1ELb1ELb0ELb1ELb0ELb0ELb1ELb1ELb1ELb1ELb0EEENS1_21CollectiveEpilogueFwdINS6_IJSA_SA_SA_EEES9_NS_10bfloat16_tESF_Li256ELb0ELb1ELb1ELb1EEENS1_19SingleTileSchedulerILb0ELb1ELb1ELi128EEEEEEEEEvNT_6ParamsE,"a",@progbits
	.sectionflags	@""
	.align	4
.nv.constant0._ZN7cutlass13device_kernelIN5flash11enable_sm90INS1_16FlashAttnFwdSm90INS1_25CollectiveMainloopFwdSm90ILi2EN4cute5tupleIJNS5_1CILi1EEES8_S8_EEENS6_IJNS7_ILi128EEESA_NS7_ILi192EEEEEELi128ENS_12float_e4m3_tEfNS_4arch4Sm90ELb0ELb1ELb1ELb0ELb1ELb0ELb0ELb1ELb1ELb1ELb1ELb0EEENS1_21CollectiveEpilogueFwdINS6_IJSA_SA_SA_EEES9_NS_10bfloat16_tESF_Li256ELb0ELb1ELb1ELb1EEENS1_19SingleTileSchedulerILb0ELb1ELb1ELi128EEEEEEEEEvNT_6ParamsE:
	.zero		3200


//--------------------- .nv.constant0._ZN7cutlass13device_kernelIN5flash11enable_sm90INS1_16FlashAttnFwdSm90INS1_25CollectiveMainloopFwdSm90ILi2EN4cute5tupleIJNS5_1CILi1EEES8_S8_EEENS6_IJNS7_ILi128EEESA_NS7_ILi192EEEEEELi128ENS_12float_e4m3_tEfNS_4arch4Sm90ELb0ELb1ELb1ELb1ELb1ELb0ELb0ELb1ELb1ELb1ELb1ELb0EEENS1_21CollectiveEpilogueFwdINS6_IJSA_SA_SA_EEES9_NS_10bfloat16_tESF_Li256ELb1ELb1ELb1ELb1EEENS1_36VarlenDynamicPersistentTileSchedulerILi128ELi128ELi256ELi128ELb1ELb1ELb1ELb1ELb0ELb1EEEEEEEEEvNT_6ParamsE --------------------------
	.section	.nv.constant0._ZN7cutlass13device_kernelIN5flash11enable_sm90INS1_16FlashAttnFwdSm90INS1_25CollectiveMainloopFwdSm90ILi2EN4cute5tupleIJNS5_1CILi1EEES8_S8_EEENS6_IJNS7_ILi128EEESA_NS7_ILi192EEEEEELi128ENS_12float_e4m3_tEfNS_4arch4Sm90ELb0ELb1ELb1ELb1ELb1ELb0ELb0ELb1ELb1ELb1ELb1ELb0EEENS1_21CollectiveEpilogueFwdINS6_IJSA_SA_SA_EEES9_NS_10bfloat16_tESF_Li256ELb1ELb1ELb1ELb1EEENS1_36VarlenDynamicPersistentTileSchedulerILi128ELi128ELi256ELi128ELb1ELb1ELb1ELb1ELb0ELb1EEEEEEEEEvNT_6ParamsE,"a",@progbits
	.sectionflags	@""
	.align	4
.nv.constant0._ZN7cutlass13device_kernelIN5flash11enable_sm90INS1_16FlashAttnFwdSm90INS1_25CollectiveMainloopFwdSm90ILi2EN4cute5tupleIJNS5_1CILi1EEES8_S8_EEENS6_IJNS7_ILi128EEESA_NS7_ILi192EEEEEELi128ENS_12float_e4m3_tEfNS_4arch4Sm90ELb0ELb1ELb1ELb1ELb1ELb0ELb0ELb1ELb1ELb1ELb1ELb0EEENS1_21CollectiveEpilogueFwdINS6_IJSA_SA_SA_EEES9_NS_10bfloat16_tESF_Li256ELb1ELb1ELb1ELb1EEENS1_36VarlenDynamicPersistentTileSchedulerILi128ELi128ELi256ELi128ELb1ELb1ELb1ELb1ELb0ELb1EEEEEEEEEvNT_6ParamsE:
	.zero		3328


//--------------------- .nv.constant0._ZN7cutlass13device_kernelIN5flash11enable_sm90INS1_16FlashAttnFwdSm90INS1_25CollectiveMainloopFwdSm90ILi2EN4cute5tupleIJNS5_1CILi1EEES8_S8_EEENS6_IJNS7_ILi128EEESA_NS7_ILi192EEEEEELi128ENS_12float_e4m3_tEfNS_4arch4Sm90ELb0ELb1ELb1ELb1ELb1ELb1ELb0ELb1ELb1ELb1ELb1ELb0EEENS1_21CollectiveEpilogueFwdINS6_IJSA_SA_SA_EEES9_NS_10bfloat16_tESF_Li256ELb1ELb1ELb1ELb1EEENS1_36VarlenDynamicPersistentTileSchedulerILi128ELi128ELi256ELi128ELb1ELb1ELb1ELb1ELb0ELb1EEEEEEEEEvNT_6ParamsE --------------------------
	.section	.nv.constant0._ZN7cutlass13device_kernelIN5flash11enable_sm90INS1_16FlashAttnFwdSm90INS1_25CollectiveMainloopFwdSm90ILi2EN4cute5tupleIJNS5_1CILi1EEES8_S8_EEENS6_IJNS7_ILi128EEESA_NS7_ILi192EEEEEELi128ENS_12float_e4m3_tEfNS_4arch4Sm90ELb0ELb1ELb1ELb1ELb1ELb1ELb0ELb1ELb1ELb1ELb1ELb0EEENS1_21CollectiveEpilogueFwdINS6_IJSA_SA_SA_EEES9_NS_10bfloat16_tESF_Li256ELb1ELb1ELb1ELb1EEENS1_36VarlenDynamicPersistentTileSchedulerILi128ELi128ELi256ELi128ELb1ELb1ELb1ELb1ELb0ELb1EEEEEEEEEvNT_6ParamsE,"a",@progbits
	.sectionflags	@""
	.align	4
.nv.constant0._ZN7cutlass13device_kernelIN5flash11enable_sm90INS1_16FlashAttnFwdSm90INS1_25CollectiveMainloopFwdSm90ILi2EN4cute5tupleIJNS5_1CILi1EEES8_S8_EEENS6_IJNS7_ILi128EEESA_NS7_ILi192EEEEEELi128ENS_12float_e4m3_tEfNS_4arch4Sm90ELb0ELb1ELb1ELb1ELb1ELb1ELb0ELb1ELb1ELb1ELb1ELb0EEENS1_21CollectiveEpilogueFwdINS6_IJSA_SA_SA_EEES9_NS_10bfloat16_tESF_Li256ELb1ELb1ELb1ELb1EEENS1_36VarlenDynamicPersistentTileSchedulerILi128ELi128ELi256ELi128ELb1ELb1ELb1ELb1ELb0ELb1EEEEEEEEEvNT_6ParamsE:
	.zero		3328


//--------------------- .nv.constant0._ZN7cutlass13device_kernelIN5flash11enable_sm90INS1_16FlashAttnFwdSm90INS1_25CollectiveMainloopFwdSm90ILi2EN4cute5tupleIJNS5_1CILi1EEES8_S8_EEENS6_IJNS7_ILi128EEENS7_ILi160EEENS7_ILi192EEEEEELi128ENS_12float_e4m3_tEfNS_4arch4Sm90ELb1ELb0ELb1ELb0ELb1ELb0ELb0ELb1ELb1ELb1ELb1ELb0EEENS1_21CollectiveEpilogueFwdINS6_IJSA_SA_SB_EEES9_NS_10bfloat16_tESG_Li256ELb0ELb1ELb1ELb1EEENS1_19SingleTileSchedulerILb0ELb1ELb1ELi128EEEEEEEEEvNT_6ParamsE --------------------------
	.section	.nv.constant0._ZN7cutlass13device_kernelIN5flash11enable_sm90INS1_16FlashAttnFwdSm90INS1_25CollectiveMainloopFwdSm90ILi2EN4cute5tupleIJNS5_1CILi1EEES8_S8_EEENS6_IJNS7_ILi128EEENS7_ILi160EEENS7_ILi192EEEEEELi128ENS_12float_e4m3_tEfNS_4arch4Sm90ELb1ELb0ELb1ELb0ELb1ELb0ELb0ELb1ELb1ELb1ELb1ELb0EEENS1_21CollectiveEpilogueFwdINS6_IJSA_SA_SB_EEES9_NS_10bfloat16_tESG_Li256ELb0ELb1ELb1ELb1EEENS1_19SingleTileSchedulerILb0ELb1ELb1ELi128EEEEEEEEEvNT_6ParamsE,"a",@progbits
	.sectionflags	@""
	.align	4
.nv.constant0._ZN7cutlass13device_kernelIN5flash11enable_sm90INS1_16FlashAttnFwdSm90INS1_25CollectiveMainloopFwdSm90ILi2EN4cute5tupleIJNS5_1CILi1EEES8_S8_EEENS6_IJNS7_ILi128EEENS7_ILi160EEENS7_ILi192EEEEEELi128ENS_12float_e4m3_tEfNS_4arch4Sm90ELb1ELb0ELb1ELb0ELb1ELb0ELb0ELb1ELb1ELb1ELb1ELb0EEENS1_21CollectiveEpilogueFwdINS6_IJSA_SA_SB_EEES9_NS_10bfloat16_tESG_Li256ELb0ELb1ELb1ELb1EEENS1_19SingleTileSchedulerILb0ELb1ELb1ELi128EEEEEEEEEvNT_6ParamsE:
	.zero		3200


//--------------------- .nv.constant0._ZN7cutlass13device_kernelIN5flash11enable_sm90INS1_16FlashAttnFwdSm90INS1_25CollectiveMainloopFwdSm90ILi2EN4cute5tupleIJNS5_1CILi1EEES8_S8_EEENS6_IJNS7_ILi128EEENS7_ILi160EEENS7_ILi192EEEEEELi128ENS_12float_e4m3_tEfNS_4arch4Sm90ELb1ELb0ELb1ELb1ELb1ELb0ELb0ELb1ELb1ELb1ELb1ELb0EEENS1_21CollectiveEpilogueFwdINS6_IJSA_SA_SB_EEES9_NS_10bfloat16_tESG_Li256ELb1ELb1ELb1ELb1EEENS1_36VarlenDynamicPersistentTileSchedulerILi128ELi160ELi256ELi128ELb1ELb1ELb1ELb1ELb1ELb1EEEEEEEEEvNT_6ParamsE --------------------------
	.section	.nv.constant0._ZN7cutlass13device_kernelIN5flash11enable_sm90INS1_16FlashAttnFwdSm90INS1_25CollectiveMainloopFwdSm90ILi2EN4cute5tupleIJNS5_1CILi1EEES8_S8_EEENS6_IJNS7_ILi128EEENS7_ILi160EEENS7_ILi192EEEEEELi128ENS_12float_e4m3_tEfNS_4arch4Sm90ELb1ELb0ELb1ELb1ELb1ELb0ELb0ELb1ELb1ELb1ELb1ELb0EEENS1_21CollectiveEpilogueFwdINS6_IJSA_SA_SB_EEES9_NS_10bfloat16_tESG_Li256ELb1ELb1ELb1ELb1EEENS1_36VarlenDynamicPersistentTileSchedulerILi128ELi160ELi256ELi128ELb1ELb1ELb1ELb1ELb1ELb1EEEEEEEEEvNT_6ParamsE,"a",@progbits
	.sectionflags	@""
	.align	4
.nv.constant0._ZN7cutlass13device_kernelIN5flash11enable_sm90INS1_16FlashAttnFwdSm90INS1_25CollectiveMainloopFwdSm90ILi2EN4cute5tupleIJNS5_1CILi1EEES8_S8_EEENS6_IJNS7_ILi128EEENS7_ILi160EEENS7_ILi192EEEEEELi128ENS_12float_e4m3_tEfNS_4arch4Sm90ELb1ELb0ELb1ELb1ELb1ELb0ELb0ELb1ELb1ELb1ELb1ELb0EEENS1_21CollectiveEpilogueFwdINS6_IJSA_SA_SB_EEES9_NS_10bfloat16_tESG_Li256ELb1ELb1ELb1ELb1EEENS1_36VarlenDynamicPersistentTileSchedulerILi128ELi160ELi256ELi128ELb1ELb1ELb1ELb1ELb1ELb1EEEEEEEEEvNT_6ParamsE:
	.zero		3328


//--------------------- .nv.constant0._ZN7cutlass13device_kernelIN5flash11enable_sm90INS1_16FlashAttnFwdSm90INS1_25CollectiveMainloopFwdSm90ILi2EN4cute5tupleIJNS5_1CILi1EEES8_S8_EEENS6_IJNS7_ILi128EEENS7_ILi160EEENS7_ILi192EEEEEELi128ENS_12float_e4m3_tEfNS_4arch4Sm90ELb1ELb0ELb1ELb1ELb1ELb1ELb0ELb1ELb1ELb1ELb1ELb0EEENS1_21CollectiveEpilogueFwdINS6_IJSA_SA_SB_EEES9_NS_10bfloat16_tESG_Li256ELb1ELb1ELb1ELb1EEENS1_36VarlenDynamicPersistentTileSchedulerILi128ELi160ELi256ELi128ELb1ELb1ELb1ELb1ELb1ELb1EEEEEEEEEvNT_6ParamsE --------------------------
	.section	.nv.constant0._ZN7cutlass13device_kernelIN5flash11enable_sm90INS1_16FlashAttnFwdSm90INS1_25CollectiveMainloopFwdSm90ILi2EN4cute5tupleIJNS5_1CILi1EEES8_S8_EEENS6_IJNS7_ILi128EEENS7_ILi160EEENS7_ILi192EEEEEELi128ENS_12float_e4m3_tEfNS_4arch4Sm90ELb1ELb0ELb1ELb1ELb1ELb1ELb0ELb1ELb1ELb1ELb1ELb0EEENS1_21CollectiveEpilogueFwdINS6_IJSA_SA_SB_EEES9_NS_10bfloat16_tESG_Li256ELb1ELb1ELb1ELb1EEENS1_36VarlenDynamicPersistentTileSchedulerILi128ELi160ELi256ELi128ELb1ELb1ELb1ELb1ELb1ELb1EEEEEEEEEvNT_6ParamsE,"a",@progbits
	.sectionflags	@""
	.align	4
.nv.constant0._ZN7cutlass13device_kernelIN5flash11enable_sm90INS1_16FlashAttnFwdSm90INS1_25CollectiveMainloopFwdSm90ILi2EN4cute5tupleIJNS5_1CILi1EEES8_S8_EEENS6_IJNS7_ILi128EEENS7_ILi160EEENS7_ILi192EEEEEELi128ENS_12float_e4m3_tEfNS_4arch4Sm90ELb1ELb0ELb1ELb1ELb1ELb1ELb0ELb1ELb1ELb1ELb1ELb0EEENS1_21CollectiveEpilogueFwdINS6_IJSA_SA_SB_EEES9_NS_10bfloat16_tESG_Li256ELb1ELb1ELb1ELb1EEENS1_36VarlenDynamicPersistentTileSchedulerILi128ELi160ELi256ELi128ELb1ELb1ELb1ELb1ELb1ELb1EEEEEEEEEvNT_6ParamsE:
	.zero		3328


//--------------------- SYMBOLS --------------------------

	.type		.nv.reservedSmem.offset0,@object
	.size		.nv.reservedSmem.offset0,0x4
	.type		__assertfail,@function
